	.target	sm_90a

	.elftype	@"ET_EXEC"


//--------------------- .note.nv.tkinfo           --------------------------
	.section	.note.nv.tkinfo,"",@"SHT_NOTE"
	.sectionflags	@"SHF_NOTE_NV_TKINFO"
	.tkinfo
        /*0018*/ 	.word	0x00000002
        /*0030*/ 	.string	""
        /*0030*/ 	.string	"ptxas"
        /*0030*/ 	.string	"Cuda compilation tools, release 13.0, V13.0.88"
        /*0030*/ 	.string	"Build cuda_13.0.r13.0/compiler.36424714_0"
        /*0030*/ 	.string	"-arch sm_90a -m 64 "



//--------------------- .note.nv.cuinfo           --------------------------
	.section	.note.nv.cuinfo,"",@"SHT_NOTE"
	.sectionflags	@"SHF_NOTE_NV_CUINFO"
        /*0018*/ 	.short	0x0002
        /*001a*/ 	.short	0x005a
        /*001c*/ 	.short	0x0082
	.zero		2


//--------------------- .nv.info                  --------------------------
	.section	.nv.info,"",@"SHT_CUDA_INFO"
	.align	4


	//----- nvinfo : EIATTR_REGCOUNT
	.align		4
        /*0000*/ 	.byte	0x04, 0x2f
        /*0002*/ 	.short	(.L_25 - .L_24)
	.align		4
.L_24:
        /*0004*/ 	.word	index@(_ZN7cutlass13device_kernelIN5flash11enable_sm90INS1_16FlashAttnFwdSm90INS1_25CollectiveMainloopFwdSm90ILi2EN4cute5tupleIJNS5_1CILi1EEES8_S8_EEENS6_IJNS7_ILi128EEESA_NS7_ILi192EEEEEELi128ENS_10bfloat16_tEfNS_4arch4Sm90ELb1ELb0ELb0ELb1ELb0ELb1ELb0ELb1ELb1ELb1ELb0ELb0EEENS1_21CollectiveEpilogueFwdINS6_IJSA_SA_SA_EEES9_SD_SF_Li256ELb1ELb1ELb0ELb0EEENS1_36VarlenDynamicPersistentTileSchedulerILi128ELi128ELi256ELi128ELb0ELb1ELb1ELb1ELb1ELb1EEEEEEEEEvNT_6ParamsE)
        /*0008*/ 	.word	0x000000a8


	//----- nvinfo : EIATTR_FRAME_SIZE
	.align		4
.L_25:
        /*000c*/ 	.byte	0x04, 0x11
        /*000e*/ 	.short	(.L_27 - .L_26)
	.align		4
.L_26:
        /*0010*/ 	.word	index@(_ZN7cutlass13device_kernelIN5flash11enable_sm90INS1_16FlashAttnFwdSm90INS1_25CollectiveMainloopFwdSm90ILi2EN4cute5tupleIJNS5_1CILi1EEES8_S8_EEENS6_IJNS7_ILi128EEESA_NS7_ILi192EEEEEELi128ENS_10bfloat16_tEfNS_4arch4Sm90ELb1ELb0ELb0ELb1ELb0ELb1ELb0ELb1ELb1ELb1ELb0ELb0EEENS1_21CollectiveEpilogueFwdINS6_IJSA_SA_SA_EEES9_SD_SF_Li256ELb1ELb1ELb0ELb0EEENS1_36VarlenDynamicPersistentTileSchedulerILi128ELi128ELi256ELi128ELb0ELb1ELb1ELb1ELb1ELb1EEEEEEEEEvNT_6ParamsE)
        /*0014*/ 	.word	0x00000078


	//----- nvinfo : EIATTR_REGCOUNT
	.align		4
.L_27:
        /*0018*/ 	.byte	0x04, 0x2f
        /*001a*/ 	.short	(.L_29 - .L_28)
	.align		4
.L_28:
        /*001c*/ 	.word	index@(_ZN7cutlass13device_kernelIN5flash11enable_sm90INS1_16FlashAttnFwdSm90INS1_25CollectiveMainloopFwdSm90ILi2EN4cute5tupleIJNS5_1CILi1EEES8_S8_EEENS6_IJNS7_ILi128EEESA_NS7_ILi192EEEEEELi128ENS_10bfloat16_tEfNS_4arch4Sm90ELb1ELb0ELb0ELb1ELb0ELb0ELb0ELb1ELb1ELb1ELb0ELb0EEENS1_21CollectiveEpilogueFwdINS6_IJSA_SA_SA_EEES9_SD_SF_Li256ELb1ELb1ELb0ELb0EEENS1_36VarlenDynamicPersistentTileSchedulerILi128ELi128ELi256ELi128ELb0ELb1ELb1ELb1ELb1ELb1EEEEEEEEEvNT_6ParamsE)
        /*0020*/ 	.word	0x000000a8


	//----- nvinfo : EIATTR_FRAME_SIZE
	.align		4
.L_29:
        /*0024*/ 	.byte	0x04, 0x11
        /*0026*/ 	.short	(.L_31 - .L_30)
	.align		4
.L_30:
        /*0028*/ 	.word	index@(_ZN7cutlass13device_kernelIN5flash11enable_sm90INS1_16FlashAttnFwdSm90INS1_25CollectiveMainloopFwdSm90ILi2EN4cute5tupleIJNS5_1CILi1EEES8_S8_EEENS6_IJNS7_ILi128EEESA_NS7_ILi192EEEEEELi128ENS_10bfloat16_tEfNS_4arch4Sm90ELb1ELb0ELb0ELb1ELb0ELb0ELb0ELb1ELb1ELb1ELb0ELb0EEENS1_21CollectiveEpilogueFwdINS6_IJSA_SA_SA_EEES9_SD_SF_Li256ELb1ELb1ELb0ELb0EEENS1_36VarlenDynamicPersistentTileSchedulerILi128ELi128ELi256ELi128ELb0ELb1ELb1ELb1ELb1ELb1EEEEEEEEEvNT_6ParamsE)
        /*002c*/ 	.word	0x00000058


	//----- nvinfo : EIATTR_REGCOUNT
	.align		4
.L_31:
        /*0030*/ 	.byte	0x04, 0x2f
        /*0032*/ 	.short	(.L_33 - .L_32)
	.align		4
.L_32:
        /*0034*/ 	.word	index@(_ZN7cutlass13device_kernelIN5flash11enable_sm90INS1_16FlashAttnFwdSm90INS1_25CollectiveMainloopFwdSm90ILi2EN4cute5tupleIJNS5_1CILi1EEES8_S8_EEENS6_IJNS7_ILi128EEESA_NS7_ILi192EEEEEELi128ENS_10bfloat16_tEfNS_4arch4Sm90ELb1ELb0ELb0ELb0ELb0ELb0ELb0ELb1ELb1ELb1ELb0ELb0EEENS1_21CollectiveEpilogueFwdINS6_IJSA_SA_SA_EEES9_SD_SF_Li256ELb0ELb1ELb0ELb0EEENS1_30DynamicPersistentTileSchedulerILi256ELi128ELb0ELb1ELb1EEEEEEEEEvNT_6ParamsE)
        /*0038*/ 	.word	0x000000a8


	//----- nvinfo : EIATTR_FRAME_SIZE
	.align		4
.L_33:
        /*003c*/ 	.byte	0x04, 0x11
        /*003e*/ 	.short	(.L_35 - .L_34)
	.align		4
.L_34:
        /*0040*/ 	.word	index@(_ZN7cutlass13device_kernelIN5flash11enable_sm90INS1_16FlashAttnFwdSm90INS1_25CollectiveMainloopFwdSm90ILi2EN4cute5tupleIJNS5_1CILi1EEES8_S8_EEENS6_IJNS7_ILi128EEESA_NS7_ILi192EEEEEELi128ENS_10bfloat16_tEfNS_4arch4Sm90ELb1ELb0ELb0ELb0ELb0ELb0ELb0ELb1ELb1ELb1ELb0ELb0EEENS1_21CollectiveEpilogueFwdINS6_IJSA_SA_SA_EEES9_SD_SF_Li256ELb0ELb1ELb0ELb0EEENS1_30DynamicPersistentTileSchedulerILi256ELi128ELb0ELb1ELb1EEEEEEEEEvNT_6ParamsE)
        /*0044*/ 	.word	0x00000028


	//----- nvinfo : EIATTR_REGCOUNT
	.align		4
.L_35:
        /*0048*/ 	.byte	0x04, 0x2f
        /*004a*/ 	.short	(.L_37 - .L_36)
	.align		4
.L_36:
        /*004c*/ 	.word	index@(_ZN7cutlass13device_kernelIN5flash11enable_sm90INS1_16FlashAttnFwdSm90INS1_25CollectiveMainloopFwdSm90ILi2EN4cute5tupleIJNS5_1CILi1EEES8_S8_EEENS6_IJNS7_ILi128EEENS7_ILi96EEENS7_ILi192EEEEEELi128ENS_10bfloat16_tEfNS_4arch4Sm90ELb0ELb1ELb0ELb1ELb0ELb1ELb0ELb1ELb1ELb1ELb0ELb0EEENS1_21CollectiveEpilogueFwdINS6_IJSA_SA_SB_EEES9_SE_SG_Li256ELb1ELb1ELb0ELb0EEENS1_36VarlenDynamicPersistentTileSchedulerILi128ELi96ELi256ELi128ELb0ELb1ELb1ELb1ELb0ELb1EEEEEEEEEvNT_6ParamsE)
        /*0050*/ 	.word	0x000000a8


	//----- nvinfo : EIATTR_FRAME_SIZE
	.align		4
.L_37:
        /*0054*/ 	.byte	0x04, 0x11
        /*0056*/ 	.short	(.L_39 - .L_38)
	.align		4
.L_38:
        /*0058*/ 	.word	index@(_ZN7cutlass13device_kernelIN5flash11enable_sm90INS1_16FlashAttnFwdSm90INS1_25CollectiveMainloopFwdSm90ILi2EN4cute5tupleIJNS5_1CILi1EEES8_S8_EEENS6_IJNS7_ILi128EEENS7_ILi96EEENS7_ILi192EEEEEELi128ENS_10bfloat16_tEfNS_4arch4Sm90ELb0ELb1ELb0ELb1ELb0ELb1ELb0ELb1ELb1ELb1ELb0ELb0EEENS1_21CollectiveEpilogueFwdINS6_IJSA_SA_SB_EEES9_SE_SG_Li256ELb1ELb1ELb0ELb0EEENS1_36VarlenDynamicPersistentTileSchedulerILi128ELi96ELi256ELi128ELb0ELb1ELb1ELb1ELb0ELb1EEEEEEEEEvNT_6ParamsE)
        /*005c*/ 	.word	0x00000050


	//----- nvinfo : EIATTR_REGCOUNT
	.align		4
.L_39:
        /*0060*/ 	.byte	0x04, 0x2f
        /*0062*/ 	.short	(.L_41 - .L_40)
	.align		4
.L_40:
        /*0064*/ 	.word	index@(_ZN7cutlass13device_kernelIN5flash11enable_sm90INS1_16FlashAttnFwdSm90INS1_25CollectiveMainloopFwdSm90ILi2EN4cute5tupleIJNS5_1CILi1EEES8_S8_EEENS6_IJNS7_ILi128EEENS7_ILi96EEENS7_ILi192EEEEEELi128ENS_10bfloat16_tEfNS_4arch4Sm90ELb0ELb1ELb0ELb1ELb0ELb0ELb0ELb1ELb1ELb1ELb0ELb0EEENS1_21CollectiveEpilogueFwdINS6_IJSA_SA_SB_EEES9_SE_SG_Li256ELb1ELb1ELb0ELb0EEENS1_36VarlenDynamicPersistentTileSchedulerILi128ELi96ELi256ELi128ELb0ELb1ELb1ELb1ELb0ELb1EEEEEEEEEvNT_6ParamsE)
        /*0068*/ 	.word	0x000000a8


	//----- nvinfo : EIATTR_FRAME_SIZE
	.align		4
.L_41:
        /*006c*/ 	.byte	0x04, 0x11
        /*006e*/ 	.short	(.L_43 - .L_42)
	.align		4
.L_42:
        /*0070*/ 	.word	index@(_ZN7cutlass13device_kernelIN5flash11enable_sm90INS1_16FlashAttnFwdSm90INS1_25CollectiveMainloopFwdSm90ILi2EN4cute5tupleIJNS5_1CILi1EEES8_S8_EEENS6_IJNS7_ILi128EEENS7_ILi96EEENS7_ILi192EEEEEELi128ENS_10bfloat16_tEfNS_4arch4Sm90ELb0ELb1ELb0ELb1ELb0ELb0ELb0ELb1ELb1ELb1ELb0ELb0EEENS1_21CollectiveEpilogueFwdINS6_IJSA_SA_SB_EEES9_SE_SG_Li256ELb1ELb1ELb0ELb0EEENS1_36VarlenDynamicPersistentTileSchedulerILi128ELi96ELi256ELi128ELb0ELb1ELb1ELb1ELb0ELb1EEEEEEEEEvNT_6ParamsE)
        /*0074*/ 	.word	0x00000050


	//----- nvinfo : EIATTR_REGCOUNT
	.align		4
.L_43:
        /*0078*/ 	.byte	0x04, 0x2f
        /*007a*/ 	.short	(.L_45 - .L_44)
	.align		4
.L_44:
        /*007c*/ 	.word	index@(_ZN7cutlass13device_kernelIN5flash11enable_sm90INS1_16FlashAttnFwdSm90INS1_25CollectiveMainloopFwdSm90ILi2EN4cute5tupleIJNS5_1CILi1EEES8_S8_EEENS6_IJNS7_ILi128EEENS7_ILi96EEENS7_ILi192EEEEEELi128ENS_10bfloat16_tEfNS_4arch4Sm90ELb0ELb1ELb0ELb0ELb0ELb0ELb0ELb1ELb1ELb1ELb0ELb0EEENS1_21CollectiveEpilogueFwdINS6_IJSA_SA_SB_EEES9_SE_SG_Li256ELb0ELb1ELb0ELb0EEENS1_30DynamicPersistentTileSchedulerILi256ELi128ELb0ELb1ELb1EEEEEEEEEvNT_6ParamsE)
        /*0080*/ 	.word	0x000000a8


	//----- nvinfo : EIATTR_FRAME_SIZE
	.align		4
.L_45:
        /*0084*/ 	.byte	0x04, 0x11
        /*0086*/ 	.short	(.L_47 - .L_46)
	.align		4
.L_46:
        /*0088*/ 	.word	index@(_ZN7cutlass13device_kernelIN5flash11enable_sm90INS1_16FlashAttnFwdSm90INS1_25CollectiveMainloopFwdSm90ILi2EN4cute5tupleIJNS5_1CILi1EEES8_S8_EEENS6_IJNS7_ILi128EEENS7_ILi96EEENS7_ILi192EEEEEELi128ENS_10bfloat16_tEfNS_4arch4Sm90ELb0ELb1ELb0ELb0ELb0ELb0ELb0ELb1ELb1ELb1ELb0ELb0EEENS1_21CollectiveEpilogueFwdINS6_IJSA_SA_SB_EEES9_SE_SG_Li256ELb0ELb1ELb0ELb0EEENS1_30DynamicPersistentTileSchedulerILi256ELi128ELb0ELb1ELb1EEEEEEEEEvNT_6ParamsE)
        /*008c*/ 	.word	0x00000020


	//----- nvinfo : EIATTR_REGCOUNT
	.align		4
.L_47:
        /*0090*/ 	.byte	0x04, 0x2f
        /*0092*/ 	.short	(.L_49 - .L_48)
	.align		4
.L_48:
        /*0094*/ 	.word	index@(_ZN7cutlass13device_kernelIN5flash11enable_sm90INS1_16FlashAttnFwdSm90INS1_25CollectiveMainloopFwdSm90ILi2EN4cute5tupleIJNS5_1CILi1EEES8_S8_EEENS6_IJNS7_ILi128EEESA_NS7_ILi192EEEEEELi128ENS_10bfloat16_tEfNS_4arch4Sm90ELb0ELb0ELb0ELb1ELb0ELb1ELb0ELb1ELb1ELb1ELb0ELb0EEENS1_21CollectiveEpilogueFwdINS6_IJSA_SA_SA_EEES9_SD_SF_Li256ELb1ELb1ELb0ELb0EEENS1_36VarlenDynamicPersistentTileSchedulerILi128ELi128ELi256ELi128ELb0ELb1ELb1ELb0ELb1ELb1EEEEEEEEEvNT_6ParamsE)
        /*0098*/ 	.word	0x000000a8


	//----- nvinfo : EIATTR_FRAME_SIZE
	.align		4
.L_49:
        /*009c*/ 	.byte	0x04, 0x11
        /*009e*/ 	.short	(.L_51 - .L_50)
	.align		4
.L_50:
        /*00a0*/ 	.word	index@(_ZN7cutlass13device_kernelIN5flash11enable_sm90INS1_16FlashAttnFwdSm90INS1_25CollectiveMainloopFwdSm90ILi2EN4cute5tupleIJNS5_1CILi1EEES8_S8_EEENS6_IJNS7_ILi128EEESA_NS7_ILi192EEEEEELi128ENS_10bfloat16_tEfNS_4arch4Sm90ELb0ELb0ELb0ELb1ELb0ELb1ELb0ELb1ELb1ELb1ELb0ELb0EEENS1_21CollectiveEpilogueFwdINS6_IJSA_SA_SA_EEES9_SD_SF_Li256ELb1ELb1ELb0ELb0EEENS1_36VarlenDynamicPersistentTileSchedulerILi128ELi128ELi256ELi128ELb0ELb1ELb1ELb0ELb1ELb1EEEEEEEEEvNT_6ParamsE)
        /*00a4*/ 	.word	0x00000090


	//----- nvinfo : EIATTR_REGCOUNT
	.align		4
.L_51:
        /*00a8*/ 	.byte	0x04, 0x2f
        /*00aa*/ 	.short	(.L_53 - .L_52)
	.align		4
.L_52:
        /*00ac*/ 	.word	index@(_ZN7cutlass13device_kernelIN5flash11enable_sm90INS1_16FlashAttnFwdSm90INS1_25CollectiveMainloopFwdSm90ILi2EN4cute5tupleIJNS5_1CILi1EEES8_S8_EEENS6_IJNS7_ILi128EEESA_NS7_ILi192EEEEEELi128ENS_10bfloat16_tEfNS_4arch4Sm90ELb0ELb0ELb0ELb1ELb0ELb0ELb0ELb1ELb1ELb1ELb0ELb0EEENS1_21CollectiveEpilogueFwdINS6_IJSA_SA_SA_EEES9_SD_SF_Li256ELb1ELb1ELb0ELb0EEENS1_36VarlenDynamicPersistentTileSchedulerILi128ELi128ELi256ELi128ELb0ELb1ELb1ELb0ELb1ELb1EEEEEEEEEvNT_6ParamsE)
        /*00b0*/ 	.word	0x000000a8


	//----- nvinfo : EIATTR_FRAME_SIZE
	.align		4
.L_53:
        /*00b4*/ 	.byte	0x04, 0x11
        /*00b6*/ 	.short	(.L_55 - .L_54)
	.align		4
.L_54:
        /*00b8*/ 	.word	index@(_ZN7cutlass13device_kernelIN5flash11enable_sm90INS1_16FlashAttnFwdSm90INS1_25CollectiveMainloopFwdSm90ILi2EN4cute5tupleIJNS5_1CILi1EEES8_S8_EEENS6_IJNS7_ILi128EEESA_NS7_ILi192EEEEEELi128ENS_10bfloat16_tEfNS_4arch4Sm90ELb0ELb0ELb0ELb1ELb0ELb0ELb0ELb1ELb1ELb1ELb0ELb0EEENS1_21CollectiveEpilogueFwdINS6_IJSA_SA_SA_EEES9_SD_SF_Li256ELb1ELb1ELb0ELb0EEENS1_36VarlenDynamicPersistentTileSchedulerILi128ELi128ELi256ELi128ELb0ELb1ELb1ELb0ELb1ELb1EEEEEEEEEvNT_6ParamsE)
        /*00bc*/ 	.word	0x00000060


	//----- nvinfo : EIATTR_REGCOUNT
	.align		4
.L_55:
        /*00c0*/ 	.byte	0x04, 0x2f
        /*00c2*/ 	.short	(.L_57 - .L_56)
	.align		4
.L_56:
        /*00c4*/ 	.word	index@(_ZN7cutlass13device_kernelIN5flash11enable_sm90INS1_16FlashAttnFwdSm90INS1_25CollectiveMainloopFwdSm90ILi2EN4cute5tupleIJNS5_1CILi2EEENS7_ILi1EEES9_EEENS6_IJNS7_ILi128EEESB_NS7_ILi192EEEEEELi128ENS_10bfloat16_tEfNS_4arch4Sm90ELb0ELb0ELb0ELb0ELb0ELb0ELb0ELb1ELb1ELb1ELb0ELb0EEENS1_21CollectiveEpilogueFwdINS6_IJSB_SB_SB_EEESA_SE_SG_Li256ELb0ELb1ELb0ELb0EEENS1_29StaticPersistentTileSchedulerILb0EEEEEEEEEvNT_6ParamsE)
        /*00c8*/ 	.word	0x000000a8


	//----- nvinfo : EIATTR_FRAME_SIZE
	.align		4
.L_57:
        /*00cc*/ 	.byte	0x04, 0x11
        /*00ce*/ 	.short	(.L_59 - .L_58)
	.align		4
.L_58:
        /*00d0*/ 	.word	index@(_ZN7cutlass13device_kernelIN5flash11enable_sm90INS1_16FlashAttnFwdSm90INS1_25CollectiveMainloopFwdSm90ILi2EN4cute5tupleIJNS5_1CILi2EEENS7_ILi1EEES9_EEENS6_IJNS7_ILi128EEESB_NS7_ILi192EEEEEELi128ENS_10bfloat16_tEfNS_4arch4Sm90ELb0ELb0ELb0ELb0ELb0ELb0ELb0ELb1ELb1ELb1ELb0ELb0EEENS1_21CollectiveEpilogueFwdINS6_IJSB_SB_SB_EEESA_SE_SG_Li256ELb0ELb1ELb0ELb0EEENS1_29StaticPersistentTileSchedulerILb0EEEEEEEEEvNT_6ParamsE)
        /*00d4*/ 	.word	0x00000038


	//----- nvinfo : EIATTR_REGCOUNT
	.align		4
.L_59:
        /*00d8*/ 	.byte	0x04, 0x2f
        /*00da*/ 	.short	(.L_61 - .L_60)
	.align		4
.L_60:
        /*00dc*/ 	.word	index@(_ZN7cutlass13device_kernelIN5flash11enable_sm90INS1_16FlashAttnFwdSm90INS1_25CollectiveMainloopFwdSm90ILi2EN4cute5tupleIJNS5_1CILi1EEES8_S8_EEENS6_IJNS7_ILi128EEESA_NS7_ILi192EEEEEELi128ENS_10bfloat16_tEfNS_4arch4Sm90ELb0ELb0ELb0ELb0ELb0ELb0ELb0ELb1ELb1ELb1ELb0ELb0EEENS1_21CollectiveEpilogueFwdINS6_IJSA_SA_SA_EEES9_SD_SF_Li256ELb0ELb1ELb0ELb0EEENS1_29StaticPersistentTileSchedulerILb0EEEEEEEEEvNT_6ParamsE)
        /*00e0*/ 	.word	0x000000a8


	//----- nvinfo : EIATTR_FRAME_SIZE
	.align		4
.L_61:
        /*00e4*/ 	.byte	0x04, 0x11
        /*00e6*/ 	.short	(.L_63 - .L_62)
	.align		4
.L_62:
        /*00e8*/ 	.word	index@(_ZN7cutlass13device_kernelIN5flash11enable_sm90INS1_16FlashAttnFwdSm90INS1_25CollectiveMainloopFwdSm90ILi2EN4cute5tupleIJNS5_1CILi1EEES8_S8_EEENS6_IJNS7_ILi128EEESA_NS7_ILi192EEEEEELi128ENS_10bfloat16_tEfNS_4arch4Sm90ELb0ELb0ELb0ELb0ELb0ELb0ELb0ELb1ELb1ELb1ELb0ELb0EEENS1_21CollectiveEpilogueFwdINS6_IJSA_SA_SA_EEES9_SD_SF_Li256ELb0ELb1ELb0ELb0EEENS1_29StaticPersistentTileSchedulerILb0EEEEEEEEEvNT_6ParamsE)
        /*00ec*/ 	.word	0x00000038


	//----- nvinfo : EIATTR_MIN_STACK_SIZE
	.align		4
.L_63:
        /*00f0*/ 	.byte	0x04, 0x12
        /*00f2*/ 	.short	(.L_65 - .L_64)
	.align		4
.L_64:
        /*00f4*/ 	.word	index@(_ZN7cutlass13device_kernelIN5flash11enable_sm90INS1_16FlashAttnFwdSm90INS1_25CollectiveMainloopFwdSm90ILi2EN4cute5tupleIJNS5_1CILi1EEES8_S8_EEENS6_IJNS7_ILi128EEESA_NS7_ILi192EEEEEELi128ENS_10bfloat16_tEfNS_4arch4Sm90ELb0ELb0ELb0ELb0ELb0ELb0ELb0ELb1ELb1ELb1ELb0ELb0EEENS1_21CollectiveEpilogueFwdINS6_IJSA_SA_SA_EEES9_SD_SF_Li256ELb0ELb1ELb0ELb0EEENS1_29StaticPersistentTileSchedulerILb0EEEEEEEEEvNT_6ParamsE)
        /*00f8*/ 	.word	0x00000038


	//----- nvinfo : EIATTR_MIN_STACK_SIZE
	.align		4
.L_65:
        /*00fc*/ 	.byte	0x04, 0x12
        /*00fe*/ 	.short	(.L_67 - .L_66)
	.align		4
.L_66:
        /*0100*/ 	.word	index@(_ZN7cutlass13device_kernelIN5flash11enable_sm90INS1_16FlashAttnFwdSm90INS1_25CollectiveMainloopFwdSm90ILi2EN4cute5tupleIJNS5_1CILi2EEENS7_ILi1EEES9_EEENS6_IJNS7_ILi128EEESB_NS7_ILi192EEEEEELi128ENS_10bfloat16_tEfNS_4arch4Sm90ELb0ELb0ELb0ELb0ELb0ELb0ELb0ELb1ELb1ELb1ELb0ELb0EEENS1_21CollectiveEpilogueFwdINS6_IJSB_SB_SB_EEESA_SE_SG_Li256ELb0ELb1ELb0ELb0EEENS1_29StaticPersistentTileSchedulerILb0EEEEEEEEEvNT_6ParamsE)
        /*0104*/ 	.word	0x00000038


	//----- nvinfo : EIATTR_MIN_STACK_SIZE
	.align		4
.L_67:
        /*0108*/ 	.byte	0x04, 0x12
        /*010a*/ 	.short	(.L_69 - .L_68)
	.align		4
.L_68:
        /*010c*/ 	.word	index@(_ZN7cutlass13device_kernelIN5flash11enable_sm90INS1_16FlashAttnFwdSm90INS1_25CollectiveMainloopFwdSm90ILi2EN4cute5tupleIJNS5_1CILi1EEES8_S8_EEENS6_IJNS7_ILi128EEESA_NS7_ILi192EEEEEELi128ENS_10bfloat16_tEfNS_4arch4Sm90ELb0ELb0ELb0ELb1ELb0ELb0ELb0ELb1ELb1ELb1ELb0ELb0EEENS1_21CollectiveEpilogueFwdINS6_IJSA_SA_SA_EEES9_SD_SF_Li256ELb1ELb1ELb0ELb0EEENS1_36VarlenDynamicPersistentTileSchedulerILi128ELi128ELi256ELi128ELb0ELb1ELb1ELb0ELb1ELb1EEEEEEEEEvNT_6ParamsE)
        /*0110*/ 	.word	0x00000060


	//----- nvinfo : EIATTR_MIN_STACK_SIZE
	.align		4
.L_69:
        /*0114*/ 	.byte	0x04, 0x12
        /*0116*/ 	.short	(.L_71 - .L_70)
	.align		4
.L_70:
        /*0118*/ 	.word	index@(_ZN7cutlass13device_kernelIN5flash11enable_sm90INS1_16FlashAttnFwdSm90INS1_25CollectiveMainloopFwdSm90ILi2EN4cute5tupleIJNS5_1CILi1EEES8_S8_EEENS6_IJNS7_ILi128EEESA_NS7_ILi192EEEEEELi128ENS_10bfloat16_tEfNS_4arch4Sm90ELb0ELb0ELb0ELb1ELb0ELb1ELb0ELb1ELb1ELb1ELb0ELb0EEENS1_21CollectiveEpilogueFwdINS6_IJSA_SA_SA_EEES9_SD_SF_Li256ELb1ELb1ELb0ELb0EEENS1_36VarlenDynamicPersistentTileSchedulerILi128ELi128ELi256ELi128ELb0ELb1ELb1ELb0ELb1ELb1EEEEEEEEEvNT_6ParamsE)
        /*011c*/ 	.word	0x00000090


	//----- nvinfo : EIATTR_MIN_STACK_SIZE
	.align		4
.L_71:
        /*0120*/ 	.byte	0x04, 0x12
        /*0122*/ 	.short	(.L_73 - .L_72)
	.align		4
.L_72:
        /*0124*/ 	.word	index@(_ZN7cutlass13device_kernelIN5flash11enable_sm90INS1_16FlashAttnFwdSm90INS1_25CollectiveMainloopFwdSm90ILi2EN4cute5tupleIJNS5_1CILi1EEES8_S8_EEENS6_IJNS7_ILi128EEENS7_ILi96EEENS7_ILi192EEEEEELi128ENS_10bfloat16_tEfNS_4arch4Sm90ELb0ELb1ELb0ELb0ELb0ELb0ELb0ELb1ELb1ELb1ELb0ELb0EEENS1_21CollectiveEpilogueFwdINS6_IJSA_SA_SB_EEES9_SE_SG_Li256ELb0ELb1ELb0ELb0EEENS1_30DynamicPersistentTileSchedulerILi256ELi128ELb0ELb1ELb1EEEEEEEEEvNT_6ParamsE)
        /*0128*/ 	.word	0x00000020


	//----- nvinfo : EIATTR_MIN_STACK_SIZE
	.align		4
.L_73:
        /*012c*/ 	.byte	0x04, 0x12
        /*012e*/ 	.short	(.L_75 - .L_74)
	.align		4
.L_74:
        /*0130*/ 	.word	index@(_ZN7cutlass13device_kernelIN5flash11enable_sm90INS1_16FlashAttnFwdSm90INS1_25CollectiveMainloopFwdSm90ILi2EN4cute5tupleIJNS5_1CILi1EEES8_S8_EEENS6_IJNS7_ILi128EEENS7_ILi96EEENS7_ILi192EEEEEELi128ENS_10bfloat16_tEfNS_4arch4Sm90ELb0ELb1ELb0ELb1ELb0ELb0ELb0ELb1ELb1ELb1ELb0ELb0EEENS1_21CollectiveEpilogueFwdINS6_IJSA_SA_SB_EEES9_SE_SG_Li256ELb1ELb1ELb0ELb0EEENS1_36VarlenDynamicPersistentTileSchedulerILi128ELi96ELi256ELi128ELb0ELb1ELb1ELb1ELb0ELb1EEEEEEEEEvNT_6ParamsE)
        /*0134*/ 	.word	0x00000050


	//----- nvinfo : EIATTR_MIN_STACK_SIZE
	.align		4
.L_75:
        /*0138*/ 	.byte	0x04, 0x12
        /*013a*/ 	.short	(.L_77 - .L_76)
	.align		4
.L_76:
        /*013c*/ 	.word	index@(_ZN7cutlass13device_kernelIN5flash11enable_sm90INS1_16FlashAttnFwdSm90INS1_25CollectiveMainloopFwdSm90ILi2EN4cute5tupleIJNS5_1CILi1EEES8_S8_EEENS6_IJNS7_ILi128EEENS7_ILi96EEENS7_ILi192EEEEEELi128ENS_10bfloat16_tEfNS_4arch4Sm90ELb0ELb1ELb0ELb1ELb0ELb1ELb0ELb1ELb1ELb1ELb0ELb0EEENS1_21CollectiveEpilogueFwdINS6_IJSA_SA_SB_EEES9_SE_SG_Li256ELb1ELb1ELb0ELb0EEENS1_36VarlenDynamicPersistentTileSchedulerILi128ELi96ELi256ELi128ELb0ELb1ELb1ELb1ELb0ELb1EEEEEEEEEvNT_6ParamsE)
        /*0140*/ 	.word	0x00000050


	//----- nvinfo : EIATTR_MIN_STACK_SIZE
	.align		4
.L_77:
        /*0144*/ 	.byte	0x04, 0x12
        /*0146*/ 	.short	(.L_79 - .L_78)
	.align		4
.L_78:
        /*0148*/ 	.word	index@(_ZN7cutlass13device_kernelIN5flash11enable_sm90INS1_16FlashAttnFwdSm90INS1_25CollectiveMainloopFwdSm90ILi2EN4cute5tupleIJNS5_1CILi1EEES8_S8_EEENS6_IJNS7_ILi128EEESA_NS7_ILi192EEEEEELi128ENS_10bfloat16_tEfNS_4arch4Sm90ELb1ELb0ELb0ELb0ELb0ELb0ELb0ELb1ELb1ELb1ELb0ELb0EEENS1_21CollectiveEpilogueFwdINS6_IJSA_SA_SA_EEES9_SD_SF_Li256ELb0ELb1ELb0ELb0EEENS1_30DynamicPersistentTileSchedulerILi256ELi128ELb0ELb1ELb1EEEEEEEEEvNT_6ParamsE)
        /*014c*/ 	.word	0x00000028


	//----- nvinfo : EIATTR_MIN_STACK_SIZE
	.align		4
.L_79:
        /*0150*/ 	.byte	0x04, 0x12
        /*0152*/ 	.short	(.L_81 - .L_80)
	.align		4
.L_80:
        /*0154*/ 	.word	index@(_ZN7cutlass13device_kernelIN5flash11enable_sm90INS1_16FlashAttnFwdSm90INS1_25CollectiveMainloopFwdSm90ILi2EN4cute5tupleIJNS5_1CILi1EEES8_S8_EEENS6_IJNS7_ILi128EEESA_NS7_ILi192EEEEEELi128ENS_10bfloat16_tEfNS_4arch4Sm90ELb1ELb0ELb0ELb1ELb0ELb0ELb0ELb1ELb1ELb1ELb0ELb0EEENS1_21CollectiveEpilogueFwdINS6_IJSA_SA_SA_EEES9_SD_SF_Li256ELb1ELb1ELb0ELb0EEENS1_36VarlenDynamicPersistentTileSchedulerILi128ELi128ELi256ELi128ELb0ELb1ELb1ELb1ELb1ELb1EEEEEEEEEvNT_6ParamsE)
        /*0158*/ 	.word	0x00000058


	//----- nvinfo : EIATTR_MIN_STACK_SIZE
	.align		4
.L_81:
        /*015c*/ 	.byte	0x04, 0x12
        /*015e*/ 	.short	(.L_83 - .L_82)
	.align		4
.L_82:
        /*0160*/ 	.word	index@(_ZN7cutlass13device_kernelIN5flash11enable_sm90INS1_16FlashAttnFwdSm90INS1_25CollectiveMainloopFwdSm90ILi2EN4cute5tupleIJNS5_1CILi1EEES8_S8_EEENS6_IJNS7_ILi128EEESA_NS7_ILi192EEEEEELi128ENS_10bfloat16_tEfNS_4arch4Sm90ELb1ELb0ELb0ELb1ELb0ELb1ELb0ELb1ELb1ELb1ELb0ELb0EEENS1_21CollectiveEpilogueFwdINS6_IJSA_SA_SA_EEES9_SD_SF_Li256ELb1ELb1ELb0ELb0EEENS1_36VarlenDynamicPersistentTileSchedulerILi128ELi128ELi256ELi128ELb0ELb1ELb1ELb1ELb1ELb1EEEEEEEEEvNT_6ParamsE)
        /*0164*/ 	.word	0x00000078
.L_83:


//--------------------- .nv.compat                --------------------------
	.section	.nv.compat,"",@"SHT_CUDA_COMPAT_INFO"
	.align	4
        /*0000*/ 	.byte	0x02, 0x09, 0x01, 0x00, 0x02, 0x02, 0x04, 0x00, 0x02, 0x05, 0x05, 0x00, 0x03, 0x07, 0x01, 0x01
        /*0010*/ 	.byte	0x02, 0x03, 0x01, 0x00, 0x02, 0x06, 0x01, 0x00, 0x04, 0x0b, 0x08, 0x00, 0x00, 0x00, 0x00, 0x00
        /*0020*/ 	.byte	0x00, 0x00, 0x00, 0x00


//--------------------- .nv.info._ZN7cutlass13device_kernelIN5flash11enable_sm90INS1_16FlashAttnFwdSm90INS1_25CollectiveMainloopFwdSm90ILi2EN4cute5tupleIJNS5_1CILi1EEES8_S8_EEENS6_IJNS7_ILi128EEESA_NS7_ILi192EEEEEELi128ENS_10bfloat16_tEfNS_4arch4Sm90ELb0ELb0ELb0ELb0ELb0ELb0ELb0ELb1ELb1ELb1ELb0ELb0EEENS1_21CollectiveEpilogueFwdINS6_IJSA_SA_SA_EEES9_SD_SF_Li256ELb0ELb1ELb0ELb0EEENS1_29StaticPersistentTileSchedulerILb0EEEEEEEEEvNT_6ParamsE --------------------------
	.section	.nv.info._ZN7cutlass13device_kernelIN5flash11enable_sm90INS1_16FlashAttnFwdSm90INS1_25CollectiveMainloopFwdSm90ILi2EN4cute5tupleIJNS5_1CILi1EEES8_S8_EEENS6_IJNS7_ILi128EEESA_NS7_ILi192EEEEEELi128ENS_10bfloat16_tEfNS_4arch4Sm90ELb0ELb0ELb0ELb0ELb0ELb0ELb0ELb1ELb1ELb1ELb0ELb0EEENS1_21CollectiveEpilogueFwdINS6_IJSA_SA_SA_EEES9_SD_SF_Li256ELb0ELb1ELb0ELb0EEENS1_29StaticPersistentTileSchedulerILb0EEEEEEEEEvNT_6ParamsE,"",@"SHT_CUDA_INFO"
	.sectionflags	@""
	.align	4


	//----- nvinfo : EIATTR_CUDA_API_VERSION
	.align		4
        /*0000*/ 	.byte	0x04, 0x37
        /*0002*/ 	.short	(.L_85 - .L_84)
.L_84:
        /*0004*/ 	.word	0x00000082


	//----- nvinfo : EIATTR_KPARAM_INFO
	.align		4
.L_85:
        /*0008*/ 	.byte	0x04, 0x17
        /*000a*/ 	.short	(.L_87 - .L_86)
.L_86:
        /*000c*/ 	.word	0x00000000
        /*0010*/ 	.short	0x0000
        /*0012*/ 	.short	0x0070
        /*0014*/ 	.byte	0x00, 0xf0, 0x01, 0x28


	//----- nvinfo : EIATTR_SPARSE_MMA_MASK
	.align		4
.L_87:
        /*0018*/ 	.byte	0x03, 0x50
        /*001a*/ 	.short	0x0000


	//----- nvinfo : EIATTR_MAXREG_COUNT
	.align		4
        /*001c*/ 	.byte	0x03, 0x1b
        /*001e*/ 	.short	0x00a8


	//----- nvinfo : EIATTR_NUM_BARRIERS
	.align		4
        /*0020*/ 	.byte	0x02, 0x4c
        /*0022*/ 	.byte	0x09
	.zero		1


	//----- nvinfo : EIATTR_EXTERNS
	.align		4
        /*0024*/ 	.byte	0x04, 0x0f
        /*0026*/ 	.short	(.L_89 - .L_88)


	//   ....[0]....
	.align		4
.L_88:
        /*0028*/ 	.word	index@(__assertfail)


	//----- nvinfo : EIATTR_ANNOTATIONS
	.align		4
.L_89:
        /*002c*/ 	.byte	0x04, 0x55
        /*002e*/ 	.short	(.L_91 - .L_90)


	//   ....[0]....
.L_90:
        /*0030*/ 	.word	0x00000001
        /*0034*/ 	.byte	0x30, 0x09, 0x00, 0x00, 0x01, 0x00, 0x00, 0x00, 0xf0, 0x09, 0x00, 0x00, 0x01, 0x00, 0x00, 0x00
        /* <DEDUP_REMOVED lines=27> */
        /*01f4*/ 	.byte	0x60, 0xbc, 0x00, 0x00, 0x01, 0x00, 0x00, 0x00, 0xb0, 0xbc, 0x00, 0x00


	//----- nvinfo : EIATTR_MERCURY_ISA_VERSION
	.align		4
.L_91:
        /*0200*/ 	.byte	0x03, 0x5f
        /*0202*/ 	.short	0x0101


	//----- nvinfo : EIATTR_INT_WARP_WIDE_INSTR_OFFSETS
	.align		4
        /*0204*/ 	.byte	0x04, 0x31
        /*0206*/ 	.short	(.L_93 - .L_92)


	//   ....[0]....
.L_92:
        /*0208*/ 	.word	0x00000120


	//   ....[1]....
        /*020c*/ 	.word	0x00000160


	//   ....[2]....
        /*0210*/ 	.word	0x00000220


	//----- nvinfo : EIATTR_COOP_GROUP_MASK_REGIDS
	.align		4
.L_93:
        /*0214*/ 	.byte	0x04, 0x29
        /*0216*/ 	.short	(.L_95 - .L_94)


	//   ....[0]....
.L_94:
        /*0218*/ 	.word	0xffffffff


	//   ....[1]....
        /*021c*/ 	.word	0xffffffff


	//   ....[2]....
        /*0220*/ 	.word	0xffffffff


	//   ....[3]....
        /*0224*/ 	.word	0xffffffff


	//   ....[4]....
        /*0228*/ 	.word	0xffffffff


	//   ....[5]....
        /*022c*/ 	.word	0xffffffff


	//   ....[6]....
        /*0230*/ 	.word	0xffffffff


	//   ....[7]....
        /*0234*/ 	.word	0xffffffff


	//   ....[8]....
        /*0238*/ 	.word	0xffffffff


	//   ....[9]....
        /*023c*/ 	.word	0xffffffff


	//   ....[10]....
        /*0240*/ 	.word	0xffffffff


	//   ....[11]....
        /*0244*/ 	.word	0xffffffff


	//   ....[12]....
        /*0248*/ 	.word	0xffffffff


	//   ....[13]....
        /*024c*/ 	.word	0xffffffff


	//   ....[14]....
        /*0250*/ 	.word	0xffffffff


	//   ....[15]....
        /*0254*/ 	.word	0xffffffff


	//   ....[16]....
        /*0258*/ 	.word	0xffffffff


	//   ....[17]....
        /*025c*/ 	.word	0xffffffff


	//   ....[18]....
        /*0260*/ 	.word	0xffffffff


	//   ....[19]....
        /*0264*/ 	.word	0xffffffff


	//   ....[20]....
        /*0268*/ 	.word	0xffffffff


	//   ....[21]....
        /*026c*/ 	.word	0xffffffff


	//   ....[22]....
        /*0270*/ 	.word	0xffffffff


	//   ....[23]....
        /*0274*/ 	.word	0xffffffff


	//   ....[24]....
        /*0278*/ 	.word	0xffffffff


	//   ....[25]....
        /*027c*/ 	.word	0xffffffff


	//   ....[26]....
        /*0280*/ 	.word	0xffffffff


	//   ....[27]....
        /*0284*/ 	.word	0xffffffff


	//   ....[28]....
        /*0288*/ 	.word	0xffffffff


	//   ....[29]....
        /*028c*/ 	.word	0xffffffff


	//   ....[30]....
        /*0290*/ 	.word	0xffffffff


	//   ....[31]....
        /*0294*/ 	.word	0xffffffff


	//   ....[32]....
        /*0298*/ 	.word	0xffffffff


	//   ....[33]....
        /*029c*/ 	.word	0xffffffff


	//   ....[34]....
        /*02a0*/ 	.word	0xffffffff


	//   ....[35]....
        /*02a4*/ 	.word	0xffffffff


	//   ....[36]....
        /*02a8*/ 	.word	0xffffffff


	//   ....[37]....
        /*02ac*/ 	.word	0xffffffff


	//   ....[38]....
        /*02b0*/ 	.word	0xffffffff


	//   ....[39]....
        /*02b4*/ 	.word	0xffffffff


	//   ....[40]....
        /*02b8*/ 	.word	0xffffffff


	//   ....[41]....
        /*02bc*/ 	.word	0xffffffff


	//   ....[42]....
        /*02c0*/ 	.word	0xffffffff


	//   ....[43]....
        /*02c4*/ 	.word	0xffffffff


	//   ....[44]....
        /*02c8*/ 	.word	0xffffffff


	//   ....[45]....
        /*02cc*/ 	.word	0xffffffff


	//   ....[46]....
        /*02d0*/ 	.word	0xffffffff


	//   ....[47]....
        /*02d4*/ 	.word	0xffffffff


	//   ....[48]....
        /*02d8*/ 	.word	0xffffffff


	//   ....[49]....
        /*02dc*/ 	.word	0xffffffff


	//   ....[50]....
        /*02e0*/ 	.word	0x0500000f


	//   ....[51]....
        /*02e4*/ 	.word	0x0500000f


	//   ....[52]....
        /*02e8*/ 	.word	0x0500000f


	//   ....[53]....
        /*02ec*/ 	.word	0x0500000f


	//   ....[54]....
        /*02f0*/ 	.word	0x0500000f


	//   ....[55]....
        /*02f4*/ 	.word	0x0500000f


	//   ....[56]....
        /*02f8*/ 	.word	0x0500000f


	//   ....[57]....
        /*02fc*/ 	.word	0x0500000f


	//   ....[58]....
        /*0300*/ 	.word	0x0500000f


	//   ....[59]....
        /*0304*/ 	.word	0x0500000f


	//   ....[60]....
        /*0308*/ 	.word	0x0500000f


	//   ....[61]....
        /*030c*/ 	.word	0x0500000f


	//   ....[62]....
        /*0310*/ 	.word	0x0500000f


	//   ....[63]....
        /*0314*/ 	.word	0x0500000f


	//   ....[64]....
        /*0318*/ 	.word	0x0500000f


	//   ....[65]....
        /*031c*/ 	.word	0x0500000f


	//   ....[66]....
        /*0320*/ 	.word	0x0500000f


	//   ....[67]....
        /*0324*/ 	.word	0x0500000f


	//----- nvinfo : EIATTR_COOP_GROUP_INSTR_OFFSETS
	.align		4
.L_95:
        /*0328*/ 	.byte	0x04, 0x28
        /*032a*/ 	.short	(.L_97 - .L_96)


	//   ....[0]....
.L_96:
        /*032c*/ 	.word	0x00000060


	//   ....[1]....
        /*0330*/ 	.word	0x00000130


	//   ....[2]....
        /*0334*/ 	.word	0x00000230


	//   ....[3]....
        /*0338*/ 	.word	0x000003a0


	//   ....[4]....
        /*033c*/ 	.word	0x00000500


	//   ....[5]....
        /*0340*/ 	.word	0x00000620


	//   ....[6]....
        /*0344*/ 	.word	0x00000780


	//   ....[7]....
        /*0348*/ 	.word	0x00000d70


	//   ....[8]....
        /*034c*/ 	.word	0x00002280


	//   ....[9]....
        /*0350*/ 	.word	0x00002380


	//   ....[10]....
        /*0354*/ 	.word	0x000029e0


	//   ....[11]....
        /*0358*/ 	.word	0x00002a80


	//   ....[12]....
        /*035c*/ 	.word	0x000045f0


	//   ....[13]....
        /*0360*/ 	.word	0x00004630


	//   ....[14]....
        /*0364*/ 	.word	0x00004b10


	//   ....[15]....
        /*0368*/ 	.word	0x00004c00


	//   ....[16]....
        /*036c*/ 	.word	0x00005f50


	//   ....[17]....
        /*0370*/ 	.word	0x00005f90


	//   ....[18]....
        /*0374*/ 	.word	0x000060b0


	//   ....[19]....
        /*0378*/ 	.word	0x000060d0


	//   ....[20]....
        /*037c*/ 	.word	0x00007210


	//   ....[21]....
        /*0380*/ 	.word	0x00007280


	//   ....[22]....
        /*0384*/ 	.word	0x000072b0


	//   ....[23]....
        /*0388*/ 	.word	0x000072f0


	//   ....[24]....
        /*038c*/ 	.word	0x00007790


	//   ....[25]....
        /*0390*/ 	.word	0x000077d0


	//   ....[26]....
        /*0394*/ 	.word	0x000078a0


	//   ....[27]....
        /*0398*/ 	.word	0x000078c0


	//   ....[28]....
        /*039c*/ 	.word	0x00007970


	//   ....[29]....
        /*03a0*/ 	.word	0x00007990


	//   ....[30]....
        /*03a4*/ 	.word	0x00007a50


	//   ....[31]....
        /*03a8*/ 	.word	0x00007a90


	//   ....[32]....
        /*03ac*/ 	.word	0x000084d0


	//   ....[33]....
        /*03b0*/ 	.word	0x00008f70


	//   ....[34]....
        /*03b4*/ 	.word	0x00008f80


	//   ....[35]....
        /*03b8*/ 	.word	0x00008fe0


	//   ....[36]....
        /*03bc*/ 	.word	0x00009020


	//   ....[37]....
        /*03c0*/ 	.word	0x000090f0


	//   ....[38]....
        /*03c4*/ 	.word	0x00009150


	//   ....[39]....
        /*03c8*/ 	.word	0x000091f0


	//   ....[40]....
        /*03cc*/ 	.word	0x00009200


	//   ....[41]....
        /*03d0*/ 	.word	0x00009290


	//   ....[42]....
        /*03d4*/ 	.word	0x000092a0


	//   ....[43]....
        /*03d8*/ 	.word	0x00009330


	//   ....[44]....
        /*03dc*/ 	.word	0x00009340


	//   ....[45]....
        /*03e0*/ 	.word	0x000093d0


	//   ....[46]....
        /*03e4*/ 	.word	0x000093e0


	//   ....[47]....
        /*03e8*/ 	.word	0x000093f0


	//   ....[48]....
        /*03ec*/ 	.word	0x00009400


	//   ....[49]....
        /*03f0*/ 	.word	0x0000bbe0


	//   ....[50]....
        /*03f4*/ 	.word	0x0000c0d0


	//   ....[51]....
        /*03f8*/ 	.word	0x0000c240


	//   ....[52]....
        /*03fc*/ 	.word	0x0000c2a0


	//   ....[53]....
        /*0400*/ 	.word	0x0000c360


	//   ....[54]....
        /*0404*/ 	.word	0x0000c470


	//   ....[55]....
        /*0408*/ 	.word	0x0000c4d0


	//   ....[56]....
        /*040c*/ 	.word	0x0000c5e0


	//   ....[57]....
        /*0410*/ 	.word	0x0000c640


	//   ....[58]....
        /*0414*/ 	.word	0x0000c770


	//   ....[59]....
        /*0418*/ 	.word	0x0000c7f0


	//   ....[60]....
        /*041c*/ 	.word	0x0000c8f0


	//   ....[61]....
        /*0420*/ 	.word	0x0000c950


	//   ....[62]....
        /*0424*/ 	.word	0x0000ca50


	//   ....[63]....
        /*0428*/ 	.word	0x0000cab0


	//   ....[64]....
        /*042c*/ 	.word	0x0000cba0


	//   ....[65]....
        /*0430*/ 	.word	0x0000cc00


	//   ....[66]....
        /*0434*/ 	.word	0x0000cce0


	//   ....[67]....
        /*0438*/ 	.word	0x0000d080


	//----- nvinfo : EIATTR_REG_RECONFIG
	.align		4
.L_97:
        /*043c*/ 	.byte	0x01, 0x54
	.zero		2


	//----- nvinfo : EIATTR_SYSCALL_OFFSETS
	.align		4
        /*0440*/ 	.byte	0x04, 0x46
        /*0442*/ 	.short	(.L_99 - .L_98)


	//   ....[0]....
.L_98:
        /*0444*/ 	.word	0x00001110


	//   ....[1]....
        /*0448*/ 	.word	0x000080f0


	//   ....[2]....
        /*044c*/ 	.word	0x00008230


	//   ....[3]....
        /*0450*/ 	.word	0x00008320


	//   ....[4]....
        /*0454*/ 	.word	0x00008b10


	//----- nvinfo : EIATTR_MBARRIER_INSTR_OFFSETS
	.align		4
.L_99:
        /*0458*/ 	.byte	0x04, 0x39
        /*045a*/ 	.short	(.L_101 - .L_100)


	//   ....[0]....
.L_100:
        /*045c*/ 	.word	0x00000250
        /*0460*/ 	.word	0x000000ff
        /*0464*/ 	.word	0x00034800
        /*0468*/ 	.short	0x0100
        /*046a*/ 	.byte	0x08
	.zero		1


	//   ....[1]....
        /*046c*/ 	.word	0x00000260
        /*0470*/ 	.word	0x000000ff
        /*0474*/ 	.word	0x00034820
        /*0478*/ 	.short	0x0100
        /*047a*/ 	.byte	0x08
	.zero		1


	//   ....[2]....
        /*047c*/ 	.word	0x00000350
        /*0480*/ 	.word	0x000000ff
        /*0484*/ 	.word	0x00034830
        /*0488*/ 	.short	0x0100
        /*048a*/ 	.byte	0x08
	.zero		1


	//   ....[3]....
        /*048c*/ 	.word	0x00000360
        /*0490*/ 	.word	0x000000ff
        /*0494*/ 	.word	0x00034840
        /*0498*/ 	.short	0x0100
        /*049a*/ 	.byte	0x08
	.zero		1


	//   ....[4]....
        /*049c*/ 	.word	0x00000370
        /*04a0*/ 	.word	0x000000ff
        /*04a4*/ 	.word	0x00034838
        /*04a8*/ 	.short	0x0100
        /*04aa*/ 	.byte	0x08
	.zero		1


	//   ....[5]....
        /*04ac*/ 	.word	0x00000380
        /*04b0*/ 	.word	0x000000ff
        /*04b4*/ 	.word	0x00034848
        /*04b8*/ 	.short	0x0100
        /*04ba*/ 	.byte	0x08
	.zero		1


	//   ....[6]....
        /*04bc*/ 	.word	0x000004b0
        /*04c0*/ 	.word	0x000000ff
        /*04c4*/ 	.word	0x00034850
        /*04c8*/ 	.short	0x0100
        /*04ca*/ 	.byte	0x08
	.zero		1


	//   ....[7]....
        /*04cc*/ 	.word	0x000004c0
        /*04d0*/ 	.word	0x000000ff
        /*04d4*/ 	.word	0x00034860
        /*04d8*/ 	.short	0x0100
        /*04da*/ 	.byte	0x08
	.zero		1


	//   ....[8]....
        /*04dc*/ 	.word	0x000004d0
        /*04e0*/ 	.word	0x000000ff
        /*04e4*/ 	.word	0x00034858
        /*04e8*/ 	.short	0x0100
        /*04ea*/ 	.byte	0x08
	.zero		1


	//   ....[9]....
        /*04ec*/ 	.word	0x000004e0
        /*04f0*/ 	.word	0x000000ff
        /*04f4*/ 	.word	0x00034868
        /*04f8*/ 	.short	0x0100
        /*04fa*/ 	.byte	0x08
	.zero		1


	//   ....[10]....
        /*04fc*/ 	.word	0x000005d0
        /*0500*/ 	.word	0x000000ff
        /*0504*/ 	.word	0x00034870
        /*0508*/ 	.short	0x0100
        /*050a*/ 	.byte	0x06
	.zero		1


	//   ....[11]....
        /*050c*/ 	.word	0x000005e0
        /*0510*/ 	.word	0x000000ff
        /*0514*/ 	.word	0x00034880
        /*0518*/ 	.short	0x0100
        /*051a*/ 	.byte	0x06
	.zero		1


	//   ....[12]....
        /*051c*/ 	.word	0x000005f0
        /*0520*/ 	.word	0x000000ff
        /*0524*/ 	.word	0x00034878
        /*0528*/ 	.short	0x0100
        /*052a*/ 	.byte	0x06
	.zero		1


	//   ....[13]....
        /*052c*/ 	.word	0x00000600
        /*0530*/ 	.word	0x000000ff
        /*0534*/ 	.word	0x00034888
        /*0538*/ 	.short	0x0100
        /*053a*/ 	.byte	0x06
	.zero		1


	//   ....[14]....
        /*053c*/ 	.word	0x00000730
        /*0540*/ 	.word	0x000000ff
        /*0544*/ 	.word	0x00034890
        /*0548*/ 	.short	0x0100
        /*054a*/ 	.byte	0x08
	.zero		1


	//   ....[15]....
        /*054c*/ 	.word	0x00000740
        /*0550*/ 	.word	0x000000ff
        /*0554*/ 	.word	0x000348a0
        /*0558*/ 	.short	0x0100
        /*055a*/ 	.byte	0x08
	.zero		1


	//   ....[16]....
        /*055c*/ 	.word	0x00000750
        /*0560*/ 	.word	0x000000ff
        /*0564*/ 	.word	0x00034898
        /*0568*/ 	.short	0x0100
        /*056a*/ 	.byte	0x08
	.zero		1


	//   ....[17]....
        /*056c*/ 	.word	0x00000760
        /*0570*/ 	.word	0x000000ff
        /*0574*/ 	.word	0x000348a8
        /*0578*/ 	.short	0x0100
        /*057a*/ 	.byte	0x08
	.zero		1


	//   ....[18]....
        /*057c*/ 	.word	0x00000890
        /*0580*/ 	.word	0x000000ff
        /*0584*/ 	.word	0x000348b0
        /*0588*/ 	.short	0x0100
        /*058a*/ 	.byte	0x08
	.zero		1


	//   ....[19]....
        /*058c*/ 	.word	0x000008a0
        /*0590*/ 	.word	0x000000ff
        /*0594*/ 	.word	0x000348c0
        /*0598*/ 	.short	0x0100
        /*059a*/ 	.byte	0x08
	.zero		1


	//   ....[20]....
        /*059c*/ 	.word	0x000008b0
        /*05a0*/ 	.word	0x000000ff
        /*05a4*/ 	.word	0x000348b8
        /*05a8*/ 	.short	0x0100
        /*05aa*/ 	.byte	0x08
	.zero		1


	//   ....[21]....
        /*05ac*/ 	.word	0x000008c0
        /*05b0*/ 	.word	0x000000ff
        /*05b4*/ 	.word	0x000348c8
        /*05b8*/ 	.short	0x0100
        /*05ba*/ 	.byte	0x08
	.zero		1


	//   ....[22]....
        /*05bc*/ 	.word	0x00001150
        /*05c0*/ 	.word	0x000000ff
        /*05c4*/ 	.word	0x00034800
        /*05c8*/ 	.short	0x010a
        /*05ca*/ 	.byte	0x26
	.zero		1


	//   ....[23]....
        /*05cc*/ 	.word	0x000011d0
        /*05d0*/ 	.word	0x00000006
        /*05d4*/ 	.word	0x00034830
        /*05d8*/ 	.short	0x010a
        /*05da*/ 	.byte	0x3f
	.zero		1


	//   ....[24]....
        /*05dc*/ 	.word	0x00001250
        /*05e0*/ 	.word	0x00000006
        /*05e4*/ 	.word	0x00034830
        /*05e8*/ 	.short	0x010a
        /*05ea*/ 	.byte	0x3f
	.zero		1


	//   ....[25]....
        /*05ec*/ 	.word	0x000023b0
        /*05f0*/ 	.word	0x00000006
        /*05f4*/ 	.word	0x00000000
        /*05f8*/ 	.short	0x0101
        /*05fa*/ 	.byte	0x3f
	.zero		1


	//   ....[26]....
        /*05fc*/ 	.word	0x00003970
        /*0600*/ 	.word	0x000000ff
        /*0604*/ 	.word	0x00034830
        /*0608*/ 	.short	0x010a
        /*060a*/ 	.byte	0x07
	.zero		1


	//   ....[27]....
        /*060c*/ 	.word	0x000039b0
        /*0610*/ 	.word	0x000000ff
        /*0614*/ 	.word	0x00034830
        /*0618*/ 	.short	0x010a
        /*061a*/ 	.byte	0x07
	.zero		1


	//   ....[28]....
        /*061c*/ 	.word	0x00004290
        /*0620*/ 	.word	0x000000ff
        /*0624*/ 	.word	0x00034850
        /*0628*/ 	.short	0x010a
        /*062a*/ 	.byte	0x0a
	.zero		1


	//   ....[29]....
        /*062c*/ 	.word	0x000042d0
        /*0630*/ 	.word	0x000000ff
        /*0634*/ 	.word	0x00034850
        /*0638*/ 	.short	0x010a
        /*063a*/ 	.byte	0x0a
	.zero		1


	//   ....[30]....
        /*063c*/ 	.word	0x00005430
        /*0640*/ 	.word	0x0000001b
        /*0644*/ 	.word	0x00000000
        /*0648*/ 	.short	0x0101
        /*064a*/ 	.byte	0x3f
	.zero		1


	//   ....[31]....
        /*064c*/ 	.word	0x000054a0
        /*0650*/ 	.word	0x0000001f
        /*0654*/ 	.word	0x00000000
        /*0658*/ 	.short	0x0101
        /*065a*/ 	.byte	0x3f
	.zero		1


	//   ....[32]....
        /*065c*/ 	.word	0x00005ec0
        /*0660*/ 	.word	0x000000ff
        /*0664*/ 	.word	0x00034850
        /*0668*/ 	.short	0x010a
        /*066a*/ 	.byte	0x0c
	.zero		1


	//   ....[33]....
        /*066c*/ 	.word	0x00005f00
        /*0670*/ 	.word	0x000000ff
        /*0674*/ 	.word	0x00034850
        /*0678*/ 	.short	0x010a
        /*067a*/ 	.byte	0x0c
	.zero		1


	//   ....[34]....
        /*067c*/ 	.word	0x00006bb0
        /*0680*/ 	.word	0x00000013
        /*0684*/ 	.word	0x00000000
        /*0688*/ 	.short	0x0101
        /*068a*/ 	.byte	0x3f
	.zero		1


	//   ....[35]....
        /*068c*/ 	.word	0x000077c0
        /*0690*/ 	.word	0x000000ff
        /*0694*/ 	.word	0x00000000
        /*0698*/ 	.short	0x0101
        /*069a*/ 	.byte	0x04
	.zero		1


	//   ....[36]....
        /*069c*/ 	.word	0x00008700
        /*06a0*/ 	.word	0x00000000
        /*06a4*/ 	.word	0x00034840
        /*06a8*/ 	.short	0x010a
        /*06aa*/ 	.byte	0x3f
	.zero		1


	//   ....[37]....
        /*06ac*/ 	.word	0x00009580
        /*06b0*/ 	.word	0x000000ff
        /*06b4*/ 	.word	0x00034800
        /*06b8*/ 	.short	0x0107
        /*06ba*/ 	.byte	0x24
	.zero		1


	//   ....[38]....
        /*06bc*/ 	.word	0x000095f0
        /*06c0*/ 	.word	0x000000ff
        /*06c4*/ 	.word	0x00034800
        /*06c8*/ 	.short	0x0101
        /*06ca*/ 	.byte	0x24
	.zero		1


	//   ....[39]....
        /*06cc*/ 	.word	0x00009620
        /*06d0*/ 	.word	0x000000ff
        /*06d4*/ 	.word	0x00034820
        /*06d8*/ 	.short	0x010a
        /*06da*/ 	.byte	0x24
	.zero		1


	//   ....[40]....
        /*06dc*/ 	.word	0x00009940
        /*06e0*/ 	.word	0x00000003
        /*06e4*/ 	.word	0x00034840
        /*06e8*/ 	.short	0x010a
        /*06ea*/ 	.byte	0x3f
	.zero		1


	//   ....[41]....
        /*06ec*/ 	.word	0x00009dc0
        /*06f0*/ 	.word	0x00000003
        /*06f4*/ 	.word	0x00000060
        /*06f8*/ 	.short	0x010a
        /*06fa*/ 	.byte	0x3f
	.zero		1


	//   ....[42]....
        /*06fc*/ 	.word	0x0000a410
        /*0700*/ 	.word	0x00000003
        /*0704*/ 	.word	0x00034840
        /*0708*/ 	.short	0x010a
        /*070a*/ 	.byte	0x3f
	.zero		1


	//   ....[43]....
        /*070c*/ 	.word	0x0000a890
        /*0710*/ 	.word	0x00000002
        /*0714*/ 	.word	0x00000060
        /*0718*/ 	.short	0x010a
        /*071a*/ 	.byte	0x3f
	.zero		1


	//   ....[44]....
        /*071c*/ 	.word	0x0000ae20
        /*0720*/ 	.word	0x00000002
        /*0724*/ 	.word	0x00034840
        /*0728*/ 	.short	0x010a
        /*072a*/ 	.byte	0x3f
	.zero		1


	//   ....[45]....
        /*072c*/ 	.word	0x0000b2a0
        /*0730*/ 	.word	0x00000002
        /*0734*/ 	.word	0x00000060
        /*0738*/ 	.short	0x010a
        /*073a*/ 	.byte	0x3f
	.zero		1


	//   ....[46]....
        /*073c*/ 	.word	0x0000b6e0
        /*0740*/ 	.word	0x00000003
        /*0744*/ 	.word	0x00034860
        /*0748*/ 	.short	0x010a
        /*074a*/ 	.byte	0x3f
	.zero		1


	//   ....[47]....
        /*074c*/ 	.word	0x0000bb60
        /*0750*/ 	.word	0x00000000
        /*0754*/ 	.word	0x00034820
        /*0758*/ 	.short	0x010a
        /*075a*/ 	.byte	0x3f
	.zero		1


	//   ....[48]....
        /*075c*/ 	.word	0x0000bd30
        /*0760*/ 	.word	0x00000006
        /*0764*/ 	.word	0x00000000
        /*0768*/ 	.short	0x010a
        /*076a*/ 	.byte	0x3f
	.zero		1


	//   ....[49]....
        /*076c*/ 	.word	0x0000bd80
        /*0770*/ 	.word	0x00000003
        /*0774*/ 	.word	0x00000000
        /*0778*/ 	.short	0x010a
        /*077a*/ 	.byte	0x3f
	.zero		1


	//   ....[50]....
        /*077c*/ 	.word	0x0000bde0
        /*0780*/ 	.word	0x00000012
        /*0784*/ 	.word	0x00000000
        /*0788*/ 	.short	0x010a
        /*078a*/ 	.byte	0x3f
	.zero		1


	//   ....[51]....
        /*078c*/ 	.word	0x0000be10
        /*0790*/ 	.word	0x00000003
        /*0794*/ 	.word	0x00000000
        /*0798*/ 	.short	0x010a
        /*079a*/ 	.byte	0x3f
	.zero		1


	//   ....[52]....
        /*079c*/ 	.word	0x0000be80
        /*07a0*/ 	.word	0x00000003
        /*07a4*/ 	.word	0x00034800
        /*07a8*/ 	.short	0x010a
        /*07aa*/ 	.byte	0x3f
	.zero		1


	//   ....[53]....
        /*07ac*/ 	.word	0x0000bed0
        /*07b0*/ 	.word	0x00000006
        /*07b4*/ 	.word	0x00034830
        /*07b8*/ 	.short	0x010a
        /*07ba*/ 	.byte	0x3f
	.zero		1


	//   ....[54]....
        /*07bc*/ 	.word	0x0000bf30
        /*07c0*/ 	.word	0x00000003
        /*07c4*/ 	.word	0x00034830
        /*07c8*/ 	.short	0x010a
        /*07ca*/ 	.byte	0x3f
	.zero		1


	//   ....[55]....
        /*07cc*/ 	.word	0x0000bf90
        /*07d0*/ 	.word	0x00000003
        /*07d4*/ 	.word	0x00034850
        /*07d8*/ 	.short	0x010a
        /*07da*/ 	.byte	0x3f
	.zero		1


	//   ....[56]....
        /*07dc*/ 	.word	0x0000bff0
        /*07e0*/ 	.word	0x00000005
        /*07e4*/ 	.word	0x00034850
        /*07e8*/ 	.short	0x010a
        /*07ea*/ 	.byte	0x3f
	.zero		1


	//   ....[57]....
        /*07ec*/ 	.word	0x0000c190
        /*07f0*/ 	.word	0x00000000
        /*07f4*/ 	.word	0x00034840
        /*07f8*/ 	.short	0x010a
        /*07fa*/ 	.byte	0x3f
	.zero		1


	//   ....[58]....
        /*07fc*/ 	.word	0x0000cd20
        /*0800*/ 	.word	0x0000000e
        /*0804*/ 	.word	0x00034820
        /*0808*/ 	.short	0x010a
        /*080a*/ 	.byte	0x3f
	.zero		1


	//   ....[59]....
        /*080c*/ 	.word	0x0000cd70
        /*0810*/ 	.word	0x00000003
        /*0814*/ 	.word	0x00034840
        /*0818*/ 	.short	0x010a
        /*081a*/ 	.byte	0x3f
	.zero		1


	//   ....[60]....
        /*081c*/ 	.word	0x0000cdc0
        /*0820*/ 	.word	0x00000003
        /*0824*/ 	.word	0x00000060
        /*0828*/ 	.short	0x010a
        /*082a*/ 	.byte	0x3f
	.zero		1


	//   ....[61]....
        /*082c*/ 	.word	0x0000ce10
        /*0830*/ 	.word	0x00000003
        /*0834*/ 	.word	0x00034840
        /*0838*/ 	.short	0x010a
        /*083a*/ 	.byte	0x3f
	.zero		1


	//   ....[62]....
        /*083c*/ 	.word	0x0000ce60
        /*0840*/ 	.word	0x00000002
        /*0844*/ 	.word	0x00000060
        /*0848*/ 	.short	0x010a
        /*084a*/ 	.byte	0x3f
	.zero		1


	//   ....[63]....
        /*084c*/ 	.word	0x0000ceb0
        /*0850*/ 	.word	0x00000002
        /*0854*/ 	.word	0x00034840
        /*0858*/ 	.short	0x010a
        /*085a*/ 	.byte	0x3f
	.zero		1


	//   ....[64]....
        /*085c*/ 	.word	0x0000cf00
        /*0860*/ 	.word	0x00000002
        /*0864*/ 	.word	0x00000060
        /*0868*/ 	.short	0x010a
        /*086a*/ 	.byte	0x3f
	.zero		1


	//   ....[65]....
        /*086c*/ 	.word	0x0000cf50
        /*0870*/ 	.word	0x00000003
        /*0874*/ 	.word	0x00034860
        /*0878*/ 	.short	0x010a
        /*087a*/ 	.byte	0x3f
	.zero		1


	//   ....[66]....
        /*087c*/ 	.word	0x0000cfa0
        /*0880*/ 	.word	0x00000000
        /*0884*/ 	.word	0x00034820
        /*0888*/ 	.short	0x010a
        /*088a*/ 	.byte	0x3f
	.zero		1


	//   ....[67]....
        /*088c*/ 	.word	0x0000d140
        /*0890*/ 	.word	0x00000006
        /*0894*/ 	.word	0x00000000
        /*0898*/ 	.short	0x010a
        /*089a*/ 	.byte	0x3f
	.zero		1


	//   ....[68]....
        /*089c*/ 	.word	0x0000d190
        /*08a0*/ 	.word	0x00000003
        /*08a4*/ 	.word	0x00000000
        /*08a8*/ 	.short	0x010a
        /*08aa*/ 	.byte	0x3f
	.zero		1


	//   ....[69]....
        /*08ac*/ 	.word	0x0000d1e0
        /*08b0*/ 	.word	0x00000012
        /*08b4*/ 	.word	0x00000000
        /*08b8*/ 	.short	0x010a
        /*08ba*/ 	.byte	0x3f
	.zero		1


	//----- nvinfo : EIATTR_NUM_MBARRIERS
	.align		4
.L_101:
        /*08bc*/ 	.byte	0x03, 0x38
        /*08be*/ 	.short	0x0016


	//----- nvinfo : EIATTR_EXIT_INSTR_OFFSETS
	.align		4
        /*08c0*/ 	.byte	0x04, 0x1c
        /*08c2*/ 	.short	(.L_103 - .L_102)


	//   ....[0]....
.L_102:
        /*08c4*/ 	.word	0x000009e0


	//   ....[1]....
        /*08c8*/ 	.word	0x00007b80


	//   ....[2]....
        /*08cc*/ 	.word	0x0000be60


	//----- nvinfo : EIATTR_MAX_THREADS
	.align		4
.L_103:
        /*08d0*/ 	.byte	0x04, 0x05
        /*08d2*/ 	.short	(.L_105 - .L_104)
.L_104:
        /*08d4*/ 	.word	0x00000180
        /*08d8*/ 	.word	0x00000001
        /*08dc*/ 	.word	0x00000001


	//----- nvinfo : EIATTR_CRS_STACK_SIZE
	.align		4
.L_105:
        /*08e0*/ 	.byte	0x04, 0x1e
        /*08e2*/ 	.short	(.L_107 - .L_106)
.L_106:
        /*08e4*/ 	.word	0x00000000


	//----- nvinfo : EIATTR_CBANK_PARAM_SIZE
	.align		4
.L_107:
        /*08e8*/ 	.byte	0x03, 0x19
        /*08ea*/ 	.short	0x0a70


	//----- nvinfo : EIATTR_PARAM_CBANK
	.align		4
        /*08ec*/ 	.byte	0x04, 0x0a
        /*08ee*/ 	.short	(.L_109 - .L_108)
	.align		4
.L_108:
        /*08f0*/ 	.word	index@(.nv.constant0._ZN7cutlass13device_kernelIN5flash11enable_sm90INS1_16FlashAttnFwdSm90INS1_25CollectiveMainloopFwdSm90ILi2EN4cute5tupleIJNS5_1CILi1EEES8_S8_EEENS6_IJNS7_ILi128EEESA_NS7_ILi192EEEEEELi128ENS_10bfloat16_tEfNS_4arch4Sm90ELb0ELb0ELb0ELb0ELb0ELb0ELb0ELb1ELb1ELb1ELb0ELb0EEENS1_21CollectiveEpilogueFwdINS6_IJSA_SA_SA_EEES9_SD_SF_Li256ELb0ELb1ELb0ELb0EEENS1_29StaticPersistentTileSchedulerILb0EEEEEEEEEvNT_6ParamsE)
        /*08f4*/ 	.short	0x0210
        /*08f6*/ 	.short	0x0a70


	//----- nvinfo : EIATTR_SW_WAR
	.align		4
.L_109:
        /*08f8*/ 	.byte	0x04, 0x36
        /*08fa*/ 	.short	(.L_111 - .L_110)
.L_110:
        /*08fc*/ 	.word	0x00000008
.L_111:


//--------------------- .nv.info._ZN7cutlass13device_kernelIN5flash11enable_sm90INS1_16FlashAttnFwdSm90INS1_25CollectiveMainloopFwdSm90ILi2EN4cute5tupleIJNS5_1CILi2EEENS7_ILi1EEES9_EEENS6_IJNS7_ILi128EEESB_NS7_ILi192EEEEEELi128ENS_10bfloat16_tEfNS_4arch4Sm90ELb0ELb0ELb0ELb0ELb0ELb0ELb0ELb1ELb1ELb1ELb0ELb0EEENS1_21CollectiveEpilogueFwdINS6_IJSB_SB_SB_EEESA_SE_SG_Li256ELb0ELb1ELb0ELb0EEENS1_29StaticPersistentTileSchedulerILb0EEEEEEEEEvNT_6ParamsE --------------------------
	.section	.nv.info._ZN7cutlass13device_kernelIN5flash11enable_sm90INS1_16FlashAttnFwdSm90INS1_25CollectiveMainloopFwdSm90ILi2EN4cute5tupleIJNS5_1CILi2EEENS7_ILi1EEES9_EEENS6_IJNS7_ILi128EEESB_NS7_ILi192EEEEEELi128ENS_10bfloat16_tEfNS_4arch4Sm90ELb0ELb0ELb0ELb0ELb0ELb0ELb0ELb1ELb1ELb1ELb0ELb0EEENS1_21CollectiveEpilogueFwdINS6_IJSB_SB_SB_EEESA_SE_SG_Li256ELb0ELb1ELb0ELb0EEENS1_29StaticPersistentTileSchedulerILb0EEEEEEEEEvNT_6ParamsE,"",@"SHT_CUDA_INFO"
	.sectionflags	@""
	.align	4


	//----- nvinfo : EIATTR_CUDA_API_VERSION
	.align		4
        /*0000*/ 	.byte	0x04, 0x37
        /*0002*/ 	.short	(.L_113 - .L_112)
.L_112:
        /*0004*/ 	.word	0x00000082


	//----- nvinfo : EIATTR_KPARAM_INFO
	.align		4
.L_113:
        /*0008*/ 	.byte	0x04, 0x17
        /*000a*/ 	.short	(.L_115 - .L_114)
.L_114:
        /*000c*/ 	.word	0x00000000
        /*0010*/ 	.short	0x0000
        /*0012*/ 	.short	0x0070
        /*0014*/ 	.byte	0x00, 0xf0, 0x01, 0x28


	//----- nvinfo : EIATTR_SPARSE_MMA_MASK
	.align		4
.L_115:
        /*0018*/ 	.byte	0x03, 0x50
        /*001a*/ 	.short	0x0000


	//----- nvinfo : EIATTR_MAXREG_COUNT
	.align		4
        /*001c*/ 	.byte	0x03, 0x1b
        /*001e*/ 	.short	0x00a8


	//----- nvinfo : EIATTR_NUM_BARRIERS
	.align		4
        /*0020*/ 	.byte	0x02, 0x4c
        /*0022*/ 	.byte	0x09
	.zero		1


	//----- nvinfo : EIATTR_EXTERNS
	.align		4
        /*0024*/ 	.byte	0x04, 0x0f
        /*0026*/ 	.short	(.L_117 - .L_116)


	//   ....[0]....
	.align		4
.L_116:
        /*0028*/ 	.word	index@(__assertfail)


	//----- nvinfo : EIATTR_ANNOTATIONS
	.align		4
.L_117:
        /*002c*/ 	.byte	0x04, 0x55
        /*002e*/ 	.short	(.L_119 - .L_118)


	//   ....[0]....
.L_118:
        /* <DEDUP_REMOVED lines=30> */
        /*0204*/ 	.byte	0xe0, 0xc4, 0x00, 0x00


	//----- nvinfo : EIATTR_MERCURY_ISA_VERSION
	.align		4
.L_119:
        /*0208*/ 	.byte	0x03, 0x5f
        /*020a*/ 	.short	0x0101


	//----- nvinfo : EIATTR_INT_WARP_WIDE_INSTR_OFFSETS
	.align		4
        /*020c*/ 	.byte	0x04, 0x31
        /*020e*/ 	.short	(.L_121 - .L_120)


	//   ....[0]....
.L_120:
        /*0210*/ 	.word	0x00000130


	//   ....[1]....
        /*0214*/ 	.word	0x00000170


	//   ....[2]....
        /*0218*/ 	.word	0x000001e0


	//----- nvinfo : EIATTR_COOP_GROUP_MASK_REGIDS
	.align		4
.L_121:
        /*021c*/ 	.byte	0x04, 0x29
        /*021e*/ 	.short	(.L_123 - .L_122)


	//   ....[0]....
.L_122:
        /*0220*/ 	.word	0xffffffff


	//   ....[1]....
        /*0224*/ 	.word	0xffffffff


	//   ....[2]....
        /*0228*/ 	.word	0xffffffff


	//   ....[3]....
        /*022c*/ 	.word	0xffffffff


	//   ....[4]....
        /*0230*/ 	.word	0xffffffff


	//   ....[5]....
        /*0234*/ 	.word	0xffffffff


	//   ....[6]....
        /*0238*/ 	.word	0xffffffff


	//   ....[7]....
        /*023c*/ 	.word	0xffffffff


	//   ....[8]....
        /*0240*/ 	.word	0xffffffff


	//   ....[9]....
        /*0244*/ 	.word	0xffffffff


	//   ....[10]....
        /*0248*/ 	.word	0xffffffff


	//   ....[11]....
        /*024c*/ 	.word	0xffffffff


	//   ....[12]....
        /*0250*/ 	.word	0xffffffff


	//   ....[13]....
        /*0254*/ 	.word	0xffffffff


	//   ....[14]....
        /*0258*/ 	.word	0xffffffff


	//   ....[15]....
        /*025c*/ 	.word	0xffffffff


	//   ....[16]....
        /*0260*/ 	.word	0xffffffff


	//   ....[17]....
        /*0264*/ 	.word	0xffffffff


	//   ....[18]....
        /*0268*/ 	.word	0xffffffff


	//   ....[19]....
        /*026c*/ 	.word	0xffffffff


	//   ....[20]....
        /*0270*/ 	.word	0xffffffff


	//   ....[21]....
        /*0274*/ 	.word	0xffffffff


	//   ....[22]....
        /*0278*/ 	.word	0xffffffff


	//   ....[23]....
        /*027c*/ 	.word	0xffffffff


	//   ....[24]....
        /*0280*/ 	.word	0xffffffff


	//   ....[25]....
        /*0284*/ 	.word	0xffffffff


	//   ....[26]....
        /*0288*/ 	.word	0xffffffff


	//   ....[27]....
        /*028c*/ 	.word	0xffffffff


	//   ....[28]....
        /*0290*/ 	.word	0xffffffff


	//   ....[29]....
        /*0294*/ 	.word	0xffffffff


	//   ....[30]....
        /*0298*/ 	.word	0xffffffff


	//   ....[31]....
        /*029c*/ 	.word	0xffffffff


	//   ....[32]....
        /*02a0*/ 	.word	0xffffffff


	//   ....[33]....
        /*02a4*/ 	.word	0xffffffff


	//   ....[34]....
        /*02a8*/ 	.word	0xffffffff


	//   ....[35]....
        /*02ac*/ 	.word	0xffffffff


	//   ....[36]....
        /*02b0*/ 	.word	0xffffffff


	//   ....[37]....
        /*02b4*/ 	.word	0xffffffff


	//   ....[38]....
        /*02b8*/ 	.word	0xffffffff


	//   ....[39]....
        /*02bc*/ 	.word	0xffffffff


	//   ....[40]....
        /*02c0*/ 	.word	0xffffffff


	//   ....[41]....
        /*02c4*/ 	.word	0xffffffff


	//   ....[42]....
        /*02c8*/ 	.word	0xffffffff


	//   ....[43]....
        /*02cc*/ 	.word	0xffffffff


	//   ....[44]....
        /*02d0*/ 	.word	0xffffffff


	//   ....[45]....
        /*02d4*/ 	.word	0xffffffff


	//   ....[46]....
        /*02d8*/ 	.word	0xffffffff


	//   ....[47]....
        /*02dc*/ 	.word	0xffffffff


	//   ....[48]....
        /*02e0*/ 	.word	0xffffffff


	//   ....[49]....
        /*02e4*/ 	.word	0xffffffff


	//   ....[50]....
        /*02e8*/ 	.word	0xffffffff


	//   ....[51]....
        /*02ec*/ 	.word	0x0500000f


	//   ....[52]....
        /*02f0*/ 	.word	0x0500000f


	//   ....[53]....
        /*02f4*/ 	.word	0x0500000f


	//   ....[54]....
        /*02f8*/ 	.word	0x0500000f


	//   ....[55]....
        /*02fc*/ 	.word	0x0500000f


	//   ....[56]....
        /*0300*/ 	.word	0x0500000f


	//   ....[57]....
        /*0304*/ 	.word	0x0500000f


	//   ....[58]....
        /*0308*/ 	.word	0x0500000f


	//   ....[59]....
        /*030c*/ 	.word	0x0500000f


	//   ....[60]....
        /*0310*/ 	.word	0x0500000f


	//   ....[61]....
        /*0314*/ 	.word	0x0500000f


	//   ....[62]....
        /*0318*/ 	.word	0x0500000f


	//   ....[63]....
        /*031c*/ 	.word	0x0500000f


	//   ....[64]....
        /*0320*/ 	.word	0x0500000f


	//   ....[65]....
        /*0324*/ 	.word	0x0500000f


	//   ....[66]....
        /*0328*/ 	.word	0x0500000f


	//   ....[67]....
        /*032c*/ 	.word	0x0500000f


	//   ....[68]....
        /*0330*/ 	.word	0x0500000f


	//----- nvinfo : EIATTR_COOP_GROUP_INSTR_OFFSETS
	.align		4
.L_123:
        /*0334*/ 	.byte	0x04, 0x28
        /*0336*/ 	.short	(.L_125 - .L_124)


	//   ....[0]....
.L_124:
        /*0338*/ 	.word	0x00000060


	//   ....[1]....
        /*033c*/ 	.word	0x00000140


	//   ....[2]....
        /*0340*/ 	.word	0x00000190


	//   ....[3]....
        /*0344*/ 	.word	0x000003d0


	//   ....[4]....
        /*0348*/ 	.word	0x00000600


	//   ....[5]....
        /*034c*/ 	.word	0x00000830


	//   ....[6]....
        /*0350*/ 	.word	0x00000ac0


	//   ....[7]....
        /*0354*/ 	.word	0x00000dd0


	//   ....[8]....
        /*0358*/ 	.word	0x000012d0


	//   ....[9]....
        /*035c*/ 	.word	0x00002600


	//   ....[10]....
        /*0360*/ 	.word	0x00002700


	//   ....[11]....
        /*0364*/ 	.word	0x00002d30


	//   ....[12]....
        /*0368*/ 	.word	0x00002dd0


	//   ....[13]....
        /*036c*/ 	.word	0x00004ba0


	//   ....[14]....
        /*0370*/ 	.word	0x00004bb0


	//   ....[15]....
        /*0374*/ 	.word	0x00004be0


	//   ....[16]....
        /*0378*/ 	.word	0x00004c00


	//   ....[17]....
        /*037c*/ 	.word	0x00006110


	//   ....[18]....
        /*0380*/ 	.word	0x00006140


	//   ....[19]....
        /*0384*/ 	.word	0x000061f0


	//   ....[20]....
        /*0388*/ 	.word	0x00006200


	//   ....[21]....
        /*038c*/ 	.word	0x00007370


	//   ....[22]....
        /*0390*/ 	.word	0x000073c0


	//   ....[23]....
        /*0394*/ 	.word	0x00007430


	//   ....[24]....
        /*0398*/ 	.word	0x000074a0


	//   ....[25]....
        /*039c*/ 	.word	0x000079e0


	//   ....[26]....
        /*03a0*/ 	.word	0x00007a10


	//   ....[27]....
        /*03a4*/ 	.word	0x00007ae0


	//   ....[28]....
        /*03a8*/ 	.word	0x00007b00


	//   ....[29]....
        /*03ac*/ 	.word	0x00007bb0


	//   ....[30]....
        /*03b0*/ 	.word	0x00007bd0


	//   ....[31]....
        /*03b4*/ 	.word	0x00007c90


	//   ....[32]....
        /*03b8*/ 	.word	0x00007cd0


	//   ....[33]....
        /*03bc*/ 	.word	0x000087a0


	//   ....[34]....
        /*03c0*/ 	.word	0x000092d0


	//   ....[35]....
        /*03c4*/ 	.word	0x00009300


	//   ....[36]....
        /*03c8*/ 	.word	0x000093f0


	//   ....[37]....
        /*03cc*/ 	.word	0x00009400


	//   ....[38]....
        /*03d0*/ 	.word	0x000094b0


	//   ....[39]....
        /*03d4*/ 	.word	0x000094c0


	//   ....[40]....
        /*03d8*/ 	.word	0x00009570


	//   ....[41]....
        /*03dc*/ 	.word	0x00009580


	//   ....[42]....
        /*03e0*/ 	.word	0x00009630


	//   ....[43]....
        /*03e4*/ 	.word	0x00009640


	//   ....[44]....
        /*03e8*/ 	.word	0x000096f0


	//   ....[45]....
        /*03ec*/ 	.word	0x00009700


	//   ....[46]....
        /*03f0*/ 	.word	0x000097a0


	//   ....[47]....
        /*03f4*/ 	.word	0x000097b0


	//   ....[48]....
        /*03f8*/ 	.word	0x000097c0


	//   ....[49]....
        /*03fc*/ 	.word	0x000097d0


	//   ....[50]....
        /*0400*/ 	.word	0x0000c3f0


	//   ....[51]....
        /*0404*/ 	.word	0x0000c900


	//   ....[52]....
        /*0408*/ 	.word	0x0000ca70


	//   ....[53]....
        /*040c*/ 	.word	0x0000cad0


	//   ....[54]....
        /*0410*/ 	.word	0x0000cb90


	//   ....[55]....
        /*0414*/ 	.word	0x0000ccb0


	//   ....[56]....
        /*0418*/ 	.word	0x0000cd10


	//   ....[57]....
        /*041c*/ 	.word	0x0000ce30


	//   ....[58]....
        /*0420*/ 	.word	0x0000ce90


	//   ....[59]....
        /*0424*/ 	.word	0x0000cfb0


	//   ....[60]....
        /*0428*/ 	.word	0x0000d010


	//   ....[61]....
        /*042c*/ 	.word	0x0000d130


	//   ....[62]....
        /*0430*/ 	.word	0x0000d190


	//   ....[63]....
        /*0434*/ 	.word	0x0000d2b0


	//   ....[64]....
        /*0438*/ 	.word	0x0000d310


	//   ....[65]....
        /*043c*/ 	.word	0x0000d420


	//   ....[66]....
        /*0440*/ 	.word	0x0000d480


	//   ....[67]....
        /*0444*/ 	.word	0x0000d520


	//   ....[68]....
        /*0448*/ 	.word	0x0000d930


	//----- nvinfo : EIATTR_REG_RECONFIG
	.align		4
.L_125:
        /*044c*/ 	.byte	0x01, 0x54
	.zero		2


	//----- nvinfo : EIATTR_SYSCALL_OFFSETS
	.align		4
        /*0450*/ 	.byte	0x04, 0x46
        /*0452*/ 	.short	(.L_127 - .L_126)


	//   ....[0]....
.L_126:
        /*0454*/ 	.word	0x00001670


	//   ....[1]....
        /*0458*/ 	.word	0x000083d0


	//   ....[2]....
        /*045c*/ 	.word	0x00008510


	//   ....[3]....
        /*0460*/ 	.word	0x00008600


	//   ....[4]....
        /*0464*/ 	.word	0x00008e80


	//----- nvinfo : EIATTR_MBARRIER_INSTR_OFFSETS
	.align		4
.L_127:
        /*0468*/ 	.byte	0x04, 0x39
        /*046a*/ 	.short	(.L_129 - .L_128)


	//   ....[0]....
.L_128:
        /*046c*/ 	.word	0x00000270
        /*0470*/ 	.word	0x000000ff
        /*0474*/ 	.word	0x00034800
        /*0478*/ 	.short	0x0100
        /*047a*/ 	.byte	0x08
	.zero		1


	//   ....[1]....
        /*047c*/ 	.word	0x00000280
        /*0480*/ 	.word	0x000000ff
        /*0484*/ 	.word	0x00034820
        /*0488*/ 	.short	0x0100
        /*048a*/ 	.byte	0x08
	.zero		1


	//   ....[2]....
        /*048c*/ 	.word	0x00000370
        /*0490*/ 	.word	0x000000ff
        /*0494*/ 	.word	0x00034830
        /*0498*/ 	.short	0x0100
        /*049a*/ 	.byte	0x08
	.zero		1


	//   ....[3]....
        /*049c*/ 	.word	0x00000380
        /*04a0*/ 	.word	0x000000ff
        /*04a4*/ 	.word	0x00034840
        /*04a8*/ 	.short	0x0100
        /*04aa*/ 	.byte	0x08
	.zero		1


	//   ....[4]....
        /*04ac*/ 	.word	0x00000390
        /*04b0*/ 	.word	0x000000ff
        /*04b4*/ 	.word	0x00034838
        /*04b8*/ 	.short	0x0100
        /*04ba*/ 	.byte	0x08
	.zero		1


	//   ....[5]....
        /*04bc*/ 	.word	0x000003a0
        /*04c0*/ 	.word	0x000000ff
        /*04c4*/ 	.word	0x00034848
        /*04c8*/ 	.short	0x0100
        /*04ca*/ 	.byte	0x08
	.zero		1


	//   ....[6]....
        /*04cc*/ 	.word	0x000005b0
        /*04d0*/ 	.word	0x000000ff
        /*04d4*/ 	.word	0x00034850
        /*04d8*/ 	.short	0x0100
        /*04da*/ 	.byte	0x08
	.zero		1


	//   ....[7]....
        /*04dc*/ 	.word	0x000005c0
        /*04e0*/ 	.word	0x000000ff
        /*04e4*/ 	.word	0x00034860
        /*04e8*/ 	.short	0x0100
        /*04ea*/ 	.byte	0x08
	.zero		1


	//   ....[8]....
        /*04ec*/ 	.word	0x000005d0
        /*04f0*/ 	.word	0x000000ff
        /*04f4*/ 	.word	0x00034858
        /*04f8*/ 	.short	0x0100
        /*04fa*/ 	.byte	0x08
	.zero		1


	//   ....[9]....
        /*04fc*/ 	.word	0x000005e0
        /*0500*/ 	.word	0x000000ff
        /*0504*/ 	.word	0x00034868
        /*0508*/ 	.short	0x0100
        /*050a*/ 	.byte	0x08
	.zero		1


	//   ....[10]....
        /*050c*/ 	.word	0x000007e0
        /*0510*/ 	.word	0x000000ff
        /*0514*/ 	.word	0x00034870
        /*0518*/ 	.short	0x0100
        /*051a*/ 	.byte	0x08
	.zero		1


	//   ....[11]....
        /*051c*/ 	.word	0x000007f0
        /*0520*/ 	.word	0x000000ff
        /*0524*/ 	.word	0x00034880
        /*0528*/ 	.short	0x0100
        /*052a*/ 	.byte	0x08
	.zero		1


	//   ....[12]....
        /*052c*/ 	.word	0x00000800
        /*0530*/ 	.word	0x000000ff
        /*0534*/ 	.word	0x00034878
        /*0538*/ 	.short	0x0100
        /*053a*/ 	.byte	0x08
	.zero		1


	//   ....[13]....
        /*053c*/ 	.word	0x00000810
        /*0540*/ 	.word	0x000000ff
        /*0544*/ 	.word	0x00034888
        /*0548*/ 	.short	0x0100
        /*054a*/ 	.byte	0x08
	.zero		1


	//   ....[14]....
        /*054c*/ 	.word	0x00000a70
        /*0550*/ 	.word	0x000000ff
        /*0554*/ 	.word	0x00034890
        /*0558*/ 	.short	0x0100
        /*055a*/ 	.byte	0x08
	.zero		1


	//   ....[15]....
        /*055c*/ 	.word	0x00000a80
        /*0560*/ 	.word	0x000000ff
        /*0564*/ 	.word	0x000348a0
        /*0568*/ 	.short	0x0100
        /*056a*/ 	.byte	0x08
	.zero		1


	//   ....[16]....
        /*056c*/ 	.word	0x00000a90
        /*0570*/ 	.word	0x000000ff
        /*0574*/ 	.word	0x00034898
        /*0578*/ 	.short	0x0100
        /*057a*/ 	.byte	0x08
	.zero		1


	//   ....[17]....
        /*057c*/ 	.word	0x00000aa0
        /*0580*/ 	.word	0x000000ff
        /*0584*/ 	.word	0x000348a8
        /*0588*/ 	.short	0x0100
        /*058a*/ 	.byte	0x08
	.zero		1


	//   ....[18]....
        /*058c*/ 	.word	0x00000d30
        /*0590*/ 	.word	0x000000ff
        /*0594*/ 	.word	0x000348b0
        /*0598*/ 	.short	0x0100
        /*059a*/ 	.byte	0x08
	.zero		1


	//   ....[19]....
        /*059c*/ 	.word	0x00000d40
        /*05a0*/ 	.word	0x000000ff
        /*05a4*/ 	.word	0x000348c0
        /*05a8*/ 	.short	0x0100
        /*05aa*/ 	.byte	0x08
	.zero		1


	//   ....[20]....
        /*05ac*/ 	.word	0x00000d50
        /*05b0*/ 	.word	0x000000ff
        /*05b4*/ 	.word	0x000348b8
        /*05b8*/ 	.short	0x0100
        /*05ba*/ 	.byte	0x08
	.zero		1


	//   ....[21]....
        /*05bc*/ 	.word	0x00000d60
        /*05c0*/ 	.word	0x000000ff
        /*05c4*/ 	.word	0x000348c8
        /*05c8*/ 	.short	0x0100
        /*05ca*/ 	.byte	0x08
	.zero		1


	//   ....[22]....
        /*05cc*/ 	.word	0x000016b0
        /*05d0*/ 	.word	0x000000ff
        /*05d4*/ 	.word	0x00034800
        /*05d8*/ 	.short	0x010a
        /*05da*/ 	.byte	0x26
	.zero		1


	//   ....[23]....
        /*05dc*/ 	.word	0x00001750
        /*05e0*/ 	.word	0x00000006
        /*05e4*/ 	.word	0x00034830
        /*05e8*/ 	.short	0x010a
        /*05ea*/ 	.byte	0x3f
	.zero		1


	//   ....[24]....
        /*05ec*/ 	.word	0x00001790
        /*05f0*/ 	.word	0x00000006
        /*05f4*/ 	.word	0x00034830
        /*05f8*/ 	.short	0x010a
        /*05fa*/ 	.byte	0x3f
	.zero		1


	//   ....[25]....
        /*05fc*/ 	.word	0x00003380
        /*0600*/ 	.word	0x0000001b
        /*0604*/ 	.word	0x00000000
        /*0608*/ 	.short	0x0101
        /*060a*/ 	.byte	0x3f
	.zero		1


	//   ....[26]....
        /*060c*/ 	.word	0x00003b10
        /*0610*/ 	.word	0x000000ff
        /*0614*/ 	.word	0x00034830
        /*0618*/ 	.short	0x010a
        /*061a*/ 	.byte	0x07
	.zero		1


	//   ....[27]....
        /*061c*/ 	.word	0x00003b50
        /*0620*/ 	.word	0x000000ff
        /*0624*/ 	.word	0x00034830
        /*0628*/ 	.short	0x010a
        /*062a*/ 	.byte	0x07
	.zero		1


	//   ....[28]....
        /*062c*/ 	.word	0x00004430
        /*0630*/ 	.word	0x000000ff
        /*0634*/ 	.word	0x00034850
        /*0638*/ 	.short	0x010a
        /*063a*/ 	.byte	0x0e
	.zero		1


	//   ....[29]....
        /*063c*/ 	.word	0x00004470
        /*0640*/ 	.word	0x000000ff
        /*0644*/ 	.word	0x00034850
        /*0648*/ 	.short	0x010a
        /*064a*/ 	.byte	0x0e
	.zero		1


	//   ....[30]....
        /*064c*/ 	.word	0x00005720
        /*0650*/ 	.word	0x00000007
        /*0654*/ 	.word	0x00000000
        /*0658*/ 	.short	0x0101
        /*065a*/ 	.byte	0x3f
	.zero		1


	//   ....[31]....
        /*065c*/ 	.word	0x00005a10
        /*0660*/ 	.word	0x0000000c
        /*0664*/ 	.word	0x00000000
        /*0668*/ 	.short	0x0101
        /*066a*/ 	.byte	0x3f
	.zero		1


	//   ....[32]....
        /*066c*/ 	.word	0x00006060
        /*0670*/ 	.word	0x000000ff
        /*0674*/ 	.word	0x00034850
        /*0678*/ 	.short	0x010a
        /*067a*/ 	.byte	0x09
	.zero		1


	//   ....[33]....
        /*067c*/ 	.word	0x000060a0
        /*0680*/ 	.word	0x000000ff
        /*0684*/ 	.word	0x00034850
        /*0688*/ 	.short	0x010a
        /*068a*/ 	.byte	0x09
	.zero		1


	//   ....[34]....
        /*068c*/ 	.word	0x00006850
        /*0690*/ 	.word	0x00000000
        /*0694*/ 	.word	0x00000000
        /*0698*/ 	.short	0x0101
        /*069a*/ 	.byte	0x3f
	.zero		1


	//   ....[35]....
        /*069c*/ 	.word	0x000079b0
        /*06a0*/ 	.word	0x000000ff
        /*06a4*/ 	.word	0x00000000
        /*06a8*/ 	.short	0x0101
        /*06aa*/ 	.byte	0x05
	.zero		1


	//   ....[36]....
        /*06ac*/ 	.word	0x00007a20
        /*06b0*/ 	.word	0x000000ff
        /*06b4*/ 	.word	0x00000000
        /*06b8*/ 	.short	0x0101
        /*06ba*/ 	.byte	0x04
	.zero		1


	//   ....[37]....
        /*06bc*/ 	.word	0x000089b0
        /*06c0*/ 	.word	0x00000002
        /*06c4*/ 	.word	0x00034840
        /*06c8*/ 	.short	0x010a
        /*06ca*/ 	.byte	0x3f
	.zero		1


	//   ....[38]....
        /*06cc*/ 	.word	0x00009940
        /*06d0*/ 	.word	0x000000ff
        /*06d4*/ 	.word	0x00034800
        /*06d8*/ 	.short	0x0107
        /*06da*/ 	.byte	0x24
	.zero		1


	//   ....[39]....
        /*06dc*/ 	.word	0x000099b0
        /*06e0*/ 	.word	0x000000ff
        /*06e4*/ 	.word	0x00034800
        /*06e8*/ 	.short	0x0101
        /*06ea*/ 	.byte	0x24
	.zero		1


	//   ....[40]....
        /*06ec*/ 	.word	0x000099d0
        /*06f0*/ 	.word	0x000000ff
        /*06f4*/ 	.word	0x00034820
        /*06f8*/ 	.short	0x010a
        /*06fa*/ 	.byte	0x24
	.zero		1


	//   ....[41]....
        /*06fc*/ 	.word	0x00009ce0
        /*0700*/ 	.word	0x00000003
        /*0704*/ 	.word	0x00034840
        /*0708*/ 	.short	0x010a
        /*070a*/ 	.byte	0x3f
	.zero		1


	//   ....[42]....
        /*070c*/ 	.word	0x0000a220
        /*0710*/ 	.word	0x00000002
        /*0714*/ 	.word	0x00034860
        /*0718*/ 	.short	0x010a
        /*071a*/ 	.byte	0x3f
	.zero		1


	//   ....[43]....
        /*071c*/ 	.word	0x0000a8e0
        /*0720*/ 	.word	0x00000003
        /*0724*/ 	.word	0x00034840
        /*0728*/ 	.short	0x010a
        /*072a*/ 	.byte	0x3f
	.zero		1


	//   ....[44]....
        /*072c*/ 	.word	0x0000ae20
        /*0730*/ 	.word	0x00000002
        /*0734*/ 	.word	0x00034860
        /*0738*/ 	.short	0x010a
        /*073a*/ 	.byte	0x3f
	.zero		1


	//   ....[45]....
        /*073c*/ 	.word	0x0000b440
        /*0740*/ 	.word	0x00000003
        /*0744*/ 	.word	0x00034840
        /*0748*/ 	.short	0x010a
        /*074a*/ 	.byte	0x3f
	.zero		1


	//   ....[46]....
        /*074c*/ 	.word	0x0000b970
        /*0750*/ 	.word	0x00000002
        /*0754*/ 	.word	0x00034860
        /*0758*/ 	.short	0x010a
        /*075a*/ 	.byte	0x3f
	.zero		1


	//   ....[47]....
        /*075c*/ 	.word	0x0000be10
        /*0760*/ 	.word	0x00000000
        /*0764*/ 	.word	0x00034860
        /*0768*/ 	.short	0x010a
        /*076a*/ 	.byte	0x3f
	.zero		1


	//   ....[48]....
        /*076c*/ 	.word	0x0000c370
        /*0770*/ 	.word	0x00000000
        /*0774*/ 	.word	0x00034820
        /*0778*/ 	.short	0x010a
        /*077a*/ 	.byte	0x3f
	.zero		1


	//   ....[49]....
        /*077c*/ 	.word	0x0000c580
        /*0780*/ 	.word	0x00000006
        /*0784*/ 	.word	0x00000000
        /*0788*/ 	.short	0x010a
        /*078a*/ 	.byte	0x3f
	.zero		1


	//   ....[50]....
        /*078c*/ 	.word	0x0000c5b0
        /*0790*/ 	.word	0x00000007
        /*0794*/ 	.word	0x00000000
        /*0798*/ 	.short	0x010a
        /*079a*/ 	.byte	0x3f
	.zero		1


	//   ....[51]....
        /*079c*/ 	.word	0x0000c610
        /*07a0*/ 	.word	0x00000004
        /*07a4*/ 	.word	0x00000000
        /*07a8*/ 	.short	0x010a
        /*07aa*/ 	.byte	0x3f
	.zero		1


	//   ....[52]....
        /*07ac*/ 	.word	0x0000c640
        /*07b0*/ 	.word	0x00000003
        /*07b4*/ 	.word	0x00000000
        /*07b8*/ 	.short	0x010a
        /*07ba*/ 	.byte	0x3f
	.zero		1


	//   ....[53]....
        /*07bc*/ 	.word	0x0000c6b0
        /*07c0*/ 	.word	0x00000003
        /*07c4*/ 	.word	0x00034800
        /*07c8*/ 	.short	0x010a
        /*07ca*/ 	.byte	0x3f
	.zero		1


	//   ....[54]....
        /*07cc*/ 	.word	0x0000c700
        /*07d0*/ 	.word	0x00000006
        /*07d4*/ 	.word	0x00034830
        /*07d8*/ 	.short	0x010a
        /*07da*/ 	.byte	0x3f
	.zero		1


	//   ....[55]....
        /*07dc*/ 	.word	0x0000c760
        /*07e0*/ 	.word	0x00000003
        /*07e4*/ 	.word	0x00034830
        /*07e8*/ 	.short	0x010a
        /*07ea*/ 	.byte	0x3f
	.zero		1


	//   ....[56]....
        /*07ec*/ 	.word	0x0000c7c0
        /*07f0*/ 	.word	0x00000003
        /*07f4*/ 	.word	0x00034850
        /*07f8*/ 	.short	0x010a
        /*07fa*/ 	.byte	0x3f
	.zero		1


	//   ....[57]....
        /*07fc*/ 	.word	0x0000c820
        /*0800*/ 	.word	0x00000005
        /*0804*/ 	.word	0x00034850
        /*0808*/ 	.short	0x010a
        /*080a*/ 	.byte	0x3f
	.zero		1


	//   ....[58]....
        /*080c*/ 	.word	0x0000c9c0
        /*0810*/ 	.word	0x00000002
        /*0814*/ 	.word	0x00034840
        /*0818*/ 	.short	0x010a
        /*081a*/ 	.byte	0x3f
	.zero		1


	//   ....[59]....
        /*081c*/ 	.word	0x0000d5d0
        /*0820*/ 	.word	0x00000003
        /*0824*/ 	.word	0x00034820
        /*0828*/ 	.short	0x010a
        /*082a*/ 	.byte	0x3f
	.zero		1


	//   ....[60]....
        /*082c*/ 	.word	0x0000d620
        /*0830*/ 	.word	0x00000003
        /*0834*/ 	.word	0x00034840
        /*0838*/ 	.short	0x010a
        /*083a*/ 	.byte	0x3f
	.zero		1


	//   ....[61]....
        /*083c*/ 	.word	0x0000d670
        /*0840*/ 	.word	0x00000002
        /*0844*/ 	.word	0x00034860
        /*0848*/ 	.short	0x010a
        /*084a*/ 	.byte	0x3f
	.zero		1


	//   ....[62]....
        /*084c*/ 	.word	0x0000d6c0
        /*0850*/ 	.word	0x00000003
        /*0854*/ 	.word	0x00034840
        /*0858*/ 	.short	0x010a
        /*085a*/ 	.byte	0x3f
	.zero		1


	//   ....[63]....
        /*085c*/ 	.word	0x0000d710
        /*0860*/ 	.word	0x00000002
        /*0864*/ 	.word	0x00034860
        /*0868*/ 	.short	0x010a
        /*086a*/ 	.byte	0x3f
	.zero		1


	//   ....[64]....
        /*086c*/ 	.word	0x0000d760
        /*0870*/ 	.word	0x00000003
        /*0874*/ 	.word	0x00034840
        /*0878*/ 	.short	0x010a
        /*087a*/ 	.byte	0x3f
	.zero		1


	//   ....[65]....
        /*087c*/ 	.word	0x0000d7b0
        /*0880*/ 	.word	0x00000002
        /*0884*/ 	.word	0x00034860
        /*0888*/ 	.short	0x010a
        /*088a*/ 	.byte	0x3f
	.zero		1


	//   ....[66]....
        /*088c*/ 	.word	0x0000d800
        /*0890*/ 	.word	0x00000000
        /*0894*/ 	.word	0x00034860
        /*0898*/ 	.short	0x010a
        /*089a*/ 	.byte	0x3f
	.zero		1


	//   ....[67]....
        /*089c*/ 	.word	0x0000d850
        /*08a0*/ 	.word	0x00000000
        /*08a4*/ 	.word	0x00034820
        /*08a8*/ 	.short	0x010a
        /*08aa*/ 	.byte	0x3f
	.zero		1


	//   ....[68]....
        /*08ac*/ 	.word	0x0000d9f0
        /*08b0*/ 	.word	0x00000006
        /*08b4*/ 	.word	0x00000000
        /*08b8*/ 	.short	0x010a
        /*08ba*/ 	.byte	0x3f
	.zero		1


	//   ....[69]....
        /*08bc*/ 	.word	0x0000da40
        /*08c0*/ 	.word	0x00000007
        /*08c4*/ 	.word	0x00000000
        /*08c8*/ 	.short	0x010a
        /*08ca*/ 	.byte	0x3f
	.zero		1


	//   ....[70]....
        /*08cc*/ 	.word	0x0000da90
        /*08d0*/ 	.word	0x00000004
        /*08d4*/ 	.word	0x00000000
        /*08d8*/ 	.short	0x010a
        /*08da*/ 	.byte	0x3f
	.zero		1


	//----- nvinfo : EIATTR_NUM_MBARRIERS
	.align		4
.L_129:
        /*08dc*/ 	.byte	0x03, 0x38
        /*08de*/ 	.short	0x0016


	//----- nvinfo : EIATTR_EXIT_INSTR_OFFSETS
	.align		4
        /*08e0*/ 	.byte	0x04, 0x1c
        /*08e2*/ 	.short	(.L_131 - .L_130)


	//   ....[0]....
.L_130:
        /*08e4*/ 	.word	0x00000f20


	//   ....[1]....
        /*08e8*/ 	.word	0x00007dc0


	//   ....[2]....
        /*08ec*/ 	.word	0x0000c690


	//----- nvinfo : EIATTR_MAX_THREADS
	.align		4
.L_131:
        /*08f0*/ 	.byte	0x04, 0x05
        /*08f2*/ 	.short	(.L_133 - .L_132)
.L_132:
        /*08f4*/ 	.word	0x00000180
        /*08f8*/ 	.word	0x00000001
        /*08fc*/ 	.word	0x00000001


	//----- nvinfo : EIATTR_CRS_STACK_SIZE
	.align		4
.L_133:
        /*0900*/ 	.byte	0x04, 0x1e
        /*0902*/ 	.short	(.L_135 - .L_134)
.L_134:
        /*0904*/ 	.word	0x00000000


	//----- nvinfo : EIATTR_CBANK_PARAM_SIZE
	.align		4
.L_135:
        /*0908*/ 	.byte	0x03, 0x19
        /*090a*/ 	.short	0x0a70


	//----- nvinfo : EIATTR_PARAM_CBANK
	.align		4
        /*090c*/ 	.byte	0x04, 0x0a
        /*090e*/ 	.short	(.L_137 - .L_136)
	.align		4
.L_136:
        /*0910*/ 	.word	index@(.nv.constant0._ZN7cutlass13device_kernelIN5flash11enable_sm90INS1_16FlashAttnFwdSm90INS1_25CollectiveMainloopFwdSm90ILi2EN4cute5tupleIJNS5_1CILi2EEENS7_ILi1EEES9_EEENS6_IJNS7_ILi128EEESB_NS7_ILi192EEEEEELi128ENS_10bfloat16_tEfNS_4arch4Sm90ELb0ELb0ELb0ELb0ELb0ELb0ELb0ELb1ELb1ELb1ELb0ELb0EEENS1_21CollectiveEpilogueFwdINS6_IJSB_SB_SB_EEESA_SE_SG_Li256ELb0ELb1ELb0ELb0EEENS1_29StaticPersistentTileSchedulerILb0EEEEEEEEEvNT_6ParamsE)
        /*0914*/ 	.short	0x0210
        /*0916*/ 	.short	0x0a70


	//----- nvinfo : EIATTR_SW_WAR
	.align		4
.L_137:
        /*0918*/ 	.byte	0x04, 0x36
        /*091a*/ 	.short	(.L_139 - .L_138)
.L_138:
        /*091c*/ 	.word	0x00000008
.L_139:


//--------------------- .nv.info._ZN7cutlass13device_kernelIN5flash11enable_sm90INS1_16FlashAttnFwdSm90INS1_25CollectiveMainloopFwdSm90ILi2EN4cute5tupleIJNS5_1CILi1EEES8_S8_EEENS6_IJNS7_ILi128EEESA_NS7_ILi192EEEEEELi128ENS_10bfloat16_tEfNS_4arch4Sm90ELb0ELb0ELb0ELb1ELb0ELb0ELb0ELb1ELb1ELb1ELb0ELb0EEENS1_21CollectiveEpilogueFwdINS6_IJSA_SA_SA_EEES9_SD_SF_Li256ELb1ELb1ELb0ELb0EEENS1_36VarlenDynamicPersistentTileSchedulerILi128ELi128ELi256ELi128ELb0ELb1ELb1ELb0ELb1ELb1EEEEEEEEEvNT_6ParamsE --------------------------
	.section	.nv.info._ZN7cutlass13device_kernelIN5flash11enable_sm90INS1_16FlashAttnFwdSm90INS1_25CollectiveMainloopFwdSm90ILi2EN4cute5tupleIJNS5_1CILi1EEES8_S8_EEENS6_IJNS7_ILi128EEESA_NS7_ILi192EEEEEELi128ENS_10bfloat16_tEfNS_4arch4Sm90ELb0ELb0ELb0ELb1ELb0ELb0ELb0ELb1ELb1ELb1ELb0ELb0EEENS1_21CollectiveEpilogueFwdINS6_IJSA_SA_SA_EEES9_SD_SF_Li256ELb1ELb1ELb0ELb0EEENS1_36VarlenDynamicPersistentTileSchedulerILi128ELi128ELi256ELi128ELb0ELb1ELb1ELb0ELb1ELb1EEEEEEEEEvNT_6ParamsE,"",@"SHT_CUDA_INFO"
	.sectionflags	@""
	.align	4


	//----- nvinfo : EIATTR_CUDA_API_VERSION
	.align		4
        /*0000*/ 	.byte	0x04, 0x37
        /*0002*/ 	.short	(.L_141 - .L_140)
.L_140:
        /*0004*/ 	.word	0x00000082


	//----- nvinfo : EIATTR_KPARAM_INFO
	.align		4
.L_141:
        /*0008*/ 	.byte	0x04, 0x17
        /*000a*/ 	.short	(.L_143 - .L_142)
.L_142:
        /*000c*/ 	.word	0x00000000
        /*0010*/ 	.short	0x0000
        /*0012*/ 	.short	0x0070
        /*0014*/ 	.byte	0x00, 0xf0, 0x01, 0x2a


	//----- nvinfo : EIATTR_SPARSE_MMA_MASK
	.align		4
.L_143:
        /*0018*/ 	.byte	0x03, 0x50
        /*001a*/ 	.short	0x0000


	//----- nvinfo : EIATTR_MAXREG_COUNT
	.align		4
        /*001c*/ 	.byte	0x03, 0x1b
        /*001e*/ 	.short	0x00a8


	//----- nvinfo : EIATTR_NUM_BARRIERS
	.align		4
        /*0020*/ 	.byte	0x02, 0x4c
        /*0022*/ 	.byte	0x09
	.zero		1


	//----- nvinfo : EIATTR_EXTERNS
	.align		4
        /*0024*/ 	.byte	0x04, 0x0f
        /*0026*/ 	.short	(.L_145 - .L_144)


	//   ....[0]....
	.align		4
.L_144:
        /*0028*/ 	.word	index@(__assertfail)


	//----- nvinfo : EIATTR_ANNOTATIONS
	.align		4
.L_145:
        /*002c*/ 	.byte	0x04, 0x55
        /*002e*/ 	.short	(.L_147 - .L_146)


	//   ....[0]....
.L_146:
        /* <DEDUP_REMOVED lines=78> */


	//----- nvinfo : EIATTR_MERCURY_ISA_VERSION
	.align		4
.L_147:
        /*04f8*/ 	.byte	0x03, 0x5f
        /*04fa*/ 	.short	0x0101


	//----- nvinfo : EIATTR_UNUSED_LOAD_BYTE_OFFSET
	.align		4
        /*04fc*/ 	.byte	0x04, 0x44
        /*04fe*/ 	.short	(.L_149 - .L_148)


	//   ....[0]....
.L_148:
        /*0500*/ 	.word	0x00000a10
        /*0504*/ 	.word	0x0000fff0


	//   ....[1]....
        /*0508*/ 	.word	0x00006e10
        /*050c*/ 	.word	0x0000fff0


	//----- nvinfo : EIATTR_INT_WARP_WIDE_INSTR_OFFSETS
	.align		4
.L_149:
        /*0510*/ 	.byte	0x04, 0x31
        /*0512*/ 	.short	(.L_151 - .L_150)


	//   ....[0]....
.L_150:
        /*0514*/ 	.word	0x00000130


	//   ....[1]....
        /*0518*/ 	.word	0x00000170


	//   ....[2]....
        /*051c*/ 	.word	0x000001e0


	//   ....[3]....
        /*0520*/ 	.word	0x0000a220


	//   ....[4]....
        /*0524*/ 	.word	0x0000a2c0


	//   ....[5]....
        /*0528*/ 	.word	0x0000dfa0


	//   ....[6]....
        /*052c*/ 	.word	0x0000e010


	//----- nvinfo : EIATTR_COOP_GROUP_MASK_REGIDS
	.align		4
.L_151:
        /*0530*/ 	.byte	0x04, 0x29
        /*0532*/ 	.short	(.L_153 - .L_152)


	//   ....[0]....
.L_152:
        /*0534*/ 	.word	0xffffffff


	//   ....[1]....
        /*0538*/ 	.word	0xffffffff


	//   ....[2]....
        /*053c*/ 	.word	0xffffffff


	//   ....[3]....
        /*0540*/ 	.word	0xffffffff


	//   ....[4]....
        /*0544*/ 	.word	0xffffffff


	//   ....[5]....
        /*0548*/ 	.word	0xffffffff


	//   ....[6]....
        /*054c*/ 	.word	0xffffffff


	//   ....[7]....
        /*0550*/ 	.word	0xffffffff


	//   ....[8]....
        /*0554*/ 	.word	0xffffffff


	//   ....[9]....
        /*0558*/ 	.word	0xffffffff


	//   ....[10]....
        /*055c*/ 	.word	0xffffffff


	//   ....[11]....
        /*0560*/ 	.word	0xffffffff


	//   ....[12]....
        /*0564*/ 	.word	0xffffffff


	//   ....[13]....
        /*0568*/ 	.word	0xffffffff


	//   ....[14]....
        /*056c*/ 	.word	0xffffffff


	//   ....[15]....
        /*0570*/ 	.word	0xffffffff


	//   ....[16]....
        /*0574*/ 	.word	0xffffffff


	//   ....[17]....
        /*0578*/ 	.word	0xffffffff


	//   ....[18]....
        /*057c*/ 	.word	0xffffffff


	//   ....[19]....
        /*0580*/ 	.word	0xffffffff


	//   ....[20]....
        /*0584*/ 	.word	0xffffffff


	//   ....[21]....
        /*0588*/ 	.word	0xffffffff


	//   ....[22]....
        /*058c*/ 	.word	0xffffffff


	//   ....[23]....
        /*0590*/ 	.word	0xffffffff


	//   ....[24]....
        /*0594*/ 	.word	0xffffffff


	//   ....[25]....
        /*0598*/ 	.word	0xffffffff


	//   ....[26]....
        /*059c*/ 	.word	0xffffffff


	//   ....[27]....
        /*05a0*/ 	.word	0xffffffff


	//   ....[28]....
        /*05a4*/ 	.word	0xffffffff


	//   ....[29]....
        /*05a8*/ 	.word	0xffffffff


	//   ....[30]....
        /*05ac*/ 	.word	0xffffffff


	//   ....[31]....
        /*05b0*/ 	.word	0xffffffff


	//   ....[32]....
        /*05b4*/ 	.word	0xffffffff


	//   ....[33]....
        /*05b8*/ 	.word	0xffffffff


	//   ....[34]....
        /*05bc*/ 	.word	0xffffffff


	//   ....[35]....
        /*05c0*/ 	.word	0xffffffff


	//   ....[36]....
        /*05c4*/ 	.word	0xffffffff


	//   ....[37]....
        /*05c8*/ 	.word	0xffffffff


	//   ....[38]....
        /*05cc*/ 	.word	0xffffffff


	//   ....[39]....
        /*05d0*/ 	.word	0xffffffff


	//   ....[40]....
        /*05d4*/ 	.word	0xffffffff


	//   ....[41]....
        /*05d8*/ 	.word	0xffffffff


	//   ....[42]....
        /*05dc*/ 	.word	0xffffffff


	//   ....[43]....
        /*05e0*/ 	.word	0xffffffff


	//   ....[44]....
        /*05e4*/ 	.word	0xffffffff


	//   ....[45]....
        /*05e8*/ 	.word	0xffffffff


	//   ....[46]....
        /*05ec*/ 	.word	0xffffffff


	//   ....[47]....
        /*05f0*/ 	.word	0xffffffff


	//   ....[48]....
        /*05f4*/ 	.word	0xffffffff


	//   ....[49]....
        /*05f8*/ 	.word	0xffffffff


	//   ....[50]....
        /*05fc*/ 	.word	0xffffffff


	//   ....[51]....
        /*0600*/ 	.word	0xffffffff


	//   ....[52]....
        /*0604*/ 	.word	0xffffffff


	//   ....[53]....
        /*0608*/ 	.word	0xffffffff


	//   ....[54]....
        /*060c*/ 	.word	0xffffffff


	//   ....[55]....
        /*0610*/ 	.word	0xffffffff


	//   ....[56]....
        /*0614*/ 	.word	0xffffffff


	//   ....[57]....
        /*0618*/ 	.word	0xffffffff


	//   ....[58]....
        /*061c*/ 	.word	0xffffffff


	//   ....[59]....
        /*0620*/ 	.word	0xffffffff


	//   ....[60]....
        /*0624*/ 	.word	0xffffffff


	//   ....[61]....
        /*0628*/ 	.word	0xffffffff


	//   ....[62]....
        /*062c*/ 	.word	0xffffffff


	//   ....[63]....
        /*0630*/ 	.word	0xffffffff


	//   ....[64]....
        /*0634*/ 	.word	0xffffffff


	//   ....[65]....
        /*0638*/ 	.word	0xffffffff


	//   ....[66]....
        /*063c*/ 	.word	0xffffffff


	//   ....[67]....
        /*0640*/ 	.word	0xffffffff


	//   ....[68]....
        /*0644*/ 	.word	0xffffffff


	//   ....[69]....
        /*0648*/ 	.word	0xffffffff


	//   ....[70]....
        /*064c*/ 	.word	0xffffffff


	//   ....[71]....
        /*0650*/ 	.word	0xffffffff


	//   ....[72]....
        /*0654*/ 	.word	0xffffffff


	//   ....[73]....
        /*0658*/ 	.word	0xffffffff


	//   ....[74]....
        /*065c*/ 	.word	0xffffffff


	//   ....[75]....
        /*0660*/ 	.word	0xffffffff


	//   ....[76]....
        /*0664*/ 	.word	0xffffffff


	//   ....[77]....
        /*0668*/ 	.word	0xffffffff


	//   ....[78]....
        /*066c*/ 	.word	0xffffffff


	//   ....[79]....
        /*0670*/ 	.word	0xffffffff


	//   ....[80]....
        /*0674*/ 	.word	0xffffffff


	//   ....[81]....
        /*0678*/ 	.word	0xffffffff


	//   ....[82]....
        /*067c*/ 	.word	0xffffffff


	//   ....[83]....
        /*0680*/ 	.word	0xffffffff


	//   ....[84]....
        /*0684*/ 	.word	0xffffffff


	//   ....[85]....
        /*0688*/ 	.word	0xffffffff


	//   ....[86]....
        /*068c*/ 	.word	0xffffffff


	//   ....[87]....
        /*0690*/ 	.word	0xffffffff


	//   ....[88]....
        /*0694*/ 	.word	0xffffffff


	//   ....[89]....
        /*0698*/ 	.word	0xffffffff


	//   ....[90]....
        /*069c*/ 	.word	0xffffffff


	//   ....[91]....
        /*06a0*/ 	.word	0x0500000f


	//   ....[92]....
        /*06a4*/ 	.word	0x0500000f


	//   ....[93]....
        /*06a8*/ 	.word	0x0500000f


	//   ....[94]....
        /*06ac*/ 	.word	0x0500000f


	//   ....[95]....
        /*06b0*/ 	.word	0x0500000f


	//   ....[96]....
        /*06b4*/ 	.word	0x0500000f


	//   ....[97]....
        /*06b8*/ 	.word	0x0500000f


	//   ....[98]....
        /*06bc*/ 	.word	0x0500000f


	//   ....[99]....
        /*06c0*/ 	.word	0x0500000f


	//   ....[100]....
        /*06c4*/ 	.word	0x0500000f


	//   ....[101]....
        /*06c8*/ 	.word	0x0500000f


	//   ....[102]....
        /*06cc*/ 	.word	0x0500000f


	//   ....[103]....
        /*06d0*/ 	.word	0x0500000f


	//   ....[104]....
        /*06d4*/ 	.word	0x0500000f


	//   ....[105]....
        /*06d8*/ 	.word	0x0500000f


	//   ....[106]....
        /*06dc*/ 	.word	0x0500000f


	//   ....[107]....
        /*06e0*/ 	.word	0x0500000f


	//   ....[108]....
        /*06e4*/ 	.word	0x0500000f


	//   ....[109]....
        /*06e8*/ 	.word	0x0500000f


	//   ....[110]....
        /*06ec*/ 	.word	0x0500000f


	//   ....[111]....
        /*06f0*/ 	.word	0x0500000f


	//   ....[112]....
        /*06f4*/ 	.word	0x0500000f


	//   ....[113]....
        /*06f8*/ 	.word	0x0500000f


	//   ....[114]....
        /*06fc*/ 	.word	0x0500000f


	//   ....[115]....
        /*0700*/ 	.word	0x0500000f


	//   ....[116]....
        /*0704*/ 	.word	0x0500000f


	//   ....[117]....
        /*0708*/ 	.word	0x0500000f


	//   ....[118]....
        /*070c*/ 	.word	0x0500000f


	//   ....[119]....
        /*0710*/ 	.word	0x0500000f


	//   ....[120]....
        /*0714*/ 	.word	0x0500000f


	//   ....[121]....
        /*0718*/ 	.word	0x0500000f


	//   ....[122]....
        /*071c*/ 	.word	0x0500000f


	//   ....[123]....
        /*0720*/ 	.word	0x0500000f


	//   ....[124]....
        /*0724*/ 	.word	0x0500000f


	//   ....[125]....
        /*0728*/ 	.word	0x0500000f


	//----- nvinfo : EIATTR_COOP_GROUP_INSTR_OFFSETS
	.align		4
.L_153:
        /*072c*/ 	.byte	0x04, 0x28
        /*072e*/ 	.short	(.L_155 - .L_154)


	//   ....[0]....
.L_154:
        /*0730*/ 	.word	0x00000060


	//   ....[1]....
        /*0734*/ 	.word	0x00000140


	//   ....[2]....
        /*0738*/ 	.word	0x00000190


	//   ....[3]....
        /*073c*/ 	.word	0x000003c0


	//   ....[4]....
        /*0740*/ 	.word	0x00000520


	//   ....[5]....
        /*0744*/ 	.word	0x00000640


	//   ....[6]....
        /*0748*/ 	.word	0x000007a0


	//   ....[7]....
        /*074c*/ 	.word	0x00001430


	//   ....[8]....
        /*0750*/ 	.word	0x00002840


	//   ....[9]....
        /*0754*/ 	.word	0x00002940


	//   ....[10]....
        /*0758*/ 	.word	0x00002c60


	//   ....[11]....
        /*075c*/ 	.word	0x00002e10


	//   ....[12]....
        /*0760*/ 	.word	0x00004b30


	//   ....[13]....
        /*0764*/ 	.word	0x00004b60


	//   ....[14]....
        /*0768*/ 	.word	0x00005030


	//   ....[15]....
        /*076c*/ 	.word	0x00005100


	//   ....[16]....
        /*0770*/ 	.word	0x00006410


	//   ....[17]....
        /*0774*/ 	.word	0x00006470


	//   ....[18]....
        /*0778*/ 	.word	0x00006550


	//   ....[19]....
        /*077c*/ 	.word	0x000068a0


	//   ....[20]....
        /*0780*/ 	.word	0x00007a50


	//   ....[21]....
        /*0784*/ 	.word	0x00007a90


	//   ....[22]....
        /*0788*/ 	.word	0x00007ac0


	//   ....[23]....
        /*078c*/ 	.word	0x00007af0


	//   ....[24]....
        /*0790*/ 	.word	0x00008040


	//   ....[25]....
        /*0794*/ 	.word	0x00008080


	//   ....[26]....
        /*0798*/ 	.word	0x00008150


	//   ....[27]....
        /*079c*/ 	.word	0x00008170


	//   ....[28]....
        /*07a0*/ 	.word	0x00008240


	//   ....[29]....
        /*07a4*/ 	.word	0x00008260


	//   ....[30]....
        /*07a8*/ 	.word	0x00008340


	//   ....[31]....
        /*07ac*/ 	.word	0x00008360


	//   ....[32]....
        /*07b0*/ 	.word	0x00008d00


	//   ....[33]....
        /*07b4*/ 	.word	0x00008d20


	//   ....[34]....
        /*07b8*/ 	.word	0x00008df0


	//   ....[35]....
        /*07bc*/ 	.word	0x00008e10


	//   ....[36]....
        /*07c0*/ 	.word	0x00008ee0


	//   ....[37]....
        /*07c4*/ 	.word	0x00008f00


	//   ....[38]....
        /*07c8*/ 	.word	0x00008fe0


	//   ....[39]....
        /*07cc*/ 	.word	0x00009000


	//   ....[40]....
        /*07d0*/ 	.word	0x00009150


	//   ....[41]....
        /*07d4*/ 	.word	0x00009350


	//   ....[42]....
        /*07d8*/ 	.word	0x00009380


	//   ....[43]....
        /*07dc*/ 	.word	0x000093b0


	//   ....[44]....
        /*07e0*/ 	.word	0x000093e0


	//   ....[45]....
        /*07e4*/ 	.word	0x00009410


	//   ....[46]....
        /*07e8*/ 	.word	0x00009440


	//   ....[47]....
        /*07ec*/ 	.word	0x000095c0


	//   ....[48]....
        /*07f0*/ 	.word	0x000095f0


	//   ....[49]....
        /*07f4*/ 	.word	0x00009620


	//   ....[50]....
        /*07f8*/ 	.word	0x00009650


	//   ....[51]....
        /*07fc*/ 	.word	0x00009680


	//   ....[52]....
        /*0800*/ 	.word	0x000096b0


	//   ....[53]....
        /*0804*/ 	.word	0x00009750


	//   ....[54]....
        /*0808*/ 	.word	0x00009780


	//   ....[55]....
        /*080c*/ 	.word	0x00009810


	//   ....[56]....
        /*0810*/ 	.word	0x0000a850


	//   ....[57]....
        /*0814*/ 	.word	0x0000b500


	//   ....[58]....
        /*0818*/ 	.word	0x0000b530


	//   ....[59]....
        /*081c*/ 	.word	0x0000b560


	//   ....[60]....
        /*0820*/ 	.word	0x0000b5a0


	//   ....[61]....
        /*0824*/ 	.word	0x0000b670


	//   ....[62]....
        /*0828*/ 	.word	0x0000b6d0


	//   ....[63]....
        /*082c*/ 	.word	0x0000b770


	//   ....[64]....
        /*0830*/ 	.word	0x0000b780


	//   ....[65]....
        /*0834*/ 	.word	0x0000b820


	//   ....[66]....
        /*0838*/ 	.word	0x0000b830


	//   ....[67]....
        /*083c*/ 	.word	0x0000b8d0


	//   ....[68]....
        /*0840*/ 	.word	0x0000b8e0


	//   ....[69]....
        /*0844*/ 	.word	0x0000b960


	//   ....[70]....
        /*0848*/ 	.word	0x0000b990


	//   ....[71]....
        /*084c*/ 	.word	0x0000b9a0


	//   ....[72]....
        /*0850*/ 	.word	0x0000b9c0


	//   ....[73]....
        /*0854*/ 	.word	0x0000e6e0


	//   ....[74]....
        /*0858*/ 	.word	0x0000e740


	//   ....[75]....
        /*085c*/ 	.word	0x0000e770


	//   ....[76]....
        /*0860*/ 	.word	0x0000e7a0


	//   ....[77]....
        /*0864*/ 	.word	0x0000e7d0


	//   ....[78]....
        /*0868*/ 	.word	0x0000e800


	//   ....[79]....
        /*086c*/ 	.word	0x0000e830


	//   ....[80]....
        /*0870*/ 	.word	0x0000e840


	//   ....[81]....
        /*0874*/ 	.word	0x0000e9d0


	//   ....[82]....
        /*0878*/ 	.word	0x0000ea00


	//   ....[83]....
        /*087c*/ 	.word	0x0000ea30


	//   ....[84]....
        /*0880*/ 	.word	0x0000ea60


	//   ....[85]....
        /*0884*/ 	.word	0x0000ea90


	//   ....[86]....
        /*0888*/ 	.word	0x0000eac0


	//   ....[87]....
        /*088c*/ 	.word	0x0000eb80


	//   ....[88]....
        /*0890*/ 	.word	0x0000eba0


	//   ....[89]....
        /*0894*/ 	.word	0x0000ec10


	//   ....[90]....
        /*0898*/ 	.word	0x0000f0a0


	//   ....[91]....
        /*089c*/ 	.word	0x0000f5a0


	//   ....[92]....
        /*08a0*/ 	.word	0x0000f720


	//   ....[93]....
        /*08a4*/ 	.word	0x0000f770


	//   ....[94]....
        /*08a8*/ 	.word	0x0000f930


	//   ....[95]....
        /*08ac*/ 	.word	0x0000f980


	//   ....[96]....
        /*08b0*/ 	.word	0x0000fab0


	//   ....[97]....
        /*08b4*/ 	.word	0x0000fb00


	//   ....[98]....
        /*08b8*/ 	.word	0x0000fc40


	//   ....[99]....
        /*08bc*/ 	.word	0x0000fc90


	//   ....[100]....
        /*08c0*/ 	.word	0x0000fdc0


	//   ....[101]....
        /*08c4*/ 	.word	0x0000fe10


	//   ....[102]....
        /*08c8*/ 	.word	0x0000ff40


	//   ....[103]....
        /*08cc*/ 	.word	0x0000ff90


	//   ....[104]....
        /*08d0*/ 	.word	0x000100b0


	//   ....[105]....
        /*08d4*/ 	.word	0x00010100


	//   ....[106]....
        /*08d8*/ 	.word	0x00010210


	//   ....[107]....
        /*08dc*/ 	.word	0x00010260


	//   ....[108]....
        /*08e0*/ 	.word	0x00010590


	//   ....[109]....
        /*08e4*/ 	.word	0x00010630


	//   ....[110]....
        /*08e8*/ 	.word	0x00010760


	//   ....[111]....
        /*08ec*/ 	.word	0x000107e0


	//   ....[112]....
        /*08f0*/ 	.word	0x00010860


	//   ....[113]....
        /*08f4*/ 	.word	0x000108e0


	//   ....[114]....
        /*08f8*/ 	.word	0x00010960


	//   ....[115]....
        /*08fc*/ 	.word	0x000109f0


	//   ....[116]....
        /*0900*/ 	.word	0x00010a90


	//   ....[117]....
        /*0904*/ 	.word	0x00010b30


	//   ....[118]....
        /*0908*/ 	.word	0x00010bb0


	//   ....[119]....
        /*090c*/ 	.word	0x00010c30


	//   ....[120]....
        /*0910*/ 	.word	0x00010cb0


	//   ....[121]....
        /*0914*/ 	.word	0x00010d40


	//   ....[122]....
        /*0918*/ 	.word	0x00010dc0


	//   ....[123]....
        /*091c*/ 	.word	0x00010e60


	//   ....[124]....
        /*0920*/ 	.word	0x00010ef0


	//   ....[125]....
        /*0924*/ 	.word	0x00011020


	//----- nvinfo : EIATTR_REG_RECONFIG
	.align		4
.L_155:
        /*0928*/ 	.byte	0x01, 0x54
	.zero		2


	//----- nvinfo : EIATTR_SYSCALL_OFFSETS
	.align		4
        /*092c*/ 	.byte	0x04, 0x46
        /*092e*/ 	.short	(.L_157 - .L_156)


	//   ....[0]....
.L_156:
        /*0930*/ 	.word	0x00001620


	//   ....[1]....
        /*0934*/ 	.word	0x0000a430


	//   ....[2]....
        /*0938*/ 	.word	0x0000a590


	//   ....[3]....
        /*093c*/ 	.word	0x0000a690


	//   ....[4]....
        /*0940*/ 	.word	0x0000b0d0


	//----- nvinfo : EIATTR_MBARRIER_INSTR_OFFSETS
	.align		4
.L_157:
        /*0944*/ 	.byte	0x04, 0x39
        /*0946*/ 	.short	(.L_159 - .L_158)


	//   ....[0]....
.L_158:
        /*0948*/ 	.word	0x00000270
        /*094c*/ 	.word	0x000000ff
        /*0950*/ 	.word	0x00034800
        /*0954*/ 	.short	0x0100
        /*0956*/ 	.byte	0x08
	.zero		1


	//   ....[1]....
        /*0958*/ 	.word	0x00000280
        /*095c*/ 	.word	0x000000ff
        /*0960*/ 	.word	0x00034820
        /*0964*/ 	.short	0x0100
        /*0966*/ 	.byte	0x08
	.zero		1


	//   ....[2]....
        /*0968*/ 	.word	0x00000370
        /*096c*/ 	.word	0x000000ff
        /*0970*/ 	.word	0x00034830
        /*0974*/ 	.short	0x0100
        /*0976*/ 	.byte	0x08
	.zero		1


	//   ....[3]....
        /*0978*/ 	.word	0x00000380
        /*097c*/ 	.word	0x000000ff
        /*0980*/ 	.word	0x00034840
        /*0984*/ 	.short	0x0100
        /*0986*/ 	.byte	0x08
	.zero		1


	//   ....[4]....
        /*0988*/ 	.word	0x00000390
        /*098c*/ 	.word	0x000000ff
        /*0990*/ 	.word	0x00034838
        /*0994*/ 	.short	0x0100
        /*0996*/ 	.byte	0x08
	.zero		1


	//   ....[5]....
        /*0998*/ 	.word	0x000003a0
        /*099c*/ 	.word	0x000000ff
        /*09a0*/ 	.word	0x00034848
        /*09a4*/ 	.short	0x0100
        /*09a6*/ 	.byte	0x08
	.zero		1


	//   ....[6]....
        /*09a8*/ 	.word	0x000004d0
        /*09ac*/ 	.word	0x000000ff
        /*09b0*/ 	.word	0x00034850
        /*09b4*/ 	.short	0x0100
        /*09b6*/ 	.byte	0x08
	.zero		1


	//   ....[7]....
        /*09b8*/ 	.word	0x000004e0
        /*09bc*/ 	.word	0x000000ff
        /*09c0*/ 	.word	0x00034860
        /*09c4*/ 	.short	0x0100
        /*09c6*/ 	.byte	0x08
	.zero		1


	//   ....[8]....
        /*09c8*/ 	.word	0x000004f0
        /*09cc*/ 	.word	0x000000ff
        /*09d0*/ 	.word	0x00034858
        /*09d4*/ 	.short	0x0100
        /*09d6*/ 	.byte	0x08
	.zero		1


	//   ....[9]....
        /*09d8*/ 	.word	0x00000500
        /*09dc*/ 	.word	0x000000ff
        /*09e0*/ 	.word	0x00034868
        /*09e4*/ 	.short	0x0100
        /*09e6*/ 	.byte	0x08
	.zero		1


	//   ....[10]....
        /*09e8*/ 	.word	0x000005f0
        /*09ec*/ 	.word	0x000000ff
        /*09f0*/ 	.word	0x00034870
        /*09f4*/ 	.short	0x0100
        /*09f6*/ 	.byte	0x06
	.zero		1


	//   ....[11]....
        /*09f8*/ 	.word	0x00000600
        /*09fc*/ 	.word	0x000000ff
        /*0a00*/ 	.word	0x00034880
        /*0a04*/ 	.short	0x0100
        /*0a06*/ 	.byte	0x06
	.zero		1


	//   ....[12]....
        /*0a08*/ 	.word	0x00000610
        /*0a0c*/ 	.word	0x000000ff
        /*0a10*/ 	.word	0x00034878
        /*0a14*/ 	.short	0x0100
        /*0a16*/ 	.byte	0x06
	.zero		1


	//   ....[13]....
        /*0a18*/ 	.word	0x00000620
        /*0a1c*/ 	.word	0x000000ff
        /*0a20*/ 	.word	0x00034888
        /*0a24*/ 	.short	0x0100
        /*0a26*/ 	.byte	0x06
	.zero		1


	//   ....[14]....
        /*0a28*/ 	.word	0x00000750
        /*0a2c*/ 	.word	0x000000ff
        /*0a30*/ 	.word	0x00034890
        /*0a34*/ 	.short	0x0100
        /*0a36*/ 	.byte	0x08
	.zero		1


	//   ....[15]....
        /*0a38*/ 	.word	0x00000760
        /*0a3c*/ 	.word	0x000000ff
        /*0a40*/ 	.word	0x000348a0
        /*0a44*/ 	.short	0x0100
        /*0a46*/ 	.byte	0x08
	.zero		1


	//   ....[16]....
        /*0a48*/ 	.word	0x00000770
        /*0a4c*/ 	.word	0x000000ff
        /*0a50*/ 	.word	0x00034898
        /*0a54*/ 	.short	0x0100
        /*0a56*/ 	.byte	0x08
	.zero		1


	//   ....[17]....
        /*0a58*/ 	.word	0x00000780
        /*0a5c*/ 	.word	0x000000ff
        /*0a60*/ 	.word	0x000348a8
        /*0a64*/ 	.short	0x0100
        /*0a66*/ 	.byte	0x08
	.zero		1


	//   ....[18]....
        /*0a68*/ 	.word	0x000008b0
        /*0a6c*/ 	.word	0x000000ff
        /*0a70*/ 	.word	0x000348b0
        /*0a74*/ 	.short	0x0100
        /*0a76*/ 	.byte	0x08
	.zero		1


	//   ....[19]....
        /*0a78*/ 	.word	0x000008c0
        /*0a7c*/ 	.word	0x000000ff
        /*0a80*/ 	.word	0x000348c0
        /*0a84*/ 	.short	0x0100
        /*0a86*/ 	.byte	0x08
	.zero		1


	//   ....[20]....
        /*0a88*/ 	.word	0x000008d0
        /*0a8c*/ 	.word	0x000000ff
        /*0a90*/ 	.word	0x000348b8
        /*0a94*/ 	.short	0x0100
        /*0a96*/ 	.byte	0x08
	.zero		1


	//   ....[21]....
        /*0a98*/ 	.word	0x000008e0
        /*0a9c*/ 	.word	0x000000ff
        /*0aa0*/ 	.word	0x000348c8
        /*0aa4*/ 	.short	0x0100
        /*0aa6*/ 	.byte	0x08
	.zero		1


	//   ....[22]....
        /*0aa8*/ 	.word	0x000016f0
        /*0aac*/ 	.word	0x00000000
        /*0ab0*/ 	.word	0x00034800
        /*0ab4*/ 	.short	0x010a
        /*0ab6*/ 	.byte	0x3f
	.zero		1


	//   ....[23]....
        /*0ab8*/ 	.word	0x00001760
        /*0abc*/ 	.word	0x00000005
        /*0ac0*/ 	.word	0x00034830
        /*0ac4*/ 	.short	0x010a
        /*0ac6*/ 	.byte	0x3f
	.zero		1


	//   ....[24]....
        /*0ac8*/ 	.word	0x000017d0
        /*0acc*/ 	.word	0x00000005
        /*0ad0*/ 	.word	0x00034830
        /*0ad4*/ 	.short	0x010a
        /*0ad6*/ 	.byte	0x3f
	.zero		1


	//   ....[25]....
        /*0ad8*/ 	.word	0x00002a00
        /*0adc*/ 	.word	0x00000005
        /*0ae0*/ 	.word	0x00000000
        /*0ae4*/ 	.short	0x0101
        /*0ae6*/ 	.byte	0x3f
	.zero		1


	//   ....[26]....
        /*0ae8*/ 	.word	0x00003f10
        /*0aec*/ 	.word	0x000000ff
        /*0af0*/ 	.word	0x00034830
        /*0af4*/ 	.short	0x010a
        /*0af6*/ 	.byte	0x06
	.zero		1


	//   ....[27]....
        /*0af8*/ 	.word	0x00003f50
        /*0afc*/ 	.word	0x000000ff
        /*0b00*/ 	.word	0x00034830
        /*0b04*/ 	.short	0x010a
        /*0b06*/ 	.byte	0x06
	.zero		1


	//   ....[28]....
        /*0b08*/ 	.word	0x000047e0
        /*0b0c*/ 	.word	0x00000008
        /*0b10*/ 	.word	0x00034850
        /*0b14*/ 	.short	0x010a
        /*0b16*/ 	.byte	0x3f
	.zero		1


	//   ....[29]....
        /*0b18*/ 	.word	0x00004820
        /*0b1c*/ 	.word	0x00000008
        /*0b20*/ 	.word	0x00034850
        /*0b24*/ 	.short	0x010a
        /*0b26*/ 	.byte	0x3f
	.zero		1


	//   ....[30]....
        /*0b28*/ 	.word	0x000058e0
        /*0b2c*/ 	.word	0x0000001b
        /*0b30*/ 	.word	0x00000000
        /*0b34*/ 	.short	0x0101
        /*0b36*/ 	.byte	0x3f
	.zero		1


	//   ....[31]....
        /*0b38*/ 	.word	0x000059c0
        /*0b3c*/ 	.word	0x0000001b
        /*0b40*/ 	.word	0x00000000
        /*0b44*/ 	.short	0x0101
        /*0b46*/ 	.byte	0x3f
	.zero		1


	//   ....[32]....
        /*0b48*/ 	.word	0x00006370
        /*0b4c*/ 	.word	0x0000000e
        /*0b50*/ 	.word	0x00034850
        /*0b54*/ 	.short	0x010a
        /*0b56*/ 	.byte	0x3f
	.zero		1


	//   ....[33]....
        /*0b58*/ 	.word	0x000063b0
        /*0b5c*/ 	.word	0x0000000e
        /*0b60*/ 	.word	0x00034850
        /*0b64*/ 	.short	0x010a
        /*0b66*/ 	.byte	0x3f
	.zero		1


	//   ....[34]....
        /*0b68*/ 	.word	0x000069c0
        /*0b6c*/ 	.word	0x00000007
        /*0b70*/ 	.word	0x00000000
        /*0b74*/ 	.short	0x0101
        /*0b76*/ 	.byte	0x3f
	.zero		1


	//   ....[35]....
        /*0b78*/ 	.word	0x00008070
        /*0b7c*/ 	.word	0x00000003
        /*0b80*/ 	.word	0x00000000
        /*0b84*/ 	.short	0x0101
        /*0b86*/ 	.byte	0x3f
	.zero		1


	//   ....[36]....
        /*0b88*/ 	.word	0x0000ab00
        /*0b8c*/ 	.word	0x00000000
        /*0b90*/ 	.word	0x00034840
        /*0b94*/ 	.short	0x010a
        /*0b96*/ 	.byte	0x3f
	.zero		1


	//   ....[37]....
        /*0b98*/ 	.word	0x0000bb60
        /*0b9c*/ 	.word	0x0000000a
        /*0ba0*/ 	.word	0x00034800
        /*0ba4*/ 	.short	0x0107
        /*0ba6*/ 	.byte	0x3f
	.zero		1


	//   ....[38]....
        /*0ba8*/ 	.word	0x0000bc70
        /*0bac*/ 	.word	0x00000002
        /*0bb0*/ 	.word	0x00034800
        /*0bb4*/ 	.short	0x0101
        /*0bb6*/ 	.byte	0x3f
	.zero		1


	//   ....[39]....
        /*0bb8*/ 	.word	0x0000bc90
        /*0bbc*/ 	.word	0x00000002
        /*0bc0*/ 	.word	0x00034820
        /*0bc4*/ 	.short	0x010a
        /*0bc6*/ 	.byte	0x3f
	.zero		1


	//   ....[40]....
        /*0bc8*/ 	.word	0x0000c020
        /*0bcc*/ 	.word	0x00000003
        /*0bd0*/ 	.word	0x00034840
        /*0bd4*/ 	.short	0x010a
        /*0bd6*/ 	.byte	0x3f
	.zero		1


	//   ....[41]....
        /*0bd8*/ 	.word	0x0000c4d0
        /*0bdc*/ 	.word	0x00000003
        /*0be0*/ 	.word	0x00000060
        /*0be4*/ 	.short	0x010a
        /*0be6*/ 	.byte	0x3f
	.zero		1


	//   ....[42]....
        /*0be8*/ 	.word	0x0000cbd0
        /*0bec*/ 	.word	0x00000003
        /*0bf0*/ 	.word	0x00034840
        /*0bf4*/ 	.short	0x010a
        /*0bf6*/ 	.byte	0x3f
	.zero		1


	//   ....[43]....
        /*0bf8*/ 	.word	0x0000d080
        /*0bfc*/ 	.word	0x00000002
        /*0c00*/ 	.word	0x00000060
        /*0c04*/ 	.short	0x010a
        /*0c06*/ 	.byte	0x3f
	.zero		1


	//   ....[44]....
        /*0c08*/ 	.word	0x0000d6b0
        /*0c0c*/ 	.word	0x00000002
        /*0c10*/ 	.word	0x00034840
        /*0c14*/ 	.short	0x010a
        /*0c16*/ 	.byte	0x3f
	.zero		1


	//   ....[45]....
        /*0c18*/ 	.word	0x0000db60
        /*0c1c*/ 	.word	0x00000002
        /*0c20*/ 	.word	0x00000060
        /*0c24*/ 	.short	0x010a
        /*0c26*/ 	.byte	0x3f
	.zero		1


	//   ....[46]....
        /*0c28*/ 	.word	0x0000e120
        /*0c2c*/ 	.word	0x00000000
        /*0c30*/ 	.word	0x00034860
        /*0c34*/ 	.short	0x010a
        /*0c36*/ 	.byte	0x3f
	.zero		1


	//   ....[47]....
        /*0c38*/ 	.word	0x0000f020
        /*0c3c*/ 	.word	0x00000000
        /*0c40*/ 	.word	0x00034820
        /*0c44*/ 	.short	0x010a
        /*0c46*/ 	.byte	0x3f
	.zero		1


	//   ....[48]....
        /*0c48*/ 	.word	0x0000f200
        /*0c4c*/ 	.word	0x00000006
        /*0c50*/ 	.word	0x00000000
        /*0c54*/ 	.short	0x010a
        /*0c56*/ 	.byte	0x3f
	.zero		1


	//   ....[49]....
        /*0c58*/ 	.word	0x0000f270
        /*0c5c*/ 	.word	0x00000007
        /*0c60*/ 	.word	0x00000000
        /*0c64*/ 	.short	0x010a
        /*0c66*/ 	.byte	0x3f
	.zero		1


	//   ....[50]....
        /*0c68*/ 	.word	0x0000f2e0
        /*0c6c*/ 	.word	0x00000004
        /*0c70*/ 	.word	0x00000000
        /*0c74*/ 	.short	0x010a
        /*0c76*/ 	.byte	0x3f
	.zero		1


	//   ....[51]....
        /*0c78*/ 	.word	0x0000f310
        /*0c7c*/ 	.word	0x00000003
        /*0c80*/ 	.word	0x00000000
        /*0c84*/ 	.short	0x010a
        /*0c86*/ 	.byte	0x3f
	.zero		1


	//   ....[52]....
        /*0c88*/ 	.word	0x0000f370
        /*0c8c*/ 	.word	0x00000000
        /*0c90*/ 	.word	0x00034800
        /*0c94*/ 	.short	0x010a
        /*0c96*/ 	.byte	0x3f
	.zero		1


	//   ....[53]....
        /*0c98*/ 	.word	0x0000f3c0
        /*0c9c*/ 	.word	0x00000005
        /*0ca0*/ 	.word	0x00034830
        /*0ca4*/ 	.short	0x010a
        /*0ca6*/ 	.byte	0x3f
	.zero		1


	//   ....[54]....
        /*0ca8*/ 	.word	0x0000f420
        /*0cac*/ 	.word	0x00000004
        /*0cb0*/ 	.word	0x00034830
        /*0cb4*/ 	.short	0x010a
        /*0cb6*/ 	.byte	0x3f
	.zero		1


	//   ....[55]....
        /*0cb8*/ 	.word	0x0000f470
        /*0cbc*/ 	.word	0x00000008
        /*0cc0*/ 	.word	0x00034850
        /*0cc4*/ 	.short	0x010a
        /*0cc6*/ 	.byte	0x3f
	.zero		1


	//   ....[56]....
        /*0cc8*/ 	.word	0x0000f4c0
        /*0ccc*/ 	.word	0x0000000e
        /*0cd0*/ 	.word	0x00034850
        /*0cd4*/ 	.short	0x010a
        /*0cd6*/ 	.byte	0x3f
	.zero		1


	//   ....[57]....
        /*0cd8*/ 	.word	0x0000f660
        /*0cdc*/ 	.word	0x00000000
        /*0ce0*/ 	.word	0x00034840
        /*0ce4*/ 	.short	0x010a
        /*0ce6*/ 	.byte	0x3f
	.zero		1


	//   ....[58]....
        /*0ce8*/ 	.word	0x000102b0
        /*0cec*/ 	.word	0x00000002
        /*0cf0*/ 	.word	0x00034820
        /*0cf4*/ 	.short	0x010a
        /*0cf6*/ 	.byte	0x3f
	.zero		1


	//   ....[59]....
        /*0cf8*/ 	.word	0x00010300
        /*0cfc*/ 	.word	0x00000003
        /*0d00*/ 	.word	0x00034840
        /*0d04*/ 	.short	0x010a
        /*0d06*/ 	.byte	0x3f
	.zero		1


	//   ....[60]....
        /*0d08*/ 	.word	0x00010350
        /*0d0c*/ 	.word	0x00000003
        /*0d10*/ 	.word	0x00000060
        /*0d14*/ 	.short	0x010a
        /*0d16*/ 	.byte	0x3f
	.zero		1


	//   ....[61]....
        /*0d18*/ 	.word	0x000103a0
        /*0d1c*/ 	.word	0x00000003
        /*0d20*/ 	.word	0x00034840
        /*0d24*/ 	.short	0x010a
        /*0d26*/ 	.byte	0x3f
	.zero		1


	//   ....[62]....
        /*0d28*/ 	.word	0x000103f0
        /*0d2c*/ 	.word	0x00000002
        /*0d30*/ 	.word	0x00000060
        /*0d34*/ 	.short	0x010a
        /*0d36*/ 	.byte	0x3f
	.zero		1


	//   ....[63]....
        /*0d38*/ 	.word	0x00010440
        /*0d3c*/ 	.word	0x00000002
        /*0d40*/ 	.word	0x00034840
        /*0d44*/ 	.short	0x010a
        /*0d46*/ 	.byte	0x3f
	.zero		1


	//   ....[64]....
        /*0d48*/ 	.word	0x00010490
        /*0d4c*/ 	.word	0x00000002
        /*0d50*/ 	.word	0x00000060
        /*0d54*/ 	.short	0x010a
        /*0d56*/ 	.byte	0x3f
	.zero		1


	//   ....[65]....
        /*0d58*/ 	.word	0x000104e0
        /*0d5c*/ 	.word	0x00000000
        /*0d60*/ 	.word	0x00034860
        /*0d64*/ 	.short	0x010a
        /*0d66*/ 	.byte	0x3f
	.zero		1


	//   ....[66]....
        /*0d68*/ 	.word	0x00010f40
        /*0d6c*/ 	.word	0x00000000
        /*0d70*/ 	.word	0x00034820
        /*0d74*/ 	.short	0x010a
        /*0d76*/ 	.byte	0x3f
	.zero		1


	//   ....[67]....
        /*0d78*/ 	.word	0x000110e0
        /*0d7c*/ 	.word	0x00000006
        /*0d80*/ 	.word	0x00000000
        /*0d84*/ 	.short	0x010a
        /*0d86*/ 	.byte	0x3f
	.zero		1


	//   ....[68]....
        /*0d88*/ 	.word	0x00011130
        /*0d8c*/ 	.word	0x00000007
        /*0d90*/ 	.word	0x00000000
        /*0d94*/ 	.short	0x010a
        /*0d96*/ 	.byte	0x3f
	.zero		1


	//   ....[69]....
        /*0d98*/ 	.word	0x00011180
        /*0d9c*/ 	.word	0x00000004
        /*0da0*/ 	.word	0x00000000
        /*0da4*/ 	.short	0x010a
        /*0da6*/ 	.byte	0x3f
	.zero		1


	//----- nvinfo : EIATTR_NUM_MBARRIERS
	.align		4
.L_159:
        /*0da8*/ 	.byte	0x03, 0x38
        /*0daa*/ 	.short	0x0016


	//----- nvinfo : EIATTR_EXIT_INSTR_OFFSETS
	.align		4
        /*0dac*/ 	.byte	0x04, 0x1c
        /*0dae*/ 	.short	(.L_161 - .L_160)


	//   ....[0]....
.L_160:
        /*0db0*/ 	.word	0x00000a50


	//   ....[1]....
        /*0db4*/ 	.word	0x00009100


	//   ....[2]....
        /*0db8*/ 	.word	0x0000f360


	//----- nvinfo : EIATTR_MAX_THREADS
	.align		4
.L_161:
        /*0dbc*/ 	.byte	0x04, 0x05
        /*0dbe*/ 	.short	(.L_163 - .L_162)
.L_162:
        /*0dc0*/ 	.word	0x00000180
        /*0dc4*/ 	.word	0x00000001
        /*0dc8*/ 	.word	0x00000001


	//----- nvinfo : EIATTR_CRS_STACK_SIZE
	.align		4
.L_163:
        /*0dcc*/ 	.byte	0x04, 0x1e
        /*0dce*/ 	.short	(.L_165 - .L_164)
.L_164:
        /*0dd0*/ 	.word	0x00000000


	//----- nvinfo : EIATTR_CBANK_PARAM_SIZE
	.align		4
.L_165:
        /*0dd4*/ 	.byte	0x03, 0x19
        /*0dd6*/ 	.short	0x0af0


	//----- nvinfo : EIATTR_PARAM_CBANK
	.align		4
        /*0dd8*/ 	.byte	0x04, 0x0a
        /*0dda*/ 	.short	(.L_167 - .L_166)
	.align		4
.L_166:
        /*0ddc*/ 	.word	index@(.nv.constant0._ZN7cutlass13device_kernelIN5flash11enable_sm90INS1_16FlashAttnFwdSm90INS1_25CollectiveMainloopFwdSm90ILi2EN4cute5tupleIJNS5_1CILi1EEES8_S8_EEENS6_IJNS7_ILi128EEESA_NS7_ILi192EEEEEELi128ENS_10bfloat16_tEfNS_4arch4Sm90ELb0ELb0ELb0ELb1ELb0ELb0ELb0ELb1ELb1ELb1ELb0ELb0EEENS1_21CollectiveEpilogueFwdINS6_IJSA_SA_SA_EEES9_SD_SF_Li256ELb1ELb1ELb0ELb0EEENS1_36VarlenDynamicPersistentTileSchedulerILi128ELi128ELi256ELi128ELb0ELb1ELb1ELb0ELb1ELb1EEEEEEEEEvNT_6ParamsE)
        /*0de0*/ 	.short	0x0210
        /*0de2*/ 	.short	0x0af0


	//----- nvinfo : EIATTR_SW_WAR
	.align		4
.L_167:
        /*0de4*/ 	.byte	0x04, 0x36
        /*0de6*/ 	.short	(.L_169 - .L_168)
.L_168:
        /*0de8*/ 	.word	0x00000008
.L_169:


//--------------------- .nv.info._ZN7cutlass13device_kernelIN5flash11enable_sm90INS1_16FlashAttnFwdSm90INS1_25CollectiveMainloopFwdSm90ILi2EN4cute5tupleIJNS5_1CILi1EEES8_S8_EEENS6_IJNS7_ILi128EEESA_NS7_ILi192EEEEEELi128ENS_10bfloat16_tEfNS_4arch4Sm90ELb0ELb0ELb0ELb1ELb0ELb1ELb0ELb1ELb1ELb1ELb0ELb0EEENS1_21CollectiveEpilogueFwdINS6_IJSA_SA_SA_EEES9_SD_SF_Li256ELb1ELb1ELb0ELb0EEENS1_36VarlenDynamicPersistentTileSchedulerILi128ELi128ELi256ELi128ELb0ELb1ELb1ELb0ELb1ELb1EEEEEEEEEvNT_6ParamsE --------------------------
	.section	.nv.info._ZN7cutlass13device_kernelIN5flash11enable_sm90INS1_16FlashAttnFwdSm90INS1_25CollectiveMainloopFwdSm90ILi2EN4cute5tupleIJNS5_1CILi1EEES8_S8_EEENS6_IJNS7_ILi128EEESA_NS7_ILi192EEEEEELi128ENS_10bfloat16_tEfNS_4arch4Sm90ELb0ELb0ELb0ELb1ELb0ELb1ELb0ELb1ELb1ELb1ELb0ELb0EEENS1_21CollectiveEpilogueFwdINS6_IJSA_SA_SA_EEES9_SD_SF_Li256ELb1ELb1ELb0ELb0EEENS1_36VarlenDynamicPersistentTileSchedulerILi128ELi128ELi256ELi128ELb0ELb1ELb1ELb0ELb1ELb1EEEEEEEEEvNT_6ParamsE,"",@"SHT_CUDA_INFO"
	.sectionflags	@""
	.align	4


	//----- nvinfo : EIATTR_CUDA_API_VERSION
	.align		4
        /*0000*/ 	.byte	0x04, 0x37
        /*0002*/ 	.short	(.L_171 - .L_170)
.L_170:
        /*0004*/ 	.word	0x00000082


	//----- nvinfo : EIATTR_KPARAM_INFO
	.align		4
.L_171:
        /*0008*/ 	.byte	0x04, 0x17
        /*000a*/ 	.short	(.L_173 - .L_172)
.L_172:
        /*000c*/ 	.word	0x00000000
        /*0010*/ 	.short	0x0000
        /*0012*/ 	.short	0x0070
        /*0014*/ 	.byte	0x00, 0xf0, 0x01, 0x2a


	//----- nvinfo : EIATTR_SPARSE_MMA_MASK
	.align		4
.L_173:
        /*0018*/ 	.byte	0x03, 0x50
        /*001a*/ 	.short	0x0000


	//----- nvinfo : EIATTR_MAXREG_COUNT
	.align		4
        /*001c*/ 	.byte	0x03, 0x1b
        /*001e*/ 	.short	0x00a8


	//----- nvinfo : EIATTR_NUM_BARRIERS
	.align		4
        /*0020*/ 	.byte	0x02, 0x4c
        /*0022*/ 	.byte	0x10
	.zero		1


	//----- nvinfo : EIATTR_EXTERNS
	.align		4
        /*0024*/ 	.byte	0x04, 0x0f
        /*0026*/ 	.short	(.L_175 - .L_174)


	//   ....[0]....
	.align		4
.L_174:
        /*0028*/ 	.word	index@(__assertfail)


	//----- nvinfo : EIATTR_ANNOTATIONS
	.align		4
.L_175:
        /*002c*/ 	.byte	0x04, 0x55
        /*002e*/ 	.short	(.L_177 - .L_176)


	//   ....[0]....
.L_176:
        /* <DEDUP_REMOVED lines=108> */


	//----- nvinfo : EIATTR_MERCURY_ISA_VERSION
	.align		4
.L_177:
        /*06e0*/ 	.byte	0x03, 0x5f
        /*06e2*/ 	.short	0x0101


	//----- nvinfo : EIATTR_UNUSED_LOAD_BYTE_OFFSET
	.align		4
        /*06e4*/ 	.byte	0x04, 0x44
        /*06e6*/ 	.short	(.L_179 - .L_178)


	//   ....[0]....
.L_178:
        /*06e8*/ 	.word	0x00000a90
        /*06ec*/ 	.word	0x0000fff0


	//   ....[1]....
        /*06f0*/ 	.word	0x00016690
        /*06f4*/ 	.word	0x0000fff0


	//----- nvinfo : EIATTR_INT_WARP_WIDE_INSTR_OFFSETS
	.align		4
.L_179:
        /*06f8*/ 	.byte	0x04, 0x31
        /*06fa*/ 	.short	(.L_181 - .L_180)


	//   ....[0]....
.L_180:
        /*06fc*/ 	.word	0x00000190


	//   ....[1]....
        /*0700*/ 	.word	0x000001d0


	//   ....[2]....
        /*0704*/ 	.word	0x00000240


	//   ....[3]....
        /*0708*/ 	.word	0x0001ac30


	//   ....[4]....
        /*070c*/ 	.word	0x0001acc0


	//   ....[5]....
        /*0710*/ 	.word	0x0001e940


	//   ....[6]....
        /*0714*/ 	.word	0x0001e9a0


	//----- nvinfo : EIATTR_COOP_GROUP_MASK_REGIDS
	.align		4
.L_181:
        /*0718*/ 	.byte	0x04, 0x29
        /*071a*/ 	.short	(.L_183 - .L_182)


	//   ....[0]....
.L_182:
        /*071c*/ 	.word	0xffffffff


	//   ....[1]....
        /*0720*/ 	.word	0xffffffff


	//   ....[2]....
        /*0724*/ 	.word	0xffffffff


	//   ....[3]....
        /*0728*/ 	.word	0xffffffff


	//   ....[4]....
        /*072c*/ 	.word	0xffffffff


	//   ....[5]....
        /*0730*/ 	.word	0xffffffff


	//   ....[6]....
        /*0734*/ 	.word	0xffffffff


	//   ....[7]....
        /*0738*/ 	.word	0xffffffff


	//   ....[8]....
        /*073c*/ 	.word	0xffffffff


	//   ....[9]....
        /*0740*/ 	.word	0xffffffff


	//   ....[10]....
        /*0744*/ 	.word	0xffffffff


	//   ....[11]....
        /*0748*/ 	.word	0xffffffff


	//   ....[12]....
        /*074c*/ 	.word	0xffffffff


	//   ....[13]....
        /*0750*/ 	.word	0xffffffff


	//   ....[14]....
        /*0754*/ 	.word	0xffffffff


	//   ....[15]....
        /*0758*/ 	.word	0xffffffff


	//   ....[16]....
        /*075c*/ 	.word	0xffffffff


	//   ....[17]....
        /*0760*/ 	.word	0xffffffff


	//   ....[18]....
        /*0764*/ 	.word	0xffffffff


	//   ....[19]....
        /*0768*/ 	.word	0xffffffff


	//   ....[20]....
        /*076c*/ 	.word	0xffffffff


	//   ....[21]....
        /*0770*/ 	.word	0xffffffff


	//   ....[22]....
        /*0774*/ 	.word	0xffffffff


	//   ....[23]....
        /*0778*/ 	.word	0xffffffff


	//   ....[24]....
        /*077c*/ 	.word	0xffffffff


	//   ....[25]....
        /*0780*/ 	.word	0xffffffff


	//   ....[26]....
        /*0784*/ 	.word	0xffffffff


	//   ....[27]....
        /*0788*/ 	.word	0xffffffff


	//   ....[28]....
        /*078c*/ 	.word	0xffffffff


	//   ....[29]....
        /*0790*/ 	.word	0xffffffff


	//   ....[30]....
        /*0794*/ 	.word	0xffffffff


	//   ....[31]....
        /*0798*/ 	.word	0xffffffff


	//   ....[32]....
        /*079c*/ 	.word	0xffffffff


	//   ....[33]....
        /*07a0*/ 	.word	0xffffffff


	//   ....[34]....
        /*07a4*/ 	.word	0xffffffff


	//   ....[35]....
        /*07a8*/ 	.word	0xffffffff


	//   ....[36]....
        /*07ac*/ 	.word	0xffffffff


	//   ....[37]....
        /*07b0*/ 	.word	0xffffffff


	//   ....[38]....
        /*07b4*/ 	.word	0xffffffff


	//   ....[39]....
        /*07b8*/ 	.word	0xffffffff


	//   ....[40]....
        /*07bc*/ 	.word	0xffffffff


	//   ....[41]....
        /*07c0*/ 	.word	0xffffffff


	//   ....[42]....
        /*07c4*/ 	.word	0xffffffff


	//   ....[43]....
        /*07c8*/ 	.word	0xffffffff


	//   ....[44]....
        /*07cc*/ 	.word	0xffffffff


	//   ....[45]....
        /*07d0*/ 	.word	0xffffffff


	//   ....[46]....
        /*07d4*/ 	.word	0xffffffff


	//   ....[47]....
        /*07d8*/ 	.word	0xffffffff


	//   ....[48]....
        /*07dc*/ 	.word	0xffffffff


	//   ....[49]....
        /*07e0*/ 	.word	0xffffffff


	//   ....[50]....
        /*07e4*/ 	.word	0xffffffff


	//   ....[51]....
        /*07e8*/ 	.word	0xffffffff


	//   ....[52]....
        /*07ec*/ 	.word	0xffffffff


	//   ....[53]....
        /*07f0*/ 	.word	0xffffffff


	//   ....[54]....
        /*07f4*/ 	.word	0xffffffff


	//   ....[55]....
        /*07f8*/ 	.word	0xffffffff


	//   ....[56]....
        /*07fc*/ 	.word	0xffffffff


	//   ....[57]....
        /*0800*/ 	.word	0xffffffff


	//   ....[58]....
        /*0804*/ 	.word	0xffffffff


	//   ....[59]....
        /*0808*/ 	.word	0xffffffff


	//   ....[60]....
        /*080c*/ 	.word	0xffffffff


	//   ....[61]....
        /*0810*/ 	.word	0xffffffff


	//   ....[62]....
        /*0814*/ 	.word	0xffffffff


	//   ....[63]....
        /*0818*/ 	.word	0xffffffff


	//   ....[64]....
        /*081c*/ 	.word	0xffffffff


	//   ....[65]....
        /*0820*/ 	.word	0xffffffff


	//   ....[66]....
        /*0824*/ 	.word	0xffffffff


	//   ....[67]....
        /*0828*/ 	.word	0xffffffff


	//   ....[68]....
        /*082c*/ 	.word	0xffffffff


	//   ....[69]....
        /*0830*/ 	.word	0xffffffff


	//   ....[70]....
        /*0834*/ 	.word	0xffffffff


	//   ....[71]....
        /*0838*/ 	.word	0xffffffff


	//   ....[72]....
        /*083c*/ 	.word	0xffffffff


	//   ....[73]....
        /*0840*/ 	.word	0xffffffff


	//   ....[74]....
        /*0844*/ 	.word	0xffffffff


	//   ....[75]....
        /*0848*/ 	.word	0xffffffff


	//   ....[76]....
        /*084c*/ 	.word	0xffffffff


	//   ....[77]....
        /*0850*/ 	.word	0xffffffff


	//   ....[78]....
        /*0854*/ 	.word	0xffffffff


	//   ....[79]....
        /*0858*/ 	.word	0xffffffff


	//   ....[80]....
        /*085c*/ 	.word	0xffffffff


	//   ....[81]....
        /*0860*/ 	.word	0xffffffff


	//   ....[82]....
        /*0864*/ 	.word	0xffffffff


	//   ....[83]....
        /*0868*/ 	.word	0xffffffff


	//   ....[84]....
        /*086c*/ 	.word	0xffffffff


	//   ....[85]....
        /*0870*/ 	.word	0xffffffff


	//   ....[86]....
        /*0874*/ 	.word	0xffffffff


	//   ....[87]....
        /*0878*/ 	.word	0xffffffff


	//   ....[88]....
        /*087c*/ 	.word	0xffffffff


	//   ....[89]....
        /*0880*/ 	.word	0xffffffff


	//   ....[90]....
        /*0884*/ 	.word	0xffffffff


	//   ....[91]....
        /*0888*/ 	.word	0xffffffff


	//   ....[92]....
        /*088c*/ 	.word	0xffffffff


	//   ....[93]....
        /*0890*/ 	.word	0xffffffff


	//   ....[94]....
        /*0894*/ 	.word	0xffffffff


	//   ....[95]....
        /*0898*/ 	.word	0xffffffff


	//   ....[96]....
        /*089c*/ 	.word	0xffffffff


	//   ....[97]....
        /*08a0*/ 	.word	0xffffffff


	//   ....[98]....
        /*08a4*/ 	.word	0xffffffff


	//   ....[99]....
        /*08a8*/ 	.word	0xffffffff


	//   ....[100]....
        /*08ac*/ 	.word	0x0500000f


	//   ....[101]....
        /*08b0*/ 	.word	0x0500000f


	//   ....[102]....
        /*08b4*/ 	.word	0x0500000f


	//   ....[103]....
        /*08b8*/ 	.word	0x0500000f


	//   ....[104]....
        /*08bc*/ 	.word	0x0500000f


	//   ....[105]....
        /*08c0*/ 	.word	0x0500000f


	//   ....[106]....
        /*08c4*/ 	.word	0x0500000f


	//   ....[107]....
        /*08c8*/ 	.word	0x0500000f


	//   ....[108]....
        /*08cc*/ 	.word	0x0500000f


	//   ....[109]....
        /*08d0*/ 	.word	0x0500000f


	//   ....[110]....
        /*08d4*/ 	.word	0x0500000f


	//   ....[111]....
        /*08d8*/ 	.word	0x0500000f


	//   ....[112]....
        /*08dc*/ 	.word	0x0500000f


	//   ....[113]....
        /*08e0*/ 	.word	0x0500000f


	//   ....[114]....
        /*08e4*/ 	.word	0x0500000f


	//   ....[115]....
        /*08e8*/ 	.word	0x0500000f


	//   ....[116]....
        /*08ec*/ 	.word	0x0500000f


	//   ....[117]....
        /*08f0*/ 	.word	0x0500000f


	//   ....[118]....
        /*08f4*/ 	.word	0x0500000f


	//   ....[119]....
        /*08f8*/ 	.word	0x0500000f


	//   ....[120]....
        /*08fc*/ 	.word	0x0500000f


	//   ....[121]....
        /*0900*/ 	.word	0x0500000f


	//   ....[122]....
        /*0904*/ 	.word	0x0500000f


	//   ....[123]....
        /*0908*/ 	.word	0x0500000f


	//   ....[124]....
        /*090c*/ 	.word	0x0500000f


	//   ....[125]....
        /*0910*/ 	.word	0x0500000f


	//   ....[126]....
        /*0914*/ 	.word	0x0500000f


	//   ....[127]....
        /*0918*/ 	.word	0x0500000f


	//   ....[128]....
        /*091c*/ 	.word	0x0500000f


	//   ....[129]....
        /*0920*/ 	.word	0x0500000f


	//   ....[130]....
        /*0924*/ 	.word	0x0500000f


	//   ....[131]....
        /*0928*/ 	.word	0x0500000f


	//   ....[132]....
        /*092c*/ 	.word	0x0500000f


	//   ....[133]....
        /*0930*/ 	.word	0x0500000f


	//   ....[134]....
        /*0934*/ 	.word	0x0500000f


	//   ....[135]....
        /*0938*/ 	.word	0x0500000f


	//   ....[136]....
        /*093c*/ 	.word	0x0500000f


	//   ....[137]....
        /*0940*/ 	.word	0x0500000f


	//   ....[138]....
        /*0944*/ 	.word	0x0500000f


	//   ....[139]....
        /*0948*/ 	.word	0x0500000f


	//   ....[140]....
        /*094c*/ 	.word	0x0500000f


	//   ....[141]....
        /*0950*/ 	.word	0x0500000f


	//   ....[142]....
        /*0954*/ 	.word	0x0500000f


	//   ....[143]....
        /*0958*/ 	.word	0x0500000f


	//----- nvinfo : EIATTR_COOP_GROUP_INSTR_OFFSETS
	.align		4
.L_183:
        /*095c*/ 	.byte	0x04, 0x28
        /*095e*/ 	.short	(.L_185 - .L_184)


	//   ....[0]....
.L_184:
        /*0960*/ 	.word	0x00000070


	//   ....[1]....
        /*0964*/ 	.word	0x000001a0


	//   ....[2]....
        /*0968*/ 	.word	0x000001f0


	//   ....[3]....
        /*096c*/ 	.word	0x00000420


	//   ....[4]....
        /*0970*/ 	.word	0x00000580


	//   ....[5]....
        /*0974*/ 	.word	0x000006a0


	//   ....[6]....
        /*0978*/ 	.word	0x00000800


	//   ....[7]....
        /*097c*/ 	.word	0x0000ac30


	//   ....[8]....
        /*0980*/ 	.word	0x0000b1a0


	//   ....[9]....
        /*0984*/ 	.word	0x0000b1b0


	//   ....[10]....
        /*0988*/ 	.word	0x0000b1c0


	//   ....[11]....
        /*098c*/ 	.word	0x0000b1d0


	//   ....[12]....
        /*0990*/ 	.word	0x0000dc20


	//   ....[13]....
        /*0994*/ 	.word	0x0000dc30


	//   ....[14]....
        /*0998*/ 	.word	0x0000dc40


	//   ....[15]....
        /*099c*/ 	.word	0x0000dc50


	//   ....[16]....
        /*09a0*/ 	.word	0x00011c90


	//   ....[17]....
        /*09a4*/ 	.word	0x00011d70


	//   ....[18]....
        /*09a8*/ 	.word	0x00012310


	//   ....[19]....
        /*09ac*/ 	.word	0x000123b0


	//   ....[20]....
        /*09b0*/ 	.word	0x00014320


	//   ....[21]....
        /*09b4*/ 	.word	0x00014410


	//   ....[22]....
        /*09b8*/ 	.word	0x00014ab0


	//   ....[23]....
        /*09bc*/ 	.word	0x00014ad0


	//   ....[24]....
        /*09c0*/ 	.word	0x00015cc0


	//   ....[25]....
        /*09c4*/ 	.word	0x00016000


	//   ....[26]....
        /*09c8*/ 	.word	0x00016030


	//   ....[27]....
        /*09cc*/ 	.word	0x00016050


	//   ....[28]....
        /*09d0*/ 	.word	0x000170c0


	//   ....[29]....
        /*09d4*/ 	.word	0x00017100


	//   ....[30]....
        /*09d8*/ 	.word	0x00017140


	//   ....[31]....
        /*09dc*/ 	.word	0x00017170


	//   ....[32]....
        /*09e0*/ 	.word	0x00017710


	//   ....[33]....
        /*09e4*/ 	.word	0x00017730


	//   ....[34]....
        /*09e8*/ 	.word	0x000177f0


	//   ....[35]....
        /*09ec*/ 	.word	0x00017810


	//   ....[36]....
        /*09f0*/ 	.word	0x000178d0


	//   ....[37]....
        /*09f4*/ 	.word	0x000178f0


	//   ....[38]....
        /*09f8*/ 	.word	0x000179c0


	//   ....[39]....
        /*09fc*/ 	.word	0x000179e0


	//   ....[40]....
        /*0a00*/ 	.word	0x00018210


	//   ....[41]....
        /*0a04*/ 	.word	0x00018230


	//   ....[42]....
        /*0a08*/ 	.word	0x000182f0


	//   ....[43]....
        /*0a0c*/ 	.word	0x00018310


	//   ....[44]....
        /*0a10*/ 	.word	0x000183d0


	//   ....[45]....
        /*0a14*/ 	.word	0x000183f0


	//   ....[46]....
        /*0a18*/ 	.word	0x000184c0


	//   ....[47]....
        /*0a1c*/ 	.word	0x000184e0


	//   ....[48]....
        /*0a20*/ 	.word	0x00018630


	//   ....[49]....
        /*0a24*/ 	.word	0x00018800


	//   ....[50]....
        /*0a28*/ 	.word	0x00018830


	//   ....[51]....
        /*0a2c*/ 	.word	0x00018860


	//   ....[52]....
        /*0a30*/ 	.word	0x00018890


	//   ....[53]....
        /*0a34*/ 	.word	0x000188c0


	//   ....[54]....
        /*0a38*/ 	.word	0x000188f0


	//   ....[55]....
        /*0a3c*/ 	.word	0x00018a60


	//   ....[56]....
        /*0a40*/ 	.word	0x00018a90


	//   ....[57]....
        /*0a44*/ 	.word	0x00018ac0


	//   ....[58]....
        /*0a48*/ 	.word	0x00018af0


	//   ....[59]....
        /*0a4c*/ 	.word	0x00018b20


	//   ....[60]....
        /*0a50*/ 	.word	0x00018b50


	//   ....[61]....
        /*0a54*/ 	.word	0x00018be0


	//   ....[62]....
        /*0a58*/ 	.word	0x00018c10


	//   ....[63]....
        /*0a5c*/ 	.word	0x00018ca0


	//   ....[64]....
        /*0a60*/ 	.word	0x00019800


	//   ....[65]....
        /*0a64*/ 	.word	0x0001b240


	//   ....[66]....
        /*0a68*/ 	.word	0x0001bf00


	//   ....[67]....
        /*0a6c*/ 	.word	0x0001bf40


	//   ....[68]....
        /*0a70*/ 	.word	0x0001bf60


	//   ....[69]....
        /*0a74*/ 	.word	0x0001bf80


	//   ....[70]....
        /*0a78*/ 	.word	0x0001c050


	//   ....[71]....
        /*0a7c*/ 	.word	0x0001c0b0


	//   ....[72]....
        /*0a80*/ 	.word	0x0001c150


	//   ....[73]....
        /*0a84*/ 	.word	0x0001c160


	//   ....[74]....
        /*0a88*/ 	.word	0x0001c200


	//   ....[75]....
        /*0a8c*/ 	.word	0x0001c210


	//   ....[76]....
        /*0a90*/ 	.word	0x0001c2b0


	//   ....[77]....
        /*0a94*/ 	.word	0x0001c2c0


	//   ....[78]....
        /*0a98*/ 	.word	0x0001c340


	//   ....[79]....
        /*0a9c*/ 	.word	0x0001c370


	//   ....[80]....
        /*0aa0*/ 	.word	0x0001c3c0


	//   ....[81]....
        /*0aa4*/ 	.word	0x0001c400


	//   ....[82]....
        /*0aa8*/ 	.word	0x0001f060


	//   ....[83]....
        /*0aac*/ 	.word	0x0001f090


	//   ....[84]....
        /*0ab0*/ 	.word	0x0001f0d0


	//   ....[85]....
        /*0ab4*/ 	.word	0x0001f100


	//   ....[86]....
        /*0ab8*/ 	.word	0x0001f130


	//   ....[87]....
        /*0abc*/ 	.word	0x0001f160


	//   ....[88]....
        /*0ac0*/ 	.word	0x0001f190


	//   ....[89]....
        /*0ac4*/ 	.word	0x0001f1c0


	//   ....[90]....
        /*0ac8*/ 	.word	0x0001f340


	//   ....[91]....
        /*0acc*/ 	.word	0x0001f370


	//   ....[92]....
        /*0ad0*/ 	.word	0x0001f3a0


	//   ....[93]....
        /*0ad4*/ 	.word	0x0001f3d0


	//   ....[94]....
        /*0ad8*/ 	.word	0x0001f400


	//   ....[95]....
        /*0adc*/ 	.word	0x0001f430


	//   ....[96]....
        /*0ae0*/ 	.word	0x0001f4f0


	//   ....[97]....
        /*0ae4*/ 	.word	0x0001f510


	//   ....[98]....
        /*0ae8*/ 	.word	0x0001f580


	//   ....[99]....
        /*0aec*/ 	.word	0x0001fa10


	//   ....[100]....
        /*0af0*/ 	.word	0x0001fe50


	//   ....[101]....
        /*0af4*/ 	.word	0x0001fee0


	//   ....[102]....
        /*0af8*/ 	.word	0x0001ff30


	//   ....[103]....
        /*0afc*/ 	.word	0x0001ff80


	//   ....[104]....
        /*0b00*/ 	.word	0x00020070


	//   ....[105]....
        /*0b04*/ 	.word	0x00020100


	//   ....[106]....
        /*0b08*/ 	.word	0x00020160


	//   ....[107]....
        /*0b0c*/ 	.word	0x000201c0


	//   ....[108]....
        /*0b10*/ 	.word	0x00020410


	//   ....[109]....
        /*0b14*/ 	.word	0x00020700


	//   ....[110]....
        /*0b18*/ 	.word	0x00020870


	//   ....[111]....
        /*0b1c*/ 	.word	0x000208c0


	//   ....[112]....
        /*0b20*/ 	.word	0x00020940


	//   ....[113]....
        /*0b24*/ 	.word	0x00020990


	//   ....[114]....
        /*0b28*/ 	.word	0x00020b30


	//   ....[115]....
        /*0b2c*/ 	.word	0x00020bc0


	//   ....[116]....
        /*0b30*/ 	.word	0x00020ca0


	//   ....[117]....
        /*0b34*/ 	.word	0x00020db0


	//   ....[118]....
        /*0b38*/ 	.word	0x00020e10


	//   ....[119]....
        /*0b3c*/ 	.word	0x00020f20


	//   ....[120]....
        /*0b40*/ 	.word	0x00020f80


	//   ....[121]....
        /*0b44*/ 	.word	0x00021090


	//   ....[122]....
        /*0b48*/ 	.word	0x000210f0


	//   ....[123]....
        /*0b4c*/ 	.word	0x000211e0


	//   ....[124]....
        /*0b50*/ 	.word	0x00021260


	//   ....[125]....
        /*0b54*/ 	.word	0x00021340


	//   ....[126]....
        /*0b58*/ 	.word	0x000216b0


	//   ....[127]....
        /*0b5c*/ 	.word	0x00021750


	//   ....[128]....
        /*0b60*/ 	.word	0x00021870


	//   ....[129]....
        /*0b64*/ 	.word	0x000218f0


	//   ....[130]....
        /*0b68*/ 	.word	0x00021970


	//   ....[131]....
        /*0b6c*/ 	.word	0x000219f0


	//   ....[132]....
        /*0b70*/ 	.word	0x00021a70


	//   ....[133]....
        /*0b74*/ 	.word	0x00021b00


	//   ....[134]....
        /*0b78*/ 	.word	0x00021ba0


	//   ....[135]....
        /*0b7c*/ 	.word	0x00021c50


	//   ....[136]....
        /*0b80*/ 	.word	0x00021cd0


	//   ....[137]....
        /*0b84*/ 	.word	0x00021d50


	//   ....[138]....
        /*0b88*/ 	.word	0x00021dd0


	//   ....[139]....
        /*0b8c*/ 	.word	0x00021e60


	//   ....[140]....
        /*0b90*/ 	.word	0x00021ee0


	//   ....[141]....
        /*0b94*/ 	.word	0x00021f80


	//   ....[142]....
        /*0b98*/ 	.word	0x00022010


	//   ....[143]....
        /*0b9c*/ 	.word	0x00022140


	//----- nvinfo : EIATTR_REG_RECONFIG
	.align		4
.L_185:
        /*0ba0*/ 	.byte	0x01, 0x54
	.zero		2


	//----- nvinfo : EIATTR_SYSCALL_OFFSETS
	.align		4
        /*0ba4*/ 	.byte	0x04, 0x46
        /*0ba6*/ 	.short	(.L_187 - .L_186)


	//   ....[0]....
.L_186:
        /*0ba8*/ 	.word	0x00001a60


	//   ....[1]....
        /*0bac*/ 	.word	0x00001bb0


	//   ....[2]....
        /*0bb0*/ 	.word	0x0000add0


	//   ....[3]....
        /*0bb4*/ 	.word	0x0000b120


	//   ....[4]....
        /*0bb8*/ 	.word	0x0001ae30


	//   ....[5]....
        /*0bbc*/ 	.word	0x0001af90


	//   ....[6]....
        /*0bc0*/ 	.word	0x0001b090


	//   ....[7]....
        /*0bc4*/ 	.word	0x0001bab0


	//----- nvinfo : EIATTR_MBARRIER_INSTR_OFFSETS
	.align		4
.L_187:
        /*0bc8*/ 	.byte	0x04, 0x39
        /*0bca*/ 	.short	(.L_189 - .L_188)


	//   ....[0]....
.L_188:
        /*0bcc*/ 	.word	0x000002d0
        /*0bd0*/ 	.word	0x000000ff
        /*0bd4*/ 	.word	0x00034800
        /*0bd8*/ 	.short	0x0100
        /*0bda*/ 	.byte	0x08
	.zero		1


	//   ....[1]....
        /*0bdc*/ 	.word	0x000002e0
        /*0be0*/ 	.word	0x000000ff
        /*0be4*/ 	.word	0x00034820
        /*0be8*/ 	.short	0x0100
        /*0bea*/ 	.byte	0x08
	.zero		1


	//   ....[2]....
        /*0bec*/ 	.word	0x000003d0
        /*0bf0*/ 	.word	0x000000ff
        /*0bf4*/ 	.word	0x00034830
        /*0bf8*/ 	.short	0x0100
        /*0bfa*/ 	.byte	0x08
	.zero		1


	//   ....[3]....
        /*0bfc*/ 	.word	0x000003e0
        /*0c00*/ 	.word	0x000000ff
        /*0c04*/ 	.word	0x00034840
        /*0c08*/ 	.short	0x0100
        /*0c0a*/ 	.byte	0x08
	.zero		1


	//   ....[4]....
        /*0c0c*/ 	.word	0x000003f0
        /*0c10*/ 	.word	0x000000ff
        /*0c14*/ 	.word	0x00034838
        /*0c18*/ 	.short	0x0100
        /*0c1a*/ 	.byte	0x08
	.zero		1


	//   ....[5]....
        /*0c1c*/ 	.word	0x00000400
        /*0c20*/ 	.word	0x000000ff
        /*0c24*/ 	.word	0x00034848
        /*0c28*/ 	.short	0x0100
        /*0c2a*/ 	.byte	0x08
	.zero		1


	//   ....[6]....
        /*0c2c*/ 	.word	0x00000530
        /*0c30*/ 	.word	0x000000ff
        /*0c34*/ 	.word	0x00034850
        /*0c38*/ 	.short	0x0100
        /*0c3a*/ 	.byte	0x08
	.zero		1


	//   ....[7]....
        /*0c3c*/ 	.word	0x00000540
        /*0c40*/ 	.word	0x000000ff
        /*0c44*/ 	.word	0x00034860
        /*0c48*/ 	.short	0x0100
        /*0c4a*/ 	.byte	0x08
	.zero		1


	//   ....[8]....
        /*0c4c*/ 	.word	0x00000550
        /*0c50*/ 	.word	0x000000ff
        /*0c54*/ 	.word	0x00034858
        /*0c58*/ 	.short	0x0100
        /*0c5a*/ 	.byte	0x08
	.zero		1


	//   ....[9]....
        /*0c5c*/ 	.word	0x00000560
        /*0c60*/ 	.word	0x000000ff
        /*0c64*/ 	.word	0x00034868
        /*0c68*/ 	.short	0x0100
        /*0c6a*/ 	.byte	0x08
	.zero		1


	//   ....[10]....
        /*0c6c*/ 	.word	0x00000650
        /*0c70*/ 	.word	0x000000ff
        /*0c74*/ 	.word	0x00034870
        /*0c78*/ 	.short	0x0100
        /*0c7a*/ 	.byte	0x06
	.zero		1


	//   ....[11]....
        /*0c7c*/ 	.word	0x00000660
        /*0c80*/ 	.word	0x000000ff
        /*0c84*/ 	.word	0x00034880
        /*0c88*/ 	.short	0x0100
        /*0c8a*/ 	.byte	0x06
	.zero		1


	//   ....[12]....
        /*0c8c*/ 	.word	0x00000670
        /*0c90*/ 	.word	0x000000ff
        /*0c94*/ 	.word	0x00034878
        /*0c98*/ 	.short	0x0100
        /*0c9a*/ 	.byte	0x06
	.zero		1


	//   ....[13]....
        /*0c9c*/ 	.word	0x00000680
        /*0ca0*/ 	.word	0x000000ff
        /*0ca4*/ 	.word	0x00034888
        /*0ca8*/ 	.short	0x0100
        /*0caa*/ 	.byte	0x06
	.zero		1


	//   ....[14]....
        /*0cac*/ 	.word	0x000007b0
        /*0cb0*/ 	.word	0x000000ff
        /*0cb4*/ 	.word	0x00034890
        /*0cb8*/ 	.short	0x0100
        /*0cba*/ 	.byte	0x08
	.zero		1


	//   ....[15]....
        /*0cbc*/ 	.word	0x000007c0
        /*0cc0*/ 	.word	0x000000ff
        /*0cc4*/ 	.word	0x000348a0
        /*0cc8*/ 	.short	0x0100
        /*0cca*/ 	.byte	0x08
	.zero		1


	//   ....[16]....
        /*0ccc*/ 	.word	0x000007d0
        /*0cd0*/ 	.word	0x000000ff
        /*0cd4*/ 	.word	0x00034898
        /*0cd8*/ 	.short	0x0100
        /*0cda*/ 	.byte	0x08
	.zero		1


	//   ....[17]....
        /*0cdc*/ 	.word	0x000007e0
        /*0ce0*/ 	.word	0x000000ff
        /*0ce4*/ 	.word	0x000348a8
        /*0ce8*/ 	.short	0x0100
        /*0cea*/ 	.byte	0x08
	.zero		1


	//   ....[18]....
        /*0cec*/ 	.word	0x00000910
        /*0cf0*/ 	.word	0x000000ff
        /*0cf4*/ 	.word	0x000348b0
        /*0cf8*/ 	.short	0x0100
        /*0cfa*/ 	.byte	0x08
	.zero		1


	//   ....[19]....
        /*0cfc*/ 	.word	0x00000920
        /*0d00*/ 	.word	0x000000ff
        /*0d04*/ 	.word	0x000348c0
        /*0d08*/ 	.short	0x0100
        /*0d0a*/ 	.byte	0x08
	.zero		1


	//   ....[20]....
        /*0d0c*/ 	.word	0x00000930
        /*0d10*/ 	.word	0x000000ff
        /*0d14*/ 	.word	0x000348b8
        /*0d18*/ 	.short	0x0100
        /*0d1a*/ 	.byte	0x08
	.zero		1


	//   ....[21]....
        /*0d1c*/ 	.word	0x00000940
        /*0d20*/ 	.word	0x000000ff
        /*0d24*/ 	.word	0x000348c8
        /*0d28*/ 	.short	0x0100
        /*0d2a*/ 	.byte	0x08
	.zero		1


	//   ....[22]....
        /*0d2c*/ 	.word	0x000037c0
        /*0d30*/ 	.word	0x00000003
        /*0d34*/ 	.word	0x00034890
        /*0d38*/ 	.short	0x010a
        /*0d3a*/ 	.byte	0x3f
	.zero		1


	//   ....[23]....
        /*0d3c*/ 	.word	0x00006d70
        /*0d40*/ 	.word	0x00000003
        /*0d44*/ 	.word	0x00034890
        /*0d48*/ 	.short	0x010a
        /*0d4a*/ 	.byte	0x3f
	.zero		1


	//   ....[24]....
        /*0d4c*/ 	.word	0x0000a040
        /*0d50*/ 	.word	0x00000003
        /*0d54*/ 	.word	0x00034890
        /*0d58*/ 	.short	0x010a
        /*0d5a*/ 	.byte	0x3f
	.zero		1


	//   ....[25]....
        /*0d5c*/ 	.word	0x0000a410
        /*0d60*/ 	.word	0x00000028
        /*0d64*/ 	.word	0x00000000
        /*0d68*/ 	.short	0x0101
        /*0d6a*/ 	.byte	0x3f
	.zero		1


	//   ....[26]....
        /*0d6c*/ 	.word	0x0000a450
        /*0d70*/ 	.word	0x00000003
        /*0d74*/ 	.word	0x000348b0
        /*0d78*/ 	.short	0x010a
        /*0d7a*/ 	.byte	0x3f
	.zero		1


	//   ....[27]....
        /*0d7c*/ 	.word	0x0000a8e0
        /*0d80*/ 	.word	0x00000003
        /*0d84*/ 	.word	0x00000000
        /*0d88*/ 	.short	0x0101
        /*0d8a*/ 	.byte	0x3f
	.zero		1


	//   ....[28]....
        /*0d8c*/ 	.word	0x0000ae50
        /*0d90*/ 	.word	0x00000002
        /*0d94*/ 	.word	0x00034800
        /*0d98*/ 	.short	0x010a
        /*0d9a*/ 	.byte	0x3f
	.zero		1


	//   ....[29]....
        /*0d9c*/ 	.word	0x0000aea0
        /*0da0*/ 	.word	0x00000002
        /*0da4*/ 	.word	0x00034800
        /*0da8*/ 	.short	0x010a
        /*0daa*/ 	.byte	0x3f
	.zero		1


	//   ....[30]....
        /*0dac*/ 	.word	0x0000b830
        /*0db0*/ 	.word	0x00000002
        /*0db4*/ 	.word	0x00034800
        /*0db8*/ 	.short	0x010a
        /*0dba*/ 	.byte	0x3f
	.zero		1


	//   ....[31]....
        /*0dbc*/ 	.word	0x0000e0f0
        /*0dc0*/ 	.word	0x00000002
        /*0dc4*/ 	.word	0x00034800
        /*0dc8*/ 	.short	0x010a
        /*0dca*/ 	.byte	0x3f
	.zero		1


	//   ....[32]....
        /*0dcc*/ 	.word	0x00010880
        /*0dd0*/ 	.word	0x00000004
        /*0dd4*/ 	.word	0x00034830
        /*0dd8*/ 	.short	0x010a
        /*0dda*/ 	.byte	0x3f
	.zero		1


	//   ....[33]....
        /*0ddc*/ 	.word	0x00010900
        /*0de0*/ 	.word	0x00000004
        /*0de4*/ 	.word	0x00034830
        /*0de8*/ 	.short	0x010a
        /*0dea*/ 	.byte	0x3f
	.zero		1


	//   ....[34]....
        /*0dec*/ 	.word	0x00012950
        /*0df0*/ 	.word	0x00000005
        /*0df4*/ 	.word	0x00000000
        /*0df8*/ 	.short	0x0101
        /*0dfa*/ 	.byte	0x3f
	.zero		1


	//   ....[35]....
        /*0dfc*/ 	.word	0x00013350
        /*0e00*/ 	.word	0x0000000f
        /*0e04*/ 	.word	0x00034830
        /*0e08*/ 	.short	0x010a
        /*0e0a*/ 	.byte	0x3f
	.zero		1


	//   ....[36]....
        /*0e0c*/ 	.word	0x000133d0
        /*0e10*/ 	.word	0x0000000f
        /*0e14*/ 	.word	0x00034830
        /*0e18*/ 	.short	0x010a
        /*0e1a*/ 	.byte	0x3f
	.zero		1


	//   ....[37]....
        /*0e1c*/ 	.word	0x00013f40
        /*0e20*/ 	.word	0x00000014
        /*0e24*/ 	.word	0x00034850
        /*0e28*/ 	.short	0x010a
        /*0e2a*/ 	.byte	0x3f
	.zero		1


	//   ....[38]....
        /*0e2c*/ 	.word	0x00013f90
        /*0e30*/ 	.word	0x00000014
        /*0e34*/ 	.word	0x00034850
        /*0e38*/ 	.short	0x010a
        /*0e3a*/ 	.byte	0x3f
	.zero		1


	//   ....[39]....
        /*0e3c*/ 	.word	0x000154b0
        /*0e40*/ 	.word	0x0000000f
        /*0e44*/ 	.word	0x00000000
        /*0e48*/ 	.short	0x0101
        /*0e4a*/ 	.byte	0x3f
	.zero		1


	//   ....[40]....
        /*0e4c*/ 	.word	0x00015530
        /*0e50*/ 	.word	0x0000000f
        /*0e54*/ 	.word	0x00000000
        /*0e58*/ 	.short	0x0101
        /*0e5a*/ 	.byte	0x3f
	.zero		1


	//   ....[41]....
        /*0e5c*/ 	.word	0x00015bc0
        /*0e60*/ 	.word	0x0000000d
        /*0e64*/ 	.word	0x00034850
        /*0e68*/ 	.short	0x010a
        /*0e6a*/ 	.byte	0x3f
	.zero		1


	//   ....[42]....
        /*0e6c*/ 	.word	0x00015c60
        /*0e70*/ 	.word	0x0000000d
        /*0e74*/ 	.word	0x00034850
        /*0e78*/ 	.short	0x010a
        /*0e7a*/ 	.byte	0x3f
	.zero		1


	//   ....[43]....
        /*0e7c*/ 	.word	0x00016230
        /*0e80*/ 	.word	0x0000000a
        /*0e84*/ 	.word	0x00000000
        /*0e88*/ 	.short	0x0101
        /*0e8a*/ 	.byte	0x3f
	.zero		1


	//   ....[44]....
        /*0e8c*/ 	.word	0x00017700
        /*0e90*/ 	.word	0x00000000
        /*0e94*/ 	.word	0x00000000
        /*0e98*/ 	.short	0x0101
        /*0e9a*/ 	.byte	0x3f
	.zero		1


	//   ....[45]....
        /*0e9c*/ 	.word	0x000198f0
        /*0ea0*/ 	.word	0x00000004
        /*0ea4*/ 	.word	0x00034820
        /*0ea8*/ 	.short	0x010a
        /*0eaa*/ 	.byte	0x3f
	.zero		1


	//   ....[46]....
        /*0eac*/ 	.word	0x000199d0
        /*0eb0*/ 	.word	0x00000004
        /*0eb4*/ 	.word	0x000348a0
        /*0eb8*/ 	.short	0x010a
        /*0eba*/ 	.byte	0x3f
	.zero		1


	//   ....[47]....
        /*0ebc*/ 	.word	0x00019e10
        /*0ec0*/ 	.word	0x00000004
        /*0ec4*/ 	.word	0x000348c0
        /*0ec8*/ 	.short	0x010a
        /*0eca*/ 	.byte	0x3f
	.zero		1


	//   ....[48]....
        /*0ecc*/ 	.word	0x0001a330
        /*0ed0*/ 	.word	0x00000006
        /*0ed4*/ 	.word	0x000348a0
        /*0ed8*/ 	.short	0x010a
        /*0eda*/ 	.byte	0x3f
	.zero		1


	//   ....[49]....
        /*0edc*/ 	.word	0x0001a760
        /*0ee0*/ 	.word	0x00000006
        /*0ee4*/ 	.word	0x000348c0
        /*0ee8*/ 	.short	0x010a
        /*0eea*/ 	.byte	0x3f
	.zero		1


	//   ....[50]....
        /*0eec*/ 	.word	0x0001b4e0
        /*0ef0*/ 	.word	0x00000000
        /*0ef4*/ 	.word	0x00034840
        /*0ef8*/ 	.short	0x010a
        /*0efa*/ 	.byte	0x3f
	.zero		1


	//   ....[51]....
        /*0efc*/ 	.word	0x0001c530
        /*0f00*/ 	.word	0x0000000a
        /*0f04*/ 	.word	0x00034800
        /*0f08*/ 	.short	0x0107
        /*0f0a*/ 	.byte	0x3f
	.zero		1


	//   ....[52]....
        /*0f0c*/ 	.word	0x0001c640
        /*0f10*/ 	.word	0x00000002
        /*0f14*/ 	.word	0x00034800
        /*0f18*/ 	.short	0x0101
        /*0f1a*/ 	.byte	0x3f
	.zero		1


	//   ....[53]....
        /*0f1c*/ 	.word	0x0001c660
        /*0f20*/ 	.word	0x00000002
        /*0f24*/ 	.word	0x00034820
        /*0f28*/ 	.short	0x010a
        /*0f2a*/ 	.byte	0x3f
	.zero		1


	//   ....[54]....
        /*0f2c*/ 	.word	0x0001c9e0
        /*0f30*/ 	.word	0x00000003
        /*0f34*/ 	.word	0x00034840
        /*0f38*/ 	.short	0x010a
        /*0f3a*/ 	.byte	0x3f
	.zero		1


	//   ....[55]....
        /*0f3c*/ 	.word	0x0001ce90
        /*0f40*/ 	.word	0x00000003
        /*0f44*/ 	.word	0x00000060
        /*0f48*/ 	.short	0x010a
        /*0f4a*/ 	.byte	0x3f
	.zero		1


	//   ....[56]....
        /*0f4c*/ 	.word	0x0001d580
        /*0f50*/ 	.word	0x00000003
        /*0f54*/ 	.word	0x00034840
        /*0f58*/ 	.short	0x010a
        /*0f5a*/ 	.byte	0x3f
	.zero		1


	//   ....[57]....
        /*0f5c*/ 	.word	0x0001da30
        /*0f60*/ 	.word	0x00000002
        /*0f64*/ 	.word	0x00000060
        /*0f68*/ 	.short	0x010a
        /*0f6a*/ 	.byte	0x3f
	.zero		1


	//   ....[58]....
        /*0f6c*/ 	.word	0x0001e050
        /*0f70*/ 	.word	0x00000002
        /*0f74*/ 	.word	0x00034840
        /*0f78*/ 	.short	0x010a
        /*0f7a*/ 	.byte	0x3f
	.zero		1


	//   ....[59]....
        /*0f7c*/ 	.word	0x0001e500
        /*0f80*/ 	.word	0x00000002
        /*0f84*/ 	.word	0x00000060
        /*0f88*/ 	.short	0x010a
        /*0f8a*/ 	.byte	0x3f
	.zero		1


	//   ....[60]....
        /*0f8c*/ 	.word	0x0001eab0
        /*0f90*/ 	.word	0x00000000
        /*0f94*/ 	.word	0x00034860
        /*0f98*/ 	.short	0x010a
        /*0f9a*/ 	.byte	0x3f
	.zero		1


	//   ....[61]....
        /*0f9c*/ 	.word	0x0001f990
        /*0fa0*/ 	.word	0x00000000
        /*0fa4*/ 	.word	0x00034820
        /*0fa8*/ 	.short	0x010a
        /*0faa*/ 	.byte	0x3f
	.zero		1


	//   ....[62]....
        /*0fac*/ 	.word	0x0001fb40
        /*0fb0*/ 	.word	0x00000006
        /*0fb4*/ 	.word	0x00000000
        /*0fb8*/ 	.short	0x010a
        /*0fba*/ 	.byte	0x3f
	.zero		1


	//   ....[63]....
        /*0fbc*/ 	.word	0x0001fbb0
        /*0fc0*/ 	.word	0x00000007
        /*0fc4*/ 	.word	0x00000000
        /*0fc8*/ 	.short	0x010a
        /*0fca*/ 	.byte	0x3f
	.zero		1


	//   ....[64]....
        /*0fcc*/ 	.word	0x0001fc20
        /*0fd0*/ 	.word	0x00000004
        /*0fd4*/ 	.word	0x00000000
        /*0fd8*/ 	.short	0x010a
        /*0fda*/ 	.byte	0x3f
	.zero		1


	//   ....[65]....
        /*0fdc*/ 	.word	0x0001fc50
        /*0fe0*/ 	.word	0x00000003
        /*0fe4*/ 	.word	0x00000000
        /*0fe8*/ 	.short	0x010a
        /*0fea*/ 	.byte	0x3f
	.zero		1


	//   ....[66]....
        /*0fec*/ 	.word	0x0001fcb0
        /*0ff0*/ 	.word	0x00000003
        /*0ff4*/ 	.word	0x00034890
        /*0ff8*/ 	.short	0x010a
        /*0ffa*/ 	.byte	0x3f
	.zero		1


	//   ....[67]....
        /*0ffc*/ 	.word	0x0001fd00
        /*1000*/ 	.word	0x00000003
        /*1004*/ 	.word	0x00034890
        /*1008*/ 	.short	0x010a
        /*100a*/ 	.byte	0x3f
	.zero		1


	//   ....[68]....
        /*100c*/ 	.word	0x0001fd50
        /*1010*/ 	.word	0x00000003
        /*1014*/ 	.word	0x00034890
        /*1018*/ 	.short	0x010a
        /*101a*/ 	.byte	0x3f
	.zero		1


	//   ....[69]....
        /*101c*/ 	.word	0x0001fda0
        /*1020*/ 	.word	0x00000003
        /*1024*/ 	.word	0x000348b0
        /*1028*/ 	.short	0x010a
        /*102a*/ 	.byte	0x3f
	.zero		1


	//   ....[70]....
        /*102c*/ 	.word	0x0001ffc0
        /*1030*/ 	.word	0x00000002
        /*1034*/ 	.word	0x00034800
        /*1038*/ 	.short	0x010a
        /*103a*/ 	.byte	0x3f
	.zero		1


	//   ....[71]....
        /*103c*/ 	.word	0x000201f0
        /*1040*/ 	.word	0x00000002
        /*1044*/ 	.word	0x00034800
        /*1048*/ 	.short	0x010a
        /*104a*/ 	.byte	0x3f
	.zero		1


	//   ....[72]....
        /*104c*/ 	.word	0x00020240
        /*1050*/ 	.word	0x00000004
        /*1054*/ 	.word	0x00034830
        /*1058*/ 	.short	0x010a
        /*105a*/ 	.byte	0x3f
	.zero		1


	//   ....[73]....
        /*105c*/ 	.word	0x00020290
        /*1060*/ 	.word	0x0000000f
        /*1064*/ 	.word	0x00034830
        /*1068*/ 	.short	0x010a
        /*106a*/ 	.byte	0x3f
	.zero		1


	//   ....[74]....
        /*106c*/ 	.word	0x000202e0
        /*1070*/ 	.word	0x00000014
        /*1074*/ 	.word	0x00034850
        /*1078*/ 	.short	0x010a
        /*107a*/ 	.byte	0x3f
	.zero		1


	//   ....[75]....
        /*107c*/ 	.word	0x00020330
        /*1080*/ 	.word	0x0000000d
        /*1084*/ 	.word	0x00034850
        /*1088*/ 	.short	0x010a
        /*108a*/ 	.byte	0x3f
	.zero		1


	//   ....[76]....
        /*108c*/ 	.word	0x000204e0
        /*1090*/ 	.word	0x00000003
        /*1094*/ 	.word	0x00034820
        /*1098*/ 	.short	0x010a
        /*109a*/ 	.byte	0x3f
	.zero		1


	//   ....[77]....
        /*109c*/ 	.word	0x00020530
        /*10a0*/ 	.word	0x00000004
        /*10a4*/ 	.word	0x000348a0
        /*10a8*/ 	.short	0x010a
        /*10aa*/ 	.byte	0x3f
	.zero		1


	//   ....[78]....
        /*10ac*/ 	.word	0x00020580
        /*10b0*/ 	.word	0x00000004
        /*10b4*/ 	.word	0x000348c0
        /*10b8*/ 	.short	0x010a
        /*10ba*/ 	.byte	0x3f
	.zero		1


	//   ....[79]....
        /*10bc*/ 	.word	0x000205d0
        /*10c0*/ 	.word	0x00000006
        /*10c4*/ 	.word	0x000348a0
        /*10c8*/ 	.short	0x010a
        /*10ca*/ 	.byte	0x3f
	.zero		1


	//   ....[80]....
        /*10cc*/ 	.word	0x00020620
        /*10d0*/ 	.word	0x00000006
        /*10d4*/ 	.word	0x000348c0
        /*10d8*/ 	.short	0x010a
        /*10da*/ 	.byte	0x3f
	.zero		1


	//   ....[81]....
        /*10dc*/ 	.word	0x000207c0
        /*10e0*/ 	.word	0x00000000
        /*10e4*/ 	.word	0x00034840
        /*10e8*/ 	.short	0x010a
        /*10ea*/ 	.byte	0x3f
	.zero		1


	//   ....[82]....
        /*10ec*/ 	.word	0x000213d0
        /*10f0*/ 	.word	0x00000002
        /*10f4*/ 	.word	0x00034820
        /*10f8*/ 	.short	0x010a
        /*10fa*/ 	.byte	0x3f
	.zero		1


	//   ....[83]....
        /*10fc*/ 	.word	0x00021420
        /*1100*/ 	.word	0x00000003
        /*1104*/ 	.word	0x00034840
        /*1108*/ 	.short	0x010a
        /*110a*/ 	.byte	0x3f
	.zero		1


	//   ....[84]....
        /*110c*/ 	.word	0x00021470
        /*1110*/ 	.word	0x00000003
        /*1114*/ 	.word	0x00000060
        /*1118*/ 	.short	0x010a
        /*111a*/ 	.byte	0x3f
	.zero		1


	//   ....[85]....
        /*111c*/ 	.word	0x000214c0
        /*1120*/ 	.word	0x00000003
        /*1124*/ 	.word	0x00034840
        /*1128*/ 	.short	0x010a
        /*112a*/ 	.byte	0x3f
	.zero		1


	//   ....[86]....
        /*112c*/ 	.word	0x00021510
        /*1130*/ 	.word	0x00000002
        /*1134*/ 	.word	0x00000060
        /*1138*/ 	.short	0x010a
        /*113a*/ 	.byte	0x3f
	.zero		1


	//   ....[87]....
        /*113c*/ 	.word	0x00021560
        /*1140*/ 	.word	0x00000002
        /*1144*/ 	.word	0x00034840
        /*1148*/ 	.short	0x010a
        /*114a*/ 	.byte	0x3f
	.zero		1


	//   ....[88]....
        /*114c*/ 	.word	0x000215b0
        /*1150*/ 	.word	0x00000002
        /*1154*/ 	.word	0x00000060
        /*1158*/ 	.short	0x010a
        /*115a*/ 	.byte	0x3f
	.zero		1


	//   ....[89]....
        /*115c*/ 	.word	0x00021600
        /*1160*/ 	.word	0x00000000
        /*1164*/ 	.word	0x00034860
        /*1168*/ 	.short	0x010a
        /*116a*/ 	.byte	0x3f
	.zero		1


	//   ....[90]....
        /*116c*/ 	.word	0x00022060
        /*1170*/ 	.word	0x00000000
        /*1174*/ 	.word	0x00034820
        /*1178*/ 	.short	0x010a
        /*117a*/ 	.byte	0x3f
	.zero		1


	//   ....[91]....
        /*117c*/ 	.word	0x00022200
        /*1180*/ 	.word	0x00000006
        /*1184*/ 	.word	0x00000000
        /*1188*/ 	.short	0x010a
        /*118a*/ 	.byte	0x3f
	.zero		1


	//   ....[92]....
        /*118c*/ 	.word	0x00022250
        /*1190*/ 	.word	0x00000007
        /*1194*/ 	.word	0x00000000
        /*1198*/ 	.short	0x010a
        /*119a*/ 	.byte	0x3f
	.zero		1


	//   ....[93]....
        /*119c*/ 	.word	0x000222a0
        /*11a0*/ 	.word	0x00000004
        /*11a4*/ 	.word	0x00000000
        /*11a8*/ 	.short	0x010a
        /*11aa*/ 	.byte	0x3f
	.zero		1


	//----- nvinfo : EIATTR_NUM_MBARRIERS
	.align		4
.L_189:
        /*11ac*/ 	.byte	0x03, 0x38
        /*11ae*/ 	.short	0x0016


	//----- nvinfo : EIATTR_EXIT_INSTR_OFFSETS
	.align		4
        /*11b0*/ 	.byte	0x04, 0x1c
        /*11b2*/ 	.short	(.L_191 - .L_190)


	//   ....[0]....
.L_190:
        /*11b4*/ 	.word	0x0001fca0


	//----- nvinfo : EIATTR_MAX_THREADS
	.align		4
.L_191:
        /*11b8*/ 	.byte	0x04, 0x05
        /*11ba*/ 	.short	(.L_193 - .L_192)
.L_192:
        /*11bc*/ 	.word	0x00000180
        /*11c0*/ 	.word	0x00000001
        /*11c4*/ 	.word	0x00000001


	//----- nvinfo : EIATTR_CRS_STACK_SIZE
	.align		4
.L_193:
        /*11c8*/ 	.byte	0x04, 0x1e
        /*11ca*/ 	.short	(.L_195 - .L_194)
.L_194:
        /*11cc*/ 	.word	0x00000000


	//----- nvinfo : EIATTR_CBANK_PARAM_SIZE
	.align		4
.L_195:
        /*11d0*/ 	.byte	0x03, 0x19
        /*11d2*/ 	.short	0x0af0


	//----- nvinfo : EIATTR_PARAM_CBANK
	.align		4
        /*11d4*/ 	.byte	0x04, 0x0a
        /*11d6*/ 	.short	(.L_197 - .L_196)
	.align		4
.L_196:
        /*11d8*/ 	.word	index@(.nv.constant0._ZN7cutlass13device_kernelIN5flash11enable_sm90INS1_16FlashAttnFwdSm90INS1_25CollectiveMainloopFwdSm90ILi2EN4cute5tupleIJNS5_1CILi1EEES8_S8_EEENS6_IJNS7_ILi128EEESA_NS7_ILi192EEEEEELi128ENS_10bfloat16_tEfNS_4arch4Sm90ELb0ELb0ELb0ELb1ELb0ELb1ELb0ELb1ELb1ELb1ELb0ELb0EEENS1_21CollectiveEpilogueFwdINS6_IJSA_SA_SA_EEES9_SD_SF_Li256ELb1ELb1ELb0ELb0EEENS1_36VarlenDynamicPersistentTileSchedulerILi128ELi128ELi256ELi128ELb0ELb1ELb1ELb0ELb1ELb1EEEEEEEEEvNT_6ParamsE)
        /*11dc*/ 	.short	0x0210
        /*11de*/ 	.short	0x0af0


	//----- nvinfo : EIATTR_SW_WAR
	.align		4
.L_197:
        /*11e0*/ 	.byte	0x04, 0x36
        /*11e2*/ 	.short	(.L_199 - .L_198)
.L_198:
        /*11e4*/ 	.word	0x00000008
.L_199:


//--------------------- .nv.info._ZN7cutlass13device_kernelIN5flash11enable_sm90INS1_16FlashAttnFwdSm90INS1_25CollectiveMainloopFwdSm90ILi2EN4cute5tupleIJNS5_1CILi1EEES8_S8_EEENS6_IJNS7_ILi128EEENS7_ILi96EEENS7_ILi192EEEEEELi128ENS_10bfloat16_tEfNS_4arch4Sm90ELb0ELb1ELb0ELb0ELb0ELb0ELb0ELb1ELb1ELb1ELb0ELb0EEENS1_21CollectiveEpilogueFwdINS6_IJSA_SA_SB_EEES9_SE_SG_Li256ELb0ELb1ELb0ELb0EEENS1_30DynamicPersistentTileSchedulerILi256ELi128ELb0ELb1ELb1EEEEEEEEEvNT_6ParamsE --------------------------
	.section	.nv.info._ZN7cutlass13device_kernelIN5flash11enable_sm90INS1_16FlashAttnFwdSm90INS1_25CollectiveMainloopFwdSm90ILi2EN4cute5tupleIJNS5_1CILi1EEES8_S8_EEENS6_IJNS7_ILi128EEENS7_ILi96EEENS7_ILi192EEEEEELi128ENS_10bfloat16_tEfNS_4arch4Sm90ELb0ELb1ELb0ELb0ELb0ELb0ELb0ELb1ELb1ELb1ELb0ELb0EEENS1_21CollectiveEpilogueFwdINS6_IJSA_SA_SB_EEES9_SE_SG_Li256ELb0ELb1ELb0ELb0EEENS1_30DynamicPersistentTileSchedulerILi256ELi128ELb0ELb1ELb1EEEEEEEEEvNT_6ParamsE,"",@"SHT_CUDA_INFO"
	.sectionflags	@""
	.align	4


	//----- nvinfo : EIATTR_CUDA_API_VERSION
	.align		4
        /*0000*/ 	.byte	0x04, 0x37
        /*0002*/ 	.short	(.L_201 - .L_200)
.L_200:
        /*0004*/ 	.word	0x00000082


	//----- nvinfo : EIATTR_KPARAM_INFO
	.align		4
.L_201:
        /*0008*/ 	.byte	0x04, 0x17
        /*000a*/ 	.short	(.L_203 - .L_202)
.L_202:
        /*000c*/ 	.word	0x00000000
        /*0010*/ 	.short	0x0000
        /*0012*/ 	.short	0x0070
        /*0014*/ 	.byte	0x00, 0xf0, 0x01, 0x2a


	//----- nvinfo : EIATTR_SPARSE_MMA_MASK
	.align		4
.L_203:
        /*0018*/ 	.byte	0x03, 0x50
        /*001a*/ 	.short	0x0000


	//----- nvinfo : EIATTR_MAXREG_COUNT
	.align		4
        /*001c*/ 	.byte	0x03, 0x1b
        /*001e*/ 	.short	0x00a8


	//----- nvinfo : EIATTR_NUM_BARRIERS
	.align		4
        /*0020*/ 	.byte	0x02, 0x4c
        /*0022*/ 	.byte	0x09
	.zero		1


	//----- nvinfo : EIATTR_EXTERNS
	.align		4
        /*0024*/ 	.byte	0x04, 0x0f
        /*0026*/ 	.short	(.L_205 - .L_204)


	//   ....[0]....
	.align		4
.L_204:
        /*0028*/ 	.word	index@(__assertfail)


	//----- nvinfo : EIATTR_ANNOTATIONS
	.align		4
.L_205:
        /*002c*/ 	.byte	0x04, 0x55
        /*002e*/ 	.short	(.L_207 - .L_206)


	//   ....[0]....
.L_206:
        /* <DEDUP_REMOVED lines=28> */


	//----- nvinfo : EIATTR_MERCURY_ISA_VERSION
	.align		4
.L_207:
        /*01d8*/ 	.byte	0x03, 0x5f
        /*01da*/ 	.short	0x0101


	//----- nvinfo : EIATTR_INT_WARP_WIDE_INSTR_OFFSETS
	.align		4
        /*01dc*/ 	.byte	0x04, 0x31
        /*01de*/ 	.short	(.L_209 - .L_208)


	//   ....[0]....
.L_208:
        /*01e0*/ 	.word	0x00000130


	//   ....[1]....
        /*01e4*/ 	.word	0x00000170


	//   ....[2]....
        /*01e8*/ 	.word	0x000001e0


	//   ....[3]....
        /*01ec*/ 	.word	0x0000f4f0


	//   ....[4]....
        /*01f0*/ 	.word	0x0000f590


	//   ....[5]....
        /*01f4*/ 	.word	0x00012e30


	//   ....[6]....
        /*01f8*/ 	.word	0x00012ed0


	//----- nvinfo : EIATTR_COOP_GROUP_MASK_REGIDS
	.align		4
.L_209:
        /*01fc*/ 	.byte	0x04, 0x29
        /*01fe*/ 	.short	(.L_211 - .L_210)


	//   ....[0]....
.L_210:
        /*0200*/ 	.word	0xffffffff


	//   ....[1]....
        /*0204*/ 	.word	0xffffffff


	//   ....[2]....
        /*0208*/ 	.word	0xffffffff


	//   ....[3]....
        /*020c*/ 	.word	0xffffffff


	//   ....[4]....
        /*0210*/ 	.word	0xffffffff


	//   ....[5]....
        /*0214*/ 	.word	0xffffffff


	//   ....[6]....
        /*0218*/ 	.word	0xffffffff


	//   ....[7]....
        /*021c*/ 	.word	0xffffffff


	//   ....[8]....
        /*0220*/ 	.word	0xffffffff


	//   ....[9]....
        /*0224*/ 	.word	0xffffffff


	//   ....[10]....
        /*0228*/ 	.word	0xffffffff


	//   ....[11]....
        /*022c*/ 	.word	0xffffffff


	//   ....[12]....
        /*0230*/ 	.word	0xffffffff


	//   ....[13]....
        /*0234*/ 	.word	0xffffffff


	//   ....[14]....
        /*0238*/ 	.word	0xffffffff


	//   ....[15]....
        /*023c*/ 	.word	0xffffffff


	//   ....[16]....
        /*0240*/ 	.word	0xffffffff


	//   ....[17]....
        /*0244*/ 	.word	0xffffffff


	//   ....[18]....
        /*0248*/ 	.word	0xffffffff


	//   ....[19]....
        /*024c*/ 	.word	0xffffffff


	//   ....[20]....
        /*0250*/ 	.word	0xffffffff


	//   ....[21]....
        /*0254*/ 	.word	0xffffffff


	//   ....[22]....
        /*0258*/ 	.word	0xffffffff


	//   ....[23]....
        /*025c*/ 	.word	0xffffffff


	//   ....[24]....
        /*0260*/ 	.word	0xffffffff


	//   ....[25]....
        /*0264*/ 	.word	0xffffffff


	//   ....[26]....
        /*0268*/ 	.word	0xffffffff


	//   ....[27]....
        /*026c*/ 	.word	0xffffffff


	//   ....[28]....
        /*0270*/ 	.word	0xffffffff


	//   ....[29]....
        /*0274*/ 	.word	0xffffffff


	//   ....[30]....
        /*0278*/ 	.word	0xffffffff


	//   ....[31]....
        /*027c*/ 	.word	0xffffffff


	//   ....[32]....
        /*0280*/ 	.word	0xffffffff


	//   ....[33]....
        /*0284*/ 	.word	0xffffffff


	//   ....[34]....
        /*0288*/ 	.word	0xffffffff


	//   ....[35]....
        /*028c*/ 	.word	0xffffffff


	//   ....[36]....
        /*0290*/ 	.word	0xffffffff


	//   ....[37]....
        /*0294*/ 	.word	0xffffffff


	//   ....[38]....
        /*0298*/ 	.word	0xffffffff


	//   ....[39]....
        /*029c*/ 	.word	0xffffffff


	//   ....[40]....
        /*02a0*/ 	.word	0xffffffff


	//   ....[41]....
        /*02a4*/ 	.word	0xffffffff


	//   ....[42]....
        /*02a8*/ 	.word	0xffffffff


	//   ....[43]....
        /*02ac*/ 	.word	0xffffffff


	//   ....[44]....
        /*02b0*/ 	.word	0xffffffff


	//   ....[45]....
        /*02b4*/ 	.word	0xffffffff


	//   ....[46]....
        /*02b8*/ 	.word	0xffffffff


	//   ....[47]....
        /*02bc*/ 	.word	0xffffffff


	//   ....[48]....
        /*02c0*/ 	.word	0xffffffff


	//   ....[49]....
        /*02c4*/ 	.word	0xffffffff


	//   ....[50]....
        /*02c8*/ 	.word	0xffffffff


	//   ....[51]....
        /*02cc*/ 	.word	0xffffffff


	//   ....[52]....
        /*02d0*/ 	.word	0xffffffff


	//   ....[53]....
        /*02d4*/ 	.word	0xffffffff


	//   ....[54]....
        /*02d8*/ 	.word	0xffffffff


	//   ....[55]....
        /*02dc*/ 	.word	0xffffffff


	//   ....[56]....
        /*02e0*/ 	.word	0xffffffff


	//   ....[57]....
        /*02e4*/ 	.word	0xffffffff


	//   ....[58]....
        /*02e8*/ 	.word	0xffffffff


	//   ....[59]....
        /*02ec*/ 	.word	0xffffffff


	//   ....[60]....
        /*02f0*/ 	.word	0xffffffff


	//   ....[61]....
        /*02f4*/ 	.word	0xffffffff


	//   ....[62]....
        /*02f8*/ 	.word	0xffffffff


	//   ....[63]....
        /*02fc*/ 	.word	0xffffffff


	//   ....[64]....
        /*0300*/ 	.word	0xffffffff


	//   ....[65]....
        /*0304*/ 	.word	0xffffffff


	//   ....[66]....
        /*0308*/ 	.word	0xffffffff


	//   ....[67]....
        /*030c*/ 	.word	0xffffffff


	//   ....[68]....
        /*0310*/ 	.word	0xffffffff


	//   ....[69]....
        /*0314*/ 	.word	0xffffffff


	//   ....[70]....
        /*0318*/ 	.word	0xffffffff


	//   ....[71]....
        /*031c*/ 	.word	0xffffffff


	//   ....[72]....
        /*0320*/ 	.word	0xffffffff


	//   ....[73]....
        /*0324*/ 	.word	0xffffffff


	//   ....[74]....
        /*0328*/ 	.word	0x0500000f


	//   ....[75]....
        /*032c*/ 	.word	0x0500000f


	//   ....[76]....
        /*0330*/ 	.word	0x0500000f


	//   ....[77]....
        /*0334*/ 	.word	0x0500000f


	//   ....[78]....
        /*0338*/ 	.word	0x0500000f


	//   ....[79]....
        /*033c*/ 	.word	0x0500000f


	//   ....[80]....
        /*0340*/ 	.word	0x0500000f


	//   ....[81]....
        /*0344*/ 	.word	0x0500000f


	//   ....[82]....
        /*0348*/ 	.word	0x0500000f


	//   ....[83]....
        /*034c*/ 	.word	0x0500000f


	//   ....[84]....
        /*0350*/ 	.word	0x0500000f


	//   ....[85]....
        /*0354*/ 	.word	0x0500000f


	//   ....[86]....
        /*0358*/ 	.word	0x0500000f


	//   ....[87]....
        /*035c*/ 	.word	0x0500000f


	//   ....[88]....
        /*0360*/ 	.word	0x0500000f


	//   ....[89]....
        /*0364*/ 	.word	0x0500000f


	//   ....[90]....
        /*0368*/ 	.word	0x0500000f


	//   ....[91]....
        /*036c*/ 	.word	0x0500000f


	//   ....[92]....
        /*0370*/ 	.word	0x0500000f


	//----- nvinfo : EIATTR_COOP_GROUP_INSTR_OFFSETS
	.align		4
.L_211:
        /*0374*/ 	.byte	0x04, 0x28
        /*0376*/ 	.short	(.L_213 - .L_212)


	//   ....[0]....
.L_212:
        /*0378*/ 	.word	0x00000060


	//   ....[1]....
        /*037c*/ 	.word	0x00000140


	//   ....[2]....
        /*0380*/ 	.word	0x00000190


	//   ....[3]....
        /*0384*/ 	.word	0x000003c0


	//   ....[4]....
        /*0388*/ 	.word	0x00000520


	//   ....[5]....
        /*038c*/ 	.word	0x00000640


	//   ....[6]....
        /*0390*/ 	.word	0x000007a0


	//   ....[7]....
        /*0394*/ 	.word	0x000017a0


	//   ....[8]....
        /*0398*/ 	.word	0x00001fe0


	//   ....[9]....
        /*039c*/ 	.word	0x00002b70


	//   ....[10]....
        /*03a0*/ 	.word	0x00003290


	//   ....[11]....
        /*03a4*/ 	.word	0x00003350


	//   ....[12]....
        /*03a8*/ 	.word	0x00003770


	//   ....[13]....
        /*03ac*/ 	.word	0x00003860


	//   ....[14]....
        /*03b0*/ 	.word	0x000052a0


	//   ....[15]....
        /*03b4*/ 	.word	0x00005480


	//   ....[16]....
        /*03b8*/ 	.word	0x00006230


	//   ....[17]....
        /*03bc*/ 	.word	0x00006330


	//   ....[18]....
        /*03c0*/ 	.word	0x000068c0


	//   ....[19]....
        /*03c4*/ 	.word	0x00006930


	//   ....[20]....
        /*03c8*/ 	.word	0x000081a0


	//   ....[21]....
        /*03cc*/ 	.word	0x000081c0


	//   ....[22]....
        /*03d0*/ 	.word	0x000087f0


	//   ....[23]....
        /*03d4*/ 	.word	0x00008860


	//   ....[24]....
        /*03d8*/ 	.word	0x00009d40


	//   ....[25]....
        /*03dc*/ 	.word	0x0000a140


	//   ....[26]....
        /*03e0*/ 	.word	0x0000aeb0


	//   ....[27]....
        /*03e4*/ 	.word	0x0000b100


	//   ....[28]....
        /*03e8*/ 	.word	0x0000b560


	//   ....[29]....
        /*03ec*/ 	.word	0x0000b5d0


	//   ....[30]....
        /*03f0*/ 	.word	0x0000c450


	//   ....[31]....
        /*03f4*/ 	.word	0x0000c480


	//   ....[32]....
        /*03f8*/ 	.word	0x0000c5a0


	//   ....[33]....
        /*03fc*/ 	.word	0x0000c5b0


	//   ....[34]....
        /*0400*/ 	.word	0x0000d650


	//   ....[35]....
        /*0404*/ 	.word	0x0000d6b0


	//   ....[36]....
        /*0408*/ 	.word	0x0000d710


	//   ....[37]....
        /*040c*/ 	.word	0x0000d840


	//   ....[38]....
        /*0410*/ 	.word	0x0000dc10


	//   ....[39]....
        /*0414*/ 	.word	0x0000dc20


	//   ....[40]....
        /*0418*/ 	.word	0x0000dcf0


	//   ....[41]....
        /*041c*/ 	.word	0x0000dd10


	//   ....[42]....
        /*0420*/ 	.word	0x0000dde0


	//   ....[43]....
        /*0424*/ 	.word	0x0000de00


	//   ....[44]....
        /*0428*/ 	.word	0x0000dee0


	//   ....[45]....
        /*042c*/ 	.word	0x0000df00


	//   ....[46]....
        /*0430*/ 	.word	0x0000e590


	//   ....[47]....
        /*0434*/ 	.word	0x0000e5a0


	//   ....[48]....
        /*0438*/ 	.word	0x0000e670


	//   ....[49]....
        /*043c*/ 	.word	0x0000e690


	//   ....[50]....
        /*0440*/ 	.word	0x0000e760


	//   ....[51]....
        /*0444*/ 	.word	0x0000e780


	//   ....[52]....
        /*0448*/ 	.word	0x0000e860


	//   ....[53]....
        /*044c*/ 	.word	0x0000e880


	//   ....[54]....
        /*0450*/ 	.word	0x0000e9f0


	//   ....[55]....
        /*0454*/ 	.word	0x0000fb30


	//   ....[56]....
        /*0458*/ 	.word	0x000105c0


	//   ....[57]....
        /*045c*/ 	.word	0x000105f0


	//   ....[58]....
        /*0460*/ 	.word	0x000106c0


	//   ....[59]....
        /*0464*/ 	.word	0x000106e0


	//   ....[60]....
        /*0468*/ 	.word	0x00010780


	//   ....[61]....
        /*046c*/ 	.word	0x000107a0


	//   ....[62]....
        /*0470*/ 	.word	0x00010840


	//   ....[63]....
        /*0474*/ 	.word	0x00010860


	//   ....[64]....
        /*0478*/ 	.word	0x00010900


	//   ....[65]....
        /*047c*/ 	.word	0x00010920


	//   ....[66]....
        /*0480*/ 	.word	0x000109c0


	//   ....[67]....
        /*0484*/ 	.word	0x000109e0


	//   ....[68]....
        /*0488*/ 	.word	0x00010a80


	//   ....[69]....
        /*048c*/ 	.word	0x00010aa0


	//   ....[70]....
        /*0490*/ 	.word	0x00010ab0


	//   ....[71]....
        /*0494*/ 	.word	0x00010ac0


	//   ....[72]....
        /*0498*/ 	.word	0x00013430


	//   ....[73]....
        /*049c*/ 	.word	0x00013620


	//   ....[74]....
        /*04a0*/ 	.word	0x00013c70


	//   ....[75]....
        /*04a4*/ 	.word	0x00013df0


	//   ....[76]....
        /*04a8*/ 	.word	0x00013e50


	//   ....[77]....
        /*04ac*/ 	.word	0x00013fb0


	//   ....[78]....
        /*04b0*/ 	.word	0x00014000


	//   ....[79]....
        /*04b4*/ 	.word	0x00014120


	//   ....[80]....
        /*04b8*/ 	.word	0x00014190


	//   ....[81]....
        /*04bc*/ 	.word	0x000142b0


	//   ....[82]....
        /*04c0*/ 	.word	0x00014320


	//   ....[83]....
        /*04c4*/ 	.word	0x00014440


	//   ....[84]....
        /*04c8*/ 	.word	0x000144b0


	//   ....[85]....
        /*04cc*/ 	.word	0x000145d0


	//   ....[86]....
        /*04d0*/ 	.word	0x00014640


	//   ....[87]....
        /*04d4*/ 	.word	0x00014760


	//   ....[88]....
        /*04d8*/ 	.word	0x000147d0


	//   ....[89]....
        /*04dc*/ 	.word	0x000148f0


	//   ....[90]....
        /*04e0*/ 	.word	0x00014940


	//   ....[91]....
        /*04e4*/ 	.word	0x00014c60


	//   ....[92]....
        /*04e8*/ 	.word	0x00014d80


	//----- nvinfo : EIATTR_REG_RECONFIG
	.align		4
.L_213:
        /*04ec*/ 	.byte	0x01, 0x54
	.zero		2


	//----- nvinfo : EIATTR_SYSCALL_OFFSETS
	.align		4
        /*04f0*/ 	.byte	0x04, 0x46
        /*04f2*/ 	.short	(.L_215 - .L_214)


	//   ....[0]....
.L_214:
        /*04f4*/ 	.word	0x00001980


	//   ....[1]....
        /*04f8*/ 	.word	0x0000f700


	//   ....[2]....
        /*04fc*/ 	.word	0x0000f850


	//   ....[3]....
        /*0500*/ 	.word	0x0000f940


	//   ....[4]....
        /*0504*/ 	.word	0x00010190


	//----- nvinfo : EIATTR_MBARRIER_INSTR_OFFSETS
	.align		4
.L_215:
        /*0508*/ 	.byte	0x04, 0x39
        /*050a*/ 	.short	(.L_217 - .L_216)


	//   ....[0]....
.L_216:
        /*050c*/ 	.word	0x00000270
        /*0510*/ 	.word	0x000000ff
        /*0514*/ 	.word	0x0002a800
        /*0518*/ 	.short	0x0100
        /*051a*/ 	.byte	0x08
	.zero		1


	//   ....[1]....
        /*051c*/ 	.word	0x00000280
        /*0520*/ 	.word	0x000000ff
        /*0524*/ 	.word	0x0002a820
        /*0528*/ 	.short	0x0100
        /*052a*/ 	.byte	0x08
	.zero		1


	//   ....[2]....
        /*052c*/ 	.word	0x00000370
        /*0530*/ 	.word	0x000000ff
        /*0534*/ 	.word	0x0002a830
        /*0538*/ 	.short	0x0100
        /*053a*/ 	.byte	0x08
	.zero		1


	//   ....[3]....
        /*053c*/ 	.word	0x00000380
        /*0540*/ 	.word	0x000000ff
        /*0544*/ 	.word	0x0002a840
        /*0548*/ 	.short	0x0100
        /*054a*/ 	.byte	0x08
	.zero		1


	//   ....[4]....
        /*054c*/ 	.word	0x00000390
        /*0550*/ 	.word	0x000000ff
        /*0554*/ 	.word	0x0002a838
        /*0558*/ 	.short	0x0100
        /*055a*/ 	.byte	0x08
	.zero		1


	//   ....[5]....
        /*055c*/ 	.word	0x000003a0
        /*0560*/ 	.word	0x000000ff
        /*0564*/ 	.word	0x0002a848
        /*0568*/ 	.short	0x0100
        /*056a*/ 	.byte	0x08
	.zero		1


	//   ....[6]....
        /*056c*/ 	.word	0x000004d0
        /*0570*/ 	.word	0x000000ff
        /*0574*/ 	.word	0x0002a850
        /*0578*/ 	.short	0x0100
        /*057a*/ 	.byte	0x08
	.zero		1


	//   ....[7]....
        /*057c*/ 	.word	0x000004e0
        /*0580*/ 	.word	0x000000ff
        /*0584*/ 	.word	0x0002a860
        /*0588*/ 	.short	0x0100
        /*058a*/ 	.byte	0x08
	.zero		1


	//   ....[8]....
        /*058c*/ 	.word	0x000004f0
        /*0590*/ 	.word	0x000000ff
        /*0594*/ 	.word	0x0002a858
        /*0598*/ 	.short	0x0100
        /*059a*/ 	.byte	0x08
	.zero		1


	//   ....[9]....
        /*059c*/ 	.word	0x00000500
        /*05a0*/ 	.word	0x000000ff
        /*05a4*/ 	.word	0x0002a868
        /*05a8*/ 	.short	0x0100
        /*05aa*/ 	.byte	0x08
	.zero		1


	//   ....[10]....
        /*05ac*/ 	.word	0x000005f0
        /*05b0*/ 	.word	0x000000ff
        /*05b4*/ 	.word	0x0002a870
        /*05b8*/ 	.short	0x0100
        /*05ba*/ 	.byte	0x06
	.zero		1


	//   ....[11]....
        /*05bc*/ 	.word	0x00000600
        /*05c0*/ 	.word	0x000000ff
        /*05c4*/ 	.word	0x0002a880
        /*05c8*/ 	.short	0x0100
        /*05ca*/ 	.byte	0x06
	.zero		1


	//   ....[12]....
        /*05cc*/ 	.word	0x00000610
        /*05d0*/ 	.word	0x000000ff
        /*05d4*/ 	.word	0x0002a878
        /*05d8*/ 	.short	0x0100
        /*05da*/ 	.byte	0x06
	.zero		1


	//   ....[13]....
        /*05dc*/ 	.word	0x00000620
        /*05e0*/ 	.word	0x000000ff
        /*05e4*/ 	.word	0x0002a888
        /*05e8*/ 	.short	0x0100
        /*05ea*/ 	.byte	0x06
	.zero		1


	//   ....[14]....
        /*05ec*/ 	.word	0x00000750
        /*05f0*/ 	.word	0x000000ff
        /*05f4*/ 	.word	0x0002a890
        /*05f8*/ 	.short	0x0100
        /*05fa*/ 	.byte	0x08
	.zero		1


	//   ....[15]....
        /*05fc*/ 	.word	0x00000760
        /*0600*/ 	.word	0x000000ff
        /*0604*/ 	.word	0x0002a8a0
        /*0608*/ 	.short	0x0100
        /*060a*/ 	.byte	0x08
	.zero		1


	//   ....[16]....
        /*060c*/ 	.word	0x00000770
        /*0610*/ 	.word	0x000000ff
        /*0614*/ 	.word	0x0002a898
        /*0618*/ 	.short	0x0100
        /*061a*/ 	.byte	0x08
	.zero		1


	//   ....[17]....
        /*061c*/ 	.word	0x00000780
        /*0620*/ 	.word	0x000000ff
        /*0624*/ 	.word	0x0002a8a8
        /*0628*/ 	.short	0x0100
        /*062a*/ 	.byte	0x08
	.zero		1


	//   ....[18]....
        /*062c*/ 	.word	0x000008b0
        /*0630*/ 	.word	0x000000ff
        /*0634*/ 	.word	0x0002a8b0
        /*0638*/ 	.short	0x0100
        /*063a*/ 	.byte	0x08
	.zero		1


	//   ....[19]....
        /*063c*/ 	.word	0x000008c0
        /*0640*/ 	.word	0x000000ff
        /*0644*/ 	.word	0x0002a8c0
        /*0648*/ 	.short	0x0100
        /*064a*/ 	.byte	0x08
	.zero		1


	//   ....[20]....
        /*064c*/ 	.word	0x000008d0
        /*0650*/ 	.word	0x000000ff
        /*0654*/ 	.word	0x0002a8b8
        /*0658*/ 	.short	0x0100
        /*065a*/ 	.byte	0x08
	.zero		1


	//   ....[21]....
        /*065c*/ 	.word	0x000008e0
        /*0660*/ 	.word	0x000000ff
        /*0664*/ 	.word	0x0002a8c8
        /*0668*/ 	.short	0x0100
        /*066a*/ 	.byte	0x08
	.zero		1


	//   ....[22]....
        /*066c*/ 	.word	0x000019f0
        /*0670*/ 	.word	0x000000ff
        /*0674*/ 	.word	0x0002a800
        /*0678*/ 	.short	0x010a
        /*067a*/ 	.byte	0x25
	.zero		1


	//   ....[23]....
        /*067c*/ 	.word	0x00001a80
        /*0680*/ 	.word	0x00000007
        /*0684*/ 	.word	0x0002a830
        /*0688*/ 	.short	0x010a
        /*068a*/ 	.byte	0x3f
	.zero		1


	//   ....[24]....
        /*068c*/ 	.word	0x00001b20
        /*0690*/ 	.word	0x00000007
        /*0694*/ 	.word	0x0002a830
        /*0698*/ 	.short	0x010a
        /*069a*/ 	.byte	0x3f
	.zero		1


	//   ....[25]....
        /*069c*/ 	.word	0x000022a0
        /*06a0*/ 	.word	0x00000000
        /*06a4*/ 	.word	0x00000000
        /*06a8*/ 	.short	0x0101
        /*06aa*/ 	.byte	0x3f
	.zero		1


	//   ....[26]....
        /*06ac*/ 	.word	0x00004620
        /*06b0*/ 	.word	0x000000ff
        /*06b4*/ 	.word	0x0002a830
        /*06b8*/ 	.short	0x010a
        /*06ba*/ 	.byte	0x06
	.zero		1


	//   ....[27]....
        /*06bc*/ 	.word	0x00004660
        /*06c0*/ 	.word	0x000000ff
        /*06c4*/ 	.word	0x0002a830
        /*06c8*/ 	.short	0x010a
        /*06ca*/ 	.byte	0x06
	.zero		1


	//   ....[28]....
        /*06cc*/ 	.word	0x00004ee0
        /*06d0*/ 	.word	0x000000ff
        /*06d4*/ 	.word	0x0002a850
        /*06d8*/ 	.short	0x010a
        /*06da*/ 	.byte	0x0b
	.zero		1


	//   ....[29]....
        /*06dc*/ 	.word	0x00004f20
        /*06e0*/ 	.word	0x000000ff
        /*06e4*/ 	.word	0x0002a850
        /*06e8*/ 	.short	0x010a
        /*06ea*/ 	.byte	0x0b
	.zero		1


	//   ....[30]....
        /*06ec*/ 	.word	0x000052b0
        /*06f0*/ 	.word	0x00000000
        /*06f4*/ 	.word	0x00000000
        /*06f8*/ 	.short	0x0101
        /*06fa*/ 	.byte	0x3f
	.zero		1


	//   ....[31]....
        /*06fc*/ 	.word	0x00006cf0
        /*0700*/ 	.word	0x0000006f
        /*0704*/ 	.word	0x00000000
        /*0708*/ 	.short	0x0101
        /*070a*/ 	.byte	0x3f
	.zero		1


	//   ....[32]....
        /*070c*/ 	.word	0x00007600
        /*0710*/ 	.word	0x000000ff
        /*0714*/ 	.word	0x0002a830
        /*0718*/ 	.short	0x010a
        /*071a*/ 	.byte	0x05
	.zero		1


	//   ....[33]....
        /*071c*/ 	.word	0x00007640
        /*0720*/ 	.word	0x000000ff
        /*0724*/ 	.word	0x0002a830
        /*0728*/ 	.short	0x010a
        /*072a*/ 	.byte	0x05
	.zero		1


	//   ....[34]....
        /*072c*/ 	.word	0x00007ec0
        /*0730*/ 	.word	0x000000ff
        /*0734*/ 	.word	0x0002a850
        /*0738*/ 	.short	0x010a
        /*073a*/ 	.byte	0x0a
	.zero		1


	//   ....[35]....
        /*073c*/ 	.word	0x00007f00
        /*0740*/ 	.word	0x000000ff
        /*0744*/ 	.word	0x0002a850
        /*0748*/ 	.short	0x010a
        /*074a*/ 	.byte	0x0a
	.zero		1


	//   ....[36]....
        /*074c*/ 	.word	0x00008e60
        /*0750*/ 	.word	0x0000005a
        /*0754*/ 	.word	0x00000000
        /*0758*/ 	.short	0x0101
        /*075a*/ 	.byte	0x3f
	.zero		1


	//   ....[37]....
        /*075c*/ 	.word	0x00008ed0
        /*0760*/ 	.word	0x0000005a
        /*0764*/ 	.word	0x00000000
        /*0768*/ 	.short	0x0101
        /*076a*/ 	.byte	0x3f
	.zero		1


	//   ....[38]....
        /*076c*/ 	.word	0x000092a0
        /*0770*/ 	.word	0x000000ff
        /*0774*/ 	.word	0x0002a830
        /*0778*/ 	.short	0x010a
        /*077a*/ 	.byte	0x05
	.zero		1


	//   ....[39]....
        /*077c*/ 	.word	0x000092e0
        /*0780*/ 	.word	0x000000ff
        /*0784*/ 	.word	0x0002a830
        /*0788*/ 	.short	0x010a
        /*078a*/ 	.byte	0x05
	.zero		1


	//   ....[40]....
        /*078c*/ 	.word	0x00009b60
        /*0790*/ 	.word	0x000000ff
        /*0794*/ 	.word	0x0002a850
        /*0798*/ 	.short	0x010a
        /*079a*/ 	.byte	0x0e
	.zero		1


	//   ....[41]....
        /*079c*/ 	.word	0x00009ba0
        /*07a0*/ 	.word	0x000000ff
        /*07a4*/ 	.word	0x0002a850
        /*07a8*/ 	.short	0x010a
        /*07aa*/ 	.byte	0x0e
	.zero		1


	//   ....[42]....
        /*07ac*/ 	.word	0x00009f30
        /*07b0*/ 	.word	0x00000000
        /*07b4*/ 	.word	0x00000000
        /*07b8*/ 	.short	0x0101
        /*07ba*/ 	.byte	0x3f
	.zero		1


	//   ....[43]....
        /*07bc*/ 	.word	0x0000b960
        /*07c0*/ 	.word	0x0000006f
        /*07c4*/ 	.word	0x00000000
        /*07c8*/ 	.short	0x0101
        /*07ca*/ 	.byte	0x3f
	.zero		1


	//   ....[44]....
        /*07cc*/ 	.word	0x0000c3c0
        /*07d0*/ 	.word	0x000000ff
        /*07d4*/ 	.word	0x0002a850
        /*07d8*/ 	.short	0x010a
        /*07da*/ 	.byte	0x05
	.zero		1


	//   ....[45]....
        /*07dc*/ 	.word	0x0000c400
        /*07e0*/ 	.word	0x000000ff
        /*07e4*/ 	.word	0x0002a850
        /*07e8*/ 	.short	0x010a
        /*07ea*/ 	.byte	0x05
	.zero		1


	//   ....[46]....
        /*07ec*/ 	.word	0x0000c8a0
        /*07f0*/ 	.word	0x00000002
        /*07f4*/ 	.word	0x00000000
        /*07f8*/ 	.short	0x0101
        /*07fa*/ 	.byte	0x3f
	.zero		1


	//   ....[47]....
        /*07fc*/ 	.word	0x0000dc00
        /*0800*/ 	.word	0x00000010
        /*0804*/ 	.word	0x00000000
        /*0808*/ 	.short	0x0101
        /*080a*/ 	.byte	0x3f
	.zero		1


	//   ....[48]....
        /*080c*/ 	.word	0x0000fd50
        /*0810*/ 	.word	0x00000000
        /*0814*/ 	.word	0x0002a840
        /*0818*/ 	.short	0x010a
        /*081a*/ 	.byte	0x3f
	.zero		1


	//   ....[49]....
        /*081c*/ 	.word	0x00010c30
        /*0820*/ 	.word	0x00000011
        /*0824*/ 	.word	0x0002a800
        /*0828*/ 	.short	0x0107
        /*082a*/ 	.byte	0x3f
	.zero		1


	//   ....[50]....
        /*082c*/ 	.word	0x00010d40
        /*0830*/ 	.word	0x00000011
        /*0834*/ 	.word	0x0002a800
        /*0838*/ 	.short	0x0101
        /*083a*/ 	.byte	0x3f
	.zero		1


	//   ....[51]....
        /*083c*/ 	.word	0x00010d60
        /*0840*/ 	.word	0x00000011
        /*0844*/ 	.word	0x0002a820
        /*0848*/ 	.short	0x010a
        /*084a*/ 	.byte	0x3f
	.zero		1


	//   ....[52]....
        /*084c*/ 	.word	0x000110a0
        /*0850*/ 	.word	0x00000003
        /*0854*/ 	.word	0x0002a840
        /*0858*/ 	.short	0x010a
        /*085a*/ 	.byte	0x3f
	.zero		1


	//   ....[53]....
        /*085c*/ 	.word	0x00011520
        /*0860*/ 	.word	0x00000003
        /*0864*/ 	.word	0x00000060
        /*0868*/ 	.short	0x010a
        /*086a*/ 	.byte	0x3f
	.zero		1


	//   ....[54]....
        /*086c*/ 	.word	0x00011b90
        /*0870*/ 	.word	0x00000003
        /*0874*/ 	.word	0x0002a840
        /*0878*/ 	.short	0x010a
        /*087a*/ 	.byte	0x3f
	.zero		1


	//   ....[55]....
        /*087c*/ 	.word	0x00012010
        /*0880*/ 	.word	0x00000002
        /*0884*/ 	.word	0x00000060
        /*0888*/ 	.short	0x010a
        /*088a*/ 	.byte	0x3f
	.zero		1


	//   ....[56]....
        /*088c*/ 	.word	0x000125c0
        /*0890*/ 	.word	0x00000002
        /*0894*/ 	.word	0x0002a840
        /*0898*/ 	.short	0x010a
        /*089a*/ 	.byte	0x3f
	.zero		1


	//   ....[57]....
        /*089c*/ 	.word	0x00012a40
        /*08a0*/ 	.word	0x00000002
        /*08a4*/ 	.word	0x00000060
        /*08a8*/ 	.short	0x010a
        /*08aa*/ 	.byte	0x3f
	.zero		1


	//   ....[58]....
        /*08ac*/ 	.word	0x00012fa0
        /*08b0*/ 	.word	0x00000002
        /*08b4*/ 	.word	0x0002a860
        /*08b8*/ 	.short	0x010a
        /*08ba*/ 	.byte	0x3f
	.zero		1


	//   ....[59]....
        /*08bc*/ 	.word	0x000135a0
        /*08c0*/ 	.word	0x00000000
        /*08c4*/ 	.word	0x0002a820
        /*08c8*/ 	.short	0x010a
        /*08ca*/ 	.byte	0x3f
	.zero		1


	//   ....[60]....
        /*08cc*/ 	.word	0x00013790
        /*08d0*/ 	.word	0x00000006
        /*08d4*/ 	.word	0x00000000
        /*08d8*/ 	.short	0x010a
        /*08da*/ 	.byte	0x3f
	.zero		1


	//   ....[61]....
        /*08dc*/ 	.word	0x000137e0
        /*08e0*/ 	.word	0x00000003
        /*08e4*/ 	.word	0x00000000
        /*08e8*/ 	.short	0x010a
        /*08ea*/ 	.byte	0x3f
	.zero		1


	//   ....[62]....
        /*08ec*/ 	.word	0x00013840
        /*08f0*/ 	.word	0x00000012
        /*08f4*/ 	.word	0x00000000
        /*08f8*/ 	.short	0x010a
        /*08fa*/ 	.byte	0x3f
	.zero		1


	//   ....[63]....
        /*08fc*/ 	.word	0x00013870
        /*0900*/ 	.word	0x00000003
        /*0904*/ 	.word	0x00000000
        /*0908*/ 	.short	0x010a
        /*090a*/ 	.byte	0x3f
	.zero		1


	//   ....[64]....
        /*090c*/ 	.word	0x000138e0
        /*0910*/ 	.word	0x00000003
        /*0914*/ 	.word	0x0002a800
        /*0918*/ 	.short	0x010a
        /*091a*/ 	.byte	0x3f
	.zero		1


	//   ....[65]....
        /*091c*/ 	.word	0x00013930
        /*0920*/ 	.word	0x00000007
        /*0924*/ 	.word	0x0002a830
        /*0928*/ 	.short	0x010a
        /*092a*/ 	.byte	0x3f
	.zero		1


	//   ....[66]....
        /*092c*/ 	.word	0x00013990
        /*0930*/ 	.word	0x0000000c
        /*0934*/ 	.word	0x0002a830
        /*0938*/ 	.short	0x010a
        /*093a*/ 	.byte	0x3f
	.zero		1


	//   ....[67]....
        /*093c*/ 	.word	0x000139f0
        /*0940*/ 	.word	0x00000009
        /*0944*/ 	.word	0x0002a850
        /*0948*/ 	.short	0x010a
        /*094a*/ 	.byte	0x3f
	.zero		1


	//   ....[68]....
        /*094c*/ 	.word	0x00013a50
        /*0950*/ 	.word	0x00000008
        /*0954*/ 	.word	0x0002a830
        /*0958*/ 	.short	0x010a
        /*095a*/ 	.byte	0x3f
	.zero		1


	//   ....[69]....
        /*095c*/ 	.word	0x00013ab0
        /*0960*/ 	.word	0x00000003
        /*0964*/ 	.word	0x0002a850
        /*0968*/ 	.short	0x010a
        /*096a*/ 	.byte	0x3f
	.zero		1


	//   ....[70]....
        /*096c*/ 	.word	0x00013b10
        /*0970*/ 	.word	0x00000008
        /*0974*/ 	.word	0x0002a830
        /*0978*/ 	.short	0x010a
        /*097a*/ 	.byte	0x3f
	.zero		1


	//   ....[71]....
        /*097c*/ 	.word	0x00013b70
        /*0980*/ 	.word	0x00000003
        /*0984*/ 	.word	0x0002a850
        /*0988*/ 	.short	0x010a
        /*098a*/ 	.byte	0x3f
	.zero		1


	//   ....[72]....
        /*098c*/ 	.word	0x00013bd0
        /*0990*/ 	.word	0x00000005
        /*0994*/ 	.word	0x0002a850
        /*0998*/ 	.short	0x010a
        /*099a*/ 	.byte	0x3f
	.zero		1


	//   ....[73]....
        /*099c*/ 	.word	0x00013d20
        /*09a0*/ 	.word	0x00000000
        /*09a4*/ 	.word	0x0002a840
        /*09a8*/ 	.short	0x010a
        /*09aa*/ 	.byte	0x3f
	.zero		1


	//   ....[74]....
        /*09ac*/ 	.word	0x00014980
        /*09b0*/ 	.word	0x00000011
        /*09b4*/ 	.word	0x0002a820
        /*09b8*/ 	.short	0x010a
        /*09ba*/ 	.byte	0x3f
	.zero		1


	//   ....[75]....
        /*09bc*/ 	.word	0x000149d0
        /*09c0*/ 	.word	0x00000003
        /*09c4*/ 	.word	0x0002a840
        /*09c8*/ 	.short	0x010a
        /*09ca*/ 	.byte	0x3f
	.zero		1


	//   ....[76]....
        /*09cc*/ 	.word	0x00014a20
        /*09d0*/ 	.word	0x00000003
        /*09d4*/ 	.word	0x00000060
        /*09d8*/ 	.short	0x010a
        /*09da*/ 	.byte	0x3f
	.zero		1


	//   ....[77]....
        /*09dc*/ 	.word	0x00014a70
        /*09e0*/ 	.word	0x00000003
        /*09e4*/ 	.word	0x0002a840
        /*09e8*/ 	.short	0x010a
        /*09ea*/ 	.byte	0x3f
	.zero		1


	//   ....[78]....
        /*09ec*/ 	.word	0x00014ac0
        /*09f0*/ 	.word	0x00000002
        /*09f4*/ 	.word	0x00000060
        /*09f8*/ 	.short	0x010a
        /*09fa*/ 	.byte	0x3f
	.zero		1


	//   ....[79]....
        /*09fc*/ 	.word	0x00014b10
        /*0a00*/ 	.word	0x00000002
        /*0a04*/ 	.word	0x0002a840
        /*0a08*/ 	.short	0x010a
        /*0a0a*/ 	.byte	0x3f
	.zero		1


	//   ....[80]....
        /*0a0c*/ 	.word	0x00014b60
        /*0a10*/ 	.word	0x00000002
        /*0a14*/ 	.word	0x00000060
        /*0a18*/ 	.short	0x010a
        /*0a1a*/ 	.byte	0x3f
	.zero		1


	//   ....[81]....
        /*0a1c*/ 	.word	0x00014bb0
        /*0a20*/ 	.word	0x00000002
        /*0a24*/ 	.word	0x0002a860
        /*0a28*/ 	.short	0x010a
        /*0a2a*/ 	.byte	0x3f
	.zero		1


	//   ....[82]....
        /*0a2c*/ 	.word	0x00014ca0
        /*0a30*/ 	.word	0x00000000
        /*0a34*/ 	.word	0x0002a820
        /*0a38*/ 	.short	0x010a
        /*0a3a*/ 	.byte	0x3f
	.zero		1


	//   ....[83]....
        /*0a3c*/ 	.word	0x00014e40
        /*0a40*/ 	.word	0x00000006
        /*0a44*/ 	.word	0x00000000
        /*0a48*/ 	.short	0x010a
        /*0a4a*/ 	.byte	0x3f
	.zero		1


	//   ....[84]....
        /*0a4c*/ 	.word	0x00014e90
        /*0a50*/ 	.word	0x00000003
        /*0a54*/ 	.word	0x00000000
        /*0a58*/ 	.short	0x010a
        /*0a5a*/ 	.byte	0x3f
	.zero		1


	//   ....[85]....
        /*0a5c*/ 	.word	0x00014ee0
        /*0a60*/ 	.word	0x00000012
        /*0a64*/ 	.word	0x00000000
        /*0a68*/ 	.short	0x010a
        /*0a6a*/ 	.byte	0x3f
	.zero		1


	//----- nvinfo : EIATTR_NUM_MBARRIERS
	.align		4
.L_217:
        /*0a6c*/ 	.byte	0x03, 0x38
        /*0a6e*/ 	.short	0x0016


	//----- nvinfo : EIATTR_EXIT_INSTR_OFFSETS
	.align		4
        /*0a70*/ 	.byte	0x04, 0x1c
        /*0a72*/ 	.short	(.L_219 - .L_218)


	//   ....[0]....
.L_218:
        /*0a74*/ 	.word	0x00000a10


	//   ....[1]....
        /*0a78*/ 	.word	0x0000e980


	//   ....[2]....
        /*0a7c*/ 	.word	0x000138c0


	//----- nvinfo : EIATTR_MAX_THREADS
	.align		4
.L_219:
        /*0a80*/ 	.byte	0x04, 0x05
        /*0a82*/ 	.short	(.L_221 - .L_220)
.L_220:
        /*0a84*/ 	.word	0x00000180
        /*0a88*/ 	.word	0x00000001
        /*0a8c*/ 	.word	0x00000001


	//----- nvinfo : EIATTR_CRS_STACK_SIZE
	.align		4
.L_221:
        /*0a90*/ 	.byte	0x04, 0x1e
        /*0a92*/ 	.short	(.L_223 - .L_222)
.L_222:
        /*0a94*/ 	.word	0x00000000


	//----- nvinfo : EIATTR_CBANK_PARAM_SIZE
	.align		4
.L_223:
        /*0a98*/ 	.byte	0x03, 0x19
        /*0a9a*/ 	.short	0x0af0


	//----- nvinfo : EIATTR_PARAM_CBANK
	.align		4
        /*0a9c*/ 	.byte	0x04, 0x0a
        /*0a9e*/ 	.short	(.L_225 - .L_224)
	.align		4
.L_224:
        /*0aa0*/ 	.word	index@(.nv.constant0._ZN7cutlass13device_kernelIN5flash11enable_sm90INS1_16FlashAttnFwdSm90INS1_25CollectiveMainloopFwdSm90ILi2EN4cute5tupleIJNS5_1CILi1EEES8_S8_EEENS6_IJNS7_ILi128EEENS7_ILi96EEENS7_ILi192EEEEEELi128ENS_10bfloat16_tEfNS_4arch4Sm90ELb0ELb1ELb0ELb0ELb0ELb0ELb0ELb1ELb1ELb1ELb0ELb0EEENS1_21CollectiveEpilogueFwdINS6_IJSA_SA_SB_EEES9_SE_SG_Li256ELb0ELb1ELb0ELb0EEENS1_30DynamicPersistentTileSchedulerILi256ELi128ELb0ELb1ELb1EEEEEEEEEvNT_6ParamsE)
        /*0aa4*/ 	.short	0x0210
        /*0aa6*/ 	.short	0x0af0


	//----- nvinfo : EIATTR_SW_WAR
	.align		4
.L_225:
        /*0aa8*/ 	.byte	0x04, 0x36
        /*0aaa*/ 	.short	(.L_227 - .L_226)
.L_226:
        /*0aac*/ 	.word	0x00000008
.L_227:


//--------------------- .nv.info._ZN7cutlass13device_kernelIN5flash11enable_sm90INS1_16FlashAttnFwdSm90INS1_25CollectiveMainloopFwdSm90ILi2EN4cute5tupleIJNS5_1CILi1EEES8_S8_EEENS6_IJNS7_ILi128EEENS7_ILi96EEENS7_ILi192EEEEEELi128ENS_10bfloat16_tEfNS_4arch4Sm90ELb0ELb1ELb0ELb1ELb0ELb0ELb0ELb1ELb1ELb1ELb0ELb0EEENS1_21CollectiveEpilogueFwdINS6_IJSA_SA_SB_EEES9_SE_SG_Li256ELb1ELb1ELb0ELb0EEENS1_36VarlenDynamicPersistentTileSchedulerILi128ELi96ELi256ELi128ELb0ELb1ELb1ELb1ELb0ELb1EEEEEEEEEvNT_6ParamsE --------------------------
	.section	.nv.info._ZN7cutlass13device_kernelIN5flash11enable_sm90INS1_16FlashAttnFwdSm90INS1_25CollectiveMainloopFwdSm90ILi2EN4cute5tupleIJNS5_1CILi1EEES8_S8_EEENS6_IJNS7_ILi128EEENS7_ILi96EEENS7_ILi192EEEEEELi128ENS_10bfloat16_tEfNS_4arch4Sm90ELb0ELb1ELb0ELb1ELb0ELb0ELb0ELb1ELb1ELb1ELb0ELb0EEENS1_21CollectiveEpilogueFwdINS6_IJSA_SA_SB_EEES9_SE_SG_Li256ELb1ELb1ELb0ELb0EEENS1_36VarlenDynamicPersistentTileSchedulerILi128ELi96ELi256ELi128ELb0ELb1ELb1ELb1ELb0ELb1EEEEEEEEEvNT_6ParamsE,"",@"SHT_CUDA_INFO"
	.sectionflags	@""
	.align	4


	//----- nvinfo : EIATTR_CUDA_API_VERSION
	.align		4
        /*0000*/ 	.byte	0x04, 0x37
        /*0002*/ 	.short	(.L_229 - .L_228)
.L_228:
        /*0004*/ 	.word	0x00000082


	//----- nvinfo : EIATTR_KPARAM_INFO
	.align		4
.L_229:
        /*0008*/ 	.byte	0x04, 0x17
        /*000a*/ 	.short	(.L_231 - .L_230)
.L_230:
        /*000c*/ 	.word	0x00000000
        /*0010*/ 	.short	0x0000
        /*0012*/ 	.short	0x0070
        /*0014*/ 	.byte	0x00, 0xf0, 0x01, 0x2a


	//----- nvinfo : EIATTR_SPARSE_MMA_MASK
	.align		4
.L_231:
        /*0018*/ 	.byte	0x03, 0x50
        /*001a*/ 	.short	0x0000


	//----- nvinfo : EIATTR_MAXREG_COUNT
	.align		4
        /*001c*/ 	.byte	0x03, 0x1b
        /*001e*/ 	.short	0x00a8


	//----- nvinfo : EIATTR_NUM_BARRIERS
	.align		4
        /*0020*/ 	.byte	0x02, 0x4c
        /*0022*/ 	.byte	0x09
	.zero		1


	//----- nvinfo : EIATTR_EXTERNS
	.align		4
        /*0024*/ 	.byte	0x04, 0x0f
        /*0026*/ 	.short	(.L_233 - .L_232)


	//   ....[0]....
	.align		4
.L_232:
        /*0028*/ 	.word	index@(__assertfail)


	//----- nvinfo : EIATTR_ANNOTATIONS
	.align		4
.L_233:
        /*002c*/ 	.byte	0x04, 0x55
        /*002e*/ 	.short	(.L_235 - .L_234)


	//   ....[0]....
.L_234:
        /* <DEDUP_REMOVED lines=63> */


	//----- nvinfo : EIATTR_MERCURY_ISA_VERSION
	.align		4
.L_235:
        /*0410*/ 	.byte	0x03, 0x5f
        /*0412*/ 	.short	0x0101


	//----- nvinfo : EIATTR_UNUSED_LOAD_BYTE_OFFSET
	.align		4
        /*0414*/ 	.byte	0x04, 0x44
        /*0416*/ 	.short	(.L_237 - .L_236)


	//   ....[0]....
.L_236:
        /*0418*/ 	.word	0x00000a20
        /*041c*/ 	.word	0x0000fff0


	//   ....[1]....
        /*0420*/ 	.word	0x0000cd00
        /*0424*/ 	.word	0x0000fff0


	//----- nvinfo : EIATTR_INT_WARP_WIDE_INSTR_OFFSETS
	.align		4
.L_237:
        /*0428*/ 	.byte	0x04, 0x31
        /*042a*/ 	.short	(.L_239 - .L_238)


	//   ....[0]....
.L_238:
        /*042c*/ 	.word	0x00000130


	//   ....[1]....
        /*0430*/ 	.word	0x00000170


	//   ....[2]....
        /*0434*/ 	.word	0x000001e0


	//   ....[3]....
        /*0438*/ 	.word	0x000102a0


	//   ....[4]....
        /*043c*/ 	.word	0x00010330


	//   ....[5]....
        /*0440*/ 	.word	0x00013ef0


	//   ....[6]....
        /*0444*/ 	.word	0x00013f50


	//----- nvinfo : EIATTR_COOP_GROUP_MASK_REGIDS
	.align		4
.L_239:
        /*0448*/ 	.byte	0x04, 0x29
        /*044a*/ 	.short	(.L_241 - .L_240)


	//   ....[0]....
.L_240:
        /*044c*/ 	.word	0xffffffff


	//   ....[1]....
        /*0450*/ 	.word	0xffffffff


	//   ....[2]....
        /*0454*/ 	.word	0xffffffff


	//   ....[3]....
        /*0458*/ 	.word	0xffffffff


	//   ....[4]....
        /*045c*/ 	.word	0xffffffff


	//   ....[5]....
        /*0460*/ 	.word	0xffffffff


	//   ....[6]....
        /*0464*/ 	.word	0xffffffff


	//   ....[7]....
        /*0468*/ 	.word	0xffffffff


	//   ....[8]....
        /*046c*/ 	.word	0xffffffff


	//   ....[9]....
        /*0470*/ 	.word	0xffffffff


	//   ....[10]....
        /*0474*/ 	.word	0xffffffff


	//   ....[11]....
        /*0478*/ 	.word	0xffffffff


	//   ....[12]....
        /*047c*/ 	.word	0xffffffff


	//   ....[13]....
        /*0480*/ 	.word	0xffffffff


	//   ....[14]....
        /*0484*/ 	.word	0xffffffff


	//   ....[15]....
        /*0488*/ 	.word	0xffffffff


	//   ....[16]....
        /*048c*/ 	.word	0xffffffff


	//   ....[17]....
        /*0490*/ 	.word	0xffffffff


	//   ....[18]....
        /*0494*/ 	.word	0xffffffff


	//   ....[19]....
        /*0498*/ 	.word	0xffffffff


	//   ....[20]....
        /*049c*/ 	.word	0xffffffff


	//   ....[21]....
        /*04a0*/ 	.word	0xffffffff


	//   ....[22]....
        /*04a4*/ 	.word	0xffffffff


	//   ....[23]....
        /*04a8*/ 	.word	0xffffffff


	//   ....[24]....
        /*04ac*/ 	.word	0xffffffff


	//   ....[25]....
        /*04b0*/ 	.word	0xffffffff


	//   ....[26]....
        /*04b4*/ 	.word	0xffffffff


	//   ....[27]....
        /*04b8*/ 	.word	0xffffffff


	//   ....[28]....
        /*04bc*/ 	.word	0xffffffff


	//   ....[29]....
        /*04c0*/ 	.word	0xffffffff


	//   ....[30]....
        /*04c4*/ 	.word	0xffffffff


	//   ....[31]....
        /*04c8*/ 	.word	0xffffffff


	//   ....[32]....
        /*04cc*/ 	.word	0xffffffff


	//   ....[33]....
        /*04d0*/ 	.word	0xffffffff


	//   ....[34]....
        /*04d4*/ 	.word	0xffffffff


	//   ....[35]....
        /*04d8*/ 	.word	0xffffffff


	//   ....[36]....
        /*04dc*/ 	.word	0xffffffff


	//   ....[37]....
        /*04e0*/ 	.word	0xffffffff


	//   ....[38]....
        /*04e4*/ 	.word	0xffffffff


	//   ....[39]....
        /*04e8*/ 	.word	0xffffffff


	//   ....[40]....
        /*04ec*/ 	.word	0xffffffff


	//   ....[41]....
        /*04f0*/ 	.word	0xffffffff


	//   ....[42]....
        /*04f4*/ 	.word	0xffffffff


	//   ....[43]....
        /*04f8*/ 	.word	0xffffffff


	//   ....[44]....
        /*04fc*/ 	.word	0xffffffff


	//   ....[45]....
        /*0500*/ 	.word	0xffffffff


	//   ....[46]....
        /*0504*/ 	.word	0xffffffff


	//   ....[47]....
        /*0508*/ 	.word	0xffffffff


	//   ....[48]....
        /*050c*/ 	.word	0xffffffff


	//   ....[49]....
        /*0510*/ 	.word	0xffffffff


	//   ....[50]....
        /*0514*/ 	.word	0xffffffff


	//   ....[51]....
        /*0518*/ 	.word	0xffffffff


	//   ....[52]....
        /*051c*/ 	.word	0xffffffff


	//   ....[53]....
        /*0520*/ 	.word	0xffffffff


	//   ....[54]....
        /*0524*/ 	.word	0xffffffff


	//   ....[55]....
        /*0528*/ 	.word	0xffffffff


	//   ....[56]....
        /*052c*/ 	.word	0xffffffff


	//   ....[57]....
        /*0530*/ 	.word	0xffffffff


	//   ....[58]....
        /*0534*/ 	.word	0xffffffff


	//   ....[59]....
        /*0538*/ 	.word	0xffffffff


	//   ....[60]....
        /*053c*/ 	.word	0xffffffff


	//   ....[61]....
        /*0540*/ 	.word	0xffffffff


	//   ....[62]....
        /*0544*/ 	.word	0xffffffff


	//   ....[63]....
        /*0548*/ 	.word	0xffffffff


	//   ....[64]....
        /*054c*/ 	.word	0xffffffff


	//   ....[65]....
        /*0550*/ 	.word	0xffffffff


	//   ....[66]....
        /*0554*/ 	.word	0xffffffff


	//   ....[67]....
        /*0558*/ 	.word	0xffffffff


	//   ....[68]....
        /*055c*/ 	.word	0xffffffff


	//   ....[69]....
        /*0560*/ 	.word	0xffffffff


	//   ....[70]....
        /*0564*/ 	.word	0xffffffff


	//   ....[71]....
        /*0568*/ 	.word	0xffffffff


	//   ....[72]....
        /*056c*/ 	.word	0xffffffff


	//   ....[73]....
        /*0570*/ 	.word	0xffffffff


	//   ....[74]....
        /*0574*/ 	.word	0xffffffff


	//   ....[75]....
        /*0578*/ 	.word	0xffffffff


	//   ....[76]....
        /*057c*/ 	.word	0xffffffff


	//   ....[77]....
        /*0580*/ 	.word	0xffffffff


	//   ....[78]....
        /*0584*/ 	.word	0xffffffff


	//   ....[79]....
        /*0588*/ 	.word	0xffffffff


	//   ....[80]....
        /*058c*/ 	.word	0xffffffff


	//   ....[81]....
        /*0590*/ 	.word	0xffffffff


	//   ....[82]....
        /*0594*/ 	.word	0xffffffff


	//   ....[83]....
        /*0598*/ 	.word	0xffffffff


	//   ....[84]....
        /*059c*/ 	.word	0xffffffff


	//   ....[85]....
        /*05a0*/ 	.word	0xffffffff


	//   ....[86]....
        /*05a4*/ 	.word	0xffffffff


	//   ....[87]....
        /*05a8*/ 	.word	0xffffffff


	//   ....[88]....
        /*05ac*/ 	.word	0xffffffff


	//   ....[89]....
        /*05b0*/ 	.word	0xffffffff


	//   ....[90]....
        /*05b4*/ 	.word	0xffffffff


	//   ....[91]....
        /*05b8*/ 	.word	0xffffffff


	//   ....[92]....
        /*05bc*/ 	.word	0xffffffff


	//   ....[93]....
        /*05c0*/ 	.word	0xffffffff


	//   ....[94]....
        /*05c4*/ 	.word	0xffffffff


	//   ....[95]....
        /*05c8*/ 	.word	0xffffffff


	//   ....[96]....
        /*05cc*/ 	.word	0xffffffff


	//   ....[97]....
        /*05d0*/ 	.word	0xffffffff


	//   ....[98]....
        /*05d4*/ 	.word	0xffffffff


	//   ....[99]....
        /*05d8*/ 	.word	0xffffffff


	//   ....[100]....
        /*05dc*/ 	.word	0xffffffff


	//   ....[101]....
        /*05e0*/ 	.word	0xffffffff


	//   ....[102]....
        /*05e4*/ 	.word	0xffffffff


	//   ....[103]....
        /*05e8*/ 	.word	0xffffffff


	//   ....[104]....
        /*05ec*/ 	.word	0xffffffff


	//   ....[105]....
        /*05f0*/ 	.word	0x0500000f


	//   ....[106]....
        /*05f4*/ 	.word	0x0500000f


	//   ....[107]....
        /*05f8*/ 	.word	0x0500000f


	//   ....[108]....
        /*05fc*/ 	.word	0x0500000f


	//   ....[109]....
        /*0600*/ 	.word	0x0500000f


	//   ....[110]....
        /*0604*/ 	.word	0x0500000f


	//   ....[111]....
        /*0608*/ 	.word	0x0500000f


	//   ....[112]....
        /*060c*/ 	.word	0x0500000f


	//   ....[113]....
        /*0610*/ 	.word	0x0500000f


	//   ....[114]....
        /*0614*/ 	.word	0x0500000f


	//   ....[115]....
        /*0618*/ 	.word	0x0500000f


	//   ....[116]....
        /*061c*/ 	.word	0x0500000f


	//   ....[117]....
        /*0620*/ 	.word	0x0500000f


	//   ....[118]....
        /*0624*/ 	.word	0x0500000f


	//   ....[119]....
        /*0628*/ 	.word	0x0500000f


	//   ....[120]....
        /*062c*/ 	.word	0x0500000f


	//   ....[121]....
        /*0630*/ 	.word	0x0500000f


	//   ....[122]....
        /*0634*/ 	.word	0x0500000f


	//   ....[123]....
        /*0638*/ 	.word	0x0500000f


	//   ....[124]....
        /*063c*/ 	.word	0x0500000f


	//   ....[125]....
        /*0640*/ 	.word	0x0500000f


	//   ....[126]....
        /*0644*/ 	.word	0x0500000f


	//   ....[127]....
        /*0648*/ 	.word	0x0500000f


	//   ....[128]....
        /*064c*/ 	.word	0x0500000f


	//   ....[129]....
        /*0650*/ 	.word	0x0500000f


	//   ....[130]....
        /*0654*/ 	.word	0x0500000f


	//   ....[131]....
        /*0658*/ 	.word	0x0500000f


	//   ....[132]....
        /*065c*/ 	.word	0x0500000f


	//   ....[133]....
        /*0660*/ 	.word	0x0500000f


	//   ....[134]....
        /*0664*/ 	.word	0x0500000f


	//   ....[135]....
        /*0668*/ 	.word	0x0500000f


	//   ....[136]....
        /*066c*/ 	.word	0x0500000f


	//   ....[137]....
        /*0670*/ 	.word	0x0500000f


	//   ....[138]....
        /*0674*/ 	.word	0x0500000f


	//   ....[139]....
        /*0678*/ 	.word	0x0500000f


	//----- nvinfo : EIATTR_COOP_GROUP_INSTR_OFFSETS
	.align		4
.L_241:
        /*067c*/ 	.byte	0x04, 0x28
        /*067e*/ 	.short	(.L_243 - .L_242)


	//   ....[0]....
.L_242:
        /*0680*/ 	.word	0x00000060


	//   ....[1]....
        /*0684*/ 	.word	0x00000140


	//   ....[2]....
        /*0688*/ 	.word	0x00000190


	//   ....[3]....
        /*068c*/ 	.word	0x000003c0


	//   ....[4]....
        /*0690*/ 	.word	0x00000520


	//   ....[5]....
        /*0694*/ 	.word	0x00000640


	//   ....[6]....
        /*0698*/ 	.word	0x000007a0


	//   ....[7]....
        /*069c*/ 	.word	0x00001810


	//   ....[8]....
        /*06a0*/ 	.word	0x00002000


	//   ....[9]....
        /*06a4*/ 	.word	0x00002ba0


	//   ....[10]....
        /*06a8*/ 	.word	0x000032b0


	//   ....[11]....
        /*06ac*/ 	.word	0x00003370


	//   ....[12]....
        /*06b0*/ 	.word	0x00003790


	//   ....[13]....
        /*06b4*/ 	.word	0x00003870


	//   ....[14]....
        /*06b8*/ 	.word	0x000052b0


	//   ....[15]....
        /*06bc*/ 	.word	0x00005490


	//   ....[16]....
        /*06c0*/ 	.word	0x000061e0


	//   ....[17]....
        /*06c4*/ 	.word	0x000062f0


	//   ....[18]....
        /*06c8*/ 	.word	0x000068d0


	//   ....[19]....
        /*06cc*/ 	.word	0x00006940


	//   ....[20]....
        /*06d0*/ 	.word	0x000081b0


	//   ....[21]....
        /*06d4*/ 	.word	0x000081d0


	//   ....[22]....
        /*06d8*/ 	.word	0x000087f0


	//   ....[23]....
        /*06dc*/ 	.word	0x00008860


	//   ....[24]....
        /*06e0*/ 	.word	0x00009d40


	//   ....[25]....
        /*06e4*/ 	.word	0x0000a140


	//   ....[26]....
        /*06e8*/ 	.word	0x0000b0e0


	//   ....[27]....
        /*06ec*/ 	.word	0x0000b190


	//   ....[28]....
        /*06f0*/ 	.word	0x0000b510


	//   ....[29]....
        /*06f4*/ 	.word	0x0000b5c0


	//   ....[30]....
        /*06f8*/ 	.word	0x0000c450


	//   ....[31]....
        /*06fc*/ 	.word	0x0000c480


	//   ....[32]....
        /*0700*/ 	.word	0x0000c580


	//   ....[33]....
        /*0704*/ 	.word	0x0000c590


	//   ....[34]....
        /*0708*/ 	.word	0x0000d770


	//   ....[35]....
        /*070c*/ 	.word	0x0000d7b0


	//   ....[36]....
        /*0710*/ 	.word	0x0000d7f0


	//   ....[37]....
        /*0714*/ 	.word	0x0000d820


	//   ....[38]....
        /*0718*/ 	.word	0x0000dd80


	//   ....[39]....
        /*071c*/ 	.word	0x0000ddc0


	//   ....[40]....
        /*0720*/ 	.word	0x0000de80


	//   ....[41]....
        /*0724*/ 	.word	0x0000dea0


	//   ....[42]....
        /*0728*/ 	.word	0x0000df60


	//   ....[43]....
        /*072c*/ 	.word	0x0000df80


	//   ....[44]....
        /*0730*/ 	.word	0x0000e050


	//   ....[45]....
        /*0734*/ 	.word	0x0000e070


	//   ....[46]....
        /*0738*/ 	.word	0x0000e880


	//   ....[47]....
        /*073c*/ 	.word	0x0000e8a0


	//   ....[48]....
        /*0740*/ 	.word	0x0000e960


	//   ....[49]....
        /*0744*/ 	.word	0x0000e980


	//   ....[50]....
        /*0748*/ 	.word	0x0000ea40


	//   ....[51]....
        /*074c*/ 	.word	0x0000ea60


	//   ....[52]....
        /*0750*/ 	.word	0x0000eb30


	//   ....[53]....
        /*0754*/ 	.word	0x0000eb50


	//   ....[54]....
        /*0758*/ 	.word	0x0000eca0


	//   ....[55]....
        /*075c*/ 	.word	0x0000ee80


	//   ....[56]....
        /*0760*/ 	.word	0x0000eeb0


	//   ....[57]....
        /*0764*/ 	.word	0x0000eee0


	//   ....[58]....
        /*0768*/ 	.word	0x0000ef10


	//   ....[59]....
        /*076c*/ 	.word	0x0000ef40


	//   ....[60]....
        /*0770*/ 	.word	0x0000ef70


	//   ....[61]....
        /*0774*/ 	.word	0x0000f0e0


	//   ....[62]....
        /*0778*/ 	.word	0x0000f110


	//   ....[63]....
        /*077c*/ 	.word	0x0000f140


	//   ....[64]....
        /*0780*/ 	.word	0x0000f170


	//   ....[65]....
        /*0784*/ 	.word	0x0000f1a0


	//   ....[66]....
        /*0788*/ 	.word	0x0000f1d0


	//   ....[67]....
        /*078c*/ 	.word	0x0000f270


	//   ....[68]....
        /*0790*/ 	.word	0x0000f2d0


	//   ....[69]....
        /*0794*/ 	.word	0x0000f360


	//   ....[70]....
        /*0798*/ 	.word	0x00010860


	//   ....[71]....
        /*079c*/ 	.word	0x000114a0


	//   ....[72]....
        /*07a0*/ 	.word	0x000114e0


	//   ....[73]....
        /*07a4*/ 	.word	0x00011500


	//   ....[74]....
        /*07a8*/ 	.word	0x00011540


	//   ....[75]....
        /*07ac*/ 	.word	0x00011670


	//   ....[76]....
        /*07b0*/ 	.word	0x00011680


	//   ....[77]....
        /*07b4*/ 	.word	0x00011720


	//   ....[78]....
        /*07b8*/ 	.word	0x00011730


	//   ....[79]....
        /*07bc*/ 	.word	0x000117d0


	//   ....[80]....
        /*07c0*/ 	.word	0x000117e0


	//   ....[81]....
        /*07c4*/ 	.word	0x00011880


	//   ....[82]....
        /*07c8*/ 	.word	0x00011890


	//   ....[83]....
        /*07cc*/ 	.word	0x00011910


	//   ....[84]....
        /*07d0*/ 	.word	0x00011940


	//   ....[85]....
        /*07d4*/ 	.word	0x00011960


	//   ....[86]....
        /*07d8*/ 	.word	0x00011970


	//   ....[87]....
        /*07dc*/ 	.word	0x000145f0


	//   ....[88]....
        /*07e0*/ 	.word	0x00014650


	//   ....[89]....
        /*07e4*/ 	.word	0x00014680


	//   ....[90]....
        /*07e8*/ 	.word	0x00014690


	//   ....[91]....
        /*07ec*/ 	.word	0x000146c0


	//   ....[92]....
        /*07f0*/ 	.word	0x000146f0


	//   ....[93]....
        /*07f4*/ 	.word	0x00014720


	//   ....[94]....
        /*07f8*/ 	.word	0x00014750


	//   ....[95]....
        /*07fc*/ 	.word	0x000148d0


	//   ....[96]....
        /*0800*/ 	.word	0x00014900


	//   ....[97]....
        /*0804*/ 	.word	0x00014930


	//   ....[98]....
        /*0808*/ 	.word	0x00014960


	//   ....[99]....
        /*080c*/ 	.word	0x00014990


	//   ....[100]....
        /*0810*/ 	.word	0x000149c0


	//   ....[101]....
        /*0814*/ 	.word	0x00014a80


	//   ....[102]....
        /*0818*/ 	.word	0x00014aa0


	//   ....[103]....
        /*081c*/ 	.word	0x00014b10


	//   ....[104]....
        /*0820*/ 	.word	0x000151e0


	//   ....[105]....
        /*0824*/ 	.word	0x00015890


	//   ....[106]....
        /*0828*/ 	.word	0x00015a60


	//   ....[107]....
        /*082c*/ 	.word	0x00015ab0


	//   ....[108]....
        /*0830*/ 	.word	0x00015b10


	//   ....[109]....
        /*0834*/ 	.word	0x00015bb0


	//   ....[110]....
        /*0838*/ 	.word	0x00015c80


	//   ....[111]....
        /*083c*/ 	.word	0x00015d80


	//   ....[112]....
        /*0840*/ 	.word	0x00015e50


	//   ....[113]....
        /*0844*/ 	.word	0x00015f60


	//   ....[114]....
        /*0848*/ 	.word	0x00015fc0


	//   ....[115]....
        /*084c*/ 	.word	0x000160d0


	//   ....[116]....
        /*0850*/ 	.word	0x00016130


	//   ....[117]....
        /*0854*/ 	.word	0x00016240


	//   ....[118]....
        /*0858*/ 	.word	0x000162a0


	//   ....[119]....
        /*085c*/ 	.word	0x00016390


	//   ....[120]....
        /*0860*/ 	.word	0x00016410


	//   ....[121]....
        /*0864*/ 	.word	0x000164f0


	//   ....[122]....
        /*0868*/ 	.word	0x00016860


	//   ....[123]....
        /*086c*/ 	.word	0x00016900


	//   ....[124]....
        /*0870*/ 	.word	0x00016a20


	//   ....[125]....
        /*0874*/ 	.word	0x00016a90


	//   ....[126]....
        /*0878*/ 	.word	0x00016b10


	//   ....[127]....
        /*087c*/ 	.word	0x00016b90


	//   ....[128]....
        /*0880*/ 	.word	0x00016c10


	//   ....[129]....
        /*0884*/ 	.word	0x00016ca0


	//   ....[130]....
        /*0888*/ 	.word	0x00016d40


	//   ....[131]....
        /*088c*/ 	.word	0x00016de0


	//   ....[132]....
        /*0890*/ 	.word	0x00016e50


	//   ....[133]....
        /*0894*/ 	.word	0x00016ec0


	//   ....[134]....
        /*0898*/ 	.word	0x00016f30


	//   ....[135]....
        /*089c*/ 	.word	0x00016fb0


	//   ....[136]....
        /*08a0*/ 	.word	0x00017030


	//   ....[137]....
        /*08a4*/ 	.word	0x000170d0


	//   ....[138]....
        /*08a8*/ 	.word	0x00017160


	//   ....[139]....
        /*08ac*/ 	.word	0x00017290


	//----- nvinfo : EIATTR_REG_RECONFIG
	.align		4
.L_243:
        /*08b0*/ 	.byte	0x01, 0x54
	.zero		2


	//----- nvinfo : EIATTR_SYSCALL_OFFSETS
	.align		4
        /*08b4*/ 	.byte	0x04, 0x46
        /*08b6*/ 	.short	(.L_245 - .L_244)


	//   ....[0]....
.L_244:
        /*08b8*/ 	.word	0x000019f0


	//   ....[1]....
        /*08bc*/ 	.word	0x000104a0


	//   ....[2]....
        /*08c0*/ 	.word	0x000105f0


	//   ....[3]....
        /*08c4*/ 	.word	0x000106e0


	//   ....[4]....
        /*08c8*/ 	.word	0x00011000


	//----- nvinfo : EIATTR_MBARRIER_INSTR_OFFSETS
	.align		4
.L_245:
        /*08cc*/ 	.byte	0x04, 0x39
        /*08ce*/ 	.short	(.L_247 - .L_246)


	//   ....[0]....
.L_246:
        /*08d0*/ 	.word	0x00000270
        /*08d4*/ 	.word	0x000000ff
        /*08d8*/ 	.word	0x0002a800
        /*08dc*/ 	.short	0x0100
        /*08de*/ 	.byte	0x08
	.zero		1


	//   ....[1]....
        /*08e0*/ 	.word	0x00000280
        /*08e4*/ 	.word	0x000000ff
        /*08e8*/ 	.word	0x0002a820
        /*08ec*/ 	.short	0x0100
        /*08ee*/ 	.byte	0x08
	.zero		1


	//   ....[2]....
        /*08f0*/ 	.word	0x00000370
        /*08f4*/ 	.word	0x000000ff
        /*08f8*/ 	.word	0x0002a830
        /*08fc*/ 	.short	0x0100
        /*08fe*/ 	.byte	0x08
	.zero		1


	//   ....[3]....
        /*0900*/ 	.word	0x00000380
        /*0904*/ 	.word	0x000000ff
        /*0908*/ 	.word	0x0002a840
        /*090c*/ 	.short	0x0100
        /*090e*/ 	.byte	0x08
	.zero		1


	//   ....[4]....
        /*0910*/ 	.word	0x00000390
        /*0914*/ 	.word	0x000000ff
        /*0918*/ 	.word	0x0002a838
        /*091c*/ 	.short	0x0100
        /*091e*/ 	.byte	0x08
	.zero		1


	//   ....[5]....
        /*0920*/ 	.word	0x000003a0
        /*0924*/ 	.word	0x000000ff
        /*0928*/ 	.word	0x0002a848
        /*092c*/ 	.short	0x0100
        /*092e*/ 	.byte	0x08
	.zero		1


	//   ....[6]....
        /*0930*/ 	.word	0x000004d0
        /*0934*/ 	.word	0x000000ff
        /*0938*/ 	.word	0x0002a850
        /*093c*/ 	.short	0x0100
        /*093e*/ 	.byte	0x08
	.zero		1


	//   ....[7]....
        /*0940*/ 	.word	0x000004e0
        /*0944*/ 	.word	0x000000ff
        /*0948*/ 	.word	0x0002a860
        /*094c*/ 	.short	0x0100
        /*094e*/ 	.byte	0x08
	.zero		1


	//   ....[8]....
        /*0950*/ 	.word	0x000004f0
        /*0954*/ 	.word	0x000000ff
        /*0958*/ 	.word	0x0002a858
        /*095c*/ 	.short	0x0100
        /*095e*/ 	.byte	0x08
	.zero		1


	//   ....[9]....
        /*0960*/ 	.word	0x00000500
        /*0964*/ 	.word	0x000000ff
        /*0968*/ 	.word	0x0002a868
        /*096c*/ 	.short	0x0100
        /*096e*/ 	.byte	0x08
	.zero		1


	//   ....[10]....
        /*0970*/ 	.word	0x000005f0
        /*0974*/ 	.word	0x000000ff
        /*0978*/ 	.word	0x0002a870
        /*097c*/ 	.short	0x0100
        /*097e*/ 	.byte	0x06
	.zero		1


	//   ....[11]....
        /*0980*/ 	.word	0x00000600
        /*0984*/ 	.word	0x000000ff
        /*0988*/ 	.word	0x0002a880
        /*098c*/ 	.short	0x0100
        /*098e*/ 	.byte	0x06
	.zero		1


	//   ....[12]....
        /*0990*/ 	.word	0x00000610
        /*0994*/ 	.word	0x000000ff
        /*0998*/ 	.word	0x0002a878
        /*099c*/ 	.short	0x0100
        /*099e*/ 	.byte	0x06
	.zero		1


	//   ....[13]....
        /*09a0*/ 	.word	0x00000620
        /*09a4*/ 	.word	0x000000ff
        /*09a8*/ 	.word	0x0002a888
        /*09ac*/ 	.short	0x0100
        /*09ae*/ 	.byte	0x06
	.zero		1


	//   ....[14]....
        /*09b0*/ 	.word	0x00000750
        /*09b4*/ 	.word	0x000000ff
        /*09b8*/ 	.word	0x0002a890
        /*09bc*/ 	.short	0x0100
        /*09be*/ 	.byte	0x08
	.zero		1


	//   ....[15]....
        /*09c0*/ 	.word	0x00000760
        /*09c4*/ 	.word	0x000000ff
        /*09c8*/ 	.word	0x0002a8a0
        /*09cc*/ 	.short	0x0100
        /*09ce*/ 	.byte	0x08
	.zero		1


	//   ....[16]....
        /*09d0*/ 	.word	0x00000770
        /*09d4*/ 	.word	0x000000ff
        /*09d8*/ 	.word	0x0002a898
        /*09dc*/ 	.short	0x0100
        /*09de*/ 	.byte	0x08
	.zero		1


	//   ....[17]....
        /*09e0*/ 	.word	0x00000780
        /*09e4*/ 	.word	0x000000ff
        /*09e8*/ 	.word	0x0002a8a8
        /*09ec*/ 	.short	0x0100
        /*09ee*/ 	.byte	0x08
	.zero		1


	//   ....[18]....
        /*09f0*/ 	.word	0x000008b0
        /*09f4*/ 	.word	0x000000ff
        /*09f8*/ 	.word	0x0002a8b0
        /*09fc*/ 	.short	0x0100
        /*09fe*/ 	.byte	0x08
	.zero		1


	//   ....[19]....
        /*0a00*/ 	.word	0x000008c0
        /*0a04*/ 	.word	0x000000ff
        /*0a08*/ 	.word	0x0002a8c0
        /*0a0c*/ 	.short	0x0100
        /*0a0e*/ 	.byte	0x08
	.zero		1


	//   ....[20]....
        /*0a10*/ 	.word	0x000008d0
        /*0a14*/ 	.word	0x000000ff
        /*0a18*/ 	.word	0x0002a8b8
        /*0a1c*/ 	.short	0x0100
        /*0a1e*/ 	.byte	0x08
	.zero		1


	//   ....[21]....
        /*0a20*/ 	.word	0x000008e0
        /*0a24*/ 	.word	0x000000ff
        /*0a28*/ 	.word	0x0002a8c8
        /*0a2c*/ 	.short	0x0100
        /*0a2e*/ 	.byte	0x08
	.zero		1


	//   ....[22]....
        /*0a30*/ 	.word	0x00001a60
        /*0a34*/ 	.word	0x000000ff
        /*0a38*/ 	.word	0x0002a800
        /*0a3c*/ 	.short	0x010a
        /*0a3e*/ 	.byte	0x25
	.zero		1


	//   ....[23]....
        /*0a40*/ 	.word	0x00001af0
        /*0a44*/ 	.word	0x00000007
        /*0a48*/ 	.word	0x0002a830
        /*0a4c*/ 	.short	0x010a
        /*0a4e*/ 	.byte	0x3f
	.zero		1


	//   ....[24]....
        /*0a50*/ 	.word	0x00001b50
        /*0a54*/ 	.word	0x00000007
        /*0a58*/ 	.word	0x0002a830
        /*0a5c*/ 	.short	0x010a
        /*0a5e*/ 	.byte	0x3f
	.zero		1


	//   ....[25]....
        /*0a60*/ 	.word	0x000022d0
        /*0a64*/ 	.word	0x00000000
        /*0a68*/ 	.word	0x00000000
        /*0a6c*/ 	.short	0x0101
        /*0a6e*/ 	.byte	0x3f
	.zero		1


	//   ....[26]....
        /*0a70*/ 	.word	0x00004630
        /*0a74*/ 	.word	0x000000ff
        /*0a78*/ 	.word	0x0002a830
        /*0a7c*/ 	.short	0x010a
        /*0a7e*/ 	.byte	0x06
	.zero		1


	//   ....[27]....
        /*0a80*/ 	.word	0x00004670
        /*0a84*/ 	.word	0x000000ff
        /*0a88*/ 	.word	0x0002a830
        /*0a8c*/ 	.short	0x010a
        /*0a8e*/ 	.byte	0x06
	.zero		1


	//   ....[28]....
        /*0a90*/ 	.word	0x00004ef0
        /*0a94*/ 	.word	0x000000ff
        /*0a98*/ 	.word	0x0002a850
        /*0a9c*/ 	.short	0x010a
        /*0a9e*/ 	.byte	0x0b
	.zero		1


	//   ....[29]....
        /*0aa0*/ 	.word	0x00004f30
        /*0aa4*/ 	.word	0x000000ff
        /*0aa8*/ 	.word	0x0002a850
        /*0aac*/ 	.short	0x010a
        /*0aae*/ 	.byte	0x0b
	.zero		1


	//   ....[30]....
        /*0ab0*/ 	.word	0x000052c0
        /*0ab4*/ 	.word	0x00000000
        /*0ab8*/ 	.word	0x00000000
        /*0abc*/ 	.short	0x0101
        /*0abe*/ 	.byte	0x3f
	.zero		1


	//   ....[31]....
        /*0ac0*/ 	.word	0x00006d00
        /*0ac4*/ 	.word	0x0000006f
        /*0ac8*/ 	.word	0x00000000
        /*0acc*/ 	.short	0x0101
        /*0ace*/ 	.byte	0x3f
	.zero		1


	//   ....[32]....
        /*0ad0*/ 	.word	0x00007610
        /*0ad4*/ 	.word	0x000000ff
        /*0ad8*/ 	.word	0x0002a830
        /*0adc*/ 	.short	0x010a
        /*0ade*/ 	.byte	0x05
	.zero		1


	//   ....[33]....
        /*0ae0*/ 	.word	0x00007650
        /*0ae4*/ 	.word	0x000000ff
        /*0ae8*/ 	.word	0x0002a830
        /*0aec*/ 	.short	0x010a
        /*0aee*/ 	.byte	0x05
	.zero		1


	//   ....[34]....
        /*0af0*/ 	.word	0x00007ed0
        /*0af4*/ 	.word	0x000000ff
        /*0af8*/ 	.word	0x0002a850
        /*0afc*/ 	.short	0x010a
        /*0afe*/ 	.byte	0x0a
	.zero		1


	//   ....[35]....
        /*0b00*/ 	.word	0x00007f10
        /*0b04*/ 	.word	0x000000ff
        /*0b08*/ 	.word	0x0002a850
        /*0b0c*/ 	.short	0x010a
        /*0b0e*/ 	.byte	0x0a
	.zero		1


	//   ....[36]....
        /*0b10*/ 	.word	0x00008e60
        /*0b14*/ 	.word	0x0000005a
        /*0b18*/ 	.word	0x00000000
        /*0b1c*/ 	.short	0x0101
        /*0b1e*/ 	.byte	0x3f
	.zero		1


	//   ....[37]....
        /*0b20*/ 	.word	0x00008ed0
        /*0b24*/ 	.word	0x0000005a
        /*0b28*/ 	.word	0x00000000
        /*0b2c*/ 	.short	0x0101
        /*0b2e*/ 	.byte	0x3f
	.zero		1


	//   ....[38]....
        /*0b30*/ 	.word	0x00009290
        /*0b34*/ 	.word	0x000000ff
        /*0b38*/ 	.word	0x0002a830
        /*0b3c*/ 	.short	0x010a
        /*0b3e*/ 	.byte	0x05
	.zero		1


	//   ....[39]....
        /*0b40*/ 	.word	0x000092d0
        /*0b44*/ 	.word	0x000000ff
        /*0b48*/ 	.word	0x0002a830
        /*0b4c*/ 	.short	0x010a
        /*0b4e*/ 	.byte	0x05
	.zero		1


	//   ....[40]....
        /*0b50*/ 	.word	0x00009b50
        /*0b54*/ 	.word	0x000000ff
        /*0b58*/ 	.word	0x0002a850
        /*0b5c*/ 	.short	0x010a
        /*0b5e*/ 	.byte	0x0a
	.zero		1


	//   ....[41]....
        /*0b60*/ 	.word	0x00009b90
        /*0b64*/ 	.word	0x000000ff
        /*0b68*/ 	.word	0x0002a850
        /*0b6c*/ 	.short	0x010a
        /*0b6e*/ 	.byte	0x0a
	.zero		1


	//   ....[42]....
        /*0b70*/ 	.word	0x00009f30
        /*0b74*/ 	.word	0x00000000
        /*0b78*/ 	.word	0x00000000
        /*0b7c*/ 	.short	0x0101
        /*0b7e*/ 	.byte	0x3f
	.zero		1


	//   ....[43]....
        /*0b80*/ 	.word	0x0000b620
        /*0b84*/ 	.word	0x0000006f
        /*0b88*/ 	.word	0x00000000
        /*0b8c*/ 	.short	0x0101
        /*0b8e*/ 	.byte	0x3f
	.zero		1


	//   ....[44]....
        /*0b90*/ 	.word	0x0000c3c0
        /*0b94*/ 	.word	0x000000ff
        /*0b98*/ 	.word	0x0002a850
        /*0b9c*/ 	.short	0x010a
        /*0b9e*/ 	.byte	0x05
	.zero		1


	//   ....[45]....
        /*0ba0*/ 	.word	0x0000c400
        /*0ba4*/ 	.word	0x000000ff
        /*0ba8*/ 	.word	0x0002a850
        /*0bac*/ 	.short	0x010a
        /*0bae*/ 	.byte	0x05
	.zero		1


	//   ....[46]....
        /*0bb0*/ 	.word	0x0000c8a0
        /*0bb4*/ 	.word	0x00000009
        /*0bb8*/ 	.word	0x00000000
        /*0bbc*/ 	.short	0x0101
        /*0bbe*/ 	.byte	0x3f
	.zero		1


	//   ....[47]....
        /*0bc0*/ 	.word	0x0000ddb0
        /*0bc4*/ 	.word	0x00000003
        /*0bc8*/ 	.word	0x00000000
        /*0bcc*/ 	.short	0x0101
        /*0bce*/ 	.byte	0x3f
	.zero		1


	//   ....[48]....
        /*0bd0*/ 	.word	0x00010af0
        /*0bd4*/ 	.word	0x00000000
        /*0bd8*/ 	.word	0x0002a840
        /*0bdc*/ 	.short	0x010a
        /*0bde*/ 	.byte	0x3f
	.zero		1


	//   ....[49]....
        /*0be0*/ 	.word	0x00011b00
        /*0be4*/ 	.word	0x0000000a
        /*0be8*/ 	.word	0x0002a800
        /*0bec*/ 	.short	0x0107
        /*0bee*/ 	.byte	0x3f
	.zero		1


	//   ....[50]....
        /*0bf0*/ 	.word	0x00011c10
        /*0bf4*/ 	.word	0x00000002
        /*0bf8*/ 	.word	0x0002a800
        /*0bfc*/ 	.short	0x0101
        /*0bfe*/ 	.byte	0x3f
	.zero		1


	//   ....[51]....
        /*0c00*/ 	.word	0x00011c30
        /*0c04*/ 	.word	0x00000002
        /*0c08*/ 	.word	0x0002a820
        /*0c0c*/ 	.short	0x010a
        /*0c0e*/ 	.byte	0x3f
	.zero		1


	//   ....[52]....
        /*0c10*/ 	.word	0x00011fb0
        /*0c14*/ 	.word	0x00000003
        /*0c18*/ 	.word	0x0002a840
        /*0c1c*/ 	.short	0x010a
        /*0c1e*/ 	.byte	0x3f
	.zero		1


	//   ....[53]....
        /*0c20*/ 	.word	0x00012460
        /*0c24*/ 	.word	0x00000003
        /*0c28*/ 	.word	0x00000060
        /*0c2c*/ 	.short	0x010a
        /*0c2e*/ 	.byte	0x3f
	.zero		1


	//   ....[54]....
        /*0c30*/ 	.word	0x00012b50
        /*0c34*/ 	.word	0x00000003
        /*0c38*/ 	.word	0x0002a840
        /*0c3c*/ 	.short	0x010a
        /*0c3e*/ 	.byte	0x3f
	.zero		1


	//   ....[55]....
        /*0c40*/ 	.word	0x00013000
        /*0c44*/ 	.word	0x00000002
        /*0c48*/ 	.word	0x00000060
        /*0c4c*/ 	.short	0x010a
        /*0c4e*/ 	.byte	0x3f
	.zero		1


	//   ....[56]....
        /*0c50*/ 	.word	0x00013610
        /*0c54*/ 	.word	0x00000002
        /*0c58*/ 	.word	0x0002a840
        /*0c5c*/ 	.short	0x010a
        /*0c5e*/ 	.byte	0x3f
	.zero		1


	//   ....[57]....
        /*0c60*/ 	.word	0x00013ac0
        /*0c64*/ 	.word	0x00000002
        /*0c68*/ 	.word	0x00000060
        /*0c6c*/ 	.short	0x010a
        /*0c6e*/ 	.byte	0x3f
	.zero		1


	//   ....[58]....
        /*0c70*/ 	.word	0x00014060
        /*0c74*/ 	.word	0x00000000
        /*0c78*/ 	.word	0x0002a860
        /*0c7c*/ 	.short	0x010a
        /*0c7e*/ 	.byte	0x3f
	.zero		1


	//   ....[59]....
        /*0c80*/ 	.word	0x00015160
        /*0c84*/ 	.word	0x00000000
        /*0c88*/ 	.word	0x0002a820
        /*0c8c*/ 	.short	0x010a
        /*0c8e*/ 	.byte	0x3f
	.zero		1


	//   ....[60]....
        /*0c90*/ 	.word	0x00015340
        /*0c94*/ 	.word	0x00000006
        /*0c98*/ 	.word	0x00000000
        /*0c9c*/ 	.short	0x010a
        /*0c9e*/ 	.byte	0x3f
	.zero		1


	//   ....[61]....
        /*0ca0*/ 	.word	0x000153b0
        /*0ca4*/ 	.word	0x00000007
        /*0ca8*/ 	.word	0x00000000
        /*0cac*/ 	.short	0x010a
        /*0cae*/ 	.byte	0x3f
	.zero		1


	//   ....[62]....
        /*0cb0*/ 	.word	0x00015420
        /*0cb4*/ 	.word	0x00000004
        /*0cb8*/ 	.word	0x00000000
        /*0cbc*/ 	.short	0x010a
        /*0cbe*/ 	.byte	0x3f
	.zero		1


	//   ....[63]....
        /*0cc0*/ 	.word	0x00015450
        /*0cc4*/ 	.word	0x00000003
        /*0cc8*/ 	.word	0x00000000
        /*0ccc*/ 	.short	0x010a
        /*0cce*/ 	.byte	0x3f
	.zero		1


	//   ....[64]....
        /*0cd0*/ 	.word	0x000154c0
        /*0cd4*/ 	.word	0x00000003
        /*0cd8*/ 	.word	0x0002a800
        /*0cdc*/ 	.short	0x010a
        /*0cde*/ 	.byte	0x3f
	.zero		1


	//   ....[65]....
        /*0ce0*/ 	.word	0x00015510
        /*0ce4*/ 	.word	0x00000007
        /*0ce8*/ 	.word	0x0002a830
        /*0cec*/ 	.short	0x010a
        /*0cee*/ 	.byte	0x3f
	.zero		1


	//   ....[66]....
        /*0cf0*/ 	.word	0x00015570
        /*0cf4*/ 	.word	0x0000000c
        /*0cf8*/ 	.word	0x0002a830
        /*0cfc*/ 	.short	0x010a
        /*0cfe*/ 	.byte	0x3f
	.zero		1


	//   ....[67]....
        /*0d00*/ 	.word	0x000155d0
        /*0d04*/ 	.word	0x00000009
        /*0d08*/ 	.word	0x0002a850
        /*0d0c*/ 	.short	0x010a
        /*0d0e*/ 	.byte	0x3f
	.zero		1


	//   ....[68]....
        /*0d10*/ 	.word	0x00015630
        /*0d14*/ 	.word	0x00000008
        /*0d18*/ 	.word	0x0002a830
        /*0d1c*/ 	.short	0x010a
        /*0d1e*/ 	.byte	0x3f
	.zero		1


	//   ....[69]....
        /*0d20*/ 	.word	0x00015690
        /*0d24*/ 	.word	0x00000003
        /*0d28*/ 	.word	0x0002a850
        /*0d2c*/ 	.short	0x010a
        /*0d2e*/ 	.byte	0x3f
	.zero		1


	//   ....[70]....
        /*0d30*/ 	.word	0x000156f0
        /*0d34*/ 	.word	0x00000008
        /*0d38*/ 	.word	0x0002a830
        /*0d3c*/ 	.short	0x010a
        /*0d3e*/ 	.byte	0x3f
	.zero		1


	//   ....[71]....
        /*0d40*/ 	.word	0x00015750
        /*0d44*/ 	.word	0x00000003
        /*0d48*/ 	.word	0x0002a850
        /*0d4c*/ 	.short	0x010a
        /*0d4e*/ 	.byte	0x3f
	.zero		1


	//   ....[72]....
        /*0d50*/ 	.word	0x000157b0
        /*0d54*/ 	.word	0x00000005
        /*0d58*/ 	.word	0x0002a850
        /*0d5c*/ 	.short	0x010a
        /*0d5e*/ 	.byte	0x3f
	.zero		1


	//   ....[73]....
        /*0d60*/ 	.word	0x00015950
        /*0d64*/ 	.word	0x00000000
        /*0d68*/ 	.word	0x0002a840
        /*0d6c*/ 	.short	0x010a
        /*0d6e*/ 	.byte	0x3f
	.zero		1


	//   ....[74]....
        /*0d70*/ 	.word	0x00016580
        /*0d74*/ 	.word	0x00000002
        /*0d78*/ 	.word	0x0002a820
        /*0d7c*/ 	.short	0x010a
        /*0d7e*/ 	.byte	0x3f
	.zero		1


	//   ....[75]....
        /*0d80*/ 	.word	0x000165d0
        /*0d84*/ 	.word	0x00000003
        /*0d88*/ 	.word	0x0002a840
        /*0d8c*/ 	.short	0x010a
        /*0d8e*/ 	.byte	0x3f
	.zero		1


	//   ....[76]....
        /*0d90*/ 	.word	0x00016620
        /*0d94*/ 	.word	0x00000003
        /*0d98*/ 	.word	0x00000060
        /*0d9c*/ 	.short	0x010a
        /*0d9e*/ 	.byte	0x3f
	.zero		1


	//   ....[77]....
        /*0da0*/ 	.word	0x00016670
        /*0da4*/ 	.word	0x00000003
        /*0da8*/ 	.word	0x0002a840
        /*0dac*/ 	.short	0x010a
        /*0dae*/ 	.byte	0x3f
	.zero		1


	//   ....[78]....
        /*0db0*/ 	.word	0x000166c0
        /*0db4*/ 	.word	0x00000002
        /*0db8*/ 	.word	0x00000060
        /*0dbc*/ 	.short	0x010a
        /*0dbe*/ 	.byte	0x3f
	.zero		1


	//   ....[79]....
        /*0dc0*/ 	.word	0x00016710
        /*0dc4*/ 	.word	0x00000002
        /*0dc8*/ 	.word	0x0002a840
        /*0dcc*/ 	.short	0x010a
        /*0dce*/ 	.byte	0x3f
	.zero		1


	//   ....[80]....
        /*0dd0*/ 	.word	0x00016760
        /*0dd4*/ 	.word	0x00000002
        /*0dd8*/ 	.word	0x00000060
        /*0ddc*/ 	.short	0x010a
        /*0dde*/ 	.byte	0x3f
	.zero		1


	//   ....[81]....
        /*0de0*/ 	.word	0x000167b0
        /*0de4*/ 	.word	0x00000000
        /*0de8*/ 	.word	0x0002a860
        /*0dec*/ 	.short	0x010a
        /*0dee*/ 	.byte	0x3f
	.zero		1


	//   ....[82]....
        /*0df0*/ 	.word	0x000171b0
        /*0df4*/ 	.word	0x00000000
        /*0df8*/ 	.word	0x0002a820
        /*0dfc*/ 	.short	0x010a
        /*0dfe*/ 	.byte	0x3f
	.zero		1


	//   ....[83]....
        /*0e00*/ 	.word	0x00017350
        /*0e04*/ 	.word	0x00000006
        /*0e08*/ 	.word	0x00000000
        /*0e0c*/ 	.short	0x010a
        /*0e0e*/ 	.byte	0x3f
	.zero		1


	//   ....[84]....
        /*0e10*/ 	.word	0x000173a0
        /*0e14*/ 	.word	0x00000007
        /*0e18*/ 	.word	0x00000000
        /*0e1c*/ 	.short	0x010a
        /*0e1e*/ 	.byte	0x3f
	.zero		1


	//   ....[85]....
        /*0e20*/ 	.word	0x000173f0
        /*0e24*/ 	.word	0x00000004
        /*0e28*/ 	.word	0x00000000
        /*0e2c*/ 	.short	0x010a
        /*0e2e*/ 	.byte	0x3f
	.zero		1


	//----- nvinfo : EIATTR_NUM_MBARRIERS
	.align		4
.L_247:
        /*0e30*/ 	.byte	0x03, 0x38
        /*0e32*/ 	.short	0x0016


	//----- nvinfo : EIATTR_EXIT_INSTR_OFFSETS
	.align		4
        /*0e34*/ 	.byte	0x04, 0x1c
        /*0e36*/ 	.short	(.L_249 - .L_248)


	//   ....[0]....
.L_248:
        /*0e38*/ 	.word	0x00000a60


	//   ....[1]....
        /*0e3c*/ 	.word	0x0000ec40


	//   ....[2]....
        /*0e40*/ 	.word	0x000154a0


	//----- nvinfo : EIATTR_MAX_THREADS
	.align		4
.L_249:
        /*0e44*/ 	.byte	0x04, 0x05
        /*0e46*/ 	.short	(.L_251 - .L_250)
.L_250:
        /*0e48*/ 	.word	0x00000180
        /*0e4c*/ 	.word	0x00000001
        /*0e50*/ 	.word	0x00000001


	//----- nvinfo : EIATTR_CRS_STACK_SIZE
	.align		4
.L_251:
        /*0e54*/ 	.byte	0x04, 0x1e
        /*0e56*/ 	.short	(.L_253 - .L_252)
.L_252:
        /*0e58*/ 	.word	0x00000000


	//----- nvinfo : EIATTR_CBANK_PARAM_SIZE
	.align		4
.L_253:
        /*0e5c*/ 	.byte	0x03, 0x19
        /*0e5e*/ 	.short	0x0af0


	//----- nvinfo : EIATTR_PARAM_CBANK
	.align		4
        /*0e60*/ 	.byte	0x04, 0x0a
        /*0e62*/ 	.short	(.L_255 - .L_254)
	.align		4
.L_254:
        /*0e64*/ 	.word	index@(.nv.constant0._ZN7cutlass13device_kernelIN5flash11enable_sm90INS1_16FlashAttnFwdSm90INS1_25CollectiveMainloopFwdSm90ILi2EN4cute5tupleIJNS5_1CILi1EEES8_S8_EEENS6_IJNS7_ILi128EEENS7_ILi96EEENS7_ILi192EEEEEELi128ENS_10bfloat16_tEfNS_4arch4Sm90ELb0ELb1ELb0ELb1ELb0ELb0ELb0ELb1ELb1ELb1ELb0ELb0EEENS1_21CollectiveEpilogueFwdINS6_IJSA_SA_SB_EEES9_SE_SG_Li256ELb1ELb1ELb0ELb0EEENS1_36VarlenDynamicPersistentTileSchedulerILi128ELi96ELi256ELi128ELb0ELb1ELb1ELb1ELb0ELb1EEEEEEEEEvNT_6ParamsE)
        /*0e68*/ 	.short	0x0210
        /*0e6a*/ 	.short	0x0af0


	//----- nvinfo : EIATTR_SW_WAR
	.align		4
.L_255:
        /*0e6c*/ 	.byte	0x04, 0x36
        /*0e6e*/ 	.short	(.L_257 - .L_256)
.L_256:
        /*0e70*/ 	.word	0x00000008
.L_257:


//--------------------- .nv.info._ZN7cutlass13device_kernelIN5flash11enable_sm90INS1_16FlashAttnFwdSm90INS1_25CollectiveMainloopFwdSm90ILi2EN4cute5tupleIJNS5_1CILi1EEES8_S8_EEENS6_IJNS7_ILi128EEENS7_ILi96EEENS7_ILi192EEEEEELi128ENS_10bfloat16_tEfNS_4arch4Sm90ELb0ELb1ELb0ELb1ELb0ELb1ELb0ELb1ELb1ELb1ELb0ELb0EEENS1_21CollectiveEpilogueFwdINS6_IJSA_SA_SB_EEES9_SE_SG_Li256ELb1ELb1ELb0ELb0EEENS1_36VarlenDynamicPersistentTileSchedulerILi128ELi96ELi256ELi128ELb0ELb1ELb1ELb1ELb0ELb1EEEEEEEEEvNT_6ParamsE --------------------------
	.section	.nv.info._ZN7cutlass13device_kernelIN5flash11enable_sm90INS1_16FlashAttnFwdSm90INS1_25CollectiveMainloopFwdSm90ILi2EN4cute5tupleIJNS5_1CILi1EEES8_S8_EEENS6_IJNS7_ILi128EEENS7_ILi96EEENS7_ILi192EEEEEELi128ENS_10bfloat16_tEfNS_4arch4Sm90ELb0ELb1ELb0ELb1ELb0ELb1ELb0ELb1ELb1ELb1ELb0ELb0EEENS1_21CollectiveEpilogueFwdINS6_IJSA_SA_SB_EEES9_SE_SG_Li256ELb1ELb1ELb0ELb0EEENS1_36VarlenDynamicPersistentTileSchedulerILi128ELi96ELi256ELi128ELb0ELb1ELb1ELb1ELb0ELb1EEEEEEEEEvNT_6ParamsE,"",@"SHT_CUDA_INFO"
	.sectionflags	@""
	.align	4


	//----- nvinfo : EIATTR_CUDA_API_VERSION
	.align		4
        /*0000*/ 	.byte	0x04, 0x37
        /*0002*/ 	.short	(.L_259 - .L_258)
.L_258:
        /*0004*/ 	.word	0x00000082


	//----- nvinfo : EIATTR_KPARAM_INFO
	.align		4
.L_259:
        /*0008*/ 	.byte	0x04, 0x17
        /*000a*/ 	.short	(.L_261 - .L_260)
.L_260:
        /*000c*/ 	.word	0x00000000
        /*0010*/ 	.short	0x0000
        /*0012*/ 	.short	0x0070
        /*0014*/ 	.byte	0x00, 0xf0, 0x01, 0x2a


	//----- nvinfo : EIATTR_SPARSE_MMA_MASK
	.align		4
.L_261:
        /*0018*/ 	.byte	0x03, 0x50
        /*001a*/ 	.short	0x0000


	//----- nvinfo : EIATTR_MAXREG_COUNT
	.align		4
        /*001c*/ 	.byte	0x03, 0x1b
        /*001e*/ 	.short	0x00a8


	//----- nvinfo : EIATTR_NUM_BARRIERS
	.align		4
        /*0020*/ 	.byte	0x02, 0x4c
        /*0022*/ 	.byte	0x10
	.zero		1


	//----- nvinfo : EIATTR_EXTERNS
	.align		4
        /*0024*/ 	.byte	0x04, 0x0f
        /*0026*/ 	.short	(.L_263 - .L_262)


	//   ....[0]....
	.align		4
.L_262:
        /*0028*/ 	.word	index@(__assertfail)


	//----- nvinfo : EIATTR_ANNOTATIONS
	.align		4
.L_263:
        /*002c*/ 	.byte	0x04, 0x55
        /*002e*/ 	.short	(.L_265 - .L_264)


	//   ....[0]....
.L_264:
        /* <DEDUP_REMOVED lines=96> */


	//----- nvinfo : EIATTR_MERCURY_ISA_VERSION
	.align		4
.L_265:
        /*0618*/ 	.byte	0x03, 0x5f
        /*061a*/ 	.short	0x0101


	//----- nvinfo : EIATTR_UNUSED_LOAD_BYTE_OFFSET
	.align		4
        /*061c*/ 	.byte	0x04, 0x44
        /*061e*/ 	.short	(.L_267 - .L_266)


	//   ....[0]....
.L_266:
        /*0620*/ 	.word	0x00000a80
        /*0624*/ 	.word	0x0000fff0


	//   ....[1]....
        /*0628*/ 	.word	0x0001efa0
        /*062c*/ 	.word	0x0000fff0


	//----- nvinfo : EIATTR_INT_WARP_WIDE_INSTR_OFFSETS
	.align		4
.L_267:
        /*0630*/ 	.byte	0x04, 0x31
        /*0632*/ 	.short	(.L_269 - .L_268)


	//   ....[0]....
.L_268:
        /*0634*/ 	.word	0x00000190


	//   ....[1]....
        /*0638*/ 	.word	0x000001d0


	//   ....[2]....
        /*063c*/ 	.word	0x00000240


	//   ....[3]....
        /*0640*/ 	.word	0x00024080


	//   ....[4]....
        /*0644*/ 	.word	0x00024120


	//   ....[5]....
        /*0648*/ 	.word	0x00027d40


	//   ....[6]....
        /*064c*/ 	.word	0x00027db0


	//----- nvinfo : EIATTR_COOP_GROUP_MASK_REGIDS
	.align		4
.L_269:
        /*0650*/ 	.byte	0x04, 0x29
        /*0652*/ 	.short	(.L_271 - .L_270)


	//   ....[0]....
.L_270:
        /*0654*/ 	.word	0xffffffff


	//   ....[1]....
        /*0658*/ 	.word	0xffffffff


	//   ....[2]....
        /*065c*/ 	.word	0xffffffff


	//   ....[3]....
        /*0660*/ 	.word	0xffffffff


	//   ....[4]....
        /*0664*/ 	.word	0xffffffff


	//   ....[5]....
        /*0668*/ 	.word	0xffffffff


	//   ....[6]....
        /*066c*/ 	.word	0xffffffff


	//   ....[7]....
        /*0670*/ 	.word	0xffffffff


	//   ....[8]....
        /*0674*/ 	.word	0xffffffff


	//   ....[9]....
        /*0678*/ 	.word	0xffffffff


	//   ....[10]....
        /*067c*/ 	.word	0xffffffff


	//   ....[11]....
        /*0680*/ 	.word	0xffffffff


	//   ....[12]....
        /*0684*/ 	.word	0xffffffff


	//   ....[13]....
        /*0688*/ 	.word	0xffffffff


	//   ....[14]....
        /*068c*/ 	.word	0xffffffff


	//   ....[15]....
        /*0690*/ 	.word	0xffffffff


	//   ....[16]....
        /*0694*/ 	.word	0xffffffff


	//   ....[17]....
        /*0698*/ 	.word	0xffffffff


	//   ....[18]....
        /*069c*/ 	.word	0xffffffff


	//   ....[19]....
        /*06a0*/ 	.word	0xffffffff


	//   ....[20]....
        /*06a4*/ 	.word	0xffffffff


	//   ....[21]....
        /*06a8*/ 	.word	0xffffffff


	//   ....[22]....
        /*06ac*/ 	.word	0xffffffff


	//   ....[23]....
        /*06b0*/ 	.word	0xffffffff


	//   ....[24]....
        /*06b4*/ 	.word	0xffffffff


	//   ....[25]....
        /*06b8*/ 	.word	0xffffffff


	//   ....[26]....
        /*06bc*/ 	.word	0xffffffff


	//   ....[27]....
        /*06c0*/ 	.word	0xffffffff


	//   ....[28]....
        /*06c4*/ 	.word	0xffffffff


	//   ....[29]....
        /*06c8*/ 	.word	0xffffffff


	//   ....[30]....
        /*06cc*/ 	.word	0xffffffff


	//   ....[31]....
        /*06d0*/ 	.word	0xffffffff


	//   ....[32]....
        /*06d4*/ 	.word	0xffffffff


	//   ....[33]....
        /*06d8*/ 	.word	0xffffffff


	//   ....[34]....
        /*06dc*/ 	.word	0xffffffff


	//   ....[35]....
        /*06e0*/ 	.word	0xffffffff


	//   ....[36]....
        /*06e4*/ 	.word	0xffffffff


	//   ....[37]....
        /*06e8*/ 	.word	0xffffffff


	//   ....[38]....
        /*06ec*/ 	.word	0xffffffff


	//   ....[39]....
        /*06f0*/ 	.word	0xffffffff


	//   ....[40]....
        /*06f4*/ 	.word	0xffffffff


	//   ....[41]....
        /*06f8*/ 	.word	0xffffffff


	//   ....[42]....
        /*06fc*/ 	.word	0xffffffff


	//   ....[43]....
        /*0700*/ 	.word	0xffffffff


	//   ....[44]....
        /*0704*/ 	.word	0xffffffff


	//   ....[45]....
        /*0708*/ 	.word	0xffffffff


	//   ....[46]....
        /*070c*/ 	.word	0xffffffff


	//   ....[47]....
        /*0710*/ 	.word	0xffffffff


	//   ....[48]....
        /*0714*/ 	.word	0xffffffff


	//   ....[49]....
        /*0718*/ 	.word	0xffffffff


	//   ....[50]....
        /*071c*/ 	.word	0xffffffff


	//   ....[51]....
        /*0720*/ 	.word	0xffffffff


	//   ....[52]....
        /*0724*/ 	.word	0xffffffff


	//   ....[53]....
        /*0728*/ 	.word	0xffffffff


	//   ....[54]....
        /*072c*/ 	.word	0xffffffff


	//   ....[55]....
        /*0730*/ 	.word	0xffffffff


	//   ....[56]....
        /*0734*/ 	.word	0xffffffff


	//   ....[57]....
        /*0738*/ 	.word	0xffffffff


	//   ....[58]....
        /*073c*/ 	.word	0xffffffff


	//   ....[59]....
        /*0740*/ 	.word	0xffffffff


	//   ....[60]....
        /*0744*/ 	.word	0xffffffff


	//   ....[61]....
        /*0748*/ 	.word	0xffffffff


	//   ....[62]....
        /*074c*/ 	.word	0xffffffff


	//   ....[63]....
        /*0750*/ 	.word	0xffffffff


	//   ....[64]....
        /*0754*/ 	.word	0xffffffff


	//   ....[65]....
        /*0758*/ 	.word	0xffffffff


	//   ....[66]....
        /*075c*/ 	.word	0xffffffff


	//   ....[67]....
        /*0760*/ 	.word	0xffffffff


	//   ....[68]....
        /*0764*/ 	.word	0xffffffff


	//   ....[69]....
        /*0768*/ 	.word	0xffffffff


	//   ....[70]....
        /*076c*/ 	.word	0xffffffff


	//   ....[71]....
        /*0770*/ 	.word	0xffffffff


	//   ....[72]....
        /*0774*/ 	.word	0xffffffff


	//   ....[73]....
        /*0778*/ 	.word	0xffffffff


	//   ....[74]....
        /*077c*/ 	.word	0xffffffff


	//   ....[75]....
        /*0780*/ 	.word	0xffffffff


	//   ....[76]....
        /*0784*/ 	.word	0xffffffff


	//   ....[77]....
        /*0788*/ 	.word	0xffffffff


	//   ....[78]....
        /*078c*/ 	.word	0xffffffff


	//   ....[79]....
        /*0790*/ 	.word	0xffffffff


	//   ....[80]....
        /*0794*/ 	.word	0xffffffff


	//   ....[81]....
        /*0798*/ 	.word	0xffffffff


	//   ....[82]....
        /*079c*/ 	.word	0xffffffff


	//   ....[83]....
        /*07a0*/ 	.word	0xffffffff


	//   ....[84]....
        /*07a4*/ 	.word	0xffffffff


	//   ....[85]....
        /*07a8*/ 	.word	0xffffffff


	//   ....[86]....
        /*07ac*/ 	.word	0xffffffff


	//   ....[87]....
        /*07b0*/ 	.word	0xffffffff


	//   ....[88]....
        /*07b4*/ 	.word	0xffffffff


	//   ....[89]....
        /*07b8*/ 	.word	0xffffffff


	//   ....[90]....
        /*07bc*/ 	.word	0xffffffff


	//   ....[91]....
        /*07c0*/ 	.word	0xffffffff


	//   ....[92]....
        /*07c4*/ 	.word	0xffffffff


	//   ....[93]....
        /*07c8*/ 	.word	0xffffffff


	//   ....[94]....
        /*07cc*/ 	.word	0xffffffff


	//   ....[95]....
        /*07d0*/ 	.word	0xffffffff


	//   ....[96]....
        /*07d4*/ 	.word	0xffffffff


	//   ....[97]....
        /*07d8*/ 	.word	0xffffffff


	//   ....[98]....
        /*07dc*/ 	.word	0xffffffff


	//   ....[99]....
        /*07e0*/ 	.word	0xffffffff


	//   ....[100]....
        /*07e4*/ 	.word	0xffffffff


	//   ....[101]....
        /*07e8*/ 	.word	0xffffffff


	//   ....[102]....
        /*07ec*/ 	.word	0xffffffff


	//   ....[103]....
        /*07f0*/ 	.word	0xffffffff


	//   ....[104]....
        /*07f4*/ 	.word	0xffffffff


	//   ....[105]....
        /*07f8*/ 	.word	0xffffffff


	//   ....[106]....
        /*07fc*/ 	.word	0xffffffff


	//   ....[107]....
        /*0800*/ 	.word	0xffffffff


	//   ....[108]....
        /*0804*/ 	.word	0xffffffff


	//   ....[109]....
        /*0808*/ 	.word	0xffffffff


	//   ....[110]....
        /*080c*/ 	.word	0xffffffff


	//   ....[111]....
        /*0810*/ 	.word	0xffffffff


	//   ....[112]....
        /*0814*/ 	.word	0xffffffff


	//   ....[113]....
        /*0818*/ 	.word	0xffffffff


	//   ....[114]....
        /*081c*/ 	.word	0xffffffff


	//   ....[115]....
        /*0820*/ 	.word	0xffffffff


	//   ....[116]....
        /*0824*/ 	.word	0xffffffff


	//   ....[117]....
        /*0828*/ 	.word	0xffffffff


	//   ....[118]....
        /*082c*/ 	.word	0xffffffff


	//   ....[119]....
        /*0830*/ 	.word	0xffffffff


	//   ....[120]....
        /*0834*/ 	.word	0xffffffff


	//   ....[121]....
        /*0838*/ 	.word	0xffffffff


	//   ....[122]....
        /*083c*/ 	.word	0x0500000f


	//   ....[123]....
        /*0840*/ 	.word	0x0500000f


	//   ....[124]....
        /*0844*/ 	.word	0x0500000f


	//   ....[125]....
        /*0848*/ 	.word	0x0500000f


	//   ....[126]....
        /*084c*/ 	.word	0x0500000f


	//   ....[127]....
        /*0850*/ 	.word	0x0500000f


	//   ....[128]....
        /*0854*/ 	.word	0x0500000f


	//   ....[129]....
        /*0858*/ 	.word	0x0500000f


	//   ....[130]....
        /*085c*/ 	.word	0x0500000f


	//   ....[131]....
        /*0860*/ 	.word	0x0500000f


	//   ....[132]....
        /*0864*/ 	.word	0x0500000f


	//   ....[133]....
        /*0868*/ 	.word	0x0500000f


	//   ....[134]....
        /*086c*/ 	.word	0x0500000f


	//   ....[135]....
        /*0870*/ 	.word	0x0500000f


	//   ....[136]....
        /*0874*/ 	.word	0x0500000f


	//   ....[137]....
        /*0878*/ 	.word	0x0500000f


	//   ....[138]....
        /*087c*/ 	.word	0x0500000f


	//   ....[139]....
        /*0880*/ 	.word	0x0500000f


	//   ....[140]....
        /*0884*/ 	.word	0x0500000f


	//   ....[141]....
        /*0888*/ 	.word	0x0500000f


	//   ....[142]....
        /*088c*/ 	.word	0x0500000f


	//   ....[143]....
        /*0890*/ 	.word	0x0500000f


	//   ....[144]....
        /*0894*/ 	.word	0x0500000f


	//   ....[145]....
        /*0898*/ 	.word	0x0500000f


	//   ....[146]....
        /*089c*/ 	.word	0x0500000f


	//   ....[147]....
        /*08a0*/ 	.word	0x0500000f


	//   ....[148]....
        /*08a4*/ 	.word	0x0500000f


	//   ....[149]....
        /*08a8*/ 	.word	0x0500000f


	//   ....[150]....
        /*08ac*/ 	.word	0x0500000f


	//   ....[151]....
        /*08b0*/ 	.word	0x0500000f


	//   ....[152]....
        /*08b4*/ 	.word	0x0500000f


	//   ....[153]....
        /*08b8*/ 	.word	0x0500000f


	//   ....[154]....
        /*08bc*/ 	.word	0x0500000f


	//   ....[155]....
        /*08c0*/ 	.word	0x0500000f


	//   ....[156]....
        /*08c4*/ 	.word	0x0500000f


	//   ....[157]....
        /*08c8*/ 	.word	0x0500000f


	//   ....[158]....
        /*08cc*/ 	.word	0x0500000f


	//   ....[159]....
        /*08d0*/ 	.word	0x0500000f


	//   ....[160]....
        /*08d4*/ 	.word	0x0500000f


	//   ....[161]....
        /*08d8*/ 	.word	0x0500000f


	//   ....[162]....
        /*08dc*/ 	.word	0x0500000f


	//   ....[163]....
        /*08e0*/ 	.word	0x0500000f


	//   ....[164]....
        /*08e4*/ 	.word	0x0500000f


	//   ....[165]....
        /*08e8*/ 	.word	0x0500000f


	//   ....[166]....
        /*08ec*/ 	.word	0x0500000f


	//   ....[167]....
        /*08f0*/ 	.word	0x0500000f


	//   ....[168]....
        /*08f4*/ 	.word	0x0500000f


	//   ....[169]....
        /*08f8*/ 	.word	0x0500000f


	//   ....[170]....
        /*08fc*/ 	.word	0x0500000f


	//   ....[171]....
        /*0900*/ 	.word	0x0500000f


	//   ....[172]....
        /*0904*/ 	.word	0x0500000f


	//   ....[173]....
        /*0908*/ 	.word	0x0500000f


	//----- nvinfo : EIATTR_COOP_GROUP_INSTR_OFFSETS
	.align		4
.L_271:
        /*090c*/ 	.byte	0x04, 0x28
        /*090e*/ 	.short	(.L_273 - .L_272)


	//   ....[0]....
.L_272:
        /*0910*/ 	.word	0x00000060


	//   ....[1]....
        /*0914*/ 	.word	0x000001a0


	//   ....[2]....
        /*0918*/ 	.word	0x000001f0


	//   ....[3]....
        /*091c*/ 	.word	0x00000420


	//   ....[4]....
        /*0920*/ 	.word	0x00000580


	//   ....[5]....
        /*0924*/ 	.word	0x000006a0


	//   ....[6]....
        /*0928*/ 	.word	0x00000800


	//   ....[7]....
        /*092c*/ 	.word	0x0000b5e0


	//   ....[8]....
        /*0930*/ 	.word	0x0000bce0


	//   ....[9]....
        /*0934*/ 	.word	0x0000bcf0


	//   ....[10]....
        /*0938*/ 	.word	0x0000bd00


	//   ....[11]....
        /*093c*/ 	.word	0x0000bd10


	//   ....[12]....
        /*0940*/ 	.word	0x0000c590


	//   ....[13]....
        /*0944*/ 	.word	0x0000c5a0


	//   ....[14]....
        /*0948*/ 	.word	0x0000c5b0


	//   ....[15]....
        /*094c*/ 	.word	0x0000c5c0


	//   ....[16]....
        /*0950*/ 	.word	0x0000f6b0


	//   ....[17]....
        /*0954*/ 	.word	0x0000f6c0


	//   ....[18]....
        /*0958*/ 	.word	0x0000f6d0


	//   ....[19]....
        /*095c*/ 	.word	0x0000f6e0


	//   ....[20]....
        /*0960*/ 	.word	0x0000fd60


	//   ....[21]....
        /*0964*/ 	.word	0x0000fd70


	//   ....[22]....
        /*0968*/ 	.word	0x0000fd80


	//   ....[23]....
        /*096c*/ 	.word	0x0000fd90


	//   ....[24]....
        /*0970*/ 	.word	0x00013800


	//   ....[25]....
        /*0974*/ 	.word	0x00013bc0


	//   ....[26]....
        /*0978*/ 	.word	0x000147d0


	//   ....[27]....
        /*097c*/ 	.word	0x000148e0


	//   ....[28]....
        /*0980*/ 	.word	0x00014e70


	//   ....[29]....
        /*0984*/ 	.word	0x00014ef0


	//   ....[30]....
        /*0988*/ 	.word	0x00016c60


	//   ....[31]....
        /*098c*/ 	.word	0x00016f30


	//   ....[32]....
        /*0990*/ 	.word	0x00017c70


	//   ....[33]....
        /*0994*/ 	.word	0x00017d90


	//   ....[34]....
        /*0998*/ 	.word	0x00018390


	//   ....[35]....
        /*099c*/ 	.word	0x00018420


	//   ....[36]....
        /*09a0*/ 	.word	0x0001a060


	//   ....[37]....
        /*09a4*/ 	.word	0x0001a0e0


	//   ....[38]....
        /*09a8*/ 	.word	0x0001a400


	//   ....[39]....
        /*09ac*/ 	.word	0x0001a4f0


	//   ....[40]....
        /*09b0*/ 	.word	0x0001c0e0


	//   ....[41]....
        /*09b4*/ 	.word	0x0001c340


	//   ....[42]....
        /*09b8*/ 	.word	0x0001d090


	//   ....[43]....
        /*09bc*/ 	.word	0x0001d1a0


	//   ....[44]....
        /*09c0*/ 	.word	0x0001d790


	//   ....[45]....
        /*09c4*/ 	.word	0x0001d820


	//   ....[46]....
        /*09c8*/ 	.word	0x0001e6d0


	//   ....[47]....
        /*09cc*/ 	.word	0x0001e910


	//   ....[48]....
        /*09d0*/ 	.word	0x0001e9e0


	//   ....[49]....
        /*09d4*/ 	.word	0x0001ea10


	//   ....[50]....
        /*09d8*/ 	.word	0x0001fa10


	//   ....[51]....
        /*09dc*/ 	.word	0x0001fa50


	//   ....[52]....
        /*09e0*/ 	.word	0x0001fa90


	//   ....[53]....
        /*09e4*/ 	.word	0x0001fad0


	//   ....[54]....
        /*09e8*/ 	.word	0x00020070


	//   ....[55]....
        /*09ec*/ 	.word	0x00020080


	//   ....[56]....
        /*09f0*/ 	.word	0x00020150


	//   ....[57]....
        /*09f4*/ 	.word	0x00020170


	//   ....[58]....
        /*09f8*/ 	.word	0x00020240


	//   ....[59]....
        /*09fc*/ 	.word	0x00020260


	//   ....[60]....
        /*0a00*/ 	.word	0x00020340


	//   ....[61]....
        /*0a04*/ 	.word	0x00020360


	//   ....[62]....
        /*0a08*/ 	.word	0x00020bd0


	//   ....[63]....
        /*0a0c*/ 	.word	0x00020bf0


	//   ....[64]....
        /*0a10*/ 	.word	0x00020cc0


	//   ....[65]....
        /*0a14*/ 	.word	0x00020ce0


	//   ....[66]....
        /*0a18*/ 	.word	0x00020db0


	//   ....[67]....
        /*0a1c*/ 	.word	0x00020dd0


	//   ....[68]....
        /*0a20*/ 	.word	0x00020eb0


	//   ....[69]....
        /*0a24*/ 	.word	0x00020ed0


	//   ....[70]....
        /*0a28*/ 	.word	0x00021030


	//   ....[71]....
        /*0a2c*/ 	.word	0x00021210


	//   ....[72]....
        /*0a30*/ 	.word	0x00021240


	//   ....[73]....
        /*0a34*/ 	.word	0x00021270


	//   ....[74]....
        /*0a38*/ 	.word	0x000212a0


	//   ....[75]....
        /*0a3c*/ 	.word	0x000212d0


	//   ....[76]....
        /*0a40*/ 	.word	0x00021300


	//   ....[77]....
        /*0a44*/ 	.word	0x00021480


	//   ....[78]....
        /*0a48*/ 	.word	0x000214b0


	//   ....[79]....
        /*0a4c*/ 	.word	0x000214e0


	//   ....[80]....
        /*0a50*/ 	.word	0x00021510


	//   ....[81]....
        /*0a54*/ 	.word	0x00021540


	//   ....[82]....
        /*0a58*/ 	.word	0x00021570


	//   ....[83]....
        /*0a5c*/ 	.word	0x00021620


	//   ....[84]....
        /*0a60*/ 	.word	0x00021680


	//   ....[85]....
        /*0a64*/ 	.word	0x00021710


	//   ....[86]....
        /*0a68*/ 	.word	0x00022860


	//   ....[87]....
        /*0a6c*/ 	.word	0x00024660


	//   ....[88]....
        /*0a70*/ 	.word	0x00025310


	//   ....[89]....
        /*0a74*/ 	.word	0x00025330


	//   ....[90]....
        /*0a78*/ 	.word	0x00025340


	//   ....[91]....
        /*0a7c*/ 	.word	0x00025370


	//   ....[92]....
        /*0a80*/ 	.word	0x00025490


	//   ....[93]....
        /*0a84*/ 	.word	0x000254a0


	//   ....[94]....
        /*0a88*/ 	.word	0x00025540


	//   ....[95]....
        /*0a8c*/ 	.word	0x00025550


	//   ....[96]....
        /*0a90*/ 	.word	0x000255f0


	//   ....[97]....
        /*0a94*/ 	.word	0x00025600


	//   ....[98]....
        /*0a98*/ 	.word	0x000256a0


	//   ....[99]....
        /*0a9c*/ 	.word	0x000256b0


	//   ....[100]....
        /*0aa0*/ 	.word	0x00025730


	//   ....[101]....
        /*0aa4*/ 	.word	0x00025760


	//   ....[102]....
        /*0aa8*/ 	.word	0x000257b0


	//   ....[103]....
        /*0aac*/ 	.word	0x000257f0


	//   ....[104]....
        /*0ab0*/ 	.word	0x000284b0


	//   ....[105]....
        /*0ab4*/ 	.word	0x000284e0


	//   ....[106]....
        /*0ab8*/ 	.word	0x000284f0


	//   ....[107]....
        /*0abc*/ 	.word	0x00028520


	//   ....[108]....
        /*0ac0*/ 	.word	0x00028550


	//   ....[109]....
        /*0ac4*/ 	.word	0x00028580


	//   ....[110]....
        /*0ac8*/ 	.word	0x000285b0


	//   ....[111]....
        /*0acc*/ 	.word	0x000285c0


	//   ....[112]....
        /*0ad0*/ 	.word	0x00028750


	//   ....[113]....
        /*0ad4*/ 	.word	0x00028780


	//   ....[114]....
        /*0ad8*/ 	.word	0x000287b0


	//   ....[115]....
        /*0adc*/ 	.word	0x000287e0


	//   ....[116]....
        /*0ae0*/ 	.word	0x00028810


	//   ....[117]....
        /*0ae4*/ 	.word	0x00028840


	//   ....[118]....
        /*0ae8*/ 	.word	0x00028900


	//   ....[119]....
        /*0aec*/ 	.word	0x00028920


	//   ....[120]....
        /*0af0*/ 	.word	0x00028990


	//   ....[121]....
        /*0af4*/ 	.word	0x00029070


	//   ....[122]....
        /*0af8*/ 	.word	0x000294b0


	//   ....[123]....
        /*0afc*/ 	.word	0x00029540


	//   ....[124]....
        /*0b00*/ 	.word	0x00029590


	//   ....[125]....
        /*0b04*/ 	.word	0x000295e0


	//   ....[126]....
        /*0b08*/ 	.word	0x00029670


	//   ....[127]....
        /*0b0c*/ 	.word	0x00029700


	//   ....[128]....
        /*0b10*/ 	.word	0x00029750


	//   ....[129]....
        /*0b14*/ 	.word	0x000297a0


	//   ....[130]....
        /*0b18*/ 	.word	0x00029890


	//   ....[131]....
        /*0b1c*/ 	.word	0x00029920


	//   ....[132]....
        /*0b20*/ 	.word	0x00029980


	//   ....[133]....
        /*0b24*/ 	.word	0x000299e0


	//   ....[134]....
        /*0b28*/ 	.word	0x00029a70


	//   ....[135]....
        /*0b2c*/ 	.word	0x00029b00


	//   ....[136]....
        /*0b30*/ 	.word	0x00029b60


	//   ....[137]....
        /*0b34*/ 	.word	0x00029bc0


	//   ....[138]....
        /*0b38*/ 	.word	0x00029f50


	//   ....[139]....
        /*0b3c*/ 	.word	0x0002a240


	//   ....[140]....
        /*0b40*/ 	.word	0x0002a420


	//   ....[141]....
        /*0b44*/ 	.word	0x0002a470


	//   ....[142]....
        /*0b48*/ 	.word	0x0002a5a0


	//   ....[143]....
        /*0b4c*/ 	.word	0x0002a5f0


	//   ....[144]....
        /*0b50*/ 	.word	0x0002a730


	//   ....[145]....
        /*0b54*/ 	.word	0x0002a7a0


	//   ....[146]....
        /*0b58*/ 	.word	0x0002a8d0


	//   ....[147]....
        /*0b5c*/ 	.word	0x0002a920


	//   ....[148]....
        /*0b60*/ 	.word	0x0002aa50


	//   ....[149]....
        /*0b64*/ 	.word	0x0002aaa0


	//   ....[150]....
        /*0b68*/ 	.word	0x0002abd0


	//   ....[151]....
        /*0b6c*/ 	.word	0x0002ac20


	//   ....[152]....
        /*0b70*/ 	.word	0x0002ad30


	//   ....[153]....
        /*0b74*/ 	.word	0x0002ada0


	//   ....[154]....
        /*0b78*/ 	.word	0x0002aeb0


	//   ....[155]....
        /*0b7c*/ 	.word	0x0002af00


	//   ....[156]....
        /*0b80*/ 	.word	0x0002b230


	//   ....[157]....
        /*0b84*/ 	.word	0x0002b2d0


	//   ....[158]....
        /*0b88*/ 	.word	0x0002b400


	//   ....[159]....
        /*0b8c*/ 	.word	0x0002b480


	//   ....[160]....
        /*0b90*/ 	.word	0x0002b500


	//   ....[161]....
        /*0b94*/ 	.word	0x0002b580


	//   ....[162]....
        /*0b98*/ 	.word	0x0002b600


	//   ....[163]....
        /*0b9c*/ 	.word	0x0002b690


	//   ....[164]....
        /*0ba0*/ 	.word	0x0002b730


	//   ....[165]....
        /*0ba4*/ 	.word	0x0002b7d0


	//   ....[166]....
        /*0ba8*/ 	.word	0x0002b850


	//   ....[167]....
        /*0bac*/ 	.word	0x0002b8d0


	//   ....[168]....
        /*0bb0*/ 	.word	0x0002b950


	//   ....[169]....
        /*0bb4*/ 	.word	0x0002b9e0


	//   ....[170]....
        /*0bb8*/ 	.word	0x0002ba60


	//   ....[171]....
        /*0bbc*/ 	.word	0x0002bb00


	//   ....[172]....
        /*0bc0*/ 	.word	0x0002bb90


	//   ....[173]....
        /*0bc4*/ 	.word	0x0002bcc0


	//----- nvinfo : EIATTR_REG_RECONFIG
	.align		4
.L_273:
        /*0bc8*/ 	.byte	0x01, 0x54
	.zero		2


	//----- nvinfo : EIATTR_SYSCALL_OFFSETS
	.align		4
        /*0bcc*/ 	.byte	0x04, 0x46
        /*0bce*/ 	.short	(.L_275 - .L_274)


	//   ....[0]....
.L_274:
        /*0bd0*/ 	.word	0x00001dd0


	//   ....[1]....
        /*0bd4*/ 	.word	0x00001f20


	//   ....[2]....
        /*0bd8*/ 	.word	0x0000b780


	//   ....[3]....
        /*0bdc*/ 	.word	0x0000baa0


	//   ....[4]....
        /*0be0*/ 	.word	0x00024290


	//   ....[5]....
        /*0be4*/ 	.word	0x000243e0


	//   ....[6]....
        /*0be8*/ 	.word	0x000244d0


	//   ....[7]....
        /*0bec*/ 	.word	0x00024e10


	//----- nvinfo : EIATTR_MBARRIER_INSTR_OFFSETS
	.align		4
.L_275:
        /*0bf0*/ 	.byte	0x04, 0x39
        /*0bf2*/ 	.short	(.L_277 - .L_276)


	//   ....[0]....
.L_276:
        /*0bf4*/ 	.word	0x000002d0
        /*0bf8*/ 	.word	0x000000ff
        /*0bfc*/ 	.word	0x0002a800
        /*0c00*/ 	.short	0x0100
        /*0c02*/ 	.byte	0x08
	.zero		1


	//   ....[1]....
        /*0c04*/ 	.word	0x000002e0
        /*0c08*/ 	.word	0x000000ff
        /*0c0c*/ 	.word	0x0002a820
        /*0c10*/ 	.short	0x0100
        /*0c12*/ 	.byte	0x08
	.zero		1


	//   ....[2]....
        /*0c14*/ 	.word	0x000003d0
        /*0c18*/ 	.word	0x000000ff
        /*0c1c*/ 	.word	0x0002a830
        /*0c20*/ 	.short	0x0100
        /*0c22*/ 	.byte	0x08
	.zero		1


	//   ....[3]....
        /*0c24*/ 	.word	0x000003e0
        /*0c28*/ 	.word	0x000000ff
        /*0c2c*/ 	.word	0x0002a840
        /*0c30*/ 	.short	0x0100
        /*0c32*/ 	.byte	0x08
	.zero		1


	//   ....[4]....
        /*0c34*/ 	.word	0x000003f0
        /*0c38*/ 	.word	0x000000ff
        /*0c3c*/ 	.word	0x0002a838
        /*0c40*/ 	.short	0x0100
        /*0c42*/ 	.byte	0x08
	.zero		1


	//   ....[5]....
        /*0c44*/ 	.word	0x00000400
        /*0c48*/ 	.word	0x000000ff
        /*0c4c*/ 	.word	0x0002a848
        /*0c50*/ 	.short	0x0100
        /*0c52*/ 	.byte	0x08
	.zero		1


	//   ....[6]....
        /*0c54*/ 	.word	0x00000530
        /*0c58*/ 	.word	0x000000ff
        /*0c5c*/ 	.word	0x0002a850
        /*0c60*/ 	.short	0x0100
        /*0c62*/ 	.byte	0x08
	.zero		1


	//   ....[7]....
        /*0c64*/ 	.word	0x00000540
        /*0c68*/ 	.word	0x000000ff
        /*0c6c*/ 	.word	0x0002a860
        /*0c70*/ 	.short	0x0100
        /*0c72*/ 	.byte	0x08
	.zero		1


	//   ....[8]....
        /*0c74*/ 	.word	0x00000550
        /*0c78*/ 	.word	0x000000ff
        /*0c7c*/ 	.word	0x0002a858
        /*0c80*/ 	.short	0x0100
        /*0c82*/ 	.byte	0x08
	.zero		1


	//   ....[9]....
        /*0c84*/ 	.word	0x00000560
        /*0c88*/ 	.word	0x000000ff
        /*0c8c*/ 	.word	0x0002a868
        /*0c90*/ 	.short	0x0100
        /*0c92*/ 	.byte	0x08
	.zero		1


	//   ....[10]....
        /*0c94*/ 	.word	0x00000650
        /*0c98*/ 	.word	0x000000ff
        /*0c9c*/ 	.word	0x0002a870
        /*0ca0*/ 	.short	0x0100
        /*0ca2*/ 	.byte	0x06
	.zero		1


	//   ....[11]....
        /*0ca4*/ 	.word	0x00000660
        /*0ca8*/ 	.word	0x000000ff
        /*0cac*/ 	.word	0x0002a880
        /*0cb0*/ 	.short	0x0100
        /*0cb2*/ 	.byte	0x06
	.zero		1


	//   ....[12]....
        /*0cb4*/ 	.word	0x00000670
        /*0cb8*/ 	.word	0x000000ff
        /*0cbc*/ 	.word	0x0002a878
        /*0cc0*/ 	.short	0x0100
        /*0cc2*/ 	.byte	0x06
	.zero		1


	//   ....[13]....
        /*0cc4*/ 	.word	0x00000680
        /*0cc8*/ 	.word	0x000000ff
        /*0ccc*/ 	.word	0x0002a888
        /*0cd0*/ 	.short	0x0100
        /*0cd2*/ 	.byte	0x06
	.zero		1


	//   ....[14]....
        /*0cd4*/ 	.word	0x000007b0
        /*0cd8*/ 	.word	0x000000ff
        /*0cdc*/ 	.word	0x0002a890
        /*0ce0*/ 	.short	0x0100
        /*0ce2*/ 	.byte	0x08
	.zero		1


	//   ....[15]....
        /*0ce4*/ 	.word	0x000007c0
        /*0ce8*/ 	.word	0x000000ff
        /*0cec*/ 	.word	0x0002a8a0
        /*0cf0*/ 	.short	0x0100
        /*0cf2*/ 	.byte	0x08
	.zero		1


	//   ....[16]....
        /*0cf4*/ 	.word	0x000007d0
        /*0cf8*/ 	.word	0x000000ff
        /*0cfc*/ 	.word	0x0002a898
        /*0d00*/ 	.short	0x0100
        /*0d02*/ 	.byte	0x08
	.zero		1


	//   ....[17]....
        /*0d04*/ 	.word	0x000007e0
        /*0d08*/ 	.word	0x000000ff
        /*0d0c*/ 	.word	0x0002a8a8
        /*0d10*/ 	.short	0x0100
        /*0d12*/ 	.byte	0x08
	.zero		1


	//   ....[18]....
        /*0d14*/ 	.word	0x00000910
        /*0d18*/ 	.word	0x000000ff
        /*0d1c*/ 	.word	0x0002a8b0
        /*0d20*/ 	.short	0x0100
        /*0d22*/ 	.byte	0x08
	.zero		1


	//   ....[19]....
        /*0d24*/ 	.word	0x00000920
        /*0d28*/ 	.word	0x000000ff
        /*0d2c*/ 	.word	0x0002a8c0
        /*0d30*/ 	.short	0x0100
        /*0d32*/ 	.byte	0x08
	.zero		1


	//   ....[20]....
        /*0d34*/ 	.word	0x00000930
        /*0d38*/ 	.word	0x000000ff
        /*0d3c*/ 	.word	0x0002a8b8
        /*0d40*/ 	.short	0x0100
        /*0d42*/ 	.byte	0x08
	.zero		1


	//   ....[21]....
        /*0d44*/ 	.word	0x00000940
        /*0d48*/ 	.word	0x000000ff
        /*0d4c*/ 	.word	0x0002a8c8
        /*0d50*/ 	.short	0x0100
        /*0d52*/ 	.byte	0x08
	.zero		1


	//   ....[22]....
        /*0d54*/ 	.word	0x00003b70
        /*0d58*/ 	.word	0x00000003
        /*0d5c*/ 	.word	0x0002a890
        /*0d60*/ 	.short	0x010a
        /*0d62*/ 	.byte	0x3f
	.zero		1


	//   ....[23]....
        /*0d64*/ 	.word	0x00007210
        /*0d68*/ 	.word	0x00000003
        /*0d6c*/ 	.word	0x0002a890
        /*0d70*/ 	.short	0x010a
        /*0d72*/ 	.byte	0x3f
	.zero		1


	//   ....[24]....
        /*0d74*/ 	.word	0x0000a570
        /*0d78*/ 	.word	0x00000003
        /*0d7c*/ 	.word	0x0002a890
        /*0d80*/ 	.short	0x010a
        /*0d82*/ 	.byte	0x3f
	.zero		1


	//   ....[25]....
        /*0d84*/ 	.word	0x0000a960
        /*0d88*/ 	.word	0x0000001c
        /*0d8c*/ 	.word	0x00000000
        /*0d90*/ 	.short	0x0101
        /*0d92*/ 	.byte	0x3f
	.zero		1


	//   ....[26]....
        /*0d94*/ 	.word	0x0000a9a0
        /*0d98*/ 	.word	0x00000003
        /*0d9c*/ 	.word	0x0002a8b0
        /*0da0*/ 	.short	0x010a
        /*0da2*/ 	.byte	0x3f
	.zero		1


	//   ....[27]....
        /*0da4*/ 	.word	0x0000ae50
        /*0da8*/ 	.word	0x00000003
        /*0dac*/ 	.word	0x00000000
        /*0db0*/ 	.short	0x0101
        /*0db2*/ 	.byte	0x3f
	.zero		1


	//   ....[28]....
        /*0db4*/ 	.word	0x0000b800
        /*0db8*/ 	.word	0x00000010
        /*0dbc*/ 	.word	0x0002a800
        /*0dc0*/ 	.short	0x010a
        /*0dc2*/ 	.byte	0x3f
	.zero		1


	//   ....[29]....
        /*0dc4*/ 	.word	0x0000b850
        /*0dc8*/ 	.word	0x00000010
        /*0dcc*/ 	.word	0x0002a800
        /*0dd0*/ 	.short	0x010a
        /*0dd2*/ 	.byte	0x3f
	.zero		1


	//   ....[30]....
        /*0dd4*/ 	.word	0x0000cc90
        /*0dd8*/ 	.word	0x00000010
        /*0ddc*/ 	.word	0x0002a800
        /*0de0*/ 	.short	0x010a
        /*0de2*/ 	.byte	0x3f
	.zero		1


	//   ....[31]....
        /*0de4*/ 	.word	0x000101f0
        /*0de8*/ 	.word	0x00000010
        /*0dec*/ 	.word	0x0002a800
        /*0df0*/ 	.short	0x010a
        /*0df2*/ 	.byte	0x3f
	.zero		1


	//   ....[32]....
        /*0df4*/ 	.word	0x00012d90
        /*0df8*/ 	.word	0x00000007
        /*0dfc*/ 	.word	0x0002a830
        /*0e00*/ 	.short	0x010a
        /*0e02*/ 	.byte	0x3f
	.zero		1


	//   ....[33]....
        /*0e04*/ 	.word	0x00012e00
        /*0e08*/ 	.word	0x00000007
        /*0e0c*/ 	.word	0x0002a830
        /*0e10*/ 	.short	0x010a
        /*0e12*/ 	.byte	0x3f
	.zero		1


	//   ....[34]....
        /*0e14*/ 	.word	0x000138b0
        /*0e18*/ 	.word	0x00000000
        /*0e1c*/ 	.word	0x00000000
        /*0e20*/ 	.short	0x0101
        /*0e22*/ 	.byte	0x3f
	.zero		1


	//   ....[35]....
        /*0e24*/ 	.word	0x00015cf0
        /*0e28*/ 	.word	0x00000007
        /*0e2c*/ 	.word	0x0002a830
        /*0e30*/ 	.short	0x010a
        /*0e32*/ 	.byte	0x3f
	.zero		1


	//   ....[36]....
        /*0e34*/ 	.word	0x00015d60
        /*0e38*/ 	.word	0x00000007
        /*0e3c*/ 	.word	0x0002a830
        /*0e40*/ 	.short	0x010a
        /*0e42*/ 	.byte	0x3f
	.zero		1


	//   ....[37]....
        /*0e44*/ 	.word	0x000168e0
        /*0e48*/ 	.word	0x0000000e
        /*0e4c*/ 	.word	0x0002a850
        /*0e50*/ 	.short	0x010a
        /*0e52*/ 	.byte	0x3f
	.zero		1


	//   ....[38]....
        /*0e54*/ 	.word	0x00016980
        /*0e58*/ 	.word	0x0000000e
        /*0e5c*/ 	.word	0x0002a850
        /*0e60*/ 	.short	0x010a
        /*0e62*/ 	.byte	0x3f
	.zero		1


	//   ....[39]....
        /*0e64*/ 	.word	0x00016d50
        /*0e68*/ 	.word	0x00000007
        /*0e6c*/ 	.word	0x00000000
        /*0e70*/ 	.short	0x0101
        /*0e72*/ 	.byte	0x3f
	.zero		1


	//   ....[40]....
        /*0e74*/ 	.word	0x000184d0
        /*0e78*/ 	.word	0x0000006d
        /*0e7c*/ 	.word	0x00000000
        /*0e80*/ 	.short	0x0101
        /*0e82*/ 	.byte	0x3f
	.zero		1


	//   ....[41]....
        /*0e84*/ 	.word	0x00019110
        /*0e88*/ 	.word	0x00000003
        /*0e8c*/ 	.word	0x0002a830
        /*0e90*/ 	.short	0x010a
        /*0e92*/ 	.byte	0x3f
	.zero		1


	//   ....[42]....
        /*0e94*/ 	.word	0x00019180
        /*0e98*/ 	.word	0x00000003
        /*0e9c*/ 	.word	0x0002a830
        /*0ea0*/ 	.short	0x010a
        /*0ea2*/ 	.byte	0x3f
	.zero		1


	//   ....[43]....
        /*0ea4*/ 	.word	0x00019d00
        /*0ea8*/ 	.word	0x000000c6
        /*0eac*/ 	.word	0x0002a850
        /*0eb0*/ 	.short	0x010a
        /*0eb2*/ 	.byte	0x3f
	.zero		1


	//   ....[44]....
        /*0eb4*/ 	.word	0x00019d50
        /*0eb8*/ 	.word	0x000000c6
        /*0ebc*/ 	.word	0x0002a850
        /*0ec0*/ 	.short	0x010a
        /*0ec2*/ 	.byte	0x3f
	.zero		1


	//   ....[45]....
        /*0ec4*/ 	.word	0x0001ab80
        /*0ec8*/ 	.word	0x0000005b
        /*0ecc*/ 	.word	0x00000000
        /*0ed0*/ 	.short	0x0101
        /*0ed2*/ 	.byte	0x3f
	.zero		1


	//   ....[46]....
        /*0ed4*/ 	.word	0x0001abf0
        /*0ed8*/ 	.word	0x000000c6
        /*0edc*/ 	.word	0x00000000
        /*0ee0*/ 	.short	0x0101
        /*0ee2*/ 	.byte	0x3f
	.zero		1


	//   ....[47]....
        /*0ee4*/ 	.word	0x0001b110
        /*0ee8*/ 	.word	0x00000003
        /*0eec*/ 	.word	0x0002a830
        /*0ef0*/ 	.short	0x010a
        /*0ef2*/ 	.byte	0x3f
	.zero		1


	//   ....[48]....
        /*0ef4*/ 	.word	0x0001b180
        /*0ef8*/ 	.word	0x00000003
        /*0efc*/ 	.word	0x0002a830
        /*0f00*/ 	.short	0x010a
        /*0f02*/ 	.byte	0x3f
	.zero		1


	//   ....[49]....
        /*0f04*/ 	.word	0x0001bd00
        /*0f08*/ 	.word	0x0000000c
        /*0f0c*/ 	.word	0x0002a850
        /*0f10*/ 	.short	0x010a
        /*0f12*/ 	.byte	0x3f
	.zero		1


	//   ....[50]....
        /*0f14*/ 	.word	0x0001bda0
        /*0f18*/ 	.word	0x0000000c
        /*0f1c*/ 	.word	0x0002a850
        /*0f20*/ 	.short	0x010a
        /*0f22*/ 	.byte	0x3f
	.zero		1


	//   ....[51]....
        /*0f24*/ 	.word	0x0001c1a0
        /*0f28*/ 	.word	0x00000000
        /*0f2c*/ 	.word	0x00000000
        /*0f30*/ 	.short	0x0101
        /*0f32*/ 	.byte	0x3f
	.zero		1


	//   ....[52]....
        /*0f34*/ 	.word	0x0001d8d0
        /*0f38*/ 	.word	0x0000006b
        /*0f3c*/ 	.word	0x00000000
        /*0f40*/ 	.short	0x0101
        /*0f42*/ 	.byte	0x3f
	.zero		1


	//   ....[53]....
        /*0f44*/ 	.word	0x0001e5c0
        /*0f48*/ 	.word	0x0000000d
        /*0f4c*/ 	.word	0x0002a850
        /*0f50*/ 	.short	0x010a
        /*0f52*/ 	.byte	0x3f
	.zero		1


	//   ....[54]....
        /*0f54*/ 	.word	0x0001e660
        /*0f58*/ 	.word	0x0000000d
        /*0f5c*/ 	.word	0x0002a850
        /*0f60*/ 	.short	0x010a
        /*0f62*/ 	.byte	0x3f
	.zero		1


	//   ....[55]....
        /*0f64*/ 	.word	0x0001eb30
        /*0f68*/ 	.word	0x0000000b
        /*0f6c*/ 	.word	0x00000000
        /*0f70*/ 	.short	0x0101
        /*0f72*/ 	.byte	0x3f
	.zero		1


	//   ....[56]....
        /*0f74*/ 	.word	0x00020060
        /*0f78*/ 	.word	0x00000000
        /*0f7c*/ 	.word	0x00000000
        /*0f80*/ 	.short	0x0101
        /*0f82*/ 	.byte	0x3f
	.zero		1


	//   ....[57]....
        /*0f84*/ 	.word	0x00022950
        /*0f88*/ 	.word	0x00000007
        /*0f8c*/ 	.word	0x0002a820
        /*0f90*/ 	.short	0x010a
        /*0f92*/ 	.byte	0x3f
	.zero		1


	//   ....[58]....
        /*0f94*/ 	.word	0x00022a30
        /*0f98*/ 	.word	0x00000007
        /*0f9c*/ 	.word	0x0002a8a0
        /*0fa0*/ 	.short	0x010a
        /*0fa2*/ 	.byte	0x3f
	.zero		1


	//   ....[59]....
        /*0fa4*/ 	.word	0x00022e70
        /*0fa8*/ 	.word	0x00000007
        /*0fac*/ 	.word	0x0002a8c0
        /*0fb0*/ 	.short	0x010a
        /*0fb2*/ 	.byte	0x3f
	.zero		1


	//   ....[60]....
        /*0fb4*/ 	.word	0x00023350
        /*0fb8*/ 	.word	0x00000008
        /*0fbc*/ 	.word	0x0002a8a0
        /*0fc0*/ 	.short	0x010a
        /*0fc2*/ 	.byte	0x3f
	.zero		1


	//   ....[61]....
        /*0fc4*/ 	.word	0x00023780
        /*0fc8*/ 	.word	0x00000008
        /*0fcc*/ 	.word	0x0002a8c0
        /*0fd0*/ 	.short	0x010a
        /*0fd2*/ 	.byte	0x3f
	.zero		1


	//   ....[62]....
        /*0fd4*/ 	.word	0x00024900
        /*0fd8*/ 	.word	0x00000000
        /*0fdc*/ 	.word	0x0002a840
        /*0fe0*/ 	.short	0x010a
        /*0fe2*/ 	.byte	0x3f
	.zero		1


	//   ....[63]....
        /*0fe4*/ 	.word	0x00025930
        /*0fe8*/ 	.word	0x0000000a
        /*0fec*/ 	.word	0x0002a800
        /*0ff0*/ 	.short	0x0107
        /*0ff2*/ 	.byte	0x3f
	.zero		1


	//   ....[64]....
        /*0ff4*/ 	.word	0x00025a40
        /*0ff8*/ 	.word	0x00000002
        /*0ffc*/ 	.word	0x0002a800
        /*1000*/ 	.short	0x0101
        /*1002*/ 	.byte	0x3f
	.zero		1


	//   ....[65]....
        /*1004*/ 	.word	0x00025a60
        /*1008*/ 	.word	0x00000002
        /*100c*/ 	.word	0x0002a820
        /*1010*/ 	.short	0x010a
        /*1012*/ 	.byte	0x3f
	.zero		1


	//   ....[66]....
        /*1014*/ 	.word	0x00025df0
        /*1018*/ 	.word	0x00000003
        /*101c*/ 	.word	0x0002a840
        /*1020*/ 	.short	0x010a
        /*1022*/ 	.byte	0x3f
	.zero		1


	//   ....[67]....
        /*1024*/ 	.word	0x000262a0
        /*1028*/ 	.word	0x00000003
        /*102c*/ 	.word	0x00000060
        /*1030*/ 	.short	0x010a
        /*1032*/ 	.byte	0x3f
	.zero		1


	//   ....[68]....
        /*1034*/ 	.word	0x00026990
        /*1038*/ 	.word	0x00000003
        /*103c*/ 	.word	0x0002a840
        /*1040*/ 	.short	0x010a
        /*1042*/ 	.byte	0x3f
	.zero		1


	//   ....[69]....
        /*1044*/ 	.word	0x00026e40
        /*1048*/ 	.word	0x00000002
        /*104c*/ 	.word	0x00000060
        /*1050*/ 	.short	0x010a
        /*1052*/ 	.byte	0x3f
	.zero		1


	//   ....[70]....
        /*1054*/ 	.word	0x00027460
        /*1058*/ 	.word	0x00000002
        /*105c*/ 	.word	0x0002a840
        /*1060*/ 	.short	0x010a
        /*1062*/ 	.byte	0x3f
	.zero		1


	//   ....[71]....
        /*1064*/ 	.word	0x00027910
        /*1068*/ 	.word	0x00000002
        /*106c*/ 	.word	0x00000060
        /*1070*/ 	.short	0x010a
        /*1072*/ 	.byte	0x3f
	.zero		1


	//   ....[72]....
        /*1074*/ 	.word	0x00027ec0
        /*1078*/ 	.word	0x00000000
        /*107c*/ 	.word	0x0002a860
        /*1080*/ 	.short	0x010a
        /*1082*/ 	.byte	0x3f
	.zero		1


	//   ....[73]....
        /*1084*/ 	.word	0x00028ff0
        /*1088*/ 	.word	0x00000000
        /*108c*/ 	.word	0x0002a820
        /*1090*/ 	.short	0x010a
        /*1092*/ 	.byte	0x3f
	.zero		1


	//   ....[74]....
        /*1094*/ 	.word	0x000291a0
        /*1098*/ 	.word	0x00000006
        /*109c*/ 	.word	0x00000000
        /*10a0*/ 	.short	0x010a
        /*10a2*/ 	.byte	0x3f
	.zero		1


	//   ....[75]....
        /*10a4*/ 	.word	0x00029210
        /*10a8*/ 	.word	0x00000007
        /*10ac*/ 	.word	0x00000000
        /*10b0*/ 	.short	0x010a
        /*10b2*/ 	.byte	0x3f
	.zero		1


	//   ....[76]....
        /*10b4*/ 	.word	0x00029280
        /*10b8*/ 	.word	0x00000004
        /*10bc*/ 	.word	0x00000000
        /*10c0*/ 	.short	0x010a
        /*10c2*/ 	.byte	0x3f
	.zero		1


	//   ....[77]....
        /*10c4*/ 	.word	0x000292b0
        /*10c8*/ 	.word	0x00000003
        /*10cc*/ 	.word	0x00000000
        /*10d0*/ 	.short	0x010a
        /*10d2*/ 	.byte	0x3f
	.zero		1


	//   ....[78]....
        /*10d4*/ 	.word	0x00029310
        /*10d8*/ 	.word	0x00000003
        /*10dc*/ 	.word	0x0002a890
        /*10e0*/ 	.short	0x010a
        /*10e2*/ 	.byte	0x3f
	.zero		1


	//   ....[79]....
        /*10e4*/ 	.word	0x00029360
        /*10e8*/ 	.word	0x00000003
        /*10ec*/ 	.word	0x0002a890
        /*10f0*/ 	.short	0x010a
        /*10f2*/ 	.byte	0x3f
	.zero		1


	//   ....[80]....
        /*10f4*/ 	.word	0x000293b0
        /*10f8*/ 	.word	0x00000003
        /*10fc*/ 	.word	0x0002a890
        /*1100*/ 	.short	0x010a
        /*1102*/ 	.byte	0x3f
	.zero		1


	//   ....[81]....
        /*1104*/ 	.word	0x00029400
        /*1108*/ 	.word	0x00000003
        /*110c*/ 	.word	0x0002a8b0
        /*1110*/ 	.short	0x010a
        /*1112*/ 	.byte	0x3f
	.zero		1


	//   ....[82]....
        /*1114*/ 	.word	0x000297e0
        /*1118*/ 	.word	0x00000010
        /*111c*/ 	.word	0x0002a800
        /*1120*/ 	.short	0x010a
        /*1122*/ 	.byte	0x3f
	.zero		1


	//   ....[83]....
        /*1124*/ 	.word	0x00029bf0
        /*1128*/ 	.word	0x00000010
        /*112c*/ 	.word	0x0002a800
        /*1130*/ 	.short	0x010a
        /*1132*/ 	.byte	0x3f
	.zero		1


	//   ....[84]....
        /*1134*/ 	.word	0x00029c40
        /*1138*/ 	.word	0x00000007
        /*113c*/ 	.word	0x0002a830
        /*1140*/ 	.short	0x010a
        /*1142*/ 	.byte	0x3f
	.zero		1


	//   ....[85]....
        /*1144*/ 	.word	0x00029c90
        /*1148*/ 	.word	0x00000007
        /*114c*/ 	.word	0x0002a830
        /*1150*/ 	.short	0x010a
        /*1152*/ 	.byte	0x3f
	.zero		1


	//   ....[86]....
        /*1154*/ 	.word	0x00029ce0
        /*1158*/ 	.word	0x0000000e
        /*115c*/ 	.word	0x0002a850
        /*1160*/ 	.short	0x010a
        /*1162*/ 	.byte	0x3f
	.zero		1


	//   ....[87]....
        /*1164*/ 	.word	0x00029d30
        /*1168*/ 	.word	0x00000003
        /*116c*/ 	.word	0x0002a830
        /*1170*/ 	.short	0x010a
        /*1172*/ 	.byte	0x3f
	.zero		1


	//   ....[88]....
        /*1174*/ 	.word	0x00029d80
        /*1178*/ 	.word	0x000000c6
        /*117c*/ 	.word	0x0002a850
        /*1180*/ 	.short	0x010a
        /*1182*/ 	.byte	0x3f
	.zero		1


	//   ....[89]....
        /*1184*/ 	.word	0x00029dd0
        /*1188*/ 	.word	0x00000003
        /*118c*/ 	.word	0x0002a830
        /*1190*/ 	.short	0x010a
        /*1192*/ 	.byte	0x3f
	.zero		1


	//   ....[90]....
        /*1194*/ 	.word	0x00029e20
        /*1198*/ 	.word	0x0000000c
        /*119c*/ 	.word	0x0002a850
        /*11a0*/ 	.short	0x010a
        /*11a2*/ 	.byte	0x3f
	.zero		1


	//   ....[91]....
        /*11a4*/ 	.word	0x00029e70
        /*11a8*/ 	.word	0x0000000d
        /*11ac*/ 	.word	0x0002a850
        /*11b0*/ 	.short	0x010a
        /*11b2*/ 	.byte	0x3f
	.zero		1


	//   ....[92]....
        /*11b4*/ 	.word	0x0002a020
        /*11b8*/ 	.word	0x00000006
        /*11bc*/ 	.word	0x0002a820
        /*11c0*/ 	.short	0x010a
        /*11c2*/ 	.byte	0x3f
	.zero		1


	//   ....[93]....
        /*11c4*/ 	.word	0x0002a070
        /*11c8*/ 	.word	0x00000007
        /*11cc*/ 	.word	0x0002a8a0
        /*11d0*/ 	.short	0x010a
        /*11d2*/ 	.byte	0x3f
	.zero		1


	//   ....[94]....
        /*11d4*/ 	.word	0x0002a0c0
        /*11d8*/ 	.word	0x00000007
        /*11dc*/ 	.word	0x0002a8c0
        /*11e0*/ 	.short	0x010a
        /*11e2*/ 	.byte	0x3f
	.zero		1


	//   ....[95]....
        /*11e4*/ 	.word	0x0002a110
        /*11e8*/ 	.word	0x00000008
        /*11ec*/ 	.word	0x0002a8a0
        /*11f0*/ 	.short	0x010a
        /*11f2*/ 	.byte	0x3f
	.zero		1


	//   ....[96]....
        /*11f4*/ 	.word	0x0002a160
        /*11f8*/ 	.word	0x00000008
        /*11fc*/ 	.word	0x0002a8c0
        /*1200*/ 	.short	0x010a
        /*1202*/ 	.byte	0x3f
	.zero		1


	//   ....[97]....
        /*1204*/ 	.word	0x0002a300
        /*1208*/ 	.word	0x00000000
        /*120c*/ 	.word	0x0002a840
        /*1210*/ 	.short	0x010a
        /*1212*/ 	.byte	0x3f
	.zero		1


	//   ....[98]....
        /*1214*/ 	.word	0x0002af50
        /*1218*/ 	.word	0x00000002
        /*121c*/ 	.word	0x0002a820
        /*1220*/ 	.short	0x010a
        /*1222*/ 	.byte	0x3f
	.zero		1


	//   ....[99]....
        /*1224*/ 	.word	0x0002afa0
        /*1228*/ 	.word	0x00000003
        /*122c*/ 	.word	0x0002a840
        /*1230*/ 	.short	0x010a
        /*1232*/ 	.byte	0x3f
	.zero		1


	//   ....[100]....
        /*1234*/ 	.word	0x0002aff0
        /*1238*/ 	.word	0x00000003
        /*123c*/ 	.word	0x00000060
        /*1240*/ 	.short	0x010a
        /*1242*/ 	.byte	0x3f
	.zero		1


	//   ....[101]....
        /*1244*/ 	.word	0x0002b040
        /*1248*/ 	.word	0x00000003
        /*124c*/ 	.word	0x0002a840
        /*1250*/ 	.short	0x010a
        /*1252*/ 	.byte	0x3f
	.zero		1


	//   ....[102]....
        /*1254*/ 	.word	0x0002b090
        /*1258*/ 	.word	0x00000002
        /*125c*/ 	.word	0x00000060
        /*1260*/ 	.short	0x010a
        /*1262*/ 	.byte	0x3f
	.zero		1


	//   ....[103]....
        /*1264*/ 	.word	0x0002b0e0
        /*1268*/ 	.word	0x00000002
        /*126c*/ 	.word	0x0002a840
        /*1270*/ 	.short	0x010a
        /*1272*/ 	.byte	0x3f
	.zero		1


	//   ....[104]....
        /*1274*/ 	.word	0x0002b130
        /*1278*/ 	.word	0x00000002
        /*127c*/ 	.word	0x00000060
        /*1280*/ 	.short	0x010a
        /*1282*/ 	.byte	0x3f
	.zero		1


	//   ....[105]....
        /*1284*/ 	.word	0x0002b180
        /*1288*/ 	.word	0x00000000
        /*128c*/ 	.word	0x0002a860
        /*1290*/ 	.short	0x010a
        /*1292*/ 	.byte	0x3f
	.zero		1


	//   ....[106]....
        /*1294*/ 	.word	0x0002bbe0
        /*1298*/ 	.word	0x00000000
        /*129c*/ 	.word	0x0002a820
        /*12a0*/ 	.short	0x010a
        /*12a2*/ 	.byte	0x3f
	.zero		1


	//   ....[107]....
        /*12a4*/ 	.word	0x0002bd80
        /*12a8*/ 	.word	0x00000006
        /*12ac*/ 	.word	0x00000000
        /*12b0*/ 	.short	0x010a
        /*12b2*/ 	.byte	0x3f
	.zero		1


	//   ....[108]....
        /*12b4*/ 	.word	0x0002bdd0
        /*12b8*/ 	.word	0x00000007
        /*12bc*/ 	.word	0x00000000
        /*12c0*/ 	.short	0x010a
        /*12c2*/ 	.byte	0x3f
	.zero		1


	//   ....[109]....
        /*12c4*/ 	.word	0x0002be20
        /*12c8*/ 	.word	0x00000004
        /*12cc*/ 	.word	0x00000000
        /*12d0*/ 	.short	0x010a
        /*12d2*/ 	.byte	0x3f
	.zero		1


	//----- nvinfo : EIATTR_NUM_MBARRIERS
	.align		4
.L_277:
        /*12d4*/ 	.byte	0x03, 0x38
        /*12d6*/ 	.short	0x0016


	//----- nvinfo : EIATTR_EXIT_INSTR_OFFSETS
	.align		4
        /*12d8*/ 	.byte	0x04, 0x1c
        /*12da*/ 	.short	(.L_279 - .L_278)


	//   ....[0]....
.L_278:
        /*12dc*/ 	.word	0x00029300


	//----- nvinfo : EIATTR_MAX_THREADS
	.align		4
.L_279:
        /*12e0*/ 	.byte	0x04, 0x05
        /*12e2*/ 	.short	(.L_281 - .L_280)
.L_280:
        /*12e4*/ 	.word	0x00000180
        /*12e8*/ 	.word	0x00000001
        /*12ec*/ 	.word	0x00000001


	//----- nvinfo : EIATTR_CRS_STACK_SIZE
	.align		4
.L_281:
        /*12f0*/ 	.byte	0x04, 0x1e
        /*12f2*/ 	.short	(.L_283 - .L_282)
.L_282:
        /*12f4*/ 	.word	0x00000000


	//----- nvinfo : EIATTR_CBANK_PARAM_SIZE
	.align		4
.L_283:
        /*12f8*/ 	.byte	0x03, 0x19
        /*12fa*/ 	.short	0x0af0


	//----- nvinfo : EIATTR_PARAM_CBANK
	.align		4
        /*12fc*/ 	.byte	0x04, 0x0a
        /*12fe*/ 	.short	(.L_285 - .L_284)
	.align		4
.L_284:
        /*1300*/ 	.word	index@(.nv.constant0._ZN7cutlass13device_kernelIN5flash11enable_sm90INS1_16FlashAttnFwdSm90INS1_25CollectiveMainloopFwdSm90ILi2EN4cute5tupleIJNS5_1CILi1EEES8_S8_EEENS6_IJNS7_ILi128EEENS7_ILi96EEENS7_ILi192EEEEEELi128ENS_10bfloat16_tEfNS_4arch4Sm90ELb0ELb1ELb0ELb1ELb0ELb1ELb0ELb1ELb1ELb1ELb0ELb0EEENS1_21CollectiveEpilogueFwdINS6_IJSA_SA_SB_EEES9_SE_SG_Li256ELb1ELb1ELb0ELb0EEENS1_36VarlenDynamicPersistentTileSchedulerILi128ELi96ELi256ELi128ELb0ELb1ELb1ELb1ELb0ELb1EEEEEEEEEvNT_6ParamsE)
        /*1304*/ 	.short	0x0210
        /*1306*/ 	.short	0x0af0


	//----- nvinfo : EIATTR_SW_WAR
	.align		4
.L_285:
        /*1308*/ 	.byte	0x04, 0x36
        /*130a*/ 	.short	(.L_287 - .L_286)
.L_286:
        /*130c*/ 	.word	0x00000008
.L_287:


//--------------------- .nv.info._ZN7cutlass13device_kernelIN5flash11enable_sm90INS1_16FlashAttnFwdSm90INS1_25CollectiveMainloopFwdSm90ILi2EN4cute5tupleIJNS5_1CILi1EEES8_S8_EEENS6_IJNS7_ILi128EEESA_NS7_ILi192EEEEEELi128ENS_10bfloat16_tEfNS_4arch4Sm90ELb1ELb0ELb0ELb0ELb0ELb0ELb0ELb1ELb1ELb1ELb0ELb0EEENS1_21CollectiveEpilogueFwdINS6_IJSA_SA_SA_EEES9_SD_SF_Li256ELb0ELb1ELb0ELb0EEENS1_30DynamicPersistentTileSchedulerILi256ELi128ELb0ELb1ELb1EEEEEEEEEvNT_6ParamsE --------------------------
	.section	.nv.info._ZN7cutlass13device_kernelIN5flash11enable_sm90INS1_16FlashAttnFwdSm90INS1_25CollectiveMainloopFwdSm90ILi2EN4cute5tupleIJNS5_1CILi1EEES8_S8_EEENS6_IJNS7_ILi128EEESA_NS7_ILi192EEEEEELi128ENS_10bfloat16_tEfNS_4arch4Sm90ELb1ELb0ELb0ELb0ELb0ELb0ELb0ELb1ELb1ELb1ELb0ELb0EEENS1_21CollectiveEpilogueFwdINS6_IJSA_SA_SA_EEES9_SD_SF_Li256ELb0ELb1ELb0ELb0EEENS1_30DynamicPersistentTileSchedulerILi256ELi128ELb0ELb1ELb1EEEEEEEEEvNT_6ParamsE,"",@"SHT_CUDA_INFO"
	.sectionflags	@""
	.align	4


	//----- nvinfo : EIATTR_CUDA_API_VERSION
	.align		4
        /*0000*/ 	.byte	0x04, 0x37
        /*0002*/ 	.short	(.L_289 - .L_288)
.L_288:
        /*0004*/ 	.word	0x00000082


	//----- nvinfo : EIATTR_KPARAM_INFO
	.align		4
.L_289:
        /*0008*/ 	.byte	0x04, 0x17
        /*000a*/ 	.short	(.L_291 - .L_290)
.L_290:
        /*000c*/ 	.word	0x00000000
        /*0010*/ 	.short	0x0000
        /*0012*/ 	.short	0x0070
        /*0014*/ 	.byte	0x00, 0xf0, 0x01, 0x2a


	//----- nvinfo : EIATTR_SPARSE_MMA_MASK
	.align		4
.L_291:
        /*0018*/ 	.byte	0x03, 0x50
        /*001a*/ 	.short	0x0000


	//----- nvinfo : EIATTR_MAXREG_COUNT
	.align		4
        /*001c*/ 	.byte	0x03, 0x1b
        /*001e*/ 	.short	0x00a8


	//----- nvinfo : EIATTR_NUM_BARRIERS
	.align		4
        /*0020*/ 	.byte	0x02, 0x4c
        /*0022*/ 	.byte	0x09
	.zero		1


	//----- nvinfo : EIATTR_EXTERNS
	.align		4
        /*0024*/ 	.byte	0x04, 0x0f
        /*0026*/ 	.short	(.L_293 - .L_292)


	//   ....[0]....
	.align		4
.L_292:
        /*0028*/ 	.word	index@(__assertfail)


	//----- nvinfo : EIATTR_ANNOTATIONS
	.align		4
.L_293:
        /*002c*/ 	.byte	0x04, 0x55
        /*002e*/ 	.short	(.L_295 - .L_294)


	//   ....[0]....
.L_294:
        /* <DEDUP_REMOVED lines=27> */


	//----- nvinfo : EIATTR_MERCURY_ISA_VERSION
	.align		4
.L_295:
        /*01c8*/ 	.byte	0x03, 0x5f
        /*01ca*/ 	.short	0x0101


	//----- nvinfo : EIATTR_INT_WARP_WIDE_INSTR_OFFSETS
	.align		4
        /*01cc*/ 	.byte	0x04, 0x31
        /*01ce*/ 	.short	(.L_297 - .L_296)


	//   ....[0]....
.L_296:
        /*01d0*/ 	.word	0x00000130


	//   ....[1]....
        /*01d4*/ 	.word	0x00000170


	//   ....[2]....
        /*01d8*/ 	.word	0x000001e0


	//   ....[3]....
        /*01dc*/ 	.word	0x0000be20


	//   ....[4]....
        /*01e0*/ 	.word	0x0000bec0


	//   ....[5]....
        /*01e4*/ 	.word	0x0000f620


	//   ....[6]....
        /*01e8*/ 	.word	0x0000f6c0


	//----- nvinfo : EIATTR_COOP_GROUP_MASK_REGIDS
	.align		4
.L_297:
        /*01ec*/ 	.byte	0x04, 0x29
        /*01ee*/ 	.short	(.L_299 - .L_298)


	//   ....[0]....
.L_298:
        /*01f0*/ 	.word	0xffffffff


	//   ....[1]....
        /*01f4*/ 	.word	0xffffffff


	//   ....[2]....
        /*01f8*/ 	.word	0xffffffff


	//   ....[3]....
        /*01fc*/ 	.word	0xffffffff


	//   ....[4]....
        /*0200*/ 	.word	0xffffffff


	//   ....[5]....
        /*0204*/ 	.word	0xffffffff


	//   ....[6]....
        /*0208*/ 	.word	0xffffffff


	//   ....[7]....
        /*020c*/ 	.word	0xffffffff


	//   ....[8]....
        /*0210*/ 	.word	0xffffffff


	//   ....[9]....
        /*0214*/ 	.word	0xffffffff


	//   ....[10]....
        /*0218*/ 	.word	0xffffffff


	//   ....[11]....
        /*021c*/ 	.word	0xffffffff


	//   ....[12]....
        /*0220*/ 	.word	0xffffffff


	//   ....[13]....
        /*0224*/ 	.word	0xffffffff


	//   ....[14]....
        /*0228*/ 	.word	0xffffffff


	//   ....[15]....
        /*022c*/ 	.word	0xffffffff


	//   ....[16]....
        /*0230*/ 	.word	0xffffffff


	//   ....[17]....
        /*0234*/ 	.word	0xffffffff


	//   ....[18]....
        /*0238*/ 	.word	0xffffffff


	//   ....[19]....
        /*023c*/ 	.word	0xffffffff


	//   ....[20]....
        /*0240*/ 	.word	0xffffffff


	//   ....[21]....
        /*0244*/ 	.word	0xffffffff


	//   ....[22]....
        /*0248*/ 	.word	0xffffffff


	//   ....[23]....
        /*024c*/ 	.word	0xffffffff


	//   ....[24]....
        /*0250*/ 	.word	0xffffffff


	//   ....[25]....
        /*0254*/ 	.word	0xffffffff


	//   ....[26]....
        /*0258*/ 	.word	0xffffffff


	//   ....[27]....
        /*025c*/ 	.word	0xffffffff


	//   ....[28]....
        /*0260*/ 	.word	0xffffffff


	//   ....[29]....
        /*0264*/ 	.word	0xffffffff


	//   ....[30]....
        /*0268*/ 	.word	0xffffffff


	//   ....[31]....
        /*026c*/ 	.word	0xffffffff


	//   ....[32]....
        /*0270*/ 	.word	0xffffffff


	//   ....[33]....
        /*0274*/ 	.word	0xffffffff


	//   ....[34]....
        /*0278*/ 	.word	0xffffffff


	//   ....[35]....
        /*027c*/ 	.word	0xffffffff


	//   ....[36]....
        /*0280*/ 	.word	0xffffffff


	//   ....[37]....
        /*0284*/ 	.word	0xffffffff


	//   ....[38]....
        /*0288*/ 	.word	0xffffffff


	//   ....[39]....
        /*028c*/ 	.word	0xffffffff


	//   ....[40]....
        /*0290*/ 	.word	0xffffffff


	//   ....[41]....
        /*0294*/ 	.word	0xffffffff


	//   ....[42]....
        /*0298*/ 	.word	0xffffffff


	//   ....[43]....
        /*029c*/ 	.word	0xffffffff


	//   ....[44]....
        /*02a0*/ 	.word	0xffffffff


	//   ....[45]....
        /*02a4*/ 	.word	0xffffffff


	//   ....[46]....
        /*02a8*/ 	.word	0xffffffff


	//   ....[47]....
        /*02ac*/ 	.word	0xffffffff


	//   ....[48]....
        /*02b0*/ 	.word	0xffffffff


	//   ....[49]....
        /*02b4*/ 	.word	0xffffffff


	//   ....[50]....
        /*02b8*/ 	.word	0xffffffff


	//   ....[51]....
        /*02bc*/ 	.word	0xffffffff


	//   ....[52]....
        /*02c0*/ 	.word	0xffffffff


	//   ....[53]....
        /*02c4*/ 	.word	0xffffffff


	//   ....[54]....
        /*02c8*/ 	.word	0xffffffff


	//   ....[55]....
        /*02cc*/ 	.word	0xffffffff


	//   ....[56]....
        /*02d0*/ 	.word	0xffffffff


	//   ....[57]....
        /*02d4*/ 	.word	0xffffffff


	//   ....[58]....
        /*02d8*/ 	.word	0xffffffff


	//   ....[59]....
        /*02dc*/ 	.word	0xffffffff


	//   ....[60]....
        /*02e0*/ 	.word	0xffffffff


	//   ....[61]....
        /*02e4*/ 	.word	0xffffffff


	//   ....[62]....
        /*02e8*/ 	.word	0xffffffff


	//   ....[63]....
        /*02ec*/ 	.word	0xffffffff


	//   ....[64]....
        /*02f0*/ 	.word	0xffffffff


	//   ....[65]....
        /*02f4*/ 	.word	0xffffffff


	//   ....[66]....
        /*02f8*/ 	.word	0xffffffff


	//   ....[67]....
        /*02fc*/ 	.word	0xffffffff


	//   ....[68]....
        /*0300*/ 	.word	0x0500000f


	//   ....[69]....
        /*0304*/ 	.word	0x0500000f


	//   ....[70]....
        /*0308*/ 	.word	0x0500000f


	//   ....[71]....
        /*030c*/ 	.word	0x0500000f


	//   ....[72]....
        /*0310*/ 	.word	0x0500000f


	//   ....[73]....
        /*0314*/ 	.word	0x0500000f


	//   ....[74]....
        /*0318*/ 	.word	0x0500000f


	//   ....[75]....
        /*031c*/ 	.word	0x0500000f


	//   ....[76]....
        /*0320*/ 	.word	0x0500000f


	//   ....[77]....
        /*0324*/ 	.word	0x0500000f


	//   ....[78]....
        /*0328*/ 	.word	0x0500000f


	//   ....[79]....
        /*032c*/ 	.word	0x0500000f


	//   ....[80]....
        /*0330*/ 	.word	0x0500000f


	//   ....[81]....
        /*0334*/ 	.word	0x0500000f


	//   ....[82]....
        /*0338*/ 	.word	0x0500000f


	//   ....[83]....
        /*033c*/ 	.word	0x0500000f


	//   ....[84]....
        /*0340*/ 	.word	0x0500000f


	//   ....[85]....
        /*0344*/ 	.word	0x0500000f


	//   ....[86]....
        /*0348*/ 	.word	0x0500000f


	//----- nvinfo : EIATTR_COOP_GROUP_INSTR_OFFSETS
	.align		4
.L_299:
        /*034c*/ 	.byte	0x04, 0x28
        /*034e*/ 	.short	(.L_301 - .L_300)


	//   ....[0]....
.L_300:
        /*0350*/ 	.word	0x00000060


	//   ....[1]....
        /*0354*/ 	.word	0x00000140


	//   ....[2]....
        /*0358*/ 	.word	0x00000190


	//   ....[3]....
        /*035c*/ 	.word	0x000003c0


	//   ....[4]....
        /*0360*/ 	.word	0x00000520


	//   ....[5]....
        /*0364*/ 	.word	0x00000640


	//   ....[6]....
        /*0368*/ 	.word	0x000007a0


	//   ....[7]....
        /*036c*/ 	.word	0x000014a0


	//   ....[8]....
        /*0370*/ 	.word	0x00001da0


	//   ....[9]....
        /*0374*/ 	.word	0x00001dc0


	//   ....[10]....
        /*0378*/ 	.word	0x00002780


	//   ....[11]....
        /*037c*/ 	.word	0x00002820


	//   ....[12]....
        /*0380*/ 	.word	0x00003260


	//   ....[13]....
        /*0384*/ 	.word	0x000032c0


	//   ....[14]....
        /*0388*/ 	.word	0x000049d0


	//   ....[15]....
        /*038c*/ 	.word	0x000051c0


	//   ....[16]....
        /*0390*/ 	.word	0x00005220


	//   ....[17]....
        /*0394*/ 	.word	0x00005230


	//   ....[18]....
        /*0398*/ 	.word	0x00005be0


	//   ....[19]....
        /*039c*/ 	.word	0x00005c80


	//   ....[20]....
        /*03a0*/ 	.word	0x00007660


	//   ....[21]....
        /*03a4*/ 	.word	0x00007690


	//   ....[22]....
        /*03a8*/ 	.word	0x00007c90


	//   ....[23]....
        /*03ac*/ 	.word	0x00007da0


	//   ....[24]....
        /*03b0*/ 	.word	0x00008f70


	//   ....[25]....
        /*03b4*/ 	.word	0x00008fb0


	//   ....[26]....
        /*03b8*/ 	.word	0x000090c0


	//   ....[27]....
        /*03bc*/ 	.word	0x000090e0


	//   ....[28]....
        /*03c0*/ 	.word	0x0000a270


	//   ....[29]....
        /*03c4*/ 	.word	0x0000a2d0


	//   ....[30]....
        /*03c8*/ 	.word	0x0000a340


	//   ....[31]....
        /*03cc*/ 	.word	0x0000a3b0


	//   ....[32]....
        /*03d0*/ 	.word	0x0000a810


	//   ....[33]....
        /*03d4*/ 	.word	0x0000a840


	//   ....[34]....
        /*03d8*/ 	.word	0x0000a910


	//   ....[35]....
        /*03dc*/ 	.word	0x0000a930


	//   ....[36]....
        /*03e0*/ 	.word	0x0000aa00


	//   ....[37]....
        /*03e4*/ 	.word	0x0000aa20


	//   ....[38]....
        /*03e8*/ 	.word	0x0000ab00


	//   ....[39]....
        /*03ec*/ 	.word	0x0000ab20


	//   ....[40]....
        /*03f0*/ 	.word	0x0000b250


	//   ....[41]....
        /*03f4*/ 	.word	0x0000b270


	//   ....[42]....
        /*03f8*/ 	.word	0x0000b340


	//   ....[43]....
        /*03fc*/ 	.word	0x0000b360


	//   ....[44]....
        /*0400*/ 	.word	0x0000b430


	//   ....[45]....
        /*0404*/ 	.word	0x0000b450


	//   ....[46]....
        /*0408*/ 	.word	0x0000b530


	//   ....[47]....
        /*040c*/ 	.word	0x0000b550


	//   ....[48]....
        /*0410*/ 	.word	0x0000b6c0


	//   ....[49]....
        /*0414*/ 	.word	0x0000c440


	//   ....[50]....
        /*0418*/ 	.word	0x0000cea0


	//   ....[51]....
        /*041c*/ 	.word	0x0000cee0


	//   ....[52]....
        /*0420*/ 	.word	0x0000cfb0


	//   ....[53]....
        /*0424*/ 	.word	0x0000cfc0


	//   ....[54]....
        /*0428*/ 	.word	0x0000d050


	//   ....[55]....
        /*042c*/ 	.word	0x0000d060


	//   ....[56]....
        /*0430*/ 	.word	0x0000d0f0


	//   ....[57]....
        /*0434*/ 	.word	0x0000d100


	//   ....[58]....
        /*0438*/ 	.word	0x0000d190


	//   ....[59]....
        /*043c*/ 	.word	0x0000d1a0


	//   ....[60]....
        /*0440*/ 	.word	0x0000d230


	//   ....[61]....
        /*0444*/ 	.word	0x0000d240


	//   ....[62]....
        /*0448*/ 	.word	0x0000d2d0


	//   ....[63]....
        /*044c*/ 	.word	0x0000d2e0


	//   ....[64]....
        /*0450*/ 	.word	0x0000d2f0


	//   ....[65]....
        /*0454*/ 	.word	0x0000d300


	//   ....[66]....
        /*0458*/ 	.word	0x0000fc20


	//   ....[67]....
        /*045c*/ 	.word	0x0000fe10


	//   ....[68]....
        /*0460*/ 	.word	0x000103a0


	//   ....[69]....
        /*0464*/ 	.word	0x00010500


	//   ....[70]....
        /*0468*/ 	.word	0x00010560


	//   ....[71]....
        /*046c*/ 	.word	0x000106b0


	//   ....[72]....
        /*0470*/ 	.word	0x00010700


	//   ....[73]....
        /*0474*/ 	.word	0x00010820


	//   ....[74]....
        /*0478*/ 	.word	0x00010870


	//   ....[75]....
        /*047c*/ 	.word	0x00010990


	//   ....[76]....
        /*0480*/ 	.word	0x000109e0


	//   ....[77]....
        /*0484*/ 	.word	0x00010b00


	//   ....[78]....
        /*0488*/ 	.word	0x00010b50


	//   ....[79]....
        /*048c*/ 	.word	0x00010c70


	//   ....[80]....
        /*0490*/ 	.word	0x00010cc0


	//   ....[81]....
        /*0494*/ 	.word	0x00010de0


	//   ....[82]....
        /*0498*/ 	.word	0x00010e30


	//   ....[83]....
        /*049c*/ 	.word	0x00010f30


	//   ....[84]....
        /*04a0*/ 	.word	0x00010f80


	//   ....[85]....
        /*04a4*/ 	.word	0x000112a0


	//   ....[86]....
        /*04a8*/ 	.word	0x000113c0


	//----- nvinfo : EIATTR_REG_RECONFIG
	.align		4
.L_301:
        /*04ac*/ 	.byte	0x01, 0x54
	.zero		2


	//----- nvinfo : EIATTR_SYSCALL_OFFSETS
	.align		4
        /*04b0*/ 	.byte	0x04, 0x46
        /*04b2*/ 	.short	(.L_303 - .L_302)


	//   ....[0]....
.L_302:
        /*04b4*/ 	.word	0x00001680


	//   ....[1]....
        /*04b8*/ 	.word	0x0000c030


	//   ....[2]....
        /*04bc*/ 	.word	0x0000c180


	//   ....[3]....
        /*04c0*/ 	.word	0x0000c270


	//   ....[4]....
        /*04c4*/ 	.word	0x0000ca70


	//----- nvinfo : EIATTR_MBARRIER_INSTR_OFFSETS
	.align		4
.L_303:
        /*04c8*/ 	.byte	0x04, 0x39
        /*04ca*/ 	.short	(.L_305 - .L_304)


	//   ....[0]....
.L_304:
        /*04cc*/ 	.word	0x00000270
        /*04d0*/ 	.word	0x000000ff
        /*04d4*/ 	.word	0x00034800
        /*04d8*/ 	.short	0x0100
        /*04da*/ 	.byte	0x08
	.zero		1


	//   ....[1]....
        /*04dc*/ 	.word	0x00000280
        /*04e0*/ 	.word	0x000000ff
        /*04e4*/ 	.word	0x00034820
        /*04e8*/ 	.short	0x0100
        /*04ea*/ 	.byte	0x08
	.zero		1


	//   ....[2]....
        /*04ec*/ 	.word	0x00000370
        /*04f0*/ 	.word	0x000000ff
        /*04f4*/ 	.word	0x00034830
        /*04f8*/ 	.short	0x0100
        /*04fa*/ 	.byte	0x08
	.zero		1


	//   ....[3]....
        /*04fc*/ 	.word	0x00000380
        /*0500*/ 	.word	0x000000ff
        /*0504*/ 	.word	0x00034840
        /*0508*/ 	.short	0x0100
        /*050a*/ 	.byte	0x08
	.zero		1


	//   ....[4]....
        /*050c*/ 	.word	0x00000390
        /*0510*/ 	.word	0x000000ff
        /*0514*/ 	.word	0x00034838
        /*0518*/ 	.short	0x0100
        /*051a*/ 	.byte	0x08
	.zero		1


	//   ....[5]....
        /*051c*/ 	.word	0x000003a0
        /*0520*/ 	.word	0x000000ff
        /*0524*/ 	.word	0x00034848
        /*0528*/ 	.short	0x0100
        /*052a*/ 	.byte	0x08
	.zero		1


	//   ....[6]....
        /*052c*/ 	.word	0x000004d0
        /*0530*/ 	.word	0x000000ff
        /*0534*/ 	.word	0x00034850
        /*0538*/ 	.short	0x0100
        /*053a*/ 	.byte	0x08
	.zero		1


	//   ....[7]....
        /*053c*/ 	.word	0x000004e0
        /*0540*/ 	.word	0x000000ff
        /*0544*/ 	.word	0x00034860
        /*0548*/ 	.short	0x0100
        /*054a*/ 	.byte	0x08
	.zero		1


	//   ....[8]....
        /*054c*/ 	.word	0x000004f0
        /*0550*/ 	.word	0x000000ff
        /*0554*/ 	.word	0x00034858
        /*0558*/ 	.short	0x0100
        /*055a*/ 	.byte	0x08
	.zero		1


	//   ....[9]....
        /*055c*/ 	.word	0x00000500
        /*0560*/ 	.word	0x000000ff
        /*0564*/ 	.word	0x00034868
        /*0568*/ 	.short	0x0100
        /*056a*/ 	.byte	0x08
	.zero		1


	//   ....[10]....
        /*056c*/ 	.word	0x000005f0
        /*0570*/ 	.word	0x000000ff
        /*0574*/ 	.word	0x00034870
        /*0578*/ 	.short	0x0100
        /*057a*/ 	.byte	0x06
	.zero		1


	//   ....[11]....
        /*057c*/ 	.word	0x00000600
        /*0580*/ 	.word	0x000000ff
        /*0584*/ 	.word	0x00034880
        /*0588*/ 	.short	0x0100
        /*058a*/ 	.byte	0x06
	.zero		1


	//   ....[12]....
        /*058c*/ 	.word	0x00000610
        /*0590*/ 	.word	0x000000ff
        /*0594*/ 	.word	0x00034878
        /*0598*/ 	.short	0x0100
        /*059a*/ 	.byte	0x06
	.zero		1


	//   ....[13]....
        /*059c*/ 	.word	0x00000620
        /*05a0*/ 	.word	0x000000ff
        /*05a4*/ 	.word	0x00034888
        /*05a8*/ 	.short	0x0100
        /*05aa*/ 	.byte	0x06
	.zero		1


	//   ....[14]....
        /*05ac*/ 	.word	0x00000750
        /*05b0*/ 	.word	0x000000ff
        /*05b4*/ 	.word	0x00034890
        /*05b8*/ 	.short	0x0100
        /*05ba*/ 	.byte	0x08
	.zero		1


	//   ....[15]....
        /*05bc*/ 	.word	0x00000760
        /*05c0*/ 	.word	0x000000ff
        /*05c4*/ 	.word	0x000348a0
        /*05c8*/ 	.short	0x0100
        /*05ca*/ 	.byte	0x08
	.zero		1


	//   ....[16]....
        /*05cc*/ 	.word	0x00000770
        /*05d0*/ 	.word	0x000000ff
        /*05d4*/ 	.word	0x00034898
        /*05d8*/ 	.short	0x0100
        /*05da*/ 	.byte	0x08
	.zero		1


	//   ....[17]....
        /*05dc*/ 	.word	0x00000780
        /*05e0*/ 	.word	0x000000ff
        /*05e4*/ 	.word	0x000348a8
        /*05e8*/ 	.short	0x0100
        /*05ea*/ 	.byte	0x08
	.zero		1


	//   ....[18]....
        /*05ec*/ 	.word	0x000008b0
        /*05f0*/ 	.word	0x000000ff
        /*05f4*/ 	.word	0x000348b0
        /*05f8*/ 	.short	0x0100
        /*05fa*/ 	.byte	0x08
	.zero		1


	//   ....[19]....
        /*05fc*/ 	.word	0x000008c0
        /*0600*/ 	.word	0x000000ff
        /*0604*/ 	.word	0x000348c0
        /*0608*/ 	.short	0x0100
        /*060a*/ 	.byte	0x08
	.zero		1


	//   ....[20]....
        /*060c*/ 	.word	0x000008d0
        /*0610*/ 	.word	0x000000ff
        /*0614*/ 	.word	0x000348b8
        /*0618*/ 	.short	0x0100
        /*061a*/ 	.byte	0x08
	.zero		1


	//   ....[21]....
        /*061c*/ 	.word	0x000008e0
        /*0620*/ 	.word	0x000000ff
        /*0624*/ 	.word	0x000348c8
        /*0628*/ 	.short	0x0100
        /*062a*/ 	.byte	0x08
	.zero		1


	//   ....[22]....
        /*062c*/ 	.word	0x00001720
        /*0630*/ 	.word	0x000000ff
        /*0634*/ 	.word	0x00034800
        /*0638*/ 	.short	0x010a
        /*063a*/ 	.byte	0x26
	.zero		1


	//   ....[23]....
        /*063c*/ 	.word	0x000017a0
        /*0640*/ 	.word	0x00000002
        /*0644*/ 	.word	0x00034830
        /*0648*/ 	.short	0x010a
        /*064a*/ 	.byte	0x3f
	.zero		1


	//   ....[24]....
        /*064c*/ 	.word	0x00001800
        /*0650*/ 	.word	0x00000002
        /*0654*/ 	.word	0x00034830
        /*0658*/ 	.short	0x010a
        /*065a*/ 	.byte	0x3f
	.zero		1


	//   ....[25]....
        /*065c*/ 	.word	0x00002140
        /*0660*/ 	.word	0x00000002
        /*0664*/ 	.word	0x00000000
        /*0668*/ 	.short	0x0101
        /*066a*/ 	.byte	0x3f
	.zero		1


	//   ....[26]....
        /*066c*/ 	.word	0x00003ed0
        /*0670*/ 	.word	0x000000ff
        /*0674*/ 	.word	0x00034830
        /*0678*/ 	.short	0x010a
        /*067a*/ 	.byte	0x07
	.zero		1


	//   ....[27]....
        /*067c*/ 	.word	0x00003f10
        /*0680*/ 	.word	0x000000ff
        /*0684*/ 	.word	0x00034830
        /*0688*/ 	.short	0x010a
        /*068a*/ 	.byte	0x07
	.zero		1


	//   ....[28]....
        /*068c*/ 	.word	0x00004830
        /*0690*/ 	.word	0x000000ff
        /*0694*/ 	.word	0x00034850
        /*0698*/ 	.short	0x010a
        /*069a*/ 	.byte	0x0a
	.zero		1


	//   ....[29]....
        /*069c*/ 	.word	0x00004870
        /*06a0*/ 	.word	0x000000ff
        /*06a4*/ 	.word	0x00034850
        /*06a8*/ 	.short	0x010a
        /*06aa*/ 	.byte	0x0a
	.zero		1


	//   ....[30]....
        /*06ac*/ 	.word	0x000062d0
        /*06b0*/ 	.word	0x0000000a
        /*06b4*/ 	.word	0x00000000
        /*06b8*/ 	.short	0x0101
        /*06ba*/ 	.byte	0x3f
	.zero		1


	//   ....[31]....
        /*06bc*/ 	.word	0x00006320
        /*06c0*/ 	.word	0x00000034
        /*06c4*/ 	.word	0x00000000
        /*06c8*/ 	.short	0x0101
        /*06ca*/ 	.byte	0x3f
	.zero		1


	//   ....[32]....
        /*06cc*/ 	.word	0x000069d0
        /*06d0*/ 	.word	0x000000ff
        /*06d4*/ 	.word	0x00034830
        /*06d8*/ 	.short	0x010a
        /*06da*/ 	.byte	0x07
	.zero		1


	//   ....[33]....
        /*06dc*/ 	.word	0x00006a10
        /*06e0*/ 	.word	0x000000ff
        /*06e4*/ 	.word	0x00034830
        /*06e8*/ 	.short	0x010a
        /*06ea*/ 	.byte	0x07
	.zero		1


	//   ....[34]....
        /*06ec*/ 	.word	0x00007330
        /*06f0*/ 	.word	0x000000ff
        /*06f4*/ 	.word	0x00034850
        /*06f8*/ 	.short	0x010a
        /*06fa*/ 	.byte	0x0b
	.zero		1


	//   ....[35]....
        /*06fc*/ 	.word	0x00007370
        /*0700*/ 	.word	0x000000ff
        /*0704*/ 	.word	0x00034850
        /*0708*/ 	.short	0x010a
        /*070a*/ 	.byte	0x0b
	.zero		1


	//   ....[36]....
        /*070c*/ 	.word	0x00008610
        /*0710*/ 	.word	0x0000001b
        /*0714*/ 	.word	0x00000000
        /*0718*/ 	.short	0x0101
        /*071a*/ 	.byte	0x3f
	.zero		1


	//   ....[37]....
        /*071c*/ 	.word	0x000086a0
        /*0720*/ 	.word	0x0000001f
        /*0724*/ 	.word	0x00000000
        /*0728*/ 	.short	0x0101
        /*072a*/ 	.byte	0x3f
	.zero		1


	//   ....[38]....
        /*072c*/ 	.word	0x00008ee0
        /*0730*/ 	.word	0x000000ff
        /*0734*/ 	.word	0x00034850
        /*0738*/ 	.short	0x010a
        /*073a*/ 	.byte	0x05
	.zero		1


	//   ....[39]....
        /*073c*/ 	.word	0x00008f20
        /*0740*/ 	.word	0x000000ff
        /*0744*/ 	.word	0x00034850
        /*0748*/ 	.short	0x010a
        /*074a*/ 	.byte	0x05
	.zero		1


	//   ....[40]....
        /*074c*/ 	.word	0x00009460
        /*0750*/ 	.word	0x00000000
        /*0754*/ 	.word	0x00000000
        /*0758*/ 	.short	0x0101
        /*075a*/ 	.byte	0x3f
	.zero		1


	//   ....[41]....
        /*075c*/ 	.word	0x0000a800
        /*0760*/ 	.word	0x00000000
        /*0764*/ 	.word	0x00000000
        /*0768*/ 	.short	0x0101
        /*076a*/ 	.byte	0x3f
	.zero		1


	//   ....[42]....
        /*076c*/ 	.word	0x0000c650
        /*0770*/ 	.word	0x00000000
        /*0774*/ 	.word	0x00034840
        /*0778*/ 	.short	0x010a
        /*077a*/ 	.byte	0x3f
	.zero		1


	//   ....[43]....
        /*077c*/ 	.word	0x0000d450
        /*0780*/ 	.word	0x00000011
        /*0784*/ 	.word	0x00034800
        /*0788*/ 	.short	0x0107
        /*078a*/ 	.byte	0x3f
	.zero		1


	//   ....[44]....
        /*078c*/ 	.word	0x0000d560
        /*0790*/ 	.word	0x00000011
        /*0794*/ 	.word	0x00034800
        /*0798*/ 	.short	0x0101
        /*079a*/ 	.byte	0x3f
	.zero		1


	//   ....[45]....
        /*079c*/ 	.word	0x0000d580
        /*07a0*/ 	.word	0x00000011
        /*07a4*/ 	.word	0x00034820
        /*07a8*/ 	.short	0x010a
        /*07aa*/ 	.byte	0x3f
	.zero		1


	//   ....[46]....
        /*07ac*/ 	.word	0x0000d8c0
        /*07b0*/ 	.word	0x00000002
        /*07b4*/ 	.word	0x00034840
        /*07b8*/ 	.short	0x010a
        /*07ba*/ 	.byte	0x3f
	.zero		1


	//   ....[47]....
        /*07bc*/ 	.word	0x0000dd20
        /*07c0*/ 	.word	0x00000003
        /*07c4*/ 	.word	0x00000060
        /*07c8*/ 	.short	0x010a
        /*07ca*/ 	.byte	0x3f
	.zero		1


	//   ....[48]....
        /*07cc*/ 	.word	0x0000e380
        /*07d0*/ 	.word	0x00000003
        /*07d4*/ 	.word	0x00034840
        /*07d8*/ 	.short	0x010a
        /*07da*/ 	.byte	0x3f
	.zero		1


	//   ....[49]....
        /*07dc*/ 	.word	0x0000e800
        /*07e0*/ 	.word	0x00000002
        /*07e4*/ 	.word	0x00000060
        /*07e8*/ 	.short	0x010a
        /*07ea*/ 	.byte	0x3f
	.zero		1


	//   ....[50]....
        /*07ec*/ 	.word	0x0000edb0
        /*07f0*/ 	.word	0x00000002
        /*07f4*/ 	.word	0x00034840
        /*07f8*/ 	.short	0x010a
        /*07fa*/ 	.byte	0x3f
	.zero		1


	//   ....[51]....
        /*07fc*/ 	.word	0x0000f230
        /*0800*/ 	.word	0x00000002
        /*0804*/ 	.word	0x00000060
        /*0808*/ 	.short	0x010a
        /*080a*/ 	.byte	0x3f
	.zero		1


	//   ....[52]....
        /*080c*/ 	.word	0x0000f790
        /*0810*/ 	.word	0x00000000
        /*0814*/ 	.word	0x00034860
        /*0818*/ 	.short	0x010a
        /*081a*/ 	.byte	0x3f
	.zero		1


	//   ....[53]....
        /*081c*/ 	.word	0x0000fd90
        /*0820*/ 	.word	0x00000000
        /*0824*/ 	.word	0x00034820
        /*0828*/ 	.short	0x010a
        /*082a*/ 	.byte	0x3f
	.zero		1


	//   ....[54]....
        /*082c*/ 	.word	0x0000ff80
        /*0830*/ 	.word	0x00000006
        /*0834*/ 	.word	0x00000000
        /*0838*/ 	.short	0x010a
        /*083a*/ 	.byte	0x3f
	.zero		1


	//   ....[55]....
        /*083c*/ 	.word	0x0000ffd0
        /*0840*/ 	.word	0x00000003
        /*0844*/ 	.word	0x00000000
        /*0848*/ 	.short	0x010a
        /*084a*/ 	.byte	0x3f
	.zero		1


	//   ....[56]....
        /*084c*/ 	.word	0x00010030
        /*0850*/ 	.word	0x00000012
        /*0854*/ 	.word	0x00000000
        /*0858*/ 	.short	0x010a
        /*085a*/ 	.byte	0x3f
	.zero		1


	//   ....[57]....
        /*085c*/ 	.word	0x00010060
        /*0860*/ 	.word	0x00000003
        /*0864*/ 	.word	0x00000000
        /*0868*/ 	.short	0x010a
        /*086a*/ 	.byte	0x3f
	.zero		1


	//   ....[58]....
        /*086c*/ 	.word	0x000100d0
        /*0870*/ 	.word	0x00000003
        /*0874*/ 	.word	0x00034800
        /*0878*/ 	.short	0x010a
        /*087a*/ 	.byte	0x3f
	.zero		1


	//   ....[59]....
        /*087c*/ 	.word	0x00010120
        /*0880*/ 	.word	0x00000002
        /*0884*/ 	.word	0x00034830
        /*0888*/ 	.short	0x010a
        /*088a*/ 	.byte	0x3f
	.zero		1


	//   ....[60]....
        /*088c*/ 	.word	0x00010180
        /*0890*/ 	.word	0x00000007
        /*0894*/ 	.word	0x00034830
        /*0898*/ 	.short	0x010a
        /*089a*/ 	.byte	0x3f
	.zero		1


	//   ....[61]....
        /*089c*/ 	.word	0x000101e0
        /*08a0*/ 	.word	0x00000003
        /*08a4*/ 	.word	0x00034850
        /*08a8*/ 	.short	0x010a
        /*08aa*/ 	.byte	0x3f
	.zero		1


	//   ....[62]....
        /*08ac*/ 	.word	0x00010240
        /*08b0*/ 	.word	0x00000007
        /*08b4*/ 	.word	0x00034830
        /*08b8*/ 	.short	0x010a
        /*08ba*/ 	.byte	0x3f
	.zero		1


	//   ....[63]....
        /*08bc*/ 	.word	0x000102a0
        /*08c0*/ 	.word	0x00000003
        /*08c4*/ 	.word	0x00034850
        /*08c8*/ 	.short	0x010a
        /*08ca*/ 	.byte	0x3f
	.zero		1


	//   ....[64]....
        /*08cc*/ 	.word	0x00010300
        /*08d0*/ 	.word	0x00000003
        /*08d4*/ 	.word	0x00034850
        /*08d8*/ 	.short	0x010a
        /*08da*/ 	.byte	0x3f
	.zero		1


	//   ....[65]....
        /*08dc*/ 	.word	0x00010450
        /*08e0*/ 	.word	0x00000000
        /*08e4*/ 	.word	0x00034840
        /*08e8*/ 	.short	0x010a
        /*08ea*/ 	.byte	0x3f
	.zero		1


	//   ....[66]....
        /*08ec*/ 	.word	0x00010fc0
        /*08f0*/ 	.word	0x00000011
        /*08f4*/ 	.word	0x00034820
        /*08f8*/ 	.short	0x010a
        /*08fa*/ 	.byte	0x3f
	.zero		1


	//   ....[67]....
        /*08fc*/ 	.word	0x00011010
        /*0900*/ 	.word	0x00000002
        /*0904*/ 	.word	0x00034840
        /*0908*/ 	.short	0x010a
        /*090a*/ 	.byte	0x3f
	.zero		1


	//   ....[68]....
        /*090c*/ 	.word	0x00011060
        /*0910*/ 	.word	0x00000003
        /*0914*/ 	.word	0x00000060
        /*0918*/ 	.short	0x010a
        /*091a*/ 	.byte	0x3f
	.zero		1


	//   ....[69]....
        /*091c*/ 	.word	0x000110b0
        /*0920*/ 	.word	0x00000003
        /*0924*/ 	.word	0x00034840
        /*0928*/ 	.short	0x010a
        /*092a*/ 	.byte	0x3f
	.zero		1


	//   ....[70]....
        /*092c*/ 	.word	0x00011100
        /*0930*/ 	.word	0x00000002
        /*0934*/ 	.word	0x00000060
        /*0938*/ 	.short	0x010a
        /*093a*/ 	.byte	0x3f
	.zero		1


	//   ....[71]....
        /*093c*/ 	.word	0x00011150
        /*0940*/ 	.word	0x00000002
        /*0944*/ 	.word	0x00034840
        /*0948*/ 	.short	0x010a
        /*094a*/ 	.byte	0x3f
	.zero		1


	//   ....[72]....
        /*094c*/ 	.word	0x000111a0
        /*0950*/ 	.word	0x00000002
        /*0954*/ 	.word	0x00000060
        /*0958*/ 	.short	0x010a
        /*095a*/ 	.byte	0x3f
	.zero		1


	//   ....[73]....
        /*095c*/ 	.word	0x000111f0
        /*0960*/ 	.word	0x00000000
        /*0964*/ 	.word	0x00034860
        /*0968*/ 	.short	0x010a
        /*096a*/ 	.byte	0x3f
	.zero		1


	//   ....[74]....
        /*096c*/ 	.word	0x000112e0
        /*0970*/ 	.word	0x00000000
        /*0974*/ 	.word	0x00034820
        /*0978*/ 	.short	0x010a
        /*097a*/ 	.byte	0x3f
	.zero		1


	//   ....[75]....
        /*097c*/ 	.word	0x00011480
        /*0980*/ 	.word	0x00000006
        /*0984*/ 	.word	0x00000000
        /*0988*/ 	.short	0x010a
        /*098a*/ 	.byte	0x3f
	.zero		1


	//   ....[76]....
        /*098c*/ 	.word	0x000114d0
        /*0990*/ 	.word	0x00000003
        /*0994*/ 	.word	0x00000000
        /*0998*/ 	.short	0x010a
        /*099a*/ 	.byte	0x3f
	.zero		1


	//   ....[77]....
        /*099c*/ 	.word	0x00011520
        /*09a0*/ 	.word	0x00000012
        /*09a4*/ 	.word	0x00000000
        /*09a8*/ 	.short	0x010a
        /*09aa*/ 	.byte	0x3f
	.zero		1


	//----- nvinfo : EIATTR_NUM_MBARRIERS
	.align		4
.L_305:
        /*09ac*/ 	.byte	0x03, 0x38
        /*09ae*/ 	.short	0x0016


	//----- nvinfo : EIATTR_EXIT_INSTR_OFFSETS
	.align		4
        /*09b0*/ 	.byte	0x04, 0x1c
        /*09b2*/ 	.short	(.L_307 - .L_306)


	//   ....[0]....
.L_306:
        /*09b4*/ 	.word	0x00000a10


	//   ....[1]....
        /*09b8*/ 	.word	0x0000b660


	//   ....[2]....
        /*09bc*/ 	.word	0x000100b0


	//----- nvinfo : EIATTR_MAX_THREADS
	.align		4
.L_307:
        /*09c0*/ 	.byte	0x04, 0x05
        /*09c2*/ 	.short	(.L_309 - .L_308)
.L_308:
        /*09c4*/ 	.word	0x00000180
        /*09c8*/ 	.word	0x00000001
        /*09cc*/ 	.word	0x00000001


	//----- nvinfo : EIATTR_CRS_STACK_SIZE
	.align		4
.L_309:
        /*09d0*/ 	.byte	0x04, 0x1e
        /*09d2*/ 	.short	(.L_311 - .L_310)
.L_310:
        /*09d4*/ 	.word	0x00000000


	//----- nvinfo : EIATTR_CBANK_PARAM_SIZE
	.align		4
.L_311:
        /*09d8*/ 	.byte	0x03, 0x19
        /*09da*/ 	.short	0x0af0


	//----- nvinfo : EIATTR_PARAM_CBANK
	.align		4
        /*09dc*/ 	.byte	0x04, 0x0a
        /*09de*/ 	.short	(.L_313 - .L_312)
	.align		4
.L_312:
        /*09e0*/ 	.word	index@(.nv.constant0._ZN7cutlass13device_kernelIN5flash11enable_sm90INS1_16FlashAttnFwdSm90INS1_25CollectiveMainloopFwdSm90ILi2EN4cute5tupleIJNS5_1CILi1EEES8_S8_EEENS6_IJNS7_ILi128EEESA_NS7_ILi192EEEEEELi128ENS_10bfloat16_tEfNS_4arch4Sm90ELb1ELb0ELb0ELb0ELb0ELb0ELb0ELb1ELb1ELb1ELb0ELb0EEENS1_21CollectiveEpilogueFwdINS6_IJSA_SA_SA_EEES9_SD_SF_Li256ELb0ELb1ELb0ELb0EEENS1_30DynamicPersistentTileSchedulerILi256ELi128ELb0ELb1ELb1EEEEEEEEEvNT_6ParamsE)
        /*09e4*/ 	.short	0x0210
        /*09e6*/ 	.short	0x0af0


	//----- nvinfo : EIATTR_SW_WAR
	.align		4
.L_313:
        /*09e8*/ 	.byte	0x04, 0x36
        /*09ea*/ 	.short	(.L_315 - .L_314)
.L_314:
        /*09ec*/ 	.word	0x00000008
.L_315:


//--------------------- .nv.info._ZN7cutlass13device_kernelIN5flash11enable_sm90INS1_16FlashAttnFwdSm90INS1_25CollectiveMainloopFwdSm90ILi2EN4cute5tupleIJNS5_1CILi1EEES8_S8_EEENS6_IJNS7_ILi128EEESA_NS7_ILi192EEEEEELi128ENS_10bfloat16_tEfNS_4arch4Sm90ELb1ELb0ELb0ELb1ELb0ELb0ELb0ELb1ELb1ELb1ELb0ELb0EEENS1_21CollectiveEpilogueFwdINS6_IJSA_SA_SA_EEES9_SD_SF_Li256ELb1ELb1ELb0ELb0EEENS1_36VarlenDynamicPersistentTileSchedulerILi128ELi128ELi256ELi128ELb0ELb1ELb1ELb1ELb1ELb1EEEEEEEEEvNT_6ParamsE --------------------------
	.section	.nv.info._ZN7cutlass13device_kernelIN5flash11enable_sm90INS1_16FlashAttnFwdSm90INS1_25CollectiveMainloopFwdSm90ILi2EN4cute5tupleIJNS5_1CILi1EEES8_S8_EEENS6_IJNS7_ILi128EEESA_NS7_ILi192EEEEEELi128ENS_10bfloat16_tEfNS_4arch4Sm90ELb1ELb0ELb0ELb1ELb0ELb0ELb0ELb1ELb1ELb1ELb0ELb0EEENS1_21CollectiveEpilogueFwdINS6_IJSA_SA_SA_EEES9_SD_SF_Li256ELb1ELb1ELb0ELb0EEENS1_36VarlenDynamicPersistentTileSchedulerILi128ELi128ELi256ELi128ELb0ELb1ELb1ELb1ELb1ELb1EEEEEEEEEvNT_6ParamsE,"",@"SHT_CUDA_INFO"
	.sectionflags	@""
	.align	4


	//----- nvinfo : EIATTR_CUDA_API_VERSION
	.align		4
        /*0000*/ 	.byte	0x04, 0x37
        /*0002*/ 	.short	(.L_317 - .L_316)
.L_316:
        /*0004*/ 	.word	0x00000082


	//----- nvinfo : EIATTR_KPARAM_INFO
	.align		4
.L_317:
        /*0008*/ 	.byte	0x04, 0x17
        /*000a*/ 	.short	(.L_319 - .L_318)
.L_318:
        /*000c*/ 	.word	0x00000000
        /*0010*/ 	.short	0x0000
        /*0012*/ 	.short	0x0070
        /*0014*/ 	.byte	0x00, 0xf0, 0x01, 0x2a


	//----- nvinfo : EIATTR_SPARSE_MMA_MASK
	.align		4
.L_319:
        /*0018*/ 	.byte	0x03, 0x50
        /*001a*/ 	.short	0x0000


	//----- nvinfo : EIATTR_MAXREG_COUNT
	.align		4
        /*001c*/ 	.byte	0x03, 0x1b
        /*001e*/ 	.short	0x00a8


	//----- nvinfo : EIATTR_NUM_BARRIERS
	.align		4
        /*0020*/ 	.byte	0x02, 0x4c
        /*0022*/ 	.byte	0x09
	.zero		1


	//----- nvinfo : EIATTR_EXTERNS
	.align		4
        /*0024*/ 	.byte	0x04, 0x0f
        /*0026*/ 	.short	(.L_321 - .L_320)


	//   ....[0]....
	.align		4
.L_320:
        /*0028*/ 	.word	index@(__assertfail)


	//----- nvinfo : EIATTR_ANNOTATIONS
	.align		4
.L_321:
        /*002c*/ 	.byte	0x04, 0x55
        /*002e*/ 	.short	(.L_323 - .L_322)


	//   ....[0]....
.L_322:
        /* <DEDUP_REMOVED lines=74> */


	//----- nvinfo : EIATTR_MERCURY_ISA_VERSION
	.align		4
.L_323:
        /*04c0*/ 	.byte	0x03, 0x5f
        /*04c2*/ 	.short	0x0101


	//----- nvinfo : EIATTR_UNUSED_LOAD_BYTE_OFFSET
	.align		4
        /*04c4*/ 	.byte	0x04, 0x44
        /*04c6*/ 	.short	(.L_325 - .L_324)


	//   ....[0]....
.L_324:
        /*04c8*/ 	.word	0x000009f0
        /*04cc*/ 	.word	0x0000fff0


	//   ....[1]....
        /*04d0*/ 	.word	0x00009530
        /*04d4*/ 	.word	0x0000fff0


	//----- nvinfo : EIATTR_INT_WARP_WIDE_INSTR_OFFSETS
	.align		4
.L_325:
        /*04d8*/ 	.byte	0x04, 0x31
        /*04da*/ 	.short	(.L_327 - .L_326)


	//   ....[0]....
.L_326:
        /*04dc*/ 	.word	0x00000120


	//   ....[1]....
        /*04e0*/ 	.word	0x00000160


	//   ....[2]....
        /*04e4*/ 	.word	0x00000220


	//   ....[3]....
        /*04e8*/ 	.word	0x0000c7f0


	//   ....[4]....
        /*04ec*/ 	.word	0x0000c880


	//   ....[5]....
        /*04f0*/ 	.word	0x00010480


	//   ....[6]....
        /*04f4*/ 	.word	0x000104e0


	//----- nvinfo : EIATTR_COOP_GROUP_MASK_REGIDS
	.align		4
.L_327:
        /*04f8*/ 	.byte	0x04, 0x29
        /*04fa*/ 	.short	(.L_329 - .L_328)


	//   ....[0]....
.L_328:
        /*04fc*/ 	.word	0xffffffff


	//   ....[1]....
        /*0500*/ 	.word	0xffffffff


	//   ....[2]....
        /*0504*/ 	.word	0xffffffff


	//   ....[3]....
        /*0508*/ 	.word	0xffffffff


	//   ....[4]....
        /*050c*/ 	.word	0xffffffff


	//   ....[5]....
        /*0510*/ 	.word	0xffffffff


	//   ....[6]....
        /*0514*/ 	.word	0xffffffff


	//   ....[7]....
        /*0518*/ 	.word	0xffffffff


	//   ....[8]....
        /*051c*/ 	.word	0xffffffff


	//   ....[9]....
        /*0520*/ 	.word	0xffffffff


	//   ....[10]....
        /*0524*/ 	.word	0xffffffff


	//   ....[11]....
        /*0528*/ 	.word	0xffffffff


	//   ....[12]....
        /*052c*/ 	.word	0xffffffff


	//   ....[13]....
        /*0530*/ 	.word	0xffffffff


	//   ....[14]....
        /*0534*/ 	.word	0xffffffff


	//   ....[15]....
        /*0538*/ 	.word	0xffffffff


	//   ....[16]....
        /*053c*/ 	.word	0xffffffff


	//   ....[17]....
        /*0540*/ 	.word	0xffffffff


	//   ....[18]....
        /*0544*/ 	.word	0xffffffff


	//   ....[19]....
        /*0548*/ 	.word	0xffffffff


	//   ....[20]....
        /*054c*/ 	.word	0xffffffff


	//   ....[21]....
        /*0550*/ 	.word	0xffffffff


	//   ....[22]....
        /*0554*/ 	.word	0xffffffff


	//   ....[23]....
        /*0558*/ 	.word	0xffffffff


	//   ....[24]....
        /*055c*/ 	.word	0xffffffff


	//   ....[25]....
        /*0560*/ 	.word	0xffffffff


	//   ....[26]....
        /*0564*/ 	.word	0xffffffff


	//   ....[27]....
        /*0568*/ 	.word	0xffffffff


	//   ....[28]....
        /*056c*/ 	.word	0xffffffff


	//   ....[29]....
        /*0570*/ 	.word	0xffffffff


	//   ....[30]....
        /*0574*/ 	.word	0xffffffff


	//   ....[31]....
        /*0578*/ 	.word	0xffffffff


	//   ....[32]....
        /*057c*/ 	.word	0xffffffff


	//   ....[33]....
        /*0580*/ 	.word	0xffffffff


	//   ....[34]....
        /*0584*/ 	.word	0xffffffff


	//   ....[35]....
        /*0588*/ 	.word	0xffffffff


	//   ....[36]....
        /*058c*/ 	.word	0xffffffff


	//   ....[37]....
        /*0590*/ 	.word	0xffffffff


	//   ....[38]....
        /*0594*/ 	.word	0xffffffff


	//   ....[39]....
        /*0598*/ 	.word	0xffffffff


	//   ....[40]....
        /*059c*/ 	.word	0xffffffff


	//   ....[41]....
        /*05a0*/ 	.word	0xffffffff


	//   ....[42]....
        /*05a4*/ 	.word	0xffffffff


	//   ....[43]....
        /*05a8*/ 	.word	0xffffffff


	//   ....[44]....
        /*05ac*/ 	.word	0xffffffff


	//   ....[45]....
        /*05b0*/ 	.word	0xffffffff


	//   ....[46]....
        /*05b4*/ 	.word	0xffffffff


	//   ....[47]....
        /*05b8*/ 	.word	0xffffffff


	//   ....[48]....
        /*05bc*/ 	.word	0xffffffff


	//   ....[49]....
        /*05c0*/ 	.word	0xffffffff


	//   ....[50]....
        /*05c4*/ 	.word	0xffffffff


	//   ....[51]....
        /*05c8*/ 	.word	0xffffffff


	//   ....[52]....
        /*05cc*/ 	.word	0xffffffff


	//   ....[53]....
        /*05d0*/ 	.word	0xffffffff


	//   ....[54]....
        /*05d4*/ 	.word	0xffffffff


	//   ....[55]....
        /*05d8*/ 	.word	0xffffffff


	//   ....[56]....
        /*05dc*/ 	.word	0xffffffff


	//   ....[57]....
        /*05e0*/ 	.word	0xffffffff


	//   ....[58]....
        /*05e4*/ 	.word	0xffffffff


	//   ....[59]....
        /*05e8*/ 	.word	0xffffffff


	//   ....[60]....
        /*05ec*/ 	.word	0xffffffff


	//   ....[61]....
        /*05f0*/ 	.word	0xffffffff


	//   ....[62]....
        /*05f4*/ 	.word	0xffffffff


	//   ....[63]....
        /*05f8*/ 	.word	0xffffffff


	//   ....[64]....
        /*05fc*/ 	.word	0xffffffff


	//   ....[65]....
        /*0600*/ 	.word	0xffffffff


	//   ....[66]....
        /*0604*/ 	.word	0xffffffff


	//   ....[67]....
        /*0608*/ 	.word	0xffffffff


	//   ....[68]....
        /*060c*/ 	.word	0xffffffff


	//   ....[69]....
        /*0610*/ 	.word	0xffffffff


	//   ....[70]....
        /*0614*/ 	.word	0xffffffff


	//   ....[71]....
        /*0618*/ 	.word	0xffffffff


	//   ....[72]....
        /*061c*/ 	.word	0xffffffff


	//   ....[73]....
        /*0620*/ 	.word	0xffffffff


	//   ....[74]....
        /*0624*/ 	.word	0xffffffff


	//   ....[75]....
        /*0628*/ 	.word	0xffffffff


	//   ....[76]....
        /*062c*/ 	.word	0xffffffff


	//   ....[77]....
        /*0630*/ 	.word	0xffffffff


	//   ....[78]....
        /*0634*/ 	.word	0xffffffff


	//   ....[79]....
        /*0638*/ 	.word	0xffffffff


	//   ....[80]....
        /*063c*/ 	.word	0xffffffff


	//   ....[81]....
        /*0640*/ 	.word	0xffffffff


	//   ....[82]....
        /*0644*/ 	.word	0xffffffff


	//   ....[83]....
        /*0648*/ 	.word	0xffffffff


	//   ....[84]....
        /*064c*/ 	.word	0xffffffff


	//   ....[85]....
        /*0650*/ 	.word	0xffffffff


	//   ....[86]....
        /*0654*/ 	.word	0xffffffff


	//   ....[87]....
        /*0658*/ 	.word	0xffffffff


	//   ....[88]....
        /*065c*/ 	.word	0xffffffff


	//   ....[89]....
        /*0660*/ 	.word	0xffffffff


	//   ....[90]....
        /*0664*/ 	.word	0xffffffff


	//   ....[91]....
        /*0668*/ 	.word	0xffffffff


	//   ....[92]....
        /*066c*/ 	.word	0xffffffff


	//   ....[93]....
        /*0670*/ 	.word	0xffffffff


	//   ....[94]....
        /*0674*/ 	.word	0xffffffff


	//   ....[95]....
        /*0678*/ 	.word	0xffffffff


	//   ....[96]....
        /*067c*/ 	.word	0xffffffff


	//   ....[97]....
        /*0680*/ 	.word	0xffffffff


	//   ....[98]....
        /*0684*/ 	.word	0xffffffff


	//   ....[99]....
        /*0688*/ 	.word	0x0500000f


	//   ....[100]....
        /*068c*/ 	.word	0x0500000f


	//   ....[101]....
        /*0690*/ 	.word	0x0500000f


	//   ....[102]....
        /*0694*/ 	.word	0x0500000f


	//   ....[103]....
        /*0698*/ 	.word	0x0500000f


	//   ....[104]....
        /*069c*/ 	.word	0x0500000f


	//   ....[105]....
        /*06a0*/ 	.word	0x0500000f


	//   ....[106]....
        /*06a4*/ 	.word	0x0500000f


	//   ....[107]....
        /*06a8*/ 	.word	0x0500000f


	//   ....[108]....
        /*06ac*/ 	.word	0x0500000f


	//   ....[109]....
        /*06b0*/ 	.word	0x0500000f


	//   ....[110]....
        /*06b4*/ 	.word	0x0500000f


	//   ....[111]....
        /*06b8*/ 	.word	0x0500000f


	//   ....[112]....
        /*06bc*/ 	.word	0x0500000f


	//   ....[113]....
        /*06c0*/ 	.word	0x0500000f


	//   ....[114]....
        /*06c4*/ 	.word	0x0500000f


	//   ....[115]....
        /*06c8*/ 	.word	0x0500000f


	//   ....[116]....
        /*06cc*/ 	.word	0x0500000f


	//   ....[117]....
        /*06d0*/ 	.word	0x0500000f


	//   ....[118]....
        /*06d4*/ 	.word	0x0500000f


	//   ....[119]....
        /*06d8*/ 	.word	0x0500000f


	//   ....[120]....
        /*06dc*/ 	.word	0x0500000f


	//   ....[121]....
        /*06e0*/ 	.word	0x0500000f


	//   ....[122]....
        /*06e4*/ 	.word	0x0500000f


	//   ....[123]....
        /*06e8*/ 	.word	0x0500000f


	//   ....[124]....
        /*06ec*/ 	.word	0x0500000f


	//   ....[125]....
        /*06f0*/ 	.word	0x0500000f


	//   ....[126]....
        /*06f4*/ 	.word	0x0500000f


	//   ....[127]....
        /*06f8*/ 	.word	0x0500000f


	//   ....[128]....
        /*06fc*/ 	.word	0x0500000f


	//   ....[129]....
        /*0700*/ 	.word	0x0500000f


	//   ....[130]....
        /*0704*/ 	.word	0x0500000f


	//   ....[131]....
        /*0708*/ 	.word	0x0500000f


	//   ....[132]....
        /*070c*/ 	.word	0x0500000f


	//   ....[133]....
        /*0710*/ 	.word	0x0500000f


	//----- nvinfo : EIATTR_COOP_GROUP_INSTR_OFFSETS
	.align		4
.L_329:
        /*0714*/ 	.byte	0x04, 0x28
        /*0716*/ 	.short	(.L_331 - .L_330)


	//   ....[0]....
.L_330:
        /*0718*/ 	.word	0x00000060


	//   ....[1]....
        /*071c*/ 	.word	0x00000130


	//   ....[2]....
        /*0720*/ 	.word	0x00000230


	//   ....[3]....
        /*0724*/ 	.word	0x000003a0


	//   ....[4]....
        /*0728*/ 	.word	0x00000500


	//   ....[5]....
        /*072c*/ 	.word	0x00000620


	//   ....[6]....
        /*0730*/ 	.word	0x00000780


	//   ....[7]....
        /*0734*/ 	.word	0x000014c0


	//   ....[8]....
        /*0738*/ 	.word	0x00001d20


	//   ....[9]....
        /*073c*/ 	.word	0x000025f0


	//   ....[10]....
        /*0740*/ 	.word	0x00002610


	//   ....[11]....
        /*0744*/ 	.word	0x00002620


	//   ....[12]....
        /*0748*/ 	.word	0x000030b0


	//   ....[13]....
        /*074c*/ 	.word	0x00003120


	//   ....[14]....
        /*0750*/ 	.word	0x00004790


	//   ....[15]....
        /*0754*/ 	.word	0x00004f70


	//   ....[16]....
        /*0758*/ 	.word	0x00004fd0


	//   ....[17]....
        /*075c*/ 	.word	0x00004fe0


	//   ....[18]....
        /*0760*/ 	.word	0x00005a20


	//   ....[19]....
        /*0764*/ 	.word	0x00005ab0


	//   ....[20]....
        /*0768*/ 	.word	0x00007330


	//   ....[21]....
        /*076c*/ 	.word	0x00007360


	//   ....[22]....
        /*0770*/ 	.word	0x00007960


	//   ....[23]....
        /*0774*/ 	.word	0x000079e0


	//   ....[24]....
        /*0778*/ 	.word	0x00008c00


	//   ....[25]....
        /*077c*/ 	.word	0x00008c30


	//   ....[26]....
        /*0780*/ 	.word	0x00008d30


	//   ....[27]....
        /*0784*/ 	.word	0x00008d40


	//   ....[28]....
        /*0788*/ 	.word	0x00009fa0


	//   ....[29]....
        /*078c*/ 	.word	0x00009fe0


	//   ....[30]....
        /*0790*/ 	.word	0x0000a020


	//   ....[31]....
        /*0794*/ 	.word	0x0000a050


	//   ....[32]....
        /*0798*/ 	.word	0x0000a5c0


	//   ....[33]....
        /*079c*/ 	.word	0x0000a5e0


	//   ....[34]....
        /*07a0*/ 	.word	0x0000a6b0


	//   ....[35]....
        /*07a4*/ 	.word	0x0000a6d0


	//   ....[36]....
        /*07a8*/ 	.word	0x0000a790


	//   ....[37]....
        /*07ac*/ 	.word	0x0000a7b0


	//   ....[38]....
        /*07b0*/ 	.word	0x0000a880


	//   ....[39]....
        /*07b4*/ 	.word	0x0000a8a0


	//   ....[40]....
        /*07b8*/ 	.word	0x0000b080


	//   ....[41]....
        /*07bc*/ 	.word	0x0000b0b0


	//   ....[42]....
        /*07c0*/ 	.word	0x0000b180


	//   ....[43]....
        /*07c4*/ 	.word	0x0000b1a0


	//   ....[44]....
        /*07c8*/ 	.word	0x0000b260


	//   ....[45]....
        /*07cc*/ 	.word	0x0000b280


	//   ....[46]....
        /*07d0*/ 	.word	0x0000b350


	//   ....[47]....
        /*07d4*/ 	.word	0x0000b370


	//   ....[48]....
        /*07d8*/ 	.word	0x0000b4b0


	//   ....[49]....
        /*07dc*/ 	.word	0x0000b680


	//   ....[50]....
        /*07e0*/ 	.word	0x0000b6b0


	//   ....[51]....
        /*07e4*/ 	.word	0x0000b6e0


	//   ....[52]....
        /*07e8*/ 	.word	0x0000b710


	//   ....[53]....
        /*07ec*/ 	.word	0x0000b740


	//   ....[54]....
        /*07f0*/ 	.word	0x0000b770


	//   ....[55]....
        /*07f4*/ 	.word	0x0000b8e0


	//   ....[56]....
        /*07f8*/ 	.word	0x0000b910


	//   ....[57]....
        /*07fc*/ 	.word	0x0000b940


	//   ....[58]....
        /*0800*/ 	.word	0x0000b970


	//   ....[59]....
        /*0804*/ 	.word	0x0000b9a0


	//   ....[60]....
        /*0808*/ 	.word	0x0000b9d0


	//   ....[61]....
        /*080c*/ 	.word	0x0000ba70


	//   ....[62]....
        /*0810*/ 	.word	0x0000bad0


	//   ....[63]....
        /*0814*/ 	.word	0x0000bb60


	//   ....[64]....
        /*0818*/ 	.word	0x0000cdf0


	//   ....[65]....
        /*081c*/ 	.word	0x0000da80


	//   ....[66]....
        /*0820*/ 	.word	0x0000da90


	//   ....[67]....
        /*0824*/ 	.word	0x0000daa0


	//   ....[68]....
        /*0828*/ 	.word	0x0000daf0


	//   ....[69]....
        /*082c*/ 	.word	0x0000dbc0


	//   ....[70]....
        /*0830*/ 	.word	0x0000dc00


	//   ....[71]....
        /*0834*/ 	.word	0x0000dcb0


	//   ....[72]....
        /*0838*/ 	.word	0x0000dcd0


	//   ....[73]....
        /*083c*/ 	.word	0x0000dd70


	//   ....[74]....
        /*0840*/ 	.word	0x0000dd90


	//   ....[75]....
        /*0844*/ 	.word	0x0000de30


	//   ....[76]....
        /*0848*/ 	.word	0x0000de50


	//   ....[77]....
        /*084c*/ 	.word	0x0000def0


	//   ....[78]....
        /*0850*/ 	.word	0x0000df10


	//   ....[79]....
        /*0854*/ 	.word	0x0000df20


	//   ....[80]....
        /*0858*/ 	.word	0x0000df30


	//   ....[81]....
        /*085c*/ 	.word	0x00010ba0


	//   ....[82]....
        /*0860*/ 	.word	0x00010c00


	//   ....[83]....
        /*0864*/ 	.word	0x00010c30


	//   ....[84]....
        /*0868*/ 	.word	0x00010c40


	//   ....[85]....
        /*086c*/ 	.word	0x00010c70


	//   ....[86]....
        /*0870*/ 	.word	0x00010ca0


	//   ....[87]....
        /*0874*/ 	.word	0x00010cd0


	//   ....[88]....
        /*0878*/ 	.word	0x00010d00


	//   ....[89]....
        /*087c*/ 	.word	0x00010e80


	//   ....[90]....
        /*0880*/ 	.word	0x00010eb0


	//   ....[91]....
        /*0884*/ 	.word	0x00010ee0


	//   ....[92]....
        /*0888*/ 	.word	0x00010f10


	//   ....[93]....
        /*088c*/ 	.word	0x00010f40


	//   ....[94]....
        /*0890*/ 	.word	0x00010f70


	//   ....[95]....
        /*0894*/ 	.word	0x00011030


	//   ....[96]....
        /*0898*/ 	.word	0x00011050


	//   ....[97]....
        /*089c*/ 	.word	0x000110c0


	//   ....[98]....
        /*08a0*/ 	.word	0x00011790


	//   ....[99]....
        /*08a4*/ 	.word	0x00011d60


	//   ....[100]....
        /*08a8*/ 	.word	0x00011f20


	//   ....[101]....
        /*08ac*/ 	.word	0x00011f70


	//   ....[102]....
        /*08b0*/ 	.word	0x00011fd0


	//   ....[103]....
        /*08b4*/ 	.word	0x00012070


	//   ....[104]....
        /*08b8*/ 	.word	0x00012140


	//   ....[105]....
        /*08bc*/ 	.word	0x000121e0


	//   ....[106]....
        /*08c0*/ 	.word	0x000122b0


	//   ....[107]....
        /*08c4*/ 	.word	0x000123e0


	//   ....[108]....
        /*08c8*/ 	.word	0x00012440


	//   ....[109]....
        /*08cc*/ 	.word	0x00012560


	//   ....[110]....
        /*08d0*/ 	.word	0x000125c0


	//   ....[111]....
        /*08d4*/ 	.word	0x000126e0


	//   ....[112]....
        /*08d8*/ 	.word	0x00012740


	//   ....[113]....
        /*08dc*/ 	.word	0x00012850


	//   ....[114]....
        /*08e0*/ 	.word	0x000128b0


	//   ....[115]....
        /*08e4*/ 	.word	0x00012950


	//   ....[116]....
        /*08e8*/ 	.word	0x00012ce0


	//   ....[117]....
        /*08ec*/ 	.word	0x00012d80


	//   ....[118]....
        /*08f0*/ 	.word	0x00012ea0


	//   ....[119]....
        /*08f4*/ 	.word	0x00012f10


	//   ....[120]....
        /*08f8*/ 	.word	0x00012f90


	//   ....[121]....
        /*08fc*/ 	.word	0x00013010


	//   ....[122]....
        /*0900*/ 	.word	0x00013090


	//   ....[123]....
        /*0904*/ 	.word	0x00013120


	//   ....[124]....
        /*0908*/ 	.word	0x000131c0


	//   ....[125]....
        /*090c*/ 	.word	0x00013260


	//   ....[126]....
        /*0910*/ 	.word	0x000132d0


	//   ....[127]....
        /*0914*/ 	.word	0x00013340


	//   ....[128]....
        /*0918*/ 	.word	0x000133b0


	//   ....[129]....
        /*091c*/ 	.word	0x00013430


	//   ....[130]....
        /*0920*/ 	.word	0x000134b0


	//   ....[131]....
        /*0924*/ 	.word	0x00013550


	//   ....[132]....
        /*0928*/ 	.word	0x000135e0


	//   ....[133]....
        /*092c*/ 	.word	0x00013710


	//----- nvinfo : EIATTR_REG_RECONFIG
	.align		4
.L_331:
        /*0930*/ 	.byte	0x01, 0x54
	.zero		2


	//----- nvinfo : EIATTR_SYSCALL_OFFSETS
	.align		4
        /*0934*/ 	.byte	0x04, 0x46
        /*0936*/ 	.short	(.L_333 - .L_332)


	//   ....[0]....
.L_332:
        /*0938*/ 	.word	0x000016a0


	//   ....[1]....
        /*093c*/ 	.word	0x0000c9f0


	//   ....[2]....
        /*0940*/ 	.word	0x0000cb50


	//   ....[3]....
        /*0944*/ 	.word	0x0000cc50


	//   ....[4]....
        /*0948*/ 	.word	0x0000d630


	//----- nvinfo : EIATTR_MBARRIER_INSTR_OFFSETS
	.align		4
.L_333:
        /*094c*/ 	.byte	0x04, 0x39
        /*094e*/ 	.short	(.L_335 - .L_334)


	//   ....[0]....
.L_334:
        /*0950*/ 	.word	0x00000250
        /*0954*/ 	.word	0x000000ff
        /*0958*/ 	.word	0x00034800
        /*095c*/ 	.short	0x0100
        /*095e*/ 	.byte	0x08
	.zero		1


	//   ....[1]....
        /*0960*/ 	.word	0x00000260
        /*0964*/ 	.word	0x000000ff
        /*0968*/ 	.word	0x00034820
        /*096c*/ 	.short	0x0100
        /*096e*/ 	.byte	0x08
	.zero		1


	//   ....[2]....
        /*0970*/ 	.word	0x00000350
        /*0974*/ 	.word	0x000000ff
        /*0978*/ 	.word	0x00034830
        /*097c*/ 	.short	0x0100
        /*097e*/ 	.byte	0x08
	.zero		1


	//   ....[3]....
        /*0980*/ 	.word	0x00000360
        /*0984*/ 	.word	0x000000ff
        /*0988*/ 	.word	0x00034840
        /*098c*/ 	.short	0x0100
        /*098e*/ 	.byte	0x08
	.zero		1


	//   ....[4]....
        /*0990*/ 	.word	0x00000370
        /*0994*/ 	.word	0x000000ff
        /*0998*/ 	.word	0x00034838
        /*099c*/ 	.short	0x0100
        /*099e*/ 	.byte	0x08
	.zero		1


	//   ....[5]....
        /*09a0*/ 	.word	0x00000380
        /*09a4*/ 	.word	0x000000ff
        /*09a8*/ 	.word	0x00034848
        /*09ac*/ 	.short	0x0100
        /*09ae*/ 	.byte	0x08
	.zero		1


	//   ....[6]....
        /*09b0*/ 	.word	0x000004b0
        /*09b4*/ 	.word	0x000000ff
        /*09b8*/ 	.word	0x00034850
        /*09bc*/ 	.short	0x0100
        /*09be*/ 	.byte	0x08
	.zero		1


	//   ....[7]....
        /*09c0*/ 	.word	0x000004c0
        /*09c4*/ 	.word	0x000000ff
        /*09c8*/ 	.word	0x00034860
        /*09cc*/ 	.short	0x0100
        /*09ce*/ 	.byte	0x08
	.zero		1


	//   ....[8]....
        /*09d0*/ 	.word	0x000004d0
        /*09d4*/ 	.word	0x000000ff
        /*09d8*/ 	.word	0x00034858
        /*09dc*/ 	.short	0x0100
        /*09de*/ 	.byte	0x08
	.zero		1


	//   ....[9]....
        /*09e0*/ 	.word	0x000004e0
        /*09e4*/ 	.word	0x000000ff
        /*09e8*/ 	.word	0x00034868
        /*09ec*/ 	.short	0x0100
        /*09ee*/ 	.byte	0x08
	.zero		1


	//   ....[10]....
        /*09f0*/ 	.word	0x000005d0
        /*09f4*/ 	.word	0x000000ff
        /*09f8*/ 	.word	0x00034870
        /*09fc*/ 	.short	0x0100
        /*09fe*/ 	.byte	0x06
	.zero		1


	//   ....[11]....
        /*0a00*/ 	.word	0x000005e0
        /*0a04*/ 	.word	0x000000ff
        /*0a08*/ 	.word	0x00034880
        /*0a0c*/ 	.short	0x0100
        /*0a0e*/ 	.byte	0x06
	.zero		1


	//   ....[12]....
        /*0a10*/ 	.word	0x000005f0
        /*0a14*/ 	.word	0x000000ff
        /*0a18*/ 	.word	0x00034878
        /*0a1c*/ 	.short	0x0100
        /*0a1e*/ 	.byte	0x06
	.zero		1


	//   ....[13]....
        /*0a20*/ 	.word	0x00000600
        /*0a24*/ 	.word	0x000000ff
        /*0a28*/ 	.word	0x00034888
        /*0a2c*/ 	.short	0x0100
        /*0a2e*/ 	.byte	0x06
	.zero		1


	//   ....[14]....
        /*0a30*/ 	.word	0x00000730
        /*0a34*/ 	.word	0x000000ff
        /*0a38*/ 	.word	0x00034890
        /*0a3c*/ 	.short	0x0100
        /*0a3e*/ 	.byte	0x08
	.zero		1


	//   ....[15]....
        /*0a40*/ 	.word	0x00000740
        /*0a44*/ 	.word	0x000000ff
        /*0a48*/ 	.word	0x000348a0
        /*0a4c*/ 	.short	0x0100
        /*0a4e*/ 	.byte	0x08
	.zero		1


	//   ....[16]....
        /*0a50*/ 	.word	0x00000750
        /*0a54*/ 	.word	0x000000ff
        /*0a58*/ 	.word	0x00034898
        /*0a5c*/ 	.short	0x0100
        /*0a5e*/ 	.byte	0x08
	.zero		1


	//   ....[17]....
        /*0a60*/ 	.word	0x00000760
        /*0a64*/ 	.word	0x000000ff
        /*0a68*/ 	.word	0x000348a8
        /*0a6c*/ 	.short	0x0100
        /*0a6e*/ 	.byte	0x08
	.zero		1


	//   ....[18]....
        /*0a70*/ 	.word	0x00000890
        /*0a74*/ 	.word	0x000000ff
        /*0a78*/ 	.word	0x000348b0
        /*0a7c*/ 	.short	0x0100
        /*0a7e*/ 	.byte	0x08
	.zero		1


	//   ....[19]....
        /*0a80*/ 	.word	0x000008a0
        /*0a84*/ 	.word	0x000000ff
        /*0a88*/ 	.word	0x000348c0
        /*0a8c*/ 	.short	0x0100
        /*0a8e*/ 	.byte	0x08
	.zero		1


	//   ....[20]....
        /*0a90*/ 	.word	0x000008b0
        /*0a94*/ 	.word	0x000000ff
        /*0a98*/ 	.word	0x000348b8
        /*0a9c*/ 	.short	0x0100
        /*0a9e*/ 	.byte	0x08
	.zero		1


	//   ....[21]....
        /*0aa0*/ 	.word	0x000008c0
        /*0aa4*/ 	.word	0x000000ff
        /*0aa8*/ 	.word	0x000348c8
        /*0aac*/ 	.short	0x0100
        /*0aae*/ 	.byte	0x08
	.zero		1


	//   ....[22]....
        /*0ab0*/ 	.word	0x00001700
        /*0ab4*/ 	.word	0x000000ff
        /*0ab8*/ 	.word	0x00034800
        /*0abc*/ 	.short	0x010a
        /*0abe*/ 	.byte	0x25
	.zero		1


	//   ....[23]....
        /*0ac0*/ 	.word	0x00001780
        /*0ac4*/ 	.word	0x00000002
        /*0ac8*/ 	.word	0x00034830
        /*0acc*/ 	.short	0x010a
        /*0ace*/ 	.byte	0x3f
	.zero		1


	//   ....[24]....
        /*0ad0*/ 	.word	0x000017e0
        /*0ad4*/ 	.word	0x00000002
        /*0ad8*/ 	.word	0x00034830
        /*0adc*/ 	.short	0x010a
        /*0ade*/ 	.byte	0x3f
	.zero		1


	//   ....[25]....
        /*0ae0*/ 	.word	0x00002020
        /*0ae4*/ 	.word	0x00000002
        /*0ae8*/ 	.word	0x00000000
        /*0aec*/ 	.short	0x0101
        /*0aee*/ 	.byte	0x3f
	.zero		1


	//   ....[26]....
        /*0af0*/ 	.word	0x00003d90
        /*0af4*/ 	.word	0x000000ff
        /*0af8*/ 	.word	0x00034830
        /*0afc*/ 	.short	0x010a
        /*0afe*/ 	.byte	0x3a
	.zero		1


	//   ....[27]....
        /*0b00*/ 	.word	0x00003dd0
        /*0b04*/ 	.word	0x000000ff
        /*0b08*/ 	.word	0x00034830
        /*0b0c*/ 	.short	0x010a
        /*0b0e*/ 	.byte	0x3a
	.zero		1


	//   ....[28]....
        /*0b10*/ 	.word	0x00004600
        /*0b14*/ 	.word	0x000000ff
        /*0b18*/ 	.word	0x00034850
        /*0b1c*/ 	.short	0x010a
        /*0b1e*/ 	.byte	0x07
	.zero		1


	//   ....[29]....
        /*0b20*/ 	.word	0x00004640
        /*0b24*/ 	.word	0x000000ff
        /*0b28*/ 	.word	0x00034850
        /*0b2c*/ 	.short	0x010a
        /*0b2e*/ 	.byte	0x07
	.zero		1


	//   ....[30]....
        /*0b30*/ 	.word	0x00006000
        /*0b34*/ 	.word	0x00000008
        /*0b38*/ 	.word	0x00000000
        /*0b3c*/ 	.short	0x0101
        /*0b3e*/ 	.byte	0x3f
	.zero		1


	//   ....[31]....
        /*0b40*/ 	.word	0x00006060
        /*0b44*/ 	.word	0x00000008
        /*0b48*/ 	.word	0x00000000
        /*0b4c*/ 	.short	0x0101
        /*0b4e*/ 	.byte	0x3f
	.zero		1


	//   ....[32]....
        /*0b50*/ 	.word	0x00006760
        /*0b54*/ 	.word	0x000000ff
        /*0b58*/ 	.word	0x00034830
        /*0b5c*/ 	.short	0x010a
        /*0b5e*/ 	.byte	0x06
	.zero		1


	//   ....[33]....
        /*0b60*/ 	.word	0x000067a0
        /*0b64*/ 	.word	0x000000ff
        /*0b68*/ 	.word	0x00034830
        /*0b6c*/ 	.short	0x010a
        /*0b6e*/ 	.byte	0x06
	.zero		1


	//   ....[34]....
        /*0b70*/ 	.word	0x00006fd0
        /*0b74*/ 	.word	0x000000ff
        /*0b78*/ 	.word	0x00034850
        /*0b7c*/ 	.short	0x010a
        /*0b7e*/ 	.byte	0x07
	.zero		1


	//   ....[35]....
        /*0b80*/ 	.word	0x00007010
        /*0b84*/ 	.word	0x000000ff
        /*0b88*/ 	.word	0x00034850
        /*0b8c*/ 	.short	0x010a
        /*0b8e*/ 	.byte	0x07
	.zero		1


	//   ....[36]....
        /*0b90*/ 	.word	0x000082a0
        /*0b94*/ 	.word	0x0000001b
        /*0b98*/ 	.word	0x00000000
        /*0b9c*/ 	.short	0x0101
        /*0b9e*/ 	.byte	0x3f
	.zero		1


	//   ....[37]....
        /*0ba0*/ 	.word	0x00008330
        /*0ba4*/ 	.word	0x0000001f
        /*0ba8*/ 	.word	0x00000000
        /*0bac*/ 	.short	0x0101
        /*0bae*/ 	.byte	0x3f
	.zero		1


	//   ....[38]....
        /*0bb0*/ 	.word	0x00008b70
        /*0bb4*/ 	.word	0x000000ff
        /*0bb8*/ 	.word	0x00034850
        /*0bbc*/ 	.short	0x010a
        /*0bbe*/ 	.byte	0x05
	.zero		1


	//   ....[39]....
        /*0bc0*/ 	.word	0x00008bb0
        /*0bc4*/ 	.word	0x000000ff
        /*0bc8*/ 	.word	0x00034850
        /*0bcc*/ 	.short	0x010a
        /*0bce*/ 	.byte	0x05
	.zero		1


	//   ....[40]....
        /*0bd0*/ 	.word	0x000090d0
        /*0bd4*/ 	.word	0x00000000
        /*0bd8*/ 	.word	0x00000000
        /*0bdc*/ 	.short	0x0101
        /*0bde*/ 	.byte	0x3f
	.zero		1


	//   ....[41]....
        /*0be0*/ 	.word	0x0000a5b0
        /*0be4*/ 	.word	0x00000000
        /*0be8*/ 	.word	0x00000000
        /*0bec*/ 	.short	0x0101
        /*0bee*/ 	.byte	0x3f
	.zero		1


	//   ....[42]....
        /*0bf0*/ 	.word	0x0000d080
        /*0bf4*/ 	.word	0x00000000
        /*0bf8*/ 	.word	0x00034840
        /*0bfc*/ 	.short	0x010a
        /*0bfe*/ 	.byte	0x3f
	.zero		1


	//   ....[43]....
        /*0c00*/ 	.word	0x0000e0b0
        /*0c04*/ 	.word	0x00000009
        /*0c08*/ 	.word	0x00034800
        /*0c0c*/ 	.short	0x0107
        /*0c0e*/ 	.byte	0x3f
	.zero		1


	//   ....[44]....
        /*0c10*/ 	.word	0x0000e1c0
        /*0c14*/ 	.word	0x00000002
        /*0c18*/ 	.word	0x00034800
        /*0c1c*/ 	.short	0x0101
        /*0c1e*/ 	.byte	0x3f
	.zero		1


	//   ....[45]....
        /*0c20*/ 	.word	0x0000e1e0
        /*0c24*/ 	.word	0x00000002
        /*0c28*/ 	.word	0x00034820
        /*0c2c*/ 	.short	0x010a
        /*0c2e*/ 	.byte	0x3f
	.zero		1


	//   ....[46]....
        /*0c30*/ 	.word	0x0000e540
        /*0c34*/ 	.word	0x00000002
        /*0c38*/ 	.word	0x00034840
        /*0c3c*/ 	.short	0x010a
        /*0c3e*/ 	.byte	0x3f
	.zero		1


	//   ....[47]....
        /*0c40*/ 	.word	0x0000e9f0
        /*0c44*/ 	.word	0x00000002
        /*0c48*/ 	.word	0x00000060
        /*0c4c*/ 	.short	0x010a
        /*0c4e*/ 	.byte	0x3f
	.zero		1


	//   ....[48]....
        /*0c50*/ 	.word	0x0000f0c0
        /*0c54*/ 	.word	0x00000003
        /*0c58*/ 	.word	0x00034840
        /*0c5c*/ 	.short	0x010a
        /*0c5e*/ 	.byte	0x3f
	.zero		1


	//   ....[49]....
        /*0c60*/ 	.word	0x0000f570
        /*0c64*/ 	.word	0x00000002
        /*0c68*/ 	.word	0x00000060
        /*0c6c*/ 	.short	0x010a
        /*0c6e*/ 	.byte	0x3f
	.zero		1


	//   ....[50]....
        /*0c70*/ 	.word	0x0000fb90
        /*0c74*/ 	.word	0x00000002
        /*0c78*/ 	.word	0x00034840
        /*0c7c*/ 	.short	0x010a
        /*0c7e*/ 	.byte	0x3f
	.zero		1


	//   ....[51]....
        /*0c80*/ 	.word	0x00010040
        /*0c84*/ 	.word	0x00000002
        /*0c88*/ 	.word	0x00000060
        /*0c8c*/ 	.short	0x010a
        /*0c8e*/ 	.byte	0x3f
	.zero		1


	//   ....[52]....
        /*0c90*/ 	.word	0x000105f0
        /*0c94*/ 	.word	0x00000000
        /*0c98*/ 	.word	0x00034860
        /*0c9c*/ 	.short	0x010a
        /*0c9e*/ 	.byte	0x3f
	.zero		1


	//   ....[53]....
        /*0ca0*/ 	.word	0x00011710
        /*0ca4*/ 	.word	0x00000000
        /*0ca8*/ 	.word	0x00034820
        /*0cac*/ 	.short	0x010a
        /*0cae*/ 	.byte	0x3f
	.zero		1


	//   ....[54]....
        /*0cb0*/ 	.word	0x000118d0
        /*0cb4*/ 	.word	0x00000006
        /*0cb8*/ 	.word	0x00000000
        /*0cbc*/ 	.short	0x010a
        /*0cbe*/ 	.byte	0x3f
	.zero		1


	//   ....[55]....
        /*0cc0*/ 	.word	0x00011940
        /*0cc4*/ 	.word	0x00000007
        /*0cc8*/ 	.word	0x00000000
        /*0ccc*/ 	.short	0x010a
        /*0cce*/ 	.byte	0x3f
	.zero		1


	//   ....[56]....
        /*0cd0*/ 	.word	0x000119b0
        /*0cd4*/ 	.word	0x00000004
        /*0cd8*/ 	.word	0x00000000
        /*0cdc*/ 	.short	0x010a
        /*0cde*/ 	.byte	0x3f
	.zero		1


	//   ....[57]....
        /*0ce0*/ 	.word	0x000119e0
        /*0ce4*/ 	.word	0x00000003
        /*0ce8*/ 	.word	0x00000000
        /*0cec*/ 	.short	0x010a
        /*0cee*/ 	.byte	0x3f
	.zero		1


	//   ....[58]....
        /*0cf0*/ 	.word	0x00011a50
        /*0cf4*/ 	.word	0x00000003
        /*0cf8*/ 	.word	0x00034800
        /*0cfc*/ 	.short	0x010a
        /*0cfe*/ 	.byte	0x3f
	.zero		1


	//   ....[59]....
        /*0d00*/ 	.word	0x00011aa0
        /*0d04*/ 	.word	0x00000002
        /*0d08*/ 	.word	0x00034830
        /*0d0c*/ 	.short	0x010a
        /*0d0e*/ 	.byte	0x3f
	.zero		1


	//   ....[60]....
        /*0d10*/ 	.word	0x00011b00
        /*0d14*/ 	.word	0x00000007
        /*0d18*/ 	.word	0x00034830
        /*0d1c*/ 	.short	0x010a
        /*0d1e*/ 	.byte	0x3f
	.zero		1


	//   ....[61]....
        /*0d20*/ 	.word	0x00011b60
        /*0d24*/ 	.word	0x00000003
        /*0d28*/ 	.word	0x00034850
        /*0d2c*/ 	.short	0x010a
        /*0d2e*/ 	.byte	0x3f
	.zero		1


	//   ....[62]....
        /*0d30*/ 	.word	0x00011bc0
        /*0d34*/ 	.word	0x00000007
        /*0d38*/ 	.word	0x00034830
        /*0d3c*/ 	.short	0x010a
        /*0d3e*/ 	.byte	0x3f
	.zero		1


	//   ....[63]....
        /*0d40*/ 	.word	0x00011c20
        /*0d44*/ 	.word	0x00000003
        /*0d48*/ 	.word	0x00034850
        /*0d4c*/ 	.short	0x010a
        /*0d4e*/ 	.byte	0x3f
	.zero		1


	//   ....[64]....
        /*0d50*/ 	.word	0x00011c80
        /*0d54*/ 	.word	0x00000003
        /*0d58*/ 	.word	0x00034850
        /*0d5c*/ 	.short	0x010a
        /*0d5e*/ 	.byte	0x3f
	.zero		1


	//   ....[65]....
        /*0d60*/ 	.word	0x00011e20
        /*0d64*/ 	.word	0x00000000
        /*0d68*/ 	.word	0x00034840
        /*0d6c*/ 	.short	0x010a
        /*0d6e*/ 	.byte	0x3f
	.zero		1


	//   ....[66]....
        /*0d70*/ 	.word	0x00012a00
        /*0d74*/ 	.word	0x00000002
        /*0d78*/ 	.word	0x00034820
        /*0d7c*/ 	.short	0x010a
        /*0d7e*/ 	.byte	0x3f
	.zero		1


	//   ....[67]....
        /*0d80*/ 	.word	0x00012a50
        /*0d84*/ 	.word	0x00000002
        /*0d88*/ 	.word	0x00034840
        /*0d8c*/ 	.short	0x010a
        /*0d8e*/ 	.byte	0x3f
	.zero		1


	//   ....[68]....
        /*0d90*/ 	.word	0x00012aa0
        /*0d94*/ 	.word	0x00000002
        /*0d98*/ 	.word	0x00000060
        /*0d9c*/ 	.short	0x010a
        /*0d9e*/ 	.byte	0x3f
	.zero		1


	//   ....[69]....
        /*0da0*/ 	.word	0x00012af0
        /*0da4*/ 	.word	0x00000003
        /*0da8*/ 	.word	0x00034840
        /*0dac*/ 	.short	0x010a
        /*0dae*/ 	.byte	0x3f
	.zero		1


	//   ....[70]....
        /*0db0*/ 	.word	0x00012b40
        /*0db4*/ 	.word	0x00000002
        /*0db8*/ 	.word	0x00000060
        /*0dbc*/ 	.short	0x010a
        /*0dbe*/ 	.byte	0x3f
	.zero		1


	//   ....[71]....
        /*0dc0*/ 	.word	0x00012b90
        /*0dc4*/ 	.word	0x00000002
        /*0dc8*/ 	.word	0x00034840
        /*0dcc*/ 	.short	0x010a
        /*0dce*/ 	.byte	0x3f
	.zero		1


	//   ....[72]....
        /*0dd0*/ 	.word	0x00012be0
        /*0dd4*/ 	.word	0x00000002
        /*0dd8*/ 	.word	0x00000060
        /*0ddc*/ 	.short	0x010a
        /*0dde*/ 	.byte	0x3f
	.zero		1


	//   ....[73]....
        /*0de0*/ 	.word	0x00012c30
        /*0de4*/ 	.word	0x00000000
        /*0de8*/ 	.word	0x00034860
        /*0dec*/ 	.short	0x010a
        /*0dee*/ 	.byte	0x3f
	.zero		1


	//   ....[74]....
        /*0df0*/ 	.word	0x00013630
        /*0df4*/ 	.word	0x00000000
        /*0df8*/ 	.word	0x00034820
        /*0dfc*/ 	.short	0x010a
        /*0dfe*/ 	.byte	0x3f
	.zero		1


	//   ....[75]....
        /*0e00*/ 	.word	0x000137d0
        /*0e04*/ 	.word	0x00000006
        /*0e08*/ 	.word	0x00000000
        /*0e0c*/ 	.short	0x010a
        /*0e0e*/ 	.byte	0x3f
	.zero		1


	//   ....[76]....
        /*0e10*/ 	.word	0x00013820
        /*0e14*/ 	.word	0x00000007
        /*0e18*/ 	.word	0x00000000
        /*0e1c*/ 	.short	0x010a
        /*0e1e*/ 	.byte	0x3f
	.zero		1


	//   ....[77]....
        /*0e20*/ 	.word	0x00013870
        /*0e24*/ 	.word	0x00000004
        /*0e28*/ 	.word	0x00000000
        /*0e2c*/ 	.short	0x010a
        /*0e2e*/ 	.byte	0x3f
	.zero		1


	//----- nvinfo : EIATTR_NUM_MBARRIERS
	.align		4
.L_335:
        /*0e30*/ 	.byte	0x03, 0x38
        /*0e32*/ 	.short	0x0016


	//----- nvinfo : EIATTR_EXIT_INSTR_OFFSETS
	.align		4
        /*0e34*/ 	.byte	0x04, 0x1c
        /*0e36*/ 	.short	(.L_337 - .L_336)


	//   ....[0]....
.L_336:
        /*0e38*/ 	.word	0x00000a30


	//   ....[1]....
        /*0e3c*/ 	.word	0x0000b460


	//   ....[2]....
        /*0e40*/ 	.word	0x00011a30


	//----- nvinfo : EIATTR_MAX_THREADS
	.align		4
.L_337:
        /*0e44*/ 	.byte	0x04, 0x05
        /*0e46*/ 	.short	(.L_339 - .L_338)
.L_338:
        /*0e48*/ 	.word	0x00000180
        /*0e4c*/ 	.word	0x00000001
        /*0e50*/ 	.word	0x00000001


	//----- nvinfo : EIATTR_CRS_STACK_SIZE
	.align		4
.L_339:
        /*0e54*/ 	.byte	0x04, 0x1e
        /*0e56*/ 	.short	(.L_341 - .L_340)
.L_340:
        /*0e58*/ 	.word	0x00000000


	//----- nvinfo : EIATTR_CBANK_PARAM_SIZE
	.align		4
.L_341:
        /*0e5c*/ 	.byte	0x03, 0x19
        /*0e5e*/ 	.short	0x0af0


	//----- nvinfo : EIATTR_PARAM_CBANK
	.align		4
        /*0e60*/ 	.byte	0x04, 0x0a
        /*0e62*/ 	.short	(.L_343 - .L_342)
	.align		4
.L_342:
        /*0e64*/ 	.word	index@(.nv.constant0._ZN7cutlass13device_kernelIN5flash11enable_sm90INS1_16FlashAttnFwdSm90INS1_25CollectiveMainloopFwdSm90ILi2EN4cute5tupleIJNS5_1CILi1EEES8_S8_EEENS6_IJNS7_ILi128EEESA_NS7_ILi192EEEEEELi128ENS_10bfloat16_tEfNS_4arch4Sm90ELb1ELb0ELb0ELb1ELb0ELb0ELb0ELb1ELb1ELb1ELb0ELb0EEENS1_21CollectiveEpilogueFwdINS6_IJSA_SA_SA_EEES9_SD_SF_Li256ELb1ELb1ELb0ELb0EEENS1_36VarlenDynamicPersistentTileSchedulerILi128ELi128ELi256ELi128ELb0ELb1ELb1ELb1ELb1ELb1EEEEEEEEEvNT_6ParamsE)
        /*0e68*/ 	.short	0x0210
        /*0e6a*/ 	.short	0x0af0


	//----- nvinfo : EIATTR_SW_WAR
	.align		4
.L_343:
        /*0e6c*/ 	.byte	0x04, 0x36
        /*0e6e*/ 	.short	(.L_345 - .L_344)
.L_344:
        /*0e70*/ 	.word	0x00000008
.L_345:


//--------------------- .nv.info._ZN7cutlass13device_kernelIN5flash11enable_sm90INS1_16FlashAttnFwdSm90INS1_25CollectiveMainloopFwdSm90ILi2EN4cute5tupleIJNS5_1CILi1EEES8_S8_EEENS6_IJNS7_ILi128EEESA_NS7_ILi192EEEEEELi128ENS_10bfloat16_tEfNS_4arch4Sm90ELb1ELb0ELb0ELb1ELb0ELb1ELb0ELb1ELb1ELb1ELb0ELb0EEENS1_21CollectiveEpilogueFwdINS6_IJSA_SA_SA_EEES9_SD_SF_Li256ELb1ELb1ELb0ELb0EEENS1_36VarlenDynamicPersistentTileSchedulerILi128ELi128ELi256ELi128ELb0ELb1ELb1ELb1ELb1ELb1EEEEEEEEEvNT_6ParamsE --------------------------
	.section	.nv.info._ZN7cutlass13device_kernelIN5flash11enable_sm90INS1_16FlashAttnFwdSm90INS1_25CollectiveMainloopFwdSm90ILi2EN4cute5tupleIJNS5_1CILi1EEES8_S8_EEENS6_IJNS7_ILi128EEESA_NS7_ILi192EEEEEELi128ENS_10bfloat16_tEfNS_4arch4Sm90ELb1ELb0ELb0ELb1ELb0ELb1ELb0ELb1ELb1ELb1ELb0ELb0EEENS1_21CollectiveEpilogueFwdINS6_IJSA_SA_SA_EEES9_SD_SF_Li256ELb1ELb1ELb0ELb0EEENS1_36VarlenDynamicPersistentTileSchedulerILi128ELi128ELi256ELi128ELb0ELb1ELb1ELb1ELb1ELb1EEEEEEEEEvNT_6ParamsE,"",@"SHT_CUDA_INFO"
	.sectionflags	@""
	.align	4


	//----- nvinfo : EIATTR_CUDA_API_VERSION
	.align		4
        /*0000*/ 	.byte	0x04, 0x37
        /*0002*/ 	.short	(.L_347 - .L_346)
.L_346:
        /*0004*/ 	.word	0x00000082


	//----- nvinfo : EIATTR_KPARAM_INFO
	.align		4
.L_347:
        /*0008*/ 	.byte	0x04, 0x17
        /*000a*/ 	.short	(.L_349 - .L_348)
.L_348:
        /*000c*/ 	.word	0x00000000
        /*0010*/ 	.short	0x0000
        /*0012*/ 	.short	0x0070
        /*0014*/ 	.byte	0x00, 0xf0, 0x01, 0x2a


	//----- nvinfo : EIATTR_SPARSE_MMA_MASK
	.align		4
.L_349:
        /*0018*/ 	.byte	0x03, 0x50
        /*001a*/ 	.short	0x0000


	//----- nvinfo : EIATTR_MAXREG_COUNT
	.align		4
        /*001c*/ 	.byte	0x03, 0x1b
        /*001e*/ 	.short	0x00a8


	//----- nvinfo : EIATTR_NUM_BARRIERS
	.align		4
        /*0020*/ 	.byte	0x02, 0x4c
        /*0022*/ 	.byte	0x10
	.zero		1


	//----- nvinfo : EIATTR_EXTERNS
	.align		4
        /*0024*/ 	.byte	0x04, 0x0f
        /*0026*/ 	.short	(.L_351 - .L_350)


	//   ....[0]....
	.align		4
.L_350:
        /*0028*/ 	.word	index@(__assertfail)


	//----- nvinfo : EIATTR_ANNOTATIONS
	.align		4
.L_351:
        /*002c*/ 	.byte	0x04, 0x55
        /*002e*/ 	.short	(.L_353 - .L_352)


	//   ....[0]....
.L_352:
        /* <DEDUP_REMOVED lines=114> */


	//----- nvinfo : EIATTR_MERCURY_ISA_VERSION
	.align		4
.L_353:
        /*0740*/ 	.byte	0x03, 0x5f
        /*0742*/ 	.short	0x0101


	//----- nvinfo : EIATTR_UNUSED_LOAD_BYTE_OFFSET
	.align		4
        /*0744*/ 	.byte	0x04, 0x44
        /*0746*/ 	.short	(.L_355 - .L_354)


	//   ....[0]....
.L_354:
        /*0748*/ 	.word	0x00000ab0
        /*074c*/ 	.word	0x0000fff0


	//   ....[1]....
        /*0750*/ 	.word	0x0001b190
        /*0754*/ 	.word	0x0000fff0


	//----- nvinfo : EIATTR_INT_WARP_WIDE_INSTR_OFFSETS
	.align		4
.L_355:
        /*0758*/ 	.byte	0x04, 0x31
        /*075a*/ 	.short	(.L_357 - .L_356)


	//   ....[0]....
.L_356:
        /*075c*/ 	.word	0x00000190


	//   ....[1]....
        /*0760*/ 	.word	0x000001d0


	//   ....[2]....
        /*0764*/ 	.word	0x00000240


	//   ....[3]....
        /*0768*/ 	.word	0x0001fae0


	//   ....[4]....
        /*076c*/ 	.word	0x0001fb70


	//   ....[5]....
        /*0770*/ 	.word	0x000237b0


	//   ....[6]....
        /*0774*/ 	.word	0x00023810


	//----- nvinfo : EIATTR_COOP_GROUP_MASK_REGIDS
	.align		4
.L_357:
        /*0778*/ 	.byte	0x04, 0x29
        /*077a*/ 	.short	(.L_359 - .L_358)


	//   ....[0]....
.L_358:
        /*077c*/ 	.word	0xffffffff


	//   ....[1]....
        /*0780*/ 	.word	0xffffffff


	//   ....[2]....
        /*0784*/ 	.word	0xffffffff


	//   ....[3]....
        /*0788*/ 	.word	0xffffffff


	//   ....[4]....
        /*078c*/ 	.word	0xffffffff


	//   ....[5]....
        /*0790*/ 	.word	0xffffffff


	//   ....[6]....
        /*0794*/ 	.word	0xffffffff


	//   ....[7]....
        /*0798*/ 	.word	0xffffffff


	//   ....[8]....
        /*079c*/ 	.word	0xffffffff


	//   ....[9]....
        /*07a0*/ 	.word	0xffffffff


	//   ....[10]....
        /*07a4*/ 	.word	0xffffffff


	//   ....[11]....
        /*07a8*/ 	.word	0xffffffff


	//   ....[12]....
        /*07ac*/ 	.word	0xffffffff


	//   ....[13]....
        /*07b0*/ 	.word	0xffffffff


	//   ....[14]....
        /*07b4*/ 	.word	0xffffffff


	//   ....[15]....
        /*07b8*/ 	.word	0xffffffff


	//   ....[16]....
        /*07bc*/ 	.word	0xffffffff


	//   ....[17]....
        /*07c0*/ 	.word	0xffffffff


	//   ....[18]....
        /*07c4*/ 	.word	0xffffffff


	//   ....[19]....
        /*07c8*/ 	.word	0xffffffff


	//   ....[20]....
        /*07cc*/ 	.word	0xffffffff


	//   ....[21]....
        /*07d0*/ 	.word	0xffffffff


	//   ....[22]....
        /*07d4*/ 	.word	0xffffffff


	//   ....[23]....
        /*07d8*/ 	.word	0xffffffff


	//   ....[24]....
        /*07dc*/ 	.word	0xffffffff


	//   ....[25]....
        /*07e0*/ 	.word	0xffffffff


	//   ....[26]....
        /*07e4*/ 	.word	0xffffffff


	//   ....[27]....
        /*07e8*/ 	.word	0xffffffff


	//   ....[28]....
        /*07ec*/ 	.word	0xffffffff


	//   ....[29]....
        /*07f0*/ 	.word	0xffffffff


	//   ....[30]....
        /*07f4*/ 	.word	0xffffffff


	//   ....[31]....
        /*07f8*/ 	.word	0xffffffff


	//   ....[32]....
        /*07fc*/ 	.word	0xffffffff


	//   ....[33]....
        /*0800*/ 	.word	0xffffffff


	//   ....[34]....
        /*0804*/ 	.word	0xffffffff


	//   ....[35]....
        /*0808*/ 	.word	0xffffffff


	//   ....[36]....
        /*080c*/ 	.word	0xffffffff


	//   ....[37]....
        /*0810*/ 	.word	0xffffffff


	//   ....[38]....
        /*0814*/ 	.word	0xffffffff


	//   ....[39]....
        /*0818*/ 	.word	0xffffffff


	//   ....[40]....
        /*081c*/ 	.word	0xffffffff


	//   ....[41]....
        /*0820*/ 	.word	0xffffffff


	//   ....[42]....
        /*0824*/ 	.word	0xffffffff


	//   ....[43]....
        /*0828*/ 	.word	0xffffffff


	//   ....[44]....
        /*082c*/ 	.word	0xffffffff


	//   ....[45]....
        /*0830*/ 	.word	0xffffffff


	//   ....[46]....
        /*0834*/ 	.word	0xffffffff


	//   ....[47]....
        /*0838*/ 	.word	0xffffffff


	//   ....[48]....
        /*083c*/ 	.word	0xffffffff


	//   ....[49]....
        /*0840*/ 	.word	0xffffffff


	//   ....[50]....
        /*0844*/ 	.word	0xffffffff


	//   ....[51]....
        /*0848*/ 	.word	0xffffffff


	//   ....[52]....
        /*084c*/ 	.word	0xffffffff


	//   ....[53]....
        /*0850*/ 	.word	0xffffffff


	//   ....[54]....
        /*0854*/ 	.word	0xffffffff


	//   ....[55]....
        /*0858*/ 	.word	0xffffffff


	//   ....[56]....
        /*085c*/ 	.word	0xffffffff


	//   ....[57]....
        /*0860*/ 	.word	0xffffffff


	//   ....[58]....
        /*0864*/ 	.word	0xffffffff


	//   ....[59]....
        /*0868*/ 	.word	0xffffffff


	//   ....[60]....
        /*086c*/ 	.word	0xffffffff


	//   ....[61]....
        /*0870*/ 	.word	0xffffffff


	//   ....[62]....
        /*0874*/ 	.word	0xffffffff


	//   ....[63]....
        /*0878*/ 	.word	0xffffffff


	//   ....[64]....
        /*087c*/ 	.word	0xffffffff


	//   ....[65]....
        /*0880*/ 	.word	0xffffffff


	//   ....[66]....
        /*0884*/ 	.word	0xffffffff


	//   ....[67]....
        /*0888*/ 	.word	0xffffffff


	//   ....[68]....
        /*088c*/ 	.word	0xffffffff


	//   ....[69]....
        /*0890*/ 	.word	0xffffffff


	//   ....[70]....
        /*0894*/ 	.word	0xffffffff


	//   ....[71]....
        /*0898*/ 	.word	0xffffffff


	//   ....[72]....
        /*089c*/ 	.word	0xffffffff


	//   ....[73]....
        /*08a0*/ 	.word	0xffffffff


	//   ....[74]....
        /*08a4*/ 	.word	0xffffffff


	//   ....[75]....
        /*08a8*/ 	.word	0xffffffff


	//   ....[76]....
        /*08ac*/ 	.word	0xffffffff


	//   ....[77]....
        /*08b0*/ 	.word	0xffffffff


	//   ....[78]....
        /*08b4*/ 	.word	0xffffffff


	//   ....[79]....
        /*08b8*/ 	.word	0xffffffff


	//   ....[80]....
        /*08bc*/ 	.word	0xffffffff


	//   ....[81]....
        /*08c0*/ 	.word	0xffffffff


	//   ....[82]....
        /*08c4*/ 	.word	0xffffffff


	//   ....[83]....
        /*08c8*/ 	.word	0xffffffff


	//   ....[84]....
        /*08cc*/ 	.word	0xffffffff


	//   ....[85]....
        /*08d0*/ 	.word	0xffffffff


	//   ....[86]....
        /*08d4*/ 	.word	0xffffffff


	//   ....[87]....
        /*08d8*/ 	.word	0xffffffff


	//   ....[88]....
        /*08dc*/ 	.word	0xffffffff


	//   ....[89]....
        /*08e0*/ 	.word	0xffffffff


	//   ....[90]....
        /*08e4*/ 	.word	0xffffffff


	//   ....[91]....
        /*08e8*/ 	.word	0xffffffff


	//   ....[92]....
        /*08ec*/ 	.word	0xffffffff


	//   ....[93]....
        /*08f0*/ 	.word	0xffffffff


	//   ....[94]....
        /*08f4*/ 	.word	0xffffffff


	//   ....[95]....
        /*08f8*/ 	.word	0xffffffff


	//   ....[96]....
        /*08fc*/ 	.word	0xffffffff


	//   ....[97]....
        /*0900*/ 	.word	0xffffffff


	//   ....[98]....
        /*0904*/ 	.word	0xffffffff


	//   ....[99]....
        /*0908*/ 	.word	0xffffffff


	//   ....[100]....
        /*090c*/ 	.word	0xffffffff


	//   ....[101]....
        /*0910*/ 	.word	0xffffffff


	//   ....[102]....
        /*0914*/ 	.word	0xffffffff


	//   ....[103]....
        /*0918*/ 	.word	0xffffffff


	//   ....[104]....
        /*091c*/ 	.word	0xffffffff


	//   ....[105]....
        /*0920*/ 	.word	0xffffffff


	//   ....[106]....
        /*0924*/ 	.word	0xffffffff


	//   ....[107]....
        /*0928*/ 	.word	0xffffffff


	//   ....[108]....
        /*092c*/ 	.word	0xffffffff


	//   ....[109]....
        /*0930*/ 	.word	0xffffffff


	//   ....[110]....
        /*0934*/ 	.word	0xffffffff


	//   ....[111]....
        /*0938*/ 	.word	0xffffffff


	//   ....[112]....
        /*093c*/ 	.word	0xffffffff


	//   ....[113]....
        /*0940*/ 	.word	0xffffffff


	//   ....[114]....
        /*0944*/ 	.word	0xffffffff


	//   ....[115]....
        /*0948*/ 	.word	0xffffffff


	//   ....[116]....
        /*094c*/ 	.word	0x0500000f


	//   ....[117]....
        /*0950*/ 	.word	0x0500000f


	//   ....[118]....
        /*0954*/ 	.word	0x0500000f


	//   ....[119]....
        /*0958*/ 	.word	0x0500000f


	//   ....[120]....
        /*095c*/ 	.word	0x0500000f


	//   ....[121]....
        /*0960*/ 	.word	0x0500000f


	//   ....[122]....
        /*0964*/ 	.word	0x0500000f


	//   ....[123]....
        /*0968*/ 	.word	0x0500000f


	//   ....[124]....
        /*096c*/ 	.word	0x0500000f


	//   ....[125]....
        /*0970*/ 	.word	0x0500000f


	//   ....[126]....
        /*0974*/ 	.word	0x0500000f


	//   ....[127]....
        /*0978*/ 	.word	0x0500000f


	//   ....[128]....
        /*097c*/ 	.word	0x0500000f


	//   ....[129]....
        /*0980*/ 	.word	0x0500000f


	//   ....[130]....
        /*0984*/ 	.word	0x0500000f


	//   ....[131]....
        /*0988*/ 	.word	0x0500000f


	//   ....[132]....
        /*098c*/ 	.word	0x0500000f


	//   ....[133]....
        /*0990*/ 	.word	0x0500000f


	//   ....[134]....
        /*0994*/ 	.word	0x0500000f


	//   ....[135]....
        /*0998*/ 	.word	0x0500000f


	//   ....[136]....
        /*099c*/ 	.word	0x0500000f


	//   ....[137]....
        /*09a0*/ 	.word	0x0500000f


	//   ....[138]....
        /*09a4*/ 	.word	0x0500000f


	//   ....[139]....
        /*09a8*/ 	.word	0x0500000f


	//   ....[140]....
        /*09ac*/ 	.word	0x0500000f


	//   ....[141]....
        /*09b0*/ 	.word	0x0500000f


	//   ....[142]....
        /*09b4*/ 	.word	0x0500000f


	//   ....[143]....
        /*09b8*/ 	.word	0x0500000f


	//   ....[144]....
        /*09bc*/ 	.word	0x0500000f


	//   ....[145]....
        /*09c0*/ 	.word	0x0500000f


	//   ....[146]....
        /*09c4*/ 	.word	0x0500000f


	//   ....[147]....
        /*09c8*/ 	.word	0x0500000f


	//   ....[148]....
        /*09cc*/ 	.word	0x0500000f


	//   ....[149]....
        /*09d0*/ 	.word	0x0500000f


	//   ....[150]....
        /*09d4*/ 	.word	0x0500000f


	//   ....[151]....
        /*09d8*/ 	.word	0x0500000f


	//   ....[152]....
        /*09dc*/ 	.word	0x0500000f


	//   ....[153]....
        /*09e0*/ 	.word	0x0500000f


	//   ....[154]....
        /*09e4*/ 	.word	0x0500000f


	//   ....[155]....
        /*09e8*/ 	.word	0x0500000f


	//   ....[156]....
        /*09ec*/ 	.word	0x0500000f


	//   ....[157]....
        /*09f0*/ 	.word	0x0500000f


	//   ....[158]....
        /*09f4*/ 	.word	0x0500000f


	//   ....[159]....
        /*09f8*/ 	.word	0x0500000f


	//   ....[160]....
        /*09fc*/ 	.word	0x0500000f


	//   ....[161]....
        /*0a00*/ 	.word	0x0500000f


	//   ....[162]....
        /*0a04*/ 	.word	0x0500000f


	//   ....[163]....
        /*0a08*/ 	.word	0x0500000f


	//   ....[164]....
        /*0a0c*/ 	.word	0x0500000f


	//   ....[165]....
        /*0a10*/ 	.word	0x0500000f


	//   ....[166]....
        /*0a14*/ 	.word	0x0500000f


	//   ....[167]....
        /*0a18*/ 	.word	0x0500000f


	//----- nvinfo : EIATTR_COOP_GROUP_INSTR_OFFSETS
	.align		4
.L_359:
        /*0a1c*/ 	.byte	0x04, 0x28
        /*0a1e*/ 	.short	(.L_361 - .L_360)


	//   ....[0]....
.L_360:
        /*0a20*/ 	.word	0x00000060


	//   ....[1]....
        /*0a24*/ 	.word	0x000001a0


	//   ....[2]....
        /*0a28*/ 	.word	0x000001f0


	//   ....[3]....
        /*0a2c*/ 	.word	0x00000420


	//   ....[4]....
        /*0a30*/ 	.word	0x00000580


	//   ....[5]....
        /*0a34*/ 	.word	0x000006a0


	//   ....[6]....
        /*0a38*/ 	.word	0x00000800


	//   ....[7]....
        /*0a3c*/ 	.word	0x0000adf0


	//   ....[8]....
        /*0a40*/ 	.word	0x0000b4d0


	//   ....[9]....
        /*0a44*/ 	.word	0x0000b4e0


	//   ....[10]....
        /*0a48*/ 	.word	0x0000b4f0


	//   ....[11]....
        /*0a4c*/ 	.word	0x0000b500


	//   ....[12]....
        /*0a50*/ 	.word	0x0000bd70


	//   ....[13]....
        /*0a54*/ 	.word	0x0000bd80


	//   ....[14]....
        /*0a58*/ 	.word	0x0000bd90


	//   ....[15]....
        /*0a5c*/ 	.word	0x0000bda0


	//   ....[16]....
        /*0a60*/ 	.word	0x0000ee80


	//   ....[17]....
        /*0a64*/ 	.word	0x0000ee90


	//   ....[18]....
        /*0a68*/ 	.word	0x0000eea0


	//   ....[19]....
        /*0a6c*/ 	.word	0x0000eeb0


	//   ....[20]....
        /*0a70*/ 	.word	0x0000f520


	//   ....[21]....
        /*0a74*/ 	.word	0x0000f530


	//   ....[22]....
        /*0a78*/ 	.word	0x0000f540


	//   ....[23]....
        /*0a7c*/ 	.word	0x0000f550


	//   ....[24]....
        /*0a80*/ 	.word	0x00012fe0


	//   ....[25]....
        /*0a84*/ 	.word	0x00013750


	//   ....[26]....
        /*0a88*/ 	.word	0x000137b0


	//   ....[27]....
        /*0a8c*/ 	.word	0x00013850


	//   ....[28]....
        /*0a90*/ 	.word	0x000141a0


	//   ....[29]....
        /*0a94*/ 	.word	0x00014200


	//   ....[30]....
        /*0a98*/ 	.word	0x00015d90


	//   ....[31]....
        /*0a9c*/ 	.word	0x000164a0


	//   ....[32]....
        /*0aa0*/ 	.word	0x00016560


	//   ....[33]....
        /*0aa4*/ 	.word	0x00016580


	//   ....[34]....
        /*0aa8*/ 	.word	0x00016eb0


	//   ....[35]....
        /*0aac*/ 	.word	0x00016f90


	//   ....[36]....
        /*0ab0*/ 	.word	0x00018ef0


	//   ....[37]....
        /*0ab4*/ 	.word	0x00018f20


	//   ....[38]....
        /*0ab8*/ 	.word	0x00019450


	//   ....[39]....
        /*0abc*/ 	.word	0x000194b0


	//   ....[40]....
        /*0ac0*/ 	.word	0x0001ab40


	//   ....[41]....
        /*0ac4*/ 	.word	0x0001ab50


	//   ....[42]....
        /*0ac8*/ 	.word	0x0001aba0


	//   ....[43]....
        /*0acc*/ 	.word	0x0001abb0


	//   ....[44]....
        /*0ad0*/ 	.word	0x0001bbf0


	//   ....[45]....
        /*0ad4*/ 	.word	0x0001bc30


	//   ....[46]....
        /*0ad8*/ 	.word	0x0001bc70


	//   ....[47]....
        /*0adc*/ 	.word	0x0001bca0


	//   ....[48]....
        /*0ae0*/ 	.word	0x0001c220


	//   ....[49]....
        /*0ae4*/ 	.word	0x0001c230


	//   ....[50]....
        /*0ae8*/ 	.word	0x0001c2f0


	//   ....[51]....
        /*0aec*/ 	.word	0x0001c310


	//   ....[52]....
        /*0af0*/ 	.word	0x0001c3d0


	//   ....[53]....
        /*0af4*/ 	.word	0x0001c3f0


	//   ....[54]....
        /*0af8*/ 	.word	0x0001c4c0


	//   ....[55]....
        /*0afc*/ 	.word	0x0001c4e0


	//   ....[56]....
        /*0b00*/ 	.word	0x0001cce0


	//   ....[57]....
        /*0b04*/ 	.word	0x0001cd00


	//   ....[58]....
        /*0b08*/ 	.word	0x0001cdc0


	//   ....[59]....
        /*0b0c*/ 	.word	0x0001cde0


	//   ....[60]....
        /*0b10*/ 	.word	0x0001cea0


	//   ....[61]....
        /*0b14*/ 	.word	0x0001cec0


	//   ....[62]....
        /*0b18*/ 	.word	0x0001cf90


	//   ....[63]....
        /*0b1c*/ 	.word	0x0001cfb0


	//   ....[64]....
        /*0b20*/ 	.word	0x0001d100


	//   ....[65]....
        /*0b24*/ 	.word	0x0001d2d0


	//   ....[66]....
        /*0b28*/ 	.word	0x0001d300


	//   ....[67]....
        /*0b2c*/ 	.word	0x0001d330


	//   ....[68]....
        /*0b30*/ 	.word	0x0001d360


	//   ....[69]....
        /*0b34*/ 	.word	0x0001d390


	//   ....[70]....
        /*0b38*/ 	.word	0x0001d3c0


	//   ....[71]....
        /*0b3c*/ 	.word	0x0001d530


	//   ....[72]....
        /*0b40*/ 	.word	0x0001d560


	//   ....[73]....
        /*0b44*/ 	.word	0x0001d590


	//   ....[74]....
        /*0b48*/ 	.word	0x0001d5c0


	//   ....[75]....
        /*0b4c*/ 	.word	0x0001d5f0


	//   ....[76]....
        /*0b50*/ 	.word	0x0001d620


	//   ....[77]....
        /*0b54*/ 	.word	0x0001d6c0


	//   ....[78]....
        /*0b58*/ 	.word	0x0001d720


	//   ....[79]....
        /*0b5c*/ 	.word	0x0001d7b0


	//   ....[80]....
        /*0b60*/ 	.word	0x0001e5f0


	//   ....[81]....
        /*0b64*/ 	.word	0x000200e0


	//   ....[82]....
        /*0b68*/ 	.word	0x00020db0


	//   ....[83]....
        /*0b6c*/ 	.word	0x00020dd0


	//   ....[84]....
        /*0b70*/ 	.word	0x00020df0


	//   ....[85]....
        /*0b74*/ 	.word	0x00020e10


	//   ....[86]....
        /*0b78*/ 	.word	0x00020ef0


	//   ....[87]....
        /*0b7c*/ 	.word	0x00020f50


	//   ....[88]....
        /*0b80*/ 	.word	0x00020f80


	//   ....[89]....
        /*0b84*/ 	.word	0x00021000


	//   ....[90]....
        /*0b88*/ 	.word	0x00021030


	//   ....[91]....
        /*0b8c*/ 	.word	0x000210c0


	//   ....[92]....
        /*0b90*/ 	.word	0x000210f0


	//   ....[93]....
        /*0b94*/ 	.word	0x00021180


	//   ....[94]....
        /*0b98*/ 	.word	0x000211b0


	//   ....[95]....
        /*0b9c*/ 	.word	0x00021240


	//   ....[96]....
        /*0ba0*/ 	.word	0x00021250


	//   ....[97]....
        /*0ba4*/ 	.word	0x000212e0


	//   ....[98]....
        /*0ba8*/ 	.word	0x00023ed0


	//   ....[99]....
        /*0bac*/ 	.word	0x00023f30


	//   ....[100]....
        /*0bb0*/ 	.word	0x00023f60


	//   ....[101]....
        /*0bb4*/ 	.word	0x00023f70


	//   ....[102]....
        /*0bb8*/ 	.word	0x00023fa0


	//   ....[103]....
        /*0bbc*/ 	.word	0x00023fd0


	//   ....[104]....
        /*0bc0*/ 	.word	0x00024000


	//   ....[105]....
        /*0bc4*/ 	.word	0x00024030


	//   ....[106]....
        /*0bc8*/ 	.word	0x000241b0


	//   ....[107]....
        /*0bcc*/ 	.word	0x000241e0


	//   ....[108]....
        /*0bd0*/ 	.word	0x00024210


	//   ....[109]....
        /*0bd4*/ 	.word	0x00024240


	//   ....[110]....
        /*0bd8*/ 	.word	0x00024270


	//   ....[111]....
        /*0bdc*/ 	.word	0x000242a0


	//   ....[112]....
        /*0be0*/ 	.word	0x00024360


	//   ....[113]....
        /*0be4*/ 	.word	0x00024380


	//   ....[114]....
        /*0be8*/ 	.word	0x000243f0


	//   ....[115]....
        /*0bec*/ 	.word	0x00024ac0


	//   ....[116]....
        /*0bf0*/ 	.word	0x00024f20


	//   ....[117]....
        /*0bf4*/ 	.word	0x00024fb0


	//   ....[118]....
        /*0bf8*/ 	.word	0x00025000


	//   ....[119]....
        /*0bfc*/ 	.word	0x00025050


	//   ....[120]....
        /*0c00*/ 	.word	0x000250e0


	//   ....[121]....
        /*0c04*/ 	.word	0x00025170


	//   ....[122]....
        /*0c08*/ 	.word	0x000251c0


	//   ....[123]....
        /*0c0c*/ 	.word	0x00025210


	//   ....[124]....
        /*0c10*/ 	.word	0x00025300


	//   ....[125]....
        /*0c14*/ 	.word	0x00025390


	//   ....[126]....
        /*0c18*/ 	.word	0x000253e0


	//   ....[127]....
        /*0c1c*/ 	.word	0x00025430


	//   ....[128]....
        /*0c20*/ 	.word	0x000254e0


	//   ....[129]....
        /*0c24*/ 	.word	0x00025570


	//   ....[130]....
        /*0c28*/ 	.word	0x000255d0


	//   ....[131]....
        /*0c2c*/ 	.word	0x00025630


	//   ....[132]....
        /*0c30*/ 	.word	0x00025920


	//   ....[133]....
        /*0c34*/ 	.word	0x00025c10


	//   ....[134]....
        /*0c38*/ 	.word	0x00025d80


	//   ....[135]....
        /*0c3c*/ 	.word	0x00025dd0


	//   ....[136]....
        /*0c40*/ 	.word	0x00025e30


	//   ....[137]....
        /*0c44*/ 	.word	0x00025ed0


	//   ....[138]....
        /*0c48*/ 	.word	0x00025f70


	//   ....[139]....
        /*0c4c*/ 	.word	0x000260a0


	//   ....[140]....
        /*0c50*/ 	.word	0x00026180


	//   ....[141]....
        /*0c54*/ 	.word	0x00026210


	//   ....[142]....
        /*0c58*/ 	.word	0x000262f0


	//   ....[143]....
        /*0c5c*/ 	.word	0x00026380


	//   ....[144]....
        /*0c60*/ 	.word	0x00026470


	//   ....[145]....
        /*0c64*/ 	.word	0x00026500


	//   ....[146]....
        /*0c68*/ 	.word	0x000265f0


	//   ....[147]....
        /*0c6c*/ 	.word	0x00026680


	//   ....[148]....
        /*0c70*/ 	.word	0x00026760


	//   ....[149]....
        /*0c74*/ 	.word	0x00026870


	//   ....[150]....
        /*0c78*/ 	.word	0x00026ba0


	//   ....[151]....
        /*0c7c*/ 	.word	0x00026c40


	//   ....[152]....
        /*0c80*/ 	.word	0x00026d60


	//   ....[153]....
        /*0c84*/ 	.word	0x00026de0


	//   ....[154]....
        /*0c88*/ 	.word	0x00026e60


	//   ....[155]....
        /*0c8c*/ 	.word	0x00026ee0


	//   ....[156]....
        /*0c90*/ 	.word	0x00026f60


	//   ....[157]....
        /*0c94*/ 	.word	0x00026ff0


	//   ....[158]....
        /*0c98*/ 	.word	0x00027090


	//   ....[159]....
        /*0c9c*/ 	.word	0x00027140


	//   ....[160]....
        /*0ca0*/ 	.word	0x000271c0


	//   ....[161]....
        /*0ca4*/ 	.word	0x00027240


	//   ....[162]....
        /*0ca8*/ 	.word	0x000272c0


	//   ....[163]....
        /*0cac*/ 	.word	0x00027350


	//   ....[164]....
        /*0cb0*/ 	.word	0x000273d0


	//   ....[165]....
        /*0cb4*/ 	.word	0x00027470


	//   ....[166]....
        /*0cb8*/ 	.word	0x00027500


	//   ....[167]....
        /*0cbc*/ 	.word	0x00027630


	//----- nvinfo : EIATTR_REG_RECONFIG
	.align		4
.L_361:
        /*0cc0*/ 	.byte	0x01, 0x54
	.zero		2


	//----- nvinfo : EIATTR_SYSCALL_OFFSETS
	.align		4
        /*0cc4*/ 	.byte	0x04, 0x46
        /*0cc6*/ 	.short	(.L_363 - .L_362)


	//   ....[0]....
.L_362:
        /*0cc8*/ 	.word	0x00001ae0


	//   ....[1]....
        /*0ccc*/ 	.word	0x00001c30


	//   ....[2]....
        /*0cd0*/ 	.word	0x0000afa0


	//   ....[3]....
        /*0cd4*/ 	.word	0x0000b290


	//   ....[4]....
        /*0cd8*/ 	.word	0x0001fce0


	//   ....[5]....
        /*0cdc*/ 	.word	0x0001fe40


	//   ....[6]....
        /*0ce0*/ 	.word	0x0001ff40


	//   ....[7]....
        /*0ce4*/ 	.word	0x00020960


	//----- nvinfo : EIATTR_MBARRIER_INSTR_OFFSETS
	.align		4
.L_363:
        /*0ce8*/ 	.byte	0x04, 0x39
        /*0cea*/ 	.short	(.L_365 - .L_364)


	//   ....[0]....
.L_364:
        /*0cec*/ 	.word	0x000002d0
        /*0cf0*/ 	.word	0x000000ff
        /*0cf4*/ 	.word	0x00034800
        /*0cf8*/ 	.short	0x0100
        /*0cfa*/ 	.byte	0x08
	.zero		1


	//   ....[1]....
        /*0cfc*/ 	.word	0x000002e0
        /*0d00*/ 	.word	0x000000ff
        /*0d04*/ 	.word	0x00034820
        /*0d08*/ 	.short	0x0100
        /*0d0a*/ 	.byte	0x08
	.zero		1


	//   ....[2]....
        /*0d0c*/ 	.word	0x000003d0
        /*0d10*/ 	.word	0x000000ff
        /*0d14*/ 	.word	0x00034830
        /*0d18*/ 	.short	0x0100
        /*0d1a*/ 	.byte	0x08
	.zero		1


	//   ....[3]....
        /*0d1c*/ 	.word	0x000003e0
        /*0d20*/ 	.word	0x000000ff
        /*0d24*/ 	.word	0x00034840
        /*0d28*/ 	.short	0x0100
        /*0d2a*/ 	.byte	0x08
	.zero		1


	//   ....[4]....
        /*0d2c*/ 	.word	0x000003f0
        /*0d30*/ 	.word	0x000000ff
        /*0d34*/ 	.word	0x00034838
        /*0d38*/ 	.short	0x0100
        /*0d3a*/ 	.byte	0x08
	.zero		1


	//   ....[5]....
        /*0d3c*/ 	.word	0x00000400
        /*0d40*/ 	.word	0x000000ff
        /*0d44*/ 	.word	0x00034848
        /*0d48*/ 	.short	0x0100
        /*0d4a*/ 	.byte	0x08
	.zero		1


	//   ....[6]....
        /*0d4c*/ 	.word	0x00000530
        /*0d50*/ 	.word	0x000000ff
        /*0d54*/ 	.word	0x00034850
        /*0d58*/ 	.short	0x0100
        /*0d5a*/ 	.byte	0x08
	.zero		1


	//   ....[7]....
        /*0d5c*/ 	.word	0x00000540
        /*0d60*/ 	.word	0x000000ff
        /*0d64*/ 	.word	0x00034860
        /*0d68*/ 	.short	0x0100
        /*0d6a*/ 	.byte	0x08
	.zero		1


	//   ....[8]....
        /*0d6c*/ 	.word	0x00000550
        /*0d70*/ 	.word	0x000000ff
        /*0d74*/ 	.word	0x00034858
        /*0d78*/ 	.short	0x0100
        /*0d7a*/ 	.byte	0x08
	.zero		1


	//   ....[9]....
        /*0d7c*/ 	.word	0x00000560
        /*0d80*/ 	.word	0x000000ff
        /*0d84*/ 	.word	0x00034868
        /*0d88*/ 	.short	0x0100
        /*0d8a*/ 	.byte	0x08
	.zero		1


	//   ....[10]....
        /*0d8c*/ 	.word	0x00000650
        /*0d90*/ 	.word	0x000000ff
        /*0d94*/ 	.word	0x00034870
        /*0d98*/ 	.short	0x0100
        /*0d9a*/ 	.byte	0x06
	.zero		1


	//   ....[11]....
        /*0d9c*/ 	.word	0x00000660
        /*0da0*/ 	.word	0x000000ff
        /*0da4*/ 	.word	0x00034880
        /*0da8*/ 	.short	0x0100
        /*0daa*/ 	.byte	0x06
	.zero		1


	//   ....[12]....
        /*0dac*/ 	.word	0x00000670
        /*0db0*/ 	.word	0x000000ff
        /*0db4*/ 	.word	0x00034878
        /*0db8*/ 	.short	0x0100
        /*0dba*/ 	.byte	0x06
	.zero		1


	//   ....[13]....
        /*0dbc*/ 	.word	0x00000680
        /*0dc0*/ 	.word	0x000000ff
        /*0dc4*/ 	.word	0x00034888
        /*0dc8*/ 	.short	0x0100
        /*0dca*/ 	.byte	0x06
	.zero		1


	//   ....[14]....
        /*0dcc*/ 	.word	0x000007b0
        /*0dd0*/ 	.word	0x000000ff
        /*0dd4*/ 	.word	0x00034890
        /*0dd8*/ 	.short	0x0100
        /*0dda*/ 	.byte	0x08
	.zero		1


	//   ....[15]....
        /*0ddc*/ 	.word	0x000007c0
        /*0de0*/ 	.word	0x000000ff
        /*0de4*/ 	.word	0x000348a0
        /*0de8*/ 	.short	0x0100
        /*0dea*/ 	.byte	0x08
	.zero		1


	//   ....[16]....
        /*0dec*/ 	.word	0x000007d0
        /*0df0*/ 	.word	0x000000ff
        /*0df4*/ 	.word	0x00034898
        /*0df8*/ 	.short	0x0100
        /*0dfa*/ 	.byte	0x08
	.zero		1


	//   ....[17]....
        /*0dfc*/ 	.word	0x000007e0
        /*0e00*/ 	.word	0x000000ff
        /*0e04*/ 	.word	0x000348a8
        /*0e08*/ 	.short	0x0100
        /*0e0a*/ 	.byte	0x08
	.zero		1


	//   ....[18]....
        /*0e0c*/ 	.word	0x00000910
        /*0e10*/ 	.word	0x000000ff
        /*0e14*/ 	.word	0x000348b0
        /*0e18*/ 	.short	0x0100
        /*0e1a*/ 	.byte	0x08
	.zero		1


	//   ....[19]....
        /*0e1c*/ 	.word	0x00000920
        /*0e20*/ 	.word	0x000000ff
        /*0e24*/ 	.word	0x000348c0
        /*0e28*/ 	.short	0x0100
        /*0e2a*/ 	.byte	0x08
	.zero		1


	//   ....[20]....
        /*0e2c*/ 	.word	0x00000930
        /*0e30*/ 	.word	0x000000ff
        /*0e34*/ 	.word	0x000348b8
        /*0e38*/ 	.short	0x0100
        /*0e3a*/ 	.byte	0x08
	.zero		1


	//   ....[21]....
        /*0e3c*/ 	.word	0x00000940
        /*0e40*/ 	.word	0x000000ff
        /*0e44*/ 	.word	0x000348c8
        /*0e48*/ 	.short	0x0100
        /*0e4a*/ 	.byte	0x08
	.zero		1


	//   ....[22]....
        /*0e4c*/ 	.word	0x00003830
        /*0e50*/ 	.word	0x00000003
        /*0e54*/ 	.word	0x00034890
        /*0e58*/ 	.short	0x010a
        /*0e5a*/ 	.byte	0x3f
	.zero		1


	//   ....[23]....
        /*0e5c*/ 	.word	0x00006df0
        /*0e60*/ 	.word	0x00000003
        /*0e64*/ 	.word	0x00034890
        /*0e68*/ 	.short	0x010a
        /*0e6a*/ 	.byte	0x3f
	.zero		1


	//   ....[24]....
        /*0e6c*/ 	.word	0x0000a110
        /*0e70*/ 	.word	0x00000003
        /*0e74*/ 	.word	0x00034890
        /*0e78*/ 	.short	0x010a
        /*0e7a*/ 	.byte	0x3f
	.zero		1


	//   ....[25]....
        /*0e7c*/ 	.word	0x0000a4e0
        /*0e80*/ 	.word	0x00000020
        /*0e84*/ 	.word	0x00000000
        /*0e88*/ 	.short	0x0101
        /*0e8a*/ 	.byte	0x3f
	.zero		1


	//   ....[26]....
        /*0e8c*/ 	.word	0x0000a520
        /*0e90*/ 	.word	0x00000003
        /*0e94*/ 	.word	0x000348b0
        /*0e98*/ 	.short	0x010a
        /*0e9a*/ 	.byte	0x3f
	.zero		1


	//   ....[27]....
        /*0e9c*/ 	.word	0x0000a9c0
        /*0ea0*/ 	.word	0x00000003
        /*0ea4*/ 	.word	0x00000000
        /*0ea8*/ 	.short	0x0101
        /*0eaa*/ 	.byte	0x3f
	.zero		1


	//   ....[28]....
        /*0eac*/ 	.word	0x0000b020
        /*0eb0*/ 	.word	0x00000010
        /*0eb4*/ 	.word	0x00034800
        /*0eb8*/ 	.short	0x010a
        /*0eba*/ 	.byte	0x3f
	.zero		1


	//   ....[29]....
        /*0ebc*/ 	.word	0x0000b070
        /*0ec0*/ 	.word	0x00000010
        /*0ec4*/ 	.word	0x00034800
        /*0ec8*/ 	.short	0x010a
        /*0eca*/ 	.byte	0x3f
	.zero		1


	//   ....[30]....
        /*0ecc*/ 	.word	0x0000c420
        /*0ed0*/ 	.word	0x00000010
        /*0ed4*/ 	.word	0x00034800
        /*0ed8*/ 	.short	0x010a
        /*0eda*/ 	.byte	0x3f
	.zero		1


	//   ....[31]....
        /*0edc*/ 	.word	0x0000f9d0
        /*0ee0*/ 	.word	0x00000010
        /*0ee4*/ 	.word	0x00034800
        /*0ee8*/ 	.short	0x010a
        /*0eea*/ 	.byte	0x3f
	.zero		1


	//   ....[32]....
        /*0eec*/ 	.word	0x00012580
        /*0ef0*/ 	.word	0x00000003
        /*0ef4*/ 	.word	0x00034830
        /*0ef8*/ 	.short	0x010a
        /*0efa*/ 	.byte	0x3f
	.zero		1


	//   ....[33]....
        /*0efc*/ 	.word	0x000125f0
        /*0f00*/ 	.word	0x00000003
        /*0f04*/ 	.word	0x00034830
        /*0f08*/ 	.short	0x010a
        /*0f0a*/ 	.byte	0x3f
	.zero		1


	//   ....[34]....
        /*0f0c*/ 	.word	0x000131c0
        /*0f10*/ 	.word	0x00000003
        /*0f14*/ 	.word	0x00000000
        /*0f18*/ 	.short	0x0101
        /*0f1a*/ 	.byte	0x3f
	.zero		1


	//   ....[35]....
        /*0f1c*/ 	.word	0x00014f20
        /*0f20*/ 	.word	0x0000000f
        /*0f24*/ 	.word	0x00034830
        /*0f28*/ 	.short	0x010a
        /*0f2a*/ 	.byte	0x3f
	.zero		1


	//   ....[36]....
        /*0f2c*/ 	.word	0x00014f90
        /*0f30*/ 	.word	0x0000000f
        /*0f34*/ 	.word	0x00034830
        /*0f38*/ 	.short	0x010a
        /*0f3a*/ 	.byte	0x3f
	.zero		1


	//   ....[37]....
        /*0f3c*/ 	.word	0x00015b70
        /*0f40*/ 	.word	0x0000000c
        /*0f44*/ 	.word	0x00034850
        /*0f48*/ 	.short	0x010a
        /*0f4a*/ 	.byte	0x3f
	.zero		1


	//   ....[38]....
        /*0f4c*/ 	.word	0x00015bc0
        /*0f50*/ 	.word	0x0000000c
        /*0f54*/ 	.word	0x00034850
        /*0f58*/ 	.short	0x010a
        /*0f5a*/ 	.byte	0x3f
	.zero		1


	//   ....[39]....
        /*0f5c*/ 	.word	0x00017730
        /*0f60*/ 	.word	0x0000000f
        /*0f64*/ 	.word	0x00000000
        /*0f68*/ 	.short	0x0101
        /*0f6a*/ 	.byte	0x3f
	.zero		1


	//   ....[40]....
        /*0f6c*/ 	.word	0x00017770
        /*0f70*/ 	.word	0x00000007
        /*0f74*/ 	.word	0x00000000
        /*0f78*/ 	.short	0x0101
        /*0f7a*/ 	.byte	0x3f
	.zero		1


	//   ....[41]....
        /*0f7c*/ 	.word	0x00017df0
        /*0f80*/ 	.word	0x00000000
        /*0f84*/ 	.word	0x00034830
        /*0f88*/ 	.short	0x010a
        /*0f8a*/ 	.byte	0x3f
	.zero		1


	//   ....[42]....
        /*0f8c*/ 	.word	0x00017e60
        /*0f90*/ 	.word	0x00000000
        /*0f94*/ 	.word	0x00034830
        /*0f98*/ 	.short	0x010a
        /*0f9a*/ 	.byte	0x3f
	.zero		1


	//   ....[43]....
        /*0f9c*/ 	.word	0x00018a40
        /*0fa0*/ 	.word	0x0000000f
        /*0fa4*/ 	.word	0x00034850
        /*0fa8*/ 	.short	0x010a
        /*0faa*/ 	.byte	0x3f
	.zero		1


	//   ....[44]....
        /*0fac*/ 	.word	0x00018a90
        /*0fb0*/ 	.word	0x0000000f
        /*0fb4*/ 	.word	0x00034850
        /*0fb8*/ 	.short	0x010a
        /*0fba*/ 	.byte	0x3f
	.zero		1


	//   ....[45]....
        /*0fbc*/ 	.word	0x00019c50
        /*0fc0*/ 	.word	0x0000000b
        /*0fc4*/ 	.word	0x00000000
        /*0fc8*/ 	.short	0x0101
        /*0fca*/ 	.byte	0x3f
	.zero		1


	//   ....[46]....
        /*0fcc*/ 	.word	0x00019ce0
        /*0fd0*/ 	.word	0x0000000f
        /*0fd4*/ 	.word	0x00000000
        /*0fd8*/ 	.short	0x0101
        /*0fda*/ 	.byte	0x3f
	.zero		1


	//   ....[47]....
        /*0fdc*/ 	.word	0x0001a6d0
        /*0fe0*/ 	.word	0x0000000b
        /*0fe4*/ 	.word	0x00034850
        /*0fe8*/ 	.short	0x010a
        /*0fea*/ 	.byte	0x3f
	.zero		1


	//   ....[48]....
        /*0fec*/ 	.word	0x0001a770
        /*0ff0*/ 	.word	0x0000000b
        /*0ff4*/ 	.word	0x00034850
        /*0ff8*/ 	.short	0x010a
        /*0ffa*/ 	.byte	0x3f
	.zero		1


	//   ....[49]....
        /*0ffc*/ 	.word	0x0001ad20
        /*1000*/ 	.word	0x00000008
        /*1004*/ 	.word	0x00000000
        /*1008*/ 	.short	0x0101
        /*100a*/ 	.byte	0x3f
	.zero		1


	//   ....[50]....
        /*100c*/ 	.word	0x0001c210
        /*1010*/ 	.word	0x00000000
        /*1014*/ 	.word	0x00000000
        /*1018*/ 	.short	0x0101
        /*101a*/ 	.byte	0x3f
	.zero		1


	//   ....[51]....
        /*101c*/ 	.word	0x0001e6e0
        /*1020*/ 	.word	0x00000005
        /*1024*/ 	.word	0x00034820
        /*1028*/ 	.short	0x010a
        /*102a*/ 	.byte	0x3f
	.zero		1


	//   ....[52]....
        /*102c*/ 	.word	0x0001e7c0
        /*1030*/ 	.word	0x00000005
        /*1034*/ 	.word	0x000348a0
        /*1038*/ 	.short	0x010a
        /*103a*/ 	.byte	0x3f
	.zero		1


	//   ....[53]....
        /*103c*/ 	.word	0x0001ec00
        /*1040*/ 	.word	0x00000005
        /*1044*/ 	.word	0x000348c0
        /*1048*/ 	.short	0x010a
        /*104a*/ 	.byte	0x3f
	.zero		1


	//   ....[54]....
        /*104c*/ 	.word	0x0001f120
        /*1050*/ 	.word	0x00000007
        /*1054*/ 	.word	0x000348a0
        /*1058*/ 	.short	0x010a
        /*105a*/ 	.byte	0x3f
	.zero		1


	//   ....[55]....
        /*105c*/ 	.word	0x0001f550
        /*1060*/ 	.word	0x00000007
        /*1064*/ 	.word	0x000348c0
        /*1068*/ 	.short	0x010a
        /*106a*/ 	.byte	0x3f
	.zero		1


	//   ....[56]....
        /*106c*/ 	.word	0x00020390
        /*1070*/ 	.word	0x00000000
        /*1074*/ 	.word	0x00034840
        /*1078*/ 	.short	0x010a
        /*107a*/ 	.byte	0x3f
	.zero		1


	//   ....[57]....
        /*107c*/ 	.word	0x000213e0
        /*1080*/ 	.word	0x00000009
        /*1084*/ 	.word	0x00034800
        /*1088*/ 	.short	0x0107
        /*108a*/ 	.byte	0x3f
	.zero		1


	//   ....[58]....
        /*108c*/ 	.word	0x000214f0
        /*1090*/ 	.word	0x00000002
        /*1094*/ 	.word	0x00034800
        /*1098*/ 	.short	0x0101
        /*109a*/ 	.byte	0x3f
	.zero		1


	//   ....[59]....
        /*109c*/ 	.word	0x00021510
        /*10a0*/ 	.word	0x00000002
        /*10a4*/ 	.word	0x00034820
        /*10a8*/ 	.short	0x010a
        /*10aa*/ 	.byte	0x3f
	.zero		1


	//   ....[60]....
        /*10ac*/ 	.word	0x00021870
        /*10b0*/ 	.word	0x00000003
        /*10b4*/ 	.word	0x00034840
        /*10b8*/ 	.short	0x010a
        /*10ba*/ 	.byte	0x3f
	.zero		1


	//   ....[61]....
        /*10bc*/ 	.word	0x00021d20
        /*10c0*/ 	.word	0x00000003
        /*10c4*/ 	.word	0x00000060
        /*10c8*/ 	.short	0x010a
        /*10ca*/ 	.byte	0x3f
	.zero		1


	//   ....[62]....
        /*10cc*/ 	.word	0x000223f0
        /*10d0*/ 	.word	0x00000003
        /*10d4*/ 	.word	0x00034840
        /*10d8*/ 	.short	0x010a
        /*10da*/ 	.byte	0x3f
	.zero		1


	//   ....[63]....
        /*10dc*/ 	.word	0x000228a0
        /*10e0*/ 	.word	0x00000002
        /*10e4*/ 	.word	0x00000060
        /*10e8*/ 	.short	0x010a
        /*10ea*/ 	.byte	0x3f
	.zero		1


	//   ....[64]....
        /*10ec*/ 	.word	0x00022ec0
        /*10f0*/ 	.word	0x00000002
        /*10f4*/ 	.word	0x00034840
        /*10f8*/ 	.short	0x010a
        /*10fa*/ 	.byte	0x3f
	.zero		1


	//   ....[65]....
        /*10fc*/ 	.word	0x00023370
        /*1100*/ 	.word	0x00000002
        /*1104*/ 	.word	0x00000060
        /*1108*/ 	.short	0x010a
        /*110a*/ 	.byte	0x3f
	.zero		1


	//   ....[66]....
        /*110c*/ 	.word	0x00023920
        /*1110*/ 	.word	0x00000000
        /*1114*/ 	.word	0x00034860
        /*1118*/ 	.short	0x010a
        /*111a*/ 	.byte	0x3f
	.zero		1


	//   ....[67]....
        /*111c*/ 	.word	0x00024a40
        /*1120*/ 	.word	0x00000000
        /*1124*/ 	.word	0x00034820
        /*1128*/ 	.short	0x010a
        /*112a*/ 	.byte	0x3f
	.zero		1


	//   ....[68]....
        /*112c*/ 	.word	0x00024c10
        /*1130*/ 	.word	0x00000006
        /*1134*/ 	.word	0x00000000
        /*1138*/ 	.short	0x010a
        /*113a*/ 	.byte	0x3f
	.zero		1


	//   ....[69]....
        /*113c*/ 	.word	0x00024c80
        /*1140*/ 	.word	0x00000007
        /*1144*/ 	.word	0x00000000
        /*1148*/ 	.short	0x010a
        /*114a*/ 	.byte	0x3f
	.zero		1


	//   ....[70]....
        /*114c*/ 	.word	0x00024cf0
        /*1150*/ 	.word	0x00000004
        /*1154*/ 	.word	0x00000000
        /*1158*/ 	.short	0x010a
        /*115a*/ 	.byte	0x3f
	.zero		1


	//   ....[71]....
        /*115c*/ 	.word	0x00024d20
        /*1160*/ 	.word	0x00000003
        /*1164*/ 	.word	0x00000000
        /*1168*/ 	.short	0x010a
        /*116a*/ 	.byte	0x3f
	.zero		1


	//   ....[72]....
        /*116c*/ 	.word	0x00024d80
        /*1170*/ 	.word	0x00000003
        /*1174*/ 	.word	0x00034890
        /*1178*/ 	.short	0x010a
        /*117a*/ 	.byte	0x3f
	.zero		1


	//   ....[73]....
        /*117c*/ 	.word	0x00024dd0
        /*1180*/ 	.word	0x00000003
        /*1184*/ 	.word	0x00034890
        /*1188*/ 	.short	0x010a
        /*118a*/ 	.byte	0x3f
	.zero		1


	//   ....[74]....
        /*118c*/ 	.word	0x00024e20
        /*1190*/ 	.word	0x00000003
        /*1194*/ 	.word	0x00034890
        /*1198*/ 	.short	0x010a
        /*119a*/ 	.byte	0x3f
	.zero		1


	//   ....[75]....
        /*119c*/ 	.word	0x00024e70
        /*11a0*/ 	.word	0x00000003
        /*11a4*/ 	.word	0x000348b0
        /*11a8*/ 	.short	0x010a
        /*11aa*/ 	.byte	0x3f
	.zero		1


	//   ....[76]....
        /*11ac*/ 	.word	0x00025250
        /*11b0*/ 	.word	0x00000010
        /*11b4*/ 	.word	0x00034800
        /*11b8*/ 	.short	0x010a
        /*11ba*/ 	.byte	0x3f
	.zero		1


	//   ....[77]....
        /*11bc*/ 	.word	0x00025660
        /*11c0*/ 	.word	0x00000010
        /*11c4*/ 	.word	0x00034800
        /*11c8*/ 	.short	0x010a
        /*11ca*/ 	.byte	0x3f
	.zero		1


	//   ....[78]....
        /*11cc*/ 	.word	0x000256b0
        /*11d0*/ 	.word	0x00000003
        /*11d4*/ 	.word	0x00034830
        /*11d8*/ 	.short	0x010a
        /*11da*/ 	.byte	0x3f
	.zero		1


	//   ....[79]....
        /*11dc*/ 	.word	0x00025700
        /*11e0*/ 	.word	0x0000000f
        /*11e4*/ 	.word	0x00034830
        /*11e8*/ 	.short	0x010a
        /*11ea*/ 	.byte	0x3f
	.zero		1


	//   ....[80]....
        /*11ec*/ 	.word	0x00025750
        /*11f0*/ 	.word	0x0000000c
        /*11f4*/ 	.word	0x00034850
        /*11f8*/ 	.short	0x010a
        /*11fa*/ 	.byte	0x3f
	.zero		1


	//   ....[81]....
        /*11fc*/ 	.word	0x000257a0
        /*1200*/ 	.word	0x00000000
        /*1204*/ 	.word	0x00034830
        /*1208*/ 	.short	0x010a
        /*120a*/ 	.byte	0x3f
	.zero		1


	//   ....[82]....
        /*120c*/ 	.word	0x000257f0
        /*1210*/ 	.word	0x0000000f
        /*1214*/ 	.word	0x00034850
        /*1218*/ 	.short	0x010a
        /*121a*/ 	.byte	0x3f
	.zero		1


	//   ....[83]....
        /*121c*/ 	.word	0x00025840
        /*1220*/ 	.word	0x0000000b
        /*1224*/ 	.word	0x00034850
        /*1228*/ 	.short	0x010a
        /*122a*/ 	.byte	0x3f
	.zero		1


	//   ....[84]....
        /*122c*/ 	.word	0x000259f0
        /*1230*/ 	.word	0x00000004
        /*1234*/ 	.word	0x00034820
        /*1238*/ 	.short	0x010a
        /*123a*/ 	.byte	0x3f
	.zero		1


	//   ....[85]....
        /*123c*/ 	.word	0x00025a40
        /*1240*/ 	.word	0x00000005
        /*1244*/ 	.word	0x000348a0
        /*1248*/ 	.short	0x010a
        /*124a*/ 	.byte	0x3f
	.zero		1


	//   ....[86]....
        /*124c*/ 	.word	0x00025a90
        /*1250*/ 	.word	0x00000005
        /*1254*/ 	.word	0x000348c0
        /*1258*/ 	.short	0x010a
        /*125a*/ 	.byte	0x3f
	.zero		1


	//   ....[87]....
        /*125c*/ 	.word	0x00025ae0
        /*1260*/ 	.word	0x00000007
        /*1264*/ 	.word	0x000348a0
        /*1268*/ 	.short	0x010a
        /*126a*/ 	.byte	0x3f
	.zero		1


	//   ....[88]....
        /*126c*/ 	.word	0x00025b30
        /*1270*/ 	.word	0x00000007
        /*1274*/ 	.word	0x000348c0
        /*1278*/ 	.short	0x010a
        /*127a*/ 	.byte	0x3f
	.zero		1


	//   ....[89]....
        /*127c*/ 	.word	0x00025cd0
        /*1280*/ 	.word	0x00000000
        /*1284*/ 	.word	0x00034840
        /*1288*/ 	.short	0x010a
        /*128a*/ 	.byte	0x3f
	.zero		1


	//   ....[90]....
        /*128c*/ 	.word	0x000268c0
        /*1290*/ 	.word	0x00000002
        /*1294*/ 	.word	0x00034820
        /*1298*/ 	.short	0x010a
        /*129a*/ 	.byte	0x3f
	.zero		1


	//   ....[91]....
        /*129c*/ 	.word	0x00026910
        /*12a0*/ 	.word	0x00000003
        /*12a4*/ 	.word	0x00034840
        /*12a8*/ 	.short	0x010a
        /*12aa*/ 	.byte	0x3f
	.zero		1


	//   ....[92]....
        /*12ac*/ 	.word	0x00026960
        /*12b0*/ 	.word	0x00000003
        /*12b4*/ 	.word	0x00000060
        /*12b8*/ 	.short	0x010a
        /*12ba*/ 	.byte	0x3f
	.zero		1


	//   ....[93]....
        /*12bc*/ 	.word	0x000269b0
        /*12c0*/ 	.word	0x00000003
        /*12c4*/ 	.word	0x00034840
        /*12c8*/ 	.short	0x010a
        /*12ca*/ 	.byte	0x3f
	.zero		1


	//   ....[94]....
        /*12cc*/ 	.word	0x00026a00
        /*12d0*/ 	.word	0x00000002
        /*12d4*/ 	.word	0x00000060
        /*12d8*/ 	.short	0x010a
        /*12da*/ 	.byte	0x3f
	.zero		1


	//   ....[95]....
        /*12dc*/ 	.word	0x00026a50
        /*12e0*/ 	.word	0x00000002
        /*12e4*/ 	.word	0x00034840
        /*12e8*/ 	.short	0x010a
        /*12ea*/ 	.byte	0x3f
	.zero		1


	//   ....[96]....
        /*12ec*/ 	.word	0x00026aa0
        /*12f0*/ 	.word	0x00000002
        /*12f4*/ 	.word	0x00000060
        /*12f8*/ 	.short	0x010a
        /*12fa*/ 	.byte	0x3f
	.zero		1


	//   ....[97]....
        /*12fc*/ 	.word	0x00026af0
        /*1300*/ 	.word	0x00000000
        /*1304*/ 	.word	0x00034860
        /*1308*/ 	.short	0x010a
        /*130a*/ 	.byte	0x3f
	.zero		1


	//   ....[98]....
        /*130c*/ 	.word	0x00027550
        /*1310*/ 	.word	0x00000000
        /*1314*/ 	.word	0x00034820
        /*1318*/ 	.short	0x010a
        /*131a*/ 	.byte	0x3f
	.zero		1


	//   ....[99]....
        /*131c*/ 	.word	0x000276f0
        /*1320*/ 	.word	0x00000006
        /*1324*/ 	.word	0x00000000
        /*1328*/ 	.short	0x010a
        /*132a*/ 	.byte	0x3f
	.zero		1


	//   ....[100]....
        /*132c*/ 	.word	0x00027740
        /*1330*/ 	.word	0x00000007
        /*1334*/ 	.word	0x00000000
        /*1338*/ 	.short	0x010a
        /*133a*/ 	.byte	0x3f
	.zero		1


	//   ....[101]....
        /*133c*/ 	.word	0x00027790
        /*1340*/ 	.word	0x00000004
        /*1344*/ 	.word	0x00000000
        /*1348*/ 	.short	0x010a
        /*134a*/ 	.byte	0x3f
	.zero		1


	//----- nvinfo : EIATTR_NUM_MBARRIERS
	.align		4
.L_365:
        /*134c*/ 	.byte	0x03, 0x38
        /*134e*/ 	.short	0x0016


	//----- nvinfo : EIATTR_EXIT_INSTR_OFFSETS
	.align		4
        /*1350*/ 	.byte	0x04, 0x1c
        /*1352*/ 	.short	(.L_367 - .L_366)


	//   ....[0]....
.L_366:
        /*1354*/ 	.word	0x00024d70


	//----- nvinfo : EIATTR_MAX_THREADS
	.align		4
.L_367:
        /*1358*/ 	.byte	0x04, 0x05
        /*135a*/ 	.short	(.L_369 - .L_368)
.L_368:
        /*135c*/ 	.word	0x00000180
        /*1360*/ 	.word	0x00000001
        /*1364*/ 	.word	0x00000001


	//----- nvinfo : EIATTR_CRS_STACK_SIZE
	.align		4
.L_369:
        /*1368*/ 	.byte	0x04, 0x1e
        /*136a*/ 	.short	(.L_371 - .L_370)
.L_370:
        /*136c*/ 	.word	0x00000000


	//----- nvinfo : EIATTR_CBANK_PARAM_SIZE
	.align		4
.L_371:
        /*1370*/ 	.byte	0x03, 0x19
        /*1372*/ 	.short	0x0af0


	//----- nvinfo : EIATTR_PARAM_CBANK
	.align		4
        /*1374*/ 	.byte	0x04, 0x0a
        /*1376*/ 	.short	(.L_373 - .L_372)
	.align		4
.L_372:
        /*1378*/ 	.word	index@(.nv.constant0._ZN7cutlass13device_kernelIN5flash11enable_sm90INS1_16FlashAttnFwdSm90INS1_25CollectiveMainloopFwdSm90ILi2EN4cute5tupleIJNS5_1CILi1EEES8_S8_EEENS6_IJNS7_ILi128EEESA_NS7_ILi192EEEEEELi128ENS_10bfloat16_tEfNS_4arch4Sm90ELb1ELb0ELb0ELb1ELb0ELb1ELb0ELb1ELb1ELb1ELb0ELb0EEENS1_21CollectiveEpilogueFwdINS6_IJSA_SA_SA_EEES9_SD_SF_Li256ELb1ELb1ELb0ELb0EEENS1_36VarlenDynamicPersistentTileSchedulerILi128ELi128ELi256ELi128ELb0ELb1ELb1ELb1ELb1ELb1EEEEEEEEEvNT_6ParamsE)
        /*137c*/ 	.short	0x0210
        /*137e*/ 	.short	0x0af0


	//----- nvinfo : EIATTR_SW_WAR
	.align		4
.L_373:
        /*1380*/ 	.byte	0x04, 0x36
        /*1382*/ 	.short	(.L_375 - .L_374)
.L_374:
        /*1384*/ 	.word	0x00000008
.L_375:


//--------------------- .nv.callgraph             --------------------------
	.section	.nv.callgraph,"",@"SHT_CUDA_CALLGRAPH"
	.align	4
	.sectionentsize	8
	.align		4
        /*0000*/ 	.word	0x00000000
	.align		4
        /*0004*/ 	.word	0xffffffff
	.align		4
        /*0008*/ 	.word	index@(_ZN7cutlass13device_kernelIN5flash11enable_sm90INS1_16FlashAttnFwdSm90INS1_25CollectiveMainloopFwdSm90ILi2EN4cute5tupleIJNS5_1CILi1EEES8_S8_EEENS6_IJNS7_ILi128EEESA_NS7_ILi192EEEEEELi128ENS_10bfloat16_tEfNS_4arch4Sm90ELb0ELb0ELb0ELb0ELb0ELb0ELb0ELb1ELb1ELb1ELb0ELb0EEENS1_21CollectiveEpilogueFwdINS6_IJSA_SA_SA_EEES9_SD_SF_Li256ELb0ELb1ELb0ELb0EEENS1_29StaticPersistentTileSchedulerILb0EEEEEEEEEvNT_6ParamsE)
	.align		4
        /*000c*/ 	.word	index@(__assertfail)
	.align		4
        /*0010*/ 	.word	index@(_ZN7cutlass13device_kernelIN5flash11enable_sm90INS1_16FlashAttnFwdSm90INS1_25CollectiveMainloopFwdSm90ILi2EN4cute5tupleIJNS5_1CILi2EEENS7_ILi1EEES9_EEENS6_IJNS7_ILi128EEESB_NS7_ILi192EEEEEELi128ENS_10bfloat16_tEfNS_4arch4Sm90ELb0ELb0ELb0ELb0ELb0ELb0ELb0ELb1ELb1ELb1ELb0ELb0EEENS1_21CollectiveEpilogueFwdINS6_IJSB_SB_SB_EEESA_SE_SG_Li256ELb0ELb1ELb0ELb0EEENS1_29StaticPersistentTileSchedulerILb0EEEEEEEEEvNT_6ParamsE)
	.align		4
        /*0014*/ 	.word	index@(__assertfail)
	.align		4
        /*0018*/ 	.word	index@(_ZN7cutlass13device_kernelIN5flash11enable_sm90INS1_16FlashAttnFwdSm90INS1_25CollectiveMainloopFwdSm90ILi2EN4cute5tupleIJNS5_1CILi1EEES8_S8_EEENS6_IJNS7_ILi128EEESA_NS7_ILi192EEEEEELi128ENS_10bfloat16_tEfNS_4arch4Sm90ELb0ELb0ELb0ELb1ELb0ELb0ELb0ELb1ELb1ELb1ELb0ELb0EEENS1_21CollectiveEpilogueFwdINS6_IJSA_SA_SA_EEES9_SD_SF_Li256ELb1ELb1ELb0ELb0EEENS1_36VarlenDynamicPersistentTileSchedulerILi128ELi128ELi256ELi128ELb0ELb1ELb1ELb0ELb1ELb1EEEEEEEEEvNT_6ParamsE)
	.align		4
        /*001c*/ 	.word	index@(__assertfail)
	.align		4
        /*0020*/ 	.word	index@(_ZN7cutlass13device_kernelIN5flash11enable_sm90INS1_16FlashAttnFwdSm90INS1_25CollectiveMainloopFwdSm90ILi2EN4cute5tupleIJNS5_1CILi1EEES8_S8_EEENS6_IJNS7_ILi128EEESA_NS7_ILi192EEEEEELi128ENS_10bfloat16_tEfNS_4arch4Sm90ELb0ELb0ELb0ELb1ELb0ELb1ELb0ELb1ELb1ELb1ELb0ELb0EEENS1_21CollectiveEpilogueFwdINS6_IJSA_SA_SA_EEES9_SD_SF_Li256ELb1ELb1ELb0ELb0EEENS1_36VarlenDynamicPersistentTileSchedulerILi128ELi128ELi256ELi128ELb0ELb1ELb1ELb0ELb1ELb1EEEEEEEEEvNT_6ParamsE)
	.align		4
        /*0024*/ 	.word	index@(__assertfail)
	.align		4
        /*0028*/ 	.word	index@(_ZN7cutlass13device_kernelIN5flash11enable_sm90INS1_16FlashAttnFwdSm90INS1_25CollectiveMainloopFwdSm90ILi2EN4cute5tupleIJNS5_1CILi1EEES8_S8_EEENS6_IJNS7_ILi128EEENS7_ILi96EEENS7_ILi192EEEEEELi128ENS_10bfloat16_tEfNS_4arch4Sm90ELb0ELb1ELb0ELb0ELb0ELb0ELb0ELb1ELb1ELb1ELb0ELb0EEENS1_21CollectiveEpilogueFwdINS6_IJSA_SA_SB_EEES9_SE_SG_Li256ELb0ELb1ELb0ELb0EEENS1_30DynamicPersistentTileSchedulerILi256ELi128ELb0ELb1ELb1EEEEEEEEEvNT_6ParamsE)
	.align		4
        /*002c*/ 	.word	index@(__assertfail)
	.align		4
        /*0030*/ 	.word	index@(_ZN7cutlass13device_kernelIN5flash11enable_sm90INS1_16FlashAttnFwdSm90INS1_25CollectiveMainloopFwdSm90ILi2EN4cute5tupleIJNS5_1CILi1EEES8_S8_EEENS6_IJNS7_ILi128EEENS7_ILi96EEENS7_ILi192EEEEEELi128ENS_10bfloat16_tEfNS_4arch4Sm90ELb0ELb1ELb0ELb1ELb0ELb0ELb0ELb1ELb1ELb1ELb0ELb0EEENS1_21CollectiveEpilogueFwdINS6_IJSA_SA_SB_EEES9_SE_SG_Li256ELb1ELb1ELb0ELb0EEENS1_36VarlenDynamicPersistentTileSchedulerILi128ELi96ELi256ELi128ELb0ELb1ELb1ELb1ELb0ELb1EEEEEEEEEvNT_6ParamsE)
	.align		4
        /*0034*/ 	.word	index@(__assertfail)
	.align		4
        /*0038*/ 	.word	index@(_ZN7cutlass13device_kernelIN5flash11enable_sm90INS1_16FlashAttnFwdSm90INS1_25CollectiveMainloopFwdSm90ILi2EN4cute5tupleIJNS5_1CILi1EEES8_S8_EEENS6_IJNS7_ILi128EEENS7_ILi96EEENS7_ILi192EEEEEELi128ENS_10bfloat16_tEfNS_4arch4Sm90ELb0ELb1ELb0ELb1ELb0ELb1ELb0ELb1ELb1ELb1ELb0ELb0EEENS1_21CollectiveEpilogueFwdINS6_IJSA_SA_SB_EEES9_SE_SG_Li256ELb1ELb1ELb0ELb0EEENS1_36VarlenDynamicPersistentTileSchedulerILi128ELi96ELi256ELi128ELb0ELb1ELb1ELb1ELb0ELb1EEEEEEEEEvNT_6ParamsE)
	.align		4
        /*003c*/ 	.word	index@(__assertfail)
	.align		4
        /*0040*/ 	.word	index@(_ZN7cutlass13device_kernelIN5flash11enable_sm90INS1_16FlashAttnFwdSm90INS1_25CollectiveMainloopFwdSm90ILi2EN4cute5tupleIJNS5_1CILi1EEES8_S8_EEENS6_IJNS7_ILi128EEESA_NS7_ILi192EEEEEELi128ENS_10bfloat16_tEfNS_4arch4Sm90ELb1ELb0ELb0ELb0ELb0ELb0ELb0ELb1ELb1ELb1ELb0ELb0EEENS1_21CollectiveEpilogueFwdINS6_IJSA_SA_SA_EEES9_SD_SF_Li256ELb0ELb1ELb0ELb0EEENS1_30DynamicPersistentTileSchedulerILi256ELi128ELb0ELb1ELb1EEEEEEEEEvNT_6ParamsE)
	.align		4
        /*0044*/ 	.word	index@(__assertfail)
	.align		4
        /*0048*/ 	.word	index@(_ZN7cutlass13device_kernelIN5flash11enable_sm90INS1_16FlashAttnFwdSm90INS1_25CollectiveMainloopFwdSm90ILi2EN4cute5tupleIJNS5_1CILi1EEES8_S8_EEENS6_IJNS7_ILi128EEESA_NS7_ILi192EEEEEELi128ENS_10bfloat16_tEfNS_4arch4Sm90ELb1ELb0ELb0ELb1ELb0ELb0ELb0ELb1ELb1ELb1ELb0ELb0EEENS1_21CollectiveEpilogueFwdINS6_IJSA_SA_SA_EEES9_SD_SF_Li256ELb1ELb1ELb0ELb0EEENS1_36VarlenDynamicPersistentTileSchedulerILi128ELi128ELi256ELi128ELb0ELb1ELb1ELb1ELb1ELb1EEEEEEEEEvNT_6ParamsE)
	.align		4
        /*004c*/ 	.word	index@(__assertfail)
	.align		4
        /*0050*/ 	.word	index@(_ZN7cutlass13device_kernelIN5flash11enable_sm90INS1_16FlashAttnFwdSm90INS1_25CollectiveMainloopFwdSm90ILi2EN4cute5tupleIJNS5_1CILi1EEES8_S8_EEENS6_IJNS7_ILi128EEESA_NS7_ILi192EEEEEELi128ENS_10bfloat16_tEfNS_4arch4Sm90ELb1ELb0ELb0ELb1ELb0ELb1ELb0ELb1ELb1ELb1ELb0ELb0EEENS1_21CollectiveEpilogueFwdINS6_IJSA_SA_SA_EEES9_SD_SF_Li256ELb1ELb1ELb0ELb0EEENS1_36VarlenDynamicPersistentTileSchedulerILi128ELi128ELi256ELi128ELb0ELb1ELb1ELb1ELb1ELb1EEEEEEEEEvNT_6ParamsE)
	.align		4
        /*0054*/ 	.word	index@(__assertfail)
	.align		4
        /*0058*/ 	.word	0x00000000
	.align		4
        /*005c*/ 	.word	0xfffffffe
	.align		4
        /*0060*/ 	.word	0x00000000
	.align		4
        /*0064*/ 	.word	0xfffffffd
	.align		4
        /*0068*/ 	.word	0x00000000
	.align		4
        /*006c*/ 	.word	0xfffffffc


//--------------------- .nv.constant4             --------------------------
	.section	.nv.constant4,"a",@progbits
	.align	8
	.align		8
.nv.constant4:
        /*0000*/ 	.dword	__assertfail
	.align		8
        /*0008*/ 	.dword	__unnamed_1
	.align		8
        /*0010*/ 	.dword	__unnamed_2
	.align		8
        /*0018*/ 	.dword	__unnamed_3
	.align		8
        /*0020*/ 	.dword	__unnamed_4
	.align		8
        /*0028*/ 	.dword	__unnamed_5
	.align		8
        /*0030*/ 	.dword	__unnamed_6
	.align		8
        /*0038*/ 	.dword	__unnamed_7
	.align		8
        /*0040*/ 	.dword	__unnamed_8
	.align		8
        /*0048*/ 	.dword	__unnamed_9
	.align		8
        /*0050*/ 	.dword	__unnamed_10
	.align		8
        /*0058*/ 	.dword	__unnamed_11
	.align		8
        /*0060*/ 	.dword	_ZN78_INTERNAL_375e23a3_42_flash_fwd_hdim192_128_bf16_packgqa_sm90_cu_a7f3af4d_30774cuda3std3__45__cpo5beginE
	.align		8
        /*0068*/ 	.dword	_ZN78_INTERNAL_375e23a3_42_flash_fwd_hdim192_128_bf16_packgqa_sm90_cu_a7f3af4d_30774cuda3std3__45__cpo3endE
	.align		8
        /*0070*/ 	.dword	_ZN78_INTERNAL_375e23a3_42_flash_fwd_hdim192_128_bf16_packgqa_sm90_cu_a7f3af4d_30774cuda3std3__45__cpo6cbeginE
	.align		8
        /*0078*/ 	.dword	_ZN78_INTERNAL_375e23a3_42_flash_fwd_hdim192_128_bf16_packgqa_sm90_cu_a7f3af4d_30774cuda3std3__45__cpo4cendE
	.align		8
        /*0080*/ 	.dword	_ZN78_INTERNAL_375e23a3_42_flash_fwd_hdim192_128_bf16_packgqa_sm90_cu_a7f3af4d_30774cuda3std3__480_GLOBAL__N__375e23a3_42_flash_fwd_hdim192_128_bf16_packgqa_sm90_cu_a7f3af4d_30776ignoreE
	.align		8
        /*0088*/ 	.dword	_ZN78_INTERNAL_375e23a3_42_flash_fwd_hdim192_128_bf16_packgqa_sm90_cu_a7f3af4d_30774cuda3std3__419piecewise_constructE
	.align		8
        /*0090*/ 	.dword	_ZN78_INTERNAL_375e23a3_42_flash_fwd_hdim192_128_bf16_packgqa_sm90_cu_a7f3af4d_30774cuda3std3__48in_placeE
	.align		8
        /*0098*/ 	.dword	_ZN78_INTERNAL_375e23a3_42_flash_fwd_hdim192_128_bf16_packgqa_sm90_cu_a7f3af4d_30774cuda3std6ranges3__45__cpo4swapE
	.align		8
        /*00a0*/ 	.dword	_ZN78_INTERNAL_375e23a3_42_flash_fwd_hdim192_128_bf16_packgqa_sm90_cu_a7f3af4d_30774cuda3std6ranges3__45__cpo9iter_moveE
	.align		8
        /*00a8*/ 	.dword	_ZN78_INTERNAL_375e23a3_42_flash_fwd_hdim192_128_bf16_packgqa_sm90_cu_a7f3af4d_30774cute7productE
	.align		8
        /*00b0*/ 	.dword	_ZN78_INTERNAL_375e23a3_42_flash_fwd_hdim192_128_bf16_packgqa_sm90_cu_a7f3af4d_30774cute1_E
	.align		8
        /*00b8*/ 	.dword	$str$23
	.align		8
        /*00c0*/ 	.dword	$str$24


//--------------------- .text._ZN7cutlass13device_kernelIN5flash11enable_sm90INS1_16FlashAttnFwdSm90INS1_25CollectiveMainloopFwdSm90ILi2EN4cute5tupleIJNS5_1CILi1EEES8_S8_EEENS6_IJNS7_ILi128EEESA_NS7_ILi192EEEEEELi128ENS_10bfloat16_tEfNS_4arch4Sm90ELb0ELb0ELb0ELb0ELb0ELb0ELb0ELb1ELb1ELb1ELb0ELb0EEENS1_21CollectiveEpilogueFwdINS6_IJSA_SA_SA_EEES9_SD_SF_Li256ELb0ELb1ELb0ELb0EEENS1_29StaticPersistentTileSchedulerILb0EEEEEEEEEvNT_6ParamsE --------------------------
	.section	.text._ZN7cutlass13device_kernelIN5flash11enable_sm90INS1_16FlashAttnFwdSm90INS1_25CollectiveMainloopFwdSm90ILi2EN4cute5tupleIJNS5_1CILi1EEES8_S8_EEENS6_IJNS7_ILi128EEESA_NS7_ILi192EEEEEELi128ENS_10bfloat16_tEfNS_4arch4Sm90ELb0ELb0ELb0ELb0ELb0ELb0ELb0ELb1ELb1ELb1ELb0ELb0EEENS1_21CollectiveEpilogueFwdINS6_IJSA_SA_SA_EEES9_SD_SF_Li256ELb0ELb1ELb0ELb0EEENS1_29StaticPersistentTileSchedulerILb0EEEEEEEEEvNT_6ParamsE,"ax",@progbits
	.align	128
.text._ZN7cutlass13device_kernelIN5flash11enable_sm90INS1_16FlashAttnFwdSm90INS1_25CollectiveMainloopFwdSm90ILi2EN4cute5tupleIJNS5_1CILi1EEES8_S8_EEENS6_IJNS7_ILi128EEESA_NS7_ILi192EEEEEELi128ENS_10bfloat16_tEfNS_4arch4Sm90ELb0ELb0ELb0ELb0ELb0ELb0ELb0ELb1ELb1ELb1ELb0ELb0EEENS1_21CollectiveEpilogueFwdINS6_IJSA_SA_SA_EEES9_SD_SF_Li256ELb0ELb1ELb0ELb0EEENS1_29StaticPersistentTileSchedulerILb0EEEEEEEEEvNT_6ParamsE:
        .type           _ZN7cutlass13device_kernelIN5flash11enable_sm90INS1_16FlashAttnFwdSm90INS1_25CollectiveMainloopFwdSm90ILi2EN4cute5tupleIJNS5_1CILi1EEES8_S8_EEENS6_IJNS7_ILi128EEESA_NS7_ILi192EEEEEELi128ENS_10bfloat16_tEfNS_4arch4Sm90ELb0ELb0ELb0ELb0ELb0ELb0ELb0ELb1ELb1ELb1ELb0ELb0EEENS1_21CollectiveEpilogueFwdINS6_IJSA_SA_SA_EEES9_SD_SF_Li256ELb0ELb1ELb0ELb0EEENS1_29StaticPersistentTileSchedulerILb0EEEEEEEEEvNT_6ParamsE,@function
        .size           _ZN7cutlass13device_kernelIN5flash11enable_sm90INS1_16FlashAttnFwdSm90INS1_25CollectiveMainloopFwdSm90ILi2EN4cute5tupleIJNS5_1CILi1EEES8_S8_EEENS6_IJNS7_ILi128EEESA_NS7_ILi192EEEEEELi128ENS_10bfloat16_tEfNS_4arch4Sm90ELb0ELb0ELb0ELb0ELb0ELb0ELb0ELb1ELb1ELb1ELb0ELb0EEENS1_21CollectiveEpilogueFwdINS6_IJSA_SA_SA_EEES9_SD_SF_Li256ELb0ELb1ELb0ELb0EEENS1_29StaticPersistentTileSchedulerILb0EEEEEEEEEvNT_6ParamsE,(.L_x_3193 - _ZN7cutlass13device_kernelIN5flash11enable_sm90INS1_16FlashAttnFwdSm90INS1_25CollectiveMainloopFwdSm90ILi2EN4cute5tupleIJNS5_1CILi1EEES8_S8_EEENS6_IJNS7_ILi128EEESA_NS7_ILi192EEEEEELi128ENS_10bfloat16_tEfNS_4arch4Sm90ELb0ELb0ELb0ELb0ELb0ELb0ELb0ELb1ELb1ELb1ELb0ELb0EEENS1_21CollectiveEpilogueFwdINS6_IJSA_SA_SA_EEES9_SD_SF_Li256ELb0ELb1ELb0ELb0EEENS1_29StaticPersistentTileSchedulerILb0EEEEEEEEEvNT_6ParamsE)
        .other          _ZN7cutlass13device_kernelIN5flash11enable_sm90INS1_16FlashAttnFwdSm90INS1_25CollectiveMainloopFwdSm90ILi2EN4cute5tupleIJNS5_1CILi1EEES8_S8_EEENS6_IJNS7_ILi128EEESA_NS7_ILi192EEEEEELi128ENS_10bfloat16_tEfNS_4arch4Sm90ELb0ELb0ELb0ELb0ELb0ELb0ELb0ELb1ELb1ELb1ELb0ELb0EEENS1_21CollectiveEpilogueFwdINS6_IJSA_SA_SA_EEES9_SD_SF_Li256ELb0ELb1ELb0ELb0EEENS1_29StaticPersistentTileSchedulerILb0EEEEEEEEEvNT_6ParamsE,@"STO_CUDA_ENTRY STV_DEFAULT"
_ZN7cutlass13device_kernelIN5flash11enable_sm90INS1_16FlashAttnFwdSm90INS1_25CollectiveMainloopFwdSm90ILi2EN4cute5tupleIJNS5_1CILi1EEES8_S8_EEENS6_IJNS7_ILi128EEESA_NS7_ILi192EEEEEELi128ENS_10bfloat16_tEfNS_4arch4Sm90ELb0ELb0ELb0ELb0ELb0ELb0ELb0ELb1ELb1ELb1ELb0ELb0EEENS1_21CollectiveEpilogueFwdINS6_IJSA_SA_SA_EEES9_SD_SF_Li256ELb0ELb1ELb0ELb0EEENS1_29StaticPersistentTileSchedulerILb0EEEEEEEEEvNT_6ParamsE:
[----:B------:R-:W0:Y:S02]  /*0000*/  LDC R1, c[0x0][0x28] ;  /* 0x00000a00ff017b82 */ /* 0x000e240000000800 */
[----:B0-----:R-:W-:Y:S01]  /*0010*/  VIADD R1, R1, 0xffffffc8 ;  /* 0xffffffc801017836 */ /* 0x001fe20000000000 */
[----:B------:R-:W0:Y:S01]  /*0020*/  S2R R0, SR_TID.X ;  /* 0x0000000000007919 */ /* 0x000e220000002100 */
[----:B------:R-:W-:Y:S01]  /*0030*/  ELECT P0, URZ, PT ;  /* 0x00000000003f782f */ /* 0x000fe20003800000 */
[----:B------:R-:W-:Y:S01]  /*0040*/  BSSY B0, `(.L_x_0) ;  /* 0x000000d000007945 */ /* 0x000fe20003800000 */
[----:B0-----:R-:W-:-:S05]  /*0050*/  SHF.R.U32.HI R2, RZ, 0x5, R0 ;  /* 0x00000005ff027819 */ /* 0x001fca0000011600 */
[----:B------:R-:W0:Y:S02]  /*0060*/  SHFL.IDX PT, R3, R2, RZ, 0x1f ;  /* 0x00001fff02037589 */ /* 0x000e2400000e0000 */
[----:B0-----:R-:W-:-:S13]  /*0070*/  ISETP.EQ.AND P0, PT, R3, RZ, P0 ;  /* 0x000000ff0300720c */ /* 0x001fda0000702270 */
[----:B------:R-:W-:Y:S05]  /*0080*/  @!P0 BRA `(.L_x_1) ;  /* 0x0000000000208947 */ /* 0x000fea0003800000 */
[----:B------:R-:W-:Y:S02]  /*0090*/  ULDC.64 UR4, c[0x0][0x198] ;  /* 0x0000660000047ab9 */ /* 0x000fe40000000a00 */
[----:B------:R-:W-:Y:S02]  /*00a0*/  UIADD3 UR6, UP0, UR4, 0x370, URZ ;  /* 0x0000037004067890 */ /* 0x000fe4000ff1e03f */
[----:B------:R-:W-:Y:S02]  /*00b0*/  UIADD3 UR4, UP1, UR4, 0x470, URZ ;  /* 0x0000047004047890 */ /* 0x000fe4000ff3e03f */
[----:B------:R-:W-:Y:S02]  /*00c0*/  UIADD3.X UR7, URZ, UR5, URZ, UP0, !UPT ;  /* 0x000000053f077290 */ /* 0x000fe400087fe43f */
[----:B------:R-:W-:-:S07]  /*00d0*/  UIADD3.X UR5, URZ, UR5, URZ, UP1, !UPT ;  /* 0x000000053f057290 */ /* 0x000fce0008ffe43f */
[----:B------:R0:W-:Y:S02]  /*00e0*/  UTMACCTL.PF [UR6] ;  /* 0x00000000060079b9 */ /* 0x0001e40008040000 */
[----:B------:R0:W-:Y:S02]  /*00f0*/  UTMACCTL.PF [UR4] ;  /* 0x00000000040079b9 */ /* 0x0001e40008040000 */
[----:B0-----:R-:W-:Y:S01]  /*0100*/  NOP ;  /* 0x0000000000007918 */ /* 0x001fe20000000000 */
.L_x_1:
[----:B------:R-:W-:Y:S05]  /*0110*/  BSYNC B0 ;  /* 0x0000000000007941 */ /* 0x000fea0003800000 */
.L_x_0:
[----:B------:R-:W-:Y:S01]  /*0120*/  VOTEU.ANY UP0, P0 ;  /* 0x00000000003f7886 */ /* 0x000fe20000000100 */
[----:B------:R-:W0:Y:S01]  /*0130*/  SHFL.IDX PT, R3, R2, RZ, 0x1f ;  /* 0x00001fff02037589 */ /* 0x000e2200000e0000 */
[----:B------:R-:W-:Y:S01]  /*0140*/  UMOV UR4, 0x80 ;  /* 0x0000008000047882 */ /* 0x000fe20000000000 */
[----:B------:R-:W-:Y:S01]  /*0150*/  UMOV UR7, 0x100 ;  /* 0x0000010000077882 */ /* 0x000fe20000000000 */
[----:B------:R-:W-:Y:S01]  /*0160*/  VOTEU.ANY UP1, P0 ;  /* 0x00000000003f7886 */ /* 0x000fe20000020100 */
[----:B------:R-:W1:Y:S01]  /*0170*/  @UP0 S2UR UR8, SR_CgaCtaId ;  /* 0x00000000000809c3 */ /* 0x000e620000008800 */
[----:B------:R-:W-:Y:S01]  /*0180*/  @UP0 UMOV UR6, 0x400 ;  /* 0x0000040000060882 */ /* 0x000fe20000000000 */
[----:B------:R-:W-:-:S04]  /*0190*/  @UP0 UIADD3 UR4, -UR4, 0x100000, URZ ;  /* 0x0010000004040890 */ /* 0x000fc8000fffe13f */
[----:B------:R-:W-:Y:S02]  /*01a0*/  @UP0 USHF.L.U32 UR5, UR4, 0xb, URZ ;  /* 0x0000000b04050899 */ /* 0x000fe4000800063f */
[----:B------:R-:W-:Y:S01]  /*01b0*/  @UP0 USHF.L.U32 UR4, UR4, 0x1, URZ ;  /* 0x0000000104040899 */ /* 0x000fe2000800063f */
[----:B0-----:R-:W-:Y:S02]  /*01c0*/  ISETP.NE.AND P1, PT, R3, RZ, PT ;  /* 0x000000ff0300720c */ /* 0x001fe40003f25270 */
[----:B------:R-:W-:Y:S01]  /*01d0*/  SHF.R.U32.HI R3, RZ, 0x7, R0 ;  /* 0x00000007ff037819 */ /* 0x000fe20000011600 */
[----:B-1----:R-:W-:Y:S02]  /*01e0*/  @UP0 ULEA UR8, UR8, UR6, 0x18 ;  /* 0x0000000608080291 */ /* 0x002fe4000f8ec03f */
[----:B------:R-:W-:-:S04]  /*01f0*/  @UP0 UIADD3 UR6, -UR7, 0x100000, URZ ;  /* 0x0010000007060890 */ /* 0x000fc8000fffe13f */
[----:B------:R-:W-:Y:S02]  /*0200*/  @UP0 USHF.L.U32 UR7, UR6, 0xb, URZ ;  /* 0x0000000b06070899 */ /* 0x000fe4000800063f */
[----:B------:R-:W-:Y:S01]  /*0210*/  @UP0 USHF.L.U32 UR6, UR6, 0x1, URZ ;  /* 0x0000000106060899 */ /* 0x000fe2000800063f */
[----:B------:R-:W-:Y:S01]  /*0220*/  VOTEU.ANY UP0, P0 ;  /* 0x00000000003f7886 */ /* 0x000fe20000000100 */
[----:B------:R-:W0:Y:S04]  /*0230*/  SHFL.IDX PT, R3, R3, RZ, 0x1f ;  /* 0x00001fff03037589 */ /* 0x000e2800000e0000 */
[----:B------:R-:W1:Y:S02]  /*0240*/  FENCE.VIEW.ASYNC.S ;  /* 0x00000000000073c6 */ /* 0x000e640000000000 */
[----:B-1----:R1:W2:Y:S04]  /*0250*/  @UP0 SYNCS.EXCH.64 URZ, [UR8+0x34800], UR4 ;  /* 0x03480004083f05b2 */ /* 0x0022a80008000100 */
[----:B------:R1:W3:Y:S01]  /*0260*/  @UP1 SYNCS.EXCH.64 URZ, [UR8+0x34820], UR6 ;  /* 0x03482006083f15b2 */ /* 0x0002e20008000100 */
[----:B------:R-:W-:Y:S05]  /*0270*/  @P1 BRA `(.L_x_2) ;  /* 0x0000000000481947 */ /* 0x000fea0003800000 */
[----:B-1----:R-:W1:Y:S01]  /*0280*/  S2UR UR5, SR_CgaCtaId ;  /* 0x00000000000579c3 */ /* 0x002e620000008800 */
[----:B------:R-:W-:Y:S01]  /*0290*/  UMOV UR4, 0x400 ;  /* 0x0000040000047882 */ /* 0x000fe20000000000 */
[----:B------:R-:W-:Y:S01]  /*02a0*/  UMOV UR6, 0x1 ;  /* 0x0000000100067882 */ /* 0x000fe20000000000 */
[----:B------:R-:W-:Y:S01]  /*02b0*/  UMOV UR7, 0x2 ;  /* 0x0000000200077882 */ /* 0x000fe20000000000 */
[----:B------:R-:W-:Y:S01]  /*02c0*/  ELECT P0, URZ, PT ;  /* 0x00000000003f782f */ /* 0x000fe20003800000 */
[----:B-1----:R-:W-:Y:S02]  /*02d0*/  ULEA UR8, UR5, UR4, 0x18 ;  /* 0x0000000405087291 */ /* 0x002fe4000f8ec03f */
[----:B------:R-:W-:-:S04]  /*02e0*/  UIADD3 UR4, -UR6, 0x100000, URZ ;  /* 0x0010000006047890 */ /* 0x000fc8000fffe13f */
[----:B------:R-:W-:Y:S02]  /*02f0*/  USHF.L.U32 UR5, UR4, 0xb, URZ ;  /* 0x0000000b04057899 */ /* 0x000fe4000800063f */
[----:B------:R-:W-:Y:S02]  /*0300*/  USHF.L.U32 UR4, UR4, 0x1, URZ ;  /* 0x0000000104047899 */ /* 0x000fe4000800063f */
[----:B------:R-:W-:-:S04]  /*0310*/  UIADD3 UR6, -UR7, 0x100000, URZ ;  /* 0x0010000007067890 */ /* 0x000fc8000fffe13f */
[----:B------:R-:W-:Y:S02]  /*0320*/  USHF.L.U32 UR7, UR6, 0xb, URZ ;  /* 0x0000000b06077899 */ /* 0x000fe4000800063f */
[----:B------:R-:W-:Y:S01]  /*0330*/  USHF.L.U32 UR6, UR6, 0x1, URZ ;  /* 0x0000000106067899 */ /* 0x000fe2000800063f */
[----:B------:R-:W1:Y:S03]  /*0340*/  FENCE.VIEW.ASYNC.S ;  /* 0x00000000000073c6 */ /* 0x000e660000000000 */
[----:B-1----:R4:W1:Y:S08]  /*0350*/  SYNCS.EXCH.64 URZ, [UR8+0x34830], UR4 ;  /* 0x03483004083f75b2 */ /* 0x0028700008000100 */
[----:B------:R4:W0:Y:S01]  /*0360*/  SYNCS.EXCH.64 URZ, [UR8+0x34840], UR6 ;  /* 0x03484006083f75b2 */ /* 0x0008220008000100 */
[----:B------:R4:W0:Y:S01]  /*0370*/  SYNCS.EXCH.64 URZ, [UR8+0x34838], UR4 ;  /* 0x03483804083f75b2 */ /* 0x0008220008000100 */
[----:B------:R4:W0:Y:S02]  /*0380*/  SYNCS.EXCH.64 URZ, [UR8+0x34848], UR6 ;  /* 0x03484806083f75b2 */ /* 0x0008240008000100 */
[----:B----4-:R-:W-:Y:S01]  /*0390*/  NOP ;  /* 0x0000000000007918 */ /* 0x010fe20000000000 */
.L_x_2:
[----:B------:R-:W4:Y:S01]  /*03a0*/  SHFL.IDX PT, R4, R2, RZ, 0x1f ;  /* 0x00001fff02047589 */ /* 0x000f2200000e0000 */
[----:B------:R-:W-:Y:S01]  /*03b0*/  NOP ;  /* 0x0000000000007918 */ /* 0x000fe20000000000 */
[----:B----4-:R-:W-:-:S13]  /*03c0*/  ISETP.NE.AND P0, PT, R4, RZ, PT ;  /* 0x000000ff0400720c */ /* 0x010fda0003f05270 */
        /* <DEDUP_REMOVED lines=19> */
.L_x_3:
[----:B------:R-:W4:Y:S01]  /*0500*/  SHFL.IDX PT, R4, R2, RZ, 0x1f ;  /* 0x00001fff02047589 */ /* 0x000f2200000e0000 */
[----:B------:R-:W-:Y:S01]  /*0510*/  NOP ;  /* 0x0000000000007918 */ /* 0x000fe20000000000 */
[----:B----4-:R-:W-:-:S13]  /*0520*/  ISETP.NE.AND P0, PT, R4, RZ, PT ;  /* 0x000000ff0400720c */ /* 0x010fda0003f05270 */
[----:B------:R-:W-:Y:S05]  /*0530*/  @P0 BRA `(.L_x_4) ;  /* 0x0000000000380947 */ /* 0x000fea0003800000 */
[----:B-1----:R-:W1:Y:S01]  /*0540*/  S2UR UR5, SR_CgaCtaId ;  /* 0x00000000000579c3 */ /* 0x002e620000008800 */
[----:B------:R-:W-:Y:S01]  /*0550*/  UMOV UR4, 0x400 ;  /* 0x0000040000047882 */ /* 0x000fe20000000000 */
[----:B------:R-:W-:Y:S01]  /*0560*/  UMOV UR7, 0x1 ;  /* 0x0000000100077882 */ /* 0x000fe20000000000 */
[----:B------:R-:W-:Y:S01]  /*0570*/  ELECT P0, URZ, PT ;  /* 0x00000000003f782f */ /* 0x000fe20003800000 */
[----:B-1----:R-:W-:Y:S02]  /*0580*/  ULEA UR6, UR5, UR4, 0x18 ;  /* 0x0000000405067291 */ /* 0x002fe4000f8ec03f */
[----:B------:R-:W-:-:S04]  /*0590*/  UIADD3 UR4, -UR7, 0x100000, URZ ;  /* 0x0010000007047890 */ /* 0x000fc8000fffe13f */
[----:B------:R-:W-:Y:S02]  /*05a0*/  USHF.L.U32 UR5, UR4, 0xb, URZ ;  /* 0x0000000b04057899 */ /* 0x000fe4000800063f */
[----:B------:R-:W-:Y:S01]  /*05b0*/  USHF.L.U32 UR4, UR4, 0x1, URZ ;  /* 0x0000000104047899 */ /* 0x000fe2000800063f */
[----:B------:R-:W1:Y:S11]  /*05c0*/  FENCE.VIEW.ASYNC.S ;  /* 0x00000000000073c6 */ /* 0x000e760000000000 */
[----:B-1----:R4:W1:Y:S01]  /*05d0*/  SYNCS.EXCH.64 URZ, [UR6+0x34870], UR4 ;  /* 0x03487004063f75b2 */ /* 0x0028620008000100 */
[----:B------:R4:W0:Y:S01]  /*05e0*/  SYNCS.EXCH.64 URZ, [UR6+0x34880], UR4 ;  /* 0x03488004063f75b2 */ /* 0x0008220008000100 */
[----:B------:R4:W0:Y:S01]  /*05f0*/  SYNCS.EXCH.64 URZ, [UR6+0x34878], UR4 ;  /* 0x03487804063f75b2 */ /* 0x0008220008000100 */
[----:B------:R4:W0:Y:S02]  /*0600*/  SYNCS.EXCH.64 URZ, [UR6+0x34888], UR4 ;  /* 0x03488804063f75b2 */ /* 0x0008240008000100 */
[----:B----4-:R-:W-:Y:S01]  /*0610*/  NOP ;  /* 0x0000000000007918 */ /* 0x010fe20000000000 */
.L_x_4:
        /* <DEDUP_REMOVED lines=22> */
.L_x_5:
        /* <DEDUP_REMOVED lines=22> */
.L_x_6:
[----:B0-----:R-:W-:Y:S01]  /*08e0*/  ISETP.NE.AND P0, PT, R3, RZ, PT ;  /* 0x000000ff0300720c */ /* 0x001fe20003f05270 */
[----:B------:R-:W-:Y:S01]  /*08f0*/  IMAD.MOV.U32 R3, RZ, RZ, 0x1 ;  /* 0x00000001ff037424 */ /* 0x000fe200078e00ff */
[----:B------:R-:W-:Y:S01]  /*0900*/  NOP ;  /* 0x0000000000007918 */ /* 0x000fe20000000000 */
[----:B------:R-:W-:-:S03]  /*0910*/  ULDC.64 UR60, c[0x0][0x208] ;  /* 0x00008200003c7ab9 */ /* 0x000fc60000000a00 */
[----:B------:R-:W-:-:S05]  /*0920*/  SEL R3, R3, 0x2, !P0 ;  /* 0x0000000203037807 */ /* 0x000fca0004000000 */
[----:B------:R0:W-:Y:S01]  /*0930*/  STL [R1+0x30], R3 ;  /* 0x0000300301007387 */ /* 0x0001e20000100800 */
[----:B-123--:R-:W-:Y:S06]  /*0940*/  BAR.SYNC.DEFER_BLOCKING 0x0 ;  /* 0x0000000000007b1d */ /* 0x00efec0000010000 */
[----:B------:R-:W-:Y:S05]  /*0950*/  @!P0 BRA `(.L_x_7) ;  /* 0x00000070008c8947 */ /* 0x000fea0003800000 */
.L_x_8:
[----:B------:R-:W-:-:S08]  /*0960*/  NOP ;  /* 0x0000000000007918 */ /* 0x000fd00000000000 */
[----:B------:R-:W1:Y:S02]  /*0970*/  USETMAXREG.TRY_ALLOC.CTAPOOL UP0, 0xf0 ;  /* 0x000000f0000079c8 */ /* 0x000e640008000600 */
[----:B-1----:R-:W-:-:S13]  /*0980*/  PLOP3.LUT P0, PT, PT, PT, UP0, 0x80, 0x0 ;  /* 0x000000000000781c */ /* 0x002fda0003f0f008 */
[----:B------:R-:W-:Y:S05]  /*0990*/  @!P0 BRA `(.L_x_8) ;  /* 0xfffffffc00f08947 */ /* 0x000fea000383ffff */
[----:B------:R-:W1:Y:S08]  /*09a0*/  S2UR UR4, SR_CTAID.X ;  /* 0x00000000000479c3 */ /* 0x000e700000002500 */
[----:B------:R-:W-:Y:S08]  /*09b0*/  BAR.ARV 0x8, 0x180 ;  /* 0x0206000000007b1d */ /* 0x000ff00000002000 */
[----:B------:R-:W1:Y:S02]  /*09c0*/  LDC R2, c[0x0][0xc34] ;  /* 0x00030d00ff027b82 */ /* 0x000e640000000800 */
[----:B-1----:R-:W-:-:S13]  /*09d0*/  ISETP.LE.AND P0, PT, R2, UR4, PT ;  /* 0x0000000402007c0c */ /* 0x002fda000bf03270 */
[----:B------:R-:W-:Y:S05]  /*09e0*/  @P0 EXIT ;  /* 0x000000000000094d */ /* 0x000fea0003800000 */
[----:B------:R-:W2:Y:S01]  /*09f0*/  LDL.LU R12, [R1+0x30] ;  /* 0x00003000010c7983 */ /* 0x000ea20000300800 */
[----:B------:R-:W-:Y:S01]  /*0a00*/  VIADD R0, R0, 0xffffff80 ;  /* 0xffffff8000007836 */ /* 0x000fe20000000000 */
[----:B------:R-:W-:Y:S01]  /*0a10*/  UMOV UR37, URZ ;  /* 0x0000003f00257c82 */ /* 0x000fe20008000000 */
[----:B------:R-:W-:Y:S01]  /*0a20*/  IMAD.U32 R19, RZ, RZ, UR4 ;  /* 0x00000004ff137e24 */ /* 0x000fe2000f8e00ff */
[----:B------:R-:W-:Y:S01]  /*0a30*/  UMOV UR36, URZ ;  /* 0x0000003f00247c82 */ /* 0x000fe20008000000 */
[----:B------:R-:W-:Y:S01]  /*0a40*/  IMAD.MOV.U32 R22, RZ, RZ, RZ ;  /* 0x000000ffff167224 */ /* 0x000fe200078e00ff */
[----:B0-----:R-:W-:-:S04]  /*0a50*/  SHF.R.S32.HI R3, RZ, 0x1f, R0 ;  /* 0x0000001fff037819 */ /* 0x001fc80000011400 */
[CC--:B------:R-:W-:Y:S02]  /*0a60*/  LEA.HI R2, R3.reuse, R0.reuse, RZ, 0x7 ;  /* 0x0000000003027211 */ /* 0x0c0fe400078f38ff */
[CC--:B------:R-:W-:Y:S02]  /*0a70*/  LEA.HI R4, R3.reuse, R0.reuse, RZ, 0x5 ;  /* 0x0000000003047211 */ /* 0x0c0fe400078f28ff */
[----:B------:R-:W-:Y:S02]  /*0a80*/  LOP3.LUT R5, R2, 0xffffff80, RZ, 0xc0, !PT ;  /* 0xffffff8002057812 */ /* 0x000fe400078ec0ff */
[CC--:B------:R-:W-:Y:S01]  /*0a90*/  LEA.HI R6, R3.reuse, R0.reuse, RZ, 0x4 ;  /* 0x0000000003067211 */ /* 0x0c0fe200078f20ff */
[----:B------:R-:W-:Y:S01]  /*0aa0*/  IMAD.SHL.U32 R4, R4, 0x20, RZ ;  /* 0x0000002004047824 */ /* 0x000fe200078e00ff */
[----:B------:R-:W-:Y:S01]  /*0ab0*/  LEA.HI R10, R3, R0, RZ, 0x2 ;  /* 0x00000000030a7211 */ /* 0x000fe200078f10ff */
[----:B------:R-:W-:Y:S01]  /*0ac0*/  IMAD.IADD R184, R0, 0x1, -R5 ;  /* 0x0000000100b87824 */ /* 0x000fe200078e0a05 */
[----:B------:R-:W-:-:S02]  /*0ad0*/  LOP3.LUT R7, R6, 0x3fffff0, RZ, 0xc0, !PT ;  /* 0x03fffff006077812 */ /* 0x000fc400078ec0ff */
[----:B------:R-:W-:Y:S02]  /*0ae0*/  SHF.R.S32.HI R9, RZ, 0x4, R6 ;  /* 0x00000004ff097819 */ /* 0x000fe40000011406 */
[----:B------:R-:W-:Y:S01]  /*0af0*/  SHF.R.S32.HI R5, RZ, 0x1f, R184 ;  /* 0x0000001fff057819 */ /* 0x000fe200000114b8 */
[----:B------:R-:W-:Y:S01]  /*0b00*/  IMAD.IADD R7, R0, 0x1, -R7 ;  /* 0x0000000100077824 */ /* 0x000fe200078e0a07 */
[----:B------:R-:W-:Y:S02]  /*0b10*/  LOP3.LUT R8, R4, 0xfffffc00, RZ, 0xc0, !PT ;  /* 0xfffffc0004087812 */ /* 0x000fe400078ec0ff */
[----:B------:R-:W-:Y:S02]  /*0b20*/  LEA.HI R4, R5, R184, RZ, 0x2 ;  /* 0x000000b805047211 */ /* 0x000fe400078f10ff */
[----:B------:R-:W-:Y:S01]  /*0b30*/  LEA.HI R6, R6, R9, RZ, 0x1 ;  /* 0x0000000906067211 */ /* 0x000fe200078f08ff */
[----:B------:R-:W-:Y:S01]  /*0b40*/  IMAD R7, R7, 0x40, R8 ;  /* 0x0000004007077824 */ /* 0x000fe200078e0208 */
[----:B------:R-:W-:-:S02]  /*0b50*/  SHF.R.S32.HI R8, RZ, 0x2, R4 ;  /* 0x00000002ff087819 */ /* 0x000fc40000011404 */
[----:B------:R-:W-:Y:S02]  /*0b60*/  SHF.R.S32.HI R11, RZ, 0x1f, R4 ;  /* 0x0000001fff0b7819 */ /* 0x000fe40000011404 */
[----:B------:R-:W-:Y:S02]  /*0b70*/  LEA.HI R23, R3, R0, RZ, 0x3 ;  /* 0x0000000003177211 */ /* 0x000fe400078f18ff */
[----:B------:R-:W-:Y:S02]  /*0b80*/  LOP3.LUT R6, R6, 0x1ffffffe, RZ, 0xc0, !PT ;  /* 0x1ffffffe06067812 */ /* 0x000fe400078ec0ff */
[----:B------:R-:W-:Y:S02]  /*0b90*/  LOP3.LUT R3, R10, 0xfffffffc, RZ, 0xc0, !PT ;  /* 0xfffffffc0a037812 */ /* 0x000fe400078ec0ff */
[----:B------:R-:W-:Y:S01]  /*0ba0*/  LEA.HI R11, R11, R8, RZ, 0x3 ;  /* 0x000000080b0b7211 */ /* 0x000fe200078f18ff */
[----:B------:R-:W-:Y:S01]  /*0bb0*/  IMAD.IADD R6, R9, 0x1, -R6 ;  /* 0x0000000109067824 */ /* 0x000fe200078e0a06 */
[----:B------:R-:W-:Y:S01]  /*0bc0*/  SHF.R.S32.HI R187, RZ, 0x7, R2 ;  /* 0x00000007ffbb7819 */ /* 0x000fe20000011402 */
[----:B------:R-:W-:Y:S01]  /*0bd0*/  IMAD.IADD R9, R0, 0x1, -R3 ;  /* 0x0000000100097824 */ /* 0x000fe200078e0a03 */
[----:B------:R-:W-:Y:S01]  /*0be0*/  LOP3.LUT R13, R23, 0xfffffff8, RZ, 0xc0, !PT ;  /* 0xfffffff8170d7812 */ /* 0x000fe200078ec0ff */
[----:B------:R-:W-:Y:S01]  /*0bf0*/  IMAD R190, R6, 0x8, R7 ;  /* 0x0000000806be7824 */ /* 0x000fe200078e0207 */
[----:B------:R-:W-:Y:S01]  /*0c00*/  LOP3.LUT R11, R11, 0xfffffff8, RZ, 0xc0, !PT ;  /* 0xfffffff80b0b7812 */ /* 0x000fe200078ec0ff */
[----:B------:R-:W-:Y:S01]  /*0c10*/  IMAD.MOV.U32 R6, RZ, RZ, -0x2 ;  /* 0xfffffffeff067424 */ /* 0x000fe200078e00ff */
[----:B------:R-:W-:Y:S01]  /*0c20*/  LEA.HI R5, R5, R184, RZ, 0x5 ;  /* 0x000000b805057211 */ /* 0x000fe200078f28ff */
[----:B------:R-:W-:Y:S01]  /*0c30*/  IMAD.IADD R18, R0, 0x1, -R13 ;  /* 0x0000000100127824 */ /* 0x000fe200078e0a0d */
[----:B------:R-:W-:Y:S01]  /*0c40*/  LEA.HI R2, R2, R187, RZ, 0x1 ;  /* 0x000000bb02027211 */ /* 0x000fe200078f08ff */
[----:B------:R-:W-:Y:S01]  /*0c50*/  IMAD.IADD R8, R8, 0x1, -R11 ;  /* 0x0000000108087824 */ /* 0x000fe200078e0a0b */
[----:B------:R-:W-:Y:S01]  /*0c60*/  LEA.HI R0, R9, R9, RZ, 0x1 ;  /* 0x0000000909007211 */ /* 0x000fe200078f08ff */
[----:B------:R-:W-:Y:S01]  /*0c70*/  IMAD.SHL.U32 R16, R18, 0x8, RZ ;  /* 0x0000000812107824 */ /* 0x000fe200078e00ff */
[----:B------:R-:W-:-:S02]  /*0c80*/  SHF.R.S32.HI R5, RZ, 0x5, R5 ;  /* 0x00000005ff057819 */ /* 0x000fc40000011405 */
[----:B------:R-:W-:Y:S01]  /*0c90*/  LOP3.LUT R2, R2, 0x3fffffe, RZ, 0xc0, !PT ;  /* 0x03fffffe02027812 */ /* 0x000fe200078ec0ff */
[----:B------:R-:W-:Y:S01]  /*0ca0*/  VIADD R17, R16, 0x40 ;  /* 0x0000004010117836 */ /* 0x000fe20000000000 */
[----:B------:R-:W-:Y:S01]  /*0cb0*/  LOP3.LUT R3, R4, 0x7ffffffc, RZ, 0xc0, !PT ;  /* 0x7ffffffc04037812 */ /* 0x000fe200078ec0ff */
[----:B------:R-:W-:Y:S01]  /*0cc0*/  IMAD R5, R5, 0x10, R8 ;  /* 0x0000001005057824 */ /* 0x000fe200078e0208 */
[----:B------:R-:W-:Y:S01]  /*0cd0*/  LOP3.LUT R0, R0, 0x1ffffffe, RZ, 0xc0, !PT ;  /* 0x1ffffffe00007812 */ /* 0x000fe200078ec0ff */
[----:B------:R-:W-:Y:S01]  /*0ce0*/  IMAD.IADD R2, R187, 0x1, -R2 ;  /* 0x00000001bb027824 */ /* 0x000fe200078e0a02 */
[----:B------:R-:W-:Y:S01]  /*0cf0*/  SHF.R.S32.HI R23, RZ, 0x3, R23 ;  /* 0x00000003ff177819 */ /* 0x000fe20000011417 */
[----:B------:R-:W-:Y:S01]  /*0d00*/  IMAD.IADD R3, R184, 0x1, -R3 ;  /* 0x00000001b8037824 */ /* 0x000fe200078e0a03 */
[----:B------:R-:W-:Y:S01]  /*0d10*/  SHF.R.S32.HI R192, RZ, 0x1f, R17 ;  /* 0x0000001fffc07819 */ /* 0x000fe20000011411 */
[----:B------:R-:W-:Y:S02]  /*0d20*/  IMAD.IADD R189, R9, 0x1, -R0 ;  /* 0x0000000109bd7824 */ /* 0x000fe400078e0a00 */
[----:B------:R-:W-:-:S02]  /*0d30*/  IMAD R188, R2, 0x40, R5 ;  /* 0x0000004002bc7824 */ /* 0x000fc400078e0205 */
[----:B------:R-:W-:Y:S02]  /*0d40*/  IMAD R191, R3, R6, 0x80 ;  /* 0x0000008003bf7424 */ /* 0x000fe400078e0206 */
[----:B------:R-:W-:Y:S01]  /*0d50*/  IMAD R189, R189, 0x8, R188 ;  /* 0x00000008bdbd7824 */ /* 0x000fe200078e02bc */
[----:B--2---:R-:W-:-:S07]  /*0d60*/  LOP3.LUT R2, R12, 0x1, RZ, 0xfc, !PT ;  /* 0x000000010c027812 */ /* 0x004fce00078efcff */
.L_x_37:
[----:B------:R-:W0:Y:S01]  /*0d70*/  SHFL.IDX PT, R0, R187, RZ, 0x1f ;  /* 0x00001fffbb007589 */ /* 0x000e2200000e0000 */
[----:B-1----:R-:W1:Y:S01]  /*0d80*/  S2UR UR4, SR_CgaCtaId ;  /* 0x00000000000479c3 */ /* 0x002e620000008800 */
[----:B------:R-:W-:Y:S01]  /*0d90*/  ULDC UR5, c[0x0][0xc38] ;  /* 0x00030e0000057ab9 */ /* 0x000fe20000000800 */
[----:B------:R-:W-:Y:S01]  /*0da0*/  R2UR UR11, R19 ;  /* 0x00000000130b72ca */ /* 0x000fe200000e0000 */
[----:B------:R-:W-:Y:S01]  /*0db0*/  ULDC.64 UR8, c[0x0][0x418] ;  /* 0x0001060000087ab9 */ /* 0x000fe20000000a00 */
[----:B------:R-:W-:Y:S02]  /*0dc0*/  UISETP.NE.AND UP1, UPT, UR5, 0x1, UPT ;  /* 0x000000010500788c */ /* 0x000fe4000bf25270 */
[----:B------:R-:W-:Y:S02]  /*0dd0*/  UISETP.NE.U32.AND UP0, UPT, UR8, URZ, UPT ;  /* 0x0000003f0800728c */ /* 0x000fe4000bf05070 */
[----:B---3-5:R-:W2:Y:S01]  /*0de0*/  LDC R88, c[0x0][0x2f0] ;  /* 0x0000bc00ff587b82 */ /* 0x028ea20000000800 */
[----:B------:R-:W-:Y:S01]  /*0df0*/  UMOV UR38, 0x400 ;  /* 0x0000040000267882 */ /* 0x000fe20000000000 */
[----:B------:R-:W-:Y:S01]  /*0e00*/  UISETP.NE.AND.EX UP0, UPT, UR9, URZ, UPT, UP0 ;  /* 0x0000003f0900728c */ /* 0x000fe2000bf05300 */
[----:B------:R-:W-:Y:S01]  /*0e10*/  ULDC UR5, c[0x0][0xc44] ;  /* 0x0003110000057ab9 */ /* 0x000fe20000000800 */
[----:B------:R-:W-:Y:S01]  /*0e20*/  ULDC UR6, c[0x0][0x424] ;  /* 0x0001090000067ab9 */ /* 0x000fe20000000800 */
[----:B------:R-:W-:-:S02]  /*0e30*/  UISETP.NE.AND UP2, UPT, UR5, 0x1, UPT ;  /* 0x000000010500788c */ /* 0x000fc4000bf45270 */
[----:B------:R-:W-:Y:S01]  /*0e40*/  USEL UR6, UR6, 0x1, UP0 ;  /* 0x0000000106067887 */ /* 0x000fe20008000000 */
[----:B------:R-:W-:Y:S01]  /*0e50*/  @UP1 ULDC UR10, c[0x0][0xc40] ;  /* 0x00031000000a1ab9 */ /* 0x000fe20000000800 */
[----:B------:R-:W-:Y:S01]  /*0e60*/  UMOV UR12, UR11 ;  /* 0x0000000b000c7c82 */ /* 0x000fe20008000000 */
[----:B0-----:R-:W-:Y:S01]  /*0e70*/  R2UR UR7, R0 ;  /* 0x00000000000772ca */ /* 0x001fe200000e0000 */
[----:B-1----:R-:W-:-:S03]  /*0e80*/  ULEA UR38, UR4, UR38, 0x18 ;  /* 0x0000002604267291 */ /* 0x002fc6000f8ec03f */
[----:B------:R-:W-:Y:S01]  /*0e90*/  @UP1 ULDC UR4, c[0x0][0xc3c] ;  /* 0x00030f0000041ab9 */ /* 0x000fe20000000800 */
[----:B------:R-:W-:Y:S02]  /*0ea0*/  UIADD3 UR9, UR38, 0x10400, URZ ;  /* 0x0001040026097890 */ /* 0x000fe4000fffe03f */
[----:B------:R-:W-:Y:S02]  /*0eb0*/  UIMAD.WIDE.U32 UR4, UR11, UR4, URZ ;  /* 0x000000040b0472a5 */ /* 0x000fe4000f8e003f */
[----:B------:R-:W-:Y:S01]  /*0ec0*/  ULOP3.LUT UP0, URZ, UR9, 0x3ff, URZ, 0xc0, !UPT ;  /* 0x000003ff093f7892 */ /* 0x000fe2000f80c03f */
[----:B--2---:R-:W-:Y:S01]  /*0ed0*/  IMAD R88, R88, UR6, RZ ;  /* 0x0000000658587c24 */ /* 0x004fe2000f8e02ff */
[----:B------:R-:W-:Y:S02]  /*0ee0*/  @UP1 USHF.R.U32.HI UR12, URZ, UR10, UR5 ;  /* 0x0000000a3f0c1299 */ /* 0x000fe40008011605 */
[----:B------:R-:W-:Y:S01]  /*0ef0*/  ULEA.HI UR8, UR7, UR7, URZ, 0x1 ;  /* 0x0000000707087291 */ /* 0x000fe2000f8f083f */
[----:B------:R-:W-:Y:S01]  /*0f00*/  VIADD R0, R88, 0x7f ;  /* 0x0000007f58007836 */ /* 0x000fe20000000000 */
[----:B------:R-:W-:-:S02]  /*0f10*/  PLOP3.LUT P0, PT, PT, PT, UP0, 0x80, 0x0 ;  /* 0x000000000000781c */ /* 0x000fc40003f0f008 */
[----:B------:R-:W-:Y:S01]  /*0f20*/  ULOP3.LUT UR8, UR8, 0x1e, URZ, 0xc0, !UPT ;  /* 0x0000001e08087892 */ /* 0x000fe2000f8ec03f */
[----:B------:R-:W-:Y:S01]  /*0f30*/  IMAD.U32 R186, RZ, RZ, UR12 ;  /* 0x0000000cffba7e24 */ /* 0x000fe2000f8e00ff */
[----:B------:R-:W-:Y:S01]  /*0f40*/  SHF.R.S32.HI R3, RZ, 0x1f, R0 ;  /* 0x0000001fff037819 */ /* 0x000fe20000011400 */
[----:B------:R-:W-:Y:S01]  /*0f50*/  UMOV UR39, UR12 ;  /* 0x0000000c00277c82 */ /* 0x000fe20008000000 */
[----:B------:R-:W-:Y:S02]  /*0f60*/  UIADD3 UR8, UR7, -UR8, URZ ;  /* 0x8000000807087290 */ /* 0x000fe4000fffe03f */
[----:B------:R-:W-:Y:S01]  /*0f70*/  LEA.HI R3, R3, R0, RZ, 0x7 ;  /* 0x0000000003037211 */ /* 0x000fe200078f38ff */
[----:B------:R-:W-:Y:S01]  /*0f80*/  @UP2 ULDC.64 UR6, c[0x0][0xc48] ;  /* 0x0003120000062ab9 */ /* 0x000fe20000000a00 */
[----:B------:R-:W-:Y:S02]  /*0f90*/  ULEA UR8, UR8, UR9, 0xd ;  /* 0x0000000908087291 */ /* 0x000fe4000f8e683f */
[----:B------:R-:W-:Y:S01]  /*0fa0*/  UIMAD.WIDE.U32 UR4, UR12, UR6, URZ ;  /* 0x000000060c0472a5 */ /* 0x000fe2000f8e003f */
[----:B------:R-:W-:Y:S01]  /*0fb0*/  SHF.R.S32.HI R193, RZ, 0x7, R3 ;  /* 0x00000007ffc17819 */ /* 0x000fe20000011403 */
[----:B------:R-:W-:-:S02]  /*0fc0*/  USHF.R.U32.HI UR8, URZ, 0x4, UR8 ;  /* 0x000000043f087899 */ /* 0x000fc40008011608 */
[----:B------:R-:W-:Y:S02]  /*0fd0*/  @UP2 USHF.R.U32.HI UR39, URZ, UR7, UR5 ;  /* 0x000000073f272299 */ /* 0x000fe40008011605 */
[----:B------:R-:W-:Y:S01]  /*0fe0*/  ULOP3.LUT UR40, UR8, 0x3fff, URZ, 0xc0, !UPT ;  /* 0x00003fff08287892 */ /* 0x000fe2000f8ec03f */
[----:B------:R-:W-:Y:S02]  /*0ff0*/  UMOV UR4, UR11 ;  /* 0x0000000b00047c82 */ /* 0x000fe40008000000 */
[----:B------:R-:W-:Y:S01]  /*1000*/  IMAD.U32 R185, RZ, RZ, UR4 ;  /* 0x00000004ffb97e24 */ /* 0x000fe2000f8e00ff */
[----:B------:R-:W-:Y:S08]  /*1010*/  @!P0 BRA `(.L_x_9) ;  /* 0x0000000000408947 */ /* 0x000ff00003800000 */
[----:B------:R-:W-:Y:S01]  /*1020*/  MOV R0, 0x0 ;  /* 0x0000000000007802 */ /* 0x000fe20000000f00 */
[----:B------:R-:W-:Y:S01]  /*1030*/  ULDC.64 UR4, c[0x4][0xb8] ;  /* 0x01002e0000047ab9 */ /* 0x000fe20000000a00 */
[----:B------:R-:W-:Y:S01]  /*1040*/  ULDC.64 UR6, c[0x4][0x30] ;  /* 0x01000c0000067ab9 */ /* 0x000fe20000000a00 */
[----:B------:R-:W-:Y:S01]  /*1050*/  IMAD.U32 R4, RZ, RZ, UR4 ;  /* 0x00000004ff047e24 */ /* 0x000fe2000f8e00ff */
[----:B------:R0:W1:Y:S01]  /*1060*/  LDC.64 R14, c[0x4][R0] ;  /* 0x01000000000e7b82 */ /* 0x0000620000000a00 */
[----:B------:R-:W-:Y:S01]  /*1070*/  IMAD.U32 R5, RZ, RZ, UR5 ;  /* 0x00000005ff057e24 */ /* 0x000fe2000f8e00ff */
[----:B------:R-:W-:Y:S01]  /*1080*/  ULDC.64 UR4, c[0x4][0xc0] ;  /* 0x0100300000047ab9 */ /* 0x000fe20000000a00 */
[----:B------:R-:W-:Y:S02]  /*1090*/  IMAD.U32 R10, RZ, RZ, UR6 ;  /* 0x00000006ff0a7e24 */ /* 0x000fe4000f8e00ff */
[----:B------:R-:W-:Y:S02]  /*10a0*/  IMAD.U32 R6, RZ, RZ, UR4 ;  /* 0x00000004ff067e24 */ /* 0x000fe4000f8e00ff */
[----:B------:R-:W-:-:S02]  /*10b0*/  IMAD.U32 R7, RZ, RZ, UR5 ;  /* 0x00000005ff077e24 */ /* 0x000fc4000f8e00ff */
[----:B------:R-:W-:Y:S02]  /*10c0*/  IMAD.U32 R11, RZ, RZ, UR7 ;  /* 0x00000007ff0b7e24 */ /* 0x000fe4000f8e00ff */
[----:B------:R-:W-:Y:S02]  /*10d0*/  IMAD.MOV.U32 R8, RZ, RZ, 0x70 ;  /* 0x00000070ff087424 */ /* 0x000fe400078e00ff */
[----:B------:R-:W-:Y:S02]  /*10e0*/  IMAD.MOV.U32 R12, RZ, RZ, 0x1 ;  /* 0x00000001ff0c7424 */ /* 0x000fe400078e00ff */
[----:B0-----:R-:W-:-:S07]  /*10f0*/  IMAD.MOV.U32 R13, RZ, RZ, RZ ;  /* 0x000000ffff0d7224 */ /* 0x001fce00078e00ff */
[----:B------:R-:W-:-:S07]  /*1100*/  LEPC R20, `(.L_x_9) ;  /* 0x000000001014794e */ /* 0x000fce0000000000 */
[----:B-1----:R-:W-:Y:S05]  /*1110*/  CALL.ABS.NOINC R14 ;  /* 0x000000000e007343 */ /* 0x002fea0003c00000 */
.L_x_9:
[----:B------:R-:W-:Y:S02]  /*1120*/  LOP3.LUT R0, R22, 0x1, RZ, 0xc0, !PT ;  /* 0x0000000116007812 */ /* 0x000fe400078ec0ff */
[----:B------:R-:W-:Y:S02]  /*1130*/  ISETP.NE.AND P0, PT, R2, 0x3, PT ;  /* 0x000000030200780c */ /* 0x000fe40003f05270 */
[----:B------:R-:W-:-:S04]  /*1140*/  SHF.L.U32 R0, R0, 0x1f, RZ ;  /* 0x0000001f00007819 */ /* 0x000fc800000006ff */
[----:B------:R-:W0:Y:S02]  /*1150*/  SYNCS.PHASECHK.TRANS64.TRYWAIT P1, [UR38+0x34800], R0 ;  /* 0x03480000ff0075a7 */ /* 0x000e240008020166 */
[----:B0-----:R-:W-:Y:S05]  /*1160*/  @!P1 BRA `(.L_x_10) ;  /* 0x000000ac00409947 */ /* 0x001fea0003800000 */
.L_x_127:
[----:B------:R-:W-:Y:S05]  /*1170*/  @!P0 BRA `(.L_x_11) ;  /* 0x0000000000048947 */ /* 0x000fea0003800000 */
[----:B------:R-:W-:Y:S01]  /*1180*/  BPT.TRAP 0x1 ;  /* 0x000000040000795c */ /* 0x000fe20000300000 */
.L_x_11:
[----:B------:R-:W-:Y:S02]  /*1190*/  IMAD.U32 R6, RZ, RZ, UR36 ;  /* 0x00000024ff067e24 */ /* 0x000fe4000f8e00ff */
[----:B0-----:R-:W-:-:S03]  /*11a0*/  IMAD.U32 R3, RZ, RZ, UR37 ;  /* 0x00000025ff037e24 */ /* 0x001fc6000f8e00ff */
[----:B------:R-:W-:Y:S02]  /*11b0*/  LEA R6, R6, UR38, 0x3 ;  /* 0x0000002606067c11 */ /* 0x000fe4000f8e18ff */
[----:B------:R-:W-:-:S04]  /*11c0*/  SHF.L.U32 R3, R3, 0x1f, RZ ;  /* 0x0000001f03037819 */ /* 0x000fc800000006ff */
[----:B------:R0:W1:Y:S01]  /*11d0*/  SYNCS.PHASECHK.TRANS64.TRYWAIT P2, [R6+URZ+0x34830], R3 ;  /* 0x03483003060075a7 */ /* 0x000062000804017f */
[----:B------:R-:W-:Y:S05]  /*11e0*/  @!P0 BRA `(.L_x_12) ;  /* 0x0000000000048947 */ /* 0x000fea0003800000 */
[----:B------:R-:W-:Y:S01]  /*11f0*/  BPT.TRAP 0x1 ;  /* 0x000000040000795c */ /* 0x000fe20000300000 */
.L_x_12:
[----:B------:R-:W2:Y:S01]  /*1200*/  S2R R0, SR_TID.X ;  /* 0x0000000000007919 */ /* 0x000ea20000002100 */
[----:B------:R-:W-:Y:S01]  /*1210*/  IMAD.MOV.U32 R151, RZ, RZ, RZ ;  /* 0x000000ffff977224 */ /* 0x000fe200078e00ff */
[----:B--2---:R-:W-:-:S04]  /*1220*/  LOP3.LUT R0, R0, 0x7f, RZ, 0xc0, !PT ;  /* 0x0000007f00007812 */ /* 0x004fc800078ec0ff */
[----:B------:R-:W-:Y:S01]  /*1230*/  ISETP.NE.AND P1, PT, R0, RZ, PT ;  /* 0x000000ff0000720c */ /* 0x000fe20003f25270 */
[----:B-1----:R-:W-:-:S12]  /*1240*/  @P2 BRA `(.L_x_13) ;  /* 0x0000000000082947 */ /* 0x002fd80003800000 */
[----:B------:R-:W1:Y:S02]  /*1250*/  SYNCS.PHASECHK.TRANS64.TRYWAIT P2, [R6+URZ+0x34830], R3 ;  /* 0x03483003060075a7 */ /* 0x000e64000804017f */
[----:B-1----:R-:W-:Y:S05]  /*1260*/  @!P2 BRA `(.L_x_14) ;  /* 0x000000ac0018a947 */ /* 0x002fea0003800000 */
.L_x_13:
[----:B------:R-:W-:Y:S05]  /*1270*/  WARPSYNC.ALL ;  /* 0x0000000000007948 */ /* 0x000fea0003800000 */
[----:B------:R-:W-:Y:S01]  /*1280*/  UIADD3 UR38, UR38, 0x1c400, URZ ;  /* 0x0001c40026267890 */ /* 0x000fe2000fffe03f */
[----:B------:R-:W-:Y:S01]  /*1290*/  WARPGROUP.ARRIVE ;  /* 0x00000000000079c5 */ /* 0x000fe20000000000 */
[----:B------:R-:W-:Y:S01]  /*12a0*/  ULOP3.LUT UR5, UR40, 0x10000, URZ, 0xfc, !UPT ;  /* 0x0001000028057892 */ /* 0x000fe2000f8efc3f */
[----:B------:R-:W-:Y:S01]  /*12b0*/  IMAD.IADD R0, R191, 0x1, R88 ;  /* 0x00000001bf007824 */ /* 0x000fe200078e0258 */
[----:B------:R-:W-:Y:S01]  /*12c0*/  USHF.R.U32.HI UR38, URZ, 0x4, UR38 ;  /* 0x000000043f267899 */ /* 0x000fe20008011626 */
[----:B------:R-:W-:Y:S01]  /*12d0*/  P2R R89, PR, RZ, 0x2 ;  /* 0x00000002ff597803 */ /* 0x000fe20000000000 */
[----:B------:R-:W-:Y:S01]  /*12e0*/  UMOV UR9, 0x40000040 ;  /* 0x4000004000097882 */ /* 0x000fe20000000000 */
[----:B------:R-:W-:Y:S01]  /*12f0*/  UMOV UR11, 0x40000040 ;  /* 0x40000040000b7882 */ /* 0x000fe20000000000 */
[----:B------:R-:W-:Y:S01]  /*1300*/  ULOP3.LUT UR38, UR38, 0x3fff, URZ, 0xc0, !UPT ;  /* 0x00003fff26267892 */ /* 0x000fe2000f8ec03f */
[----:B------:R-:W-:Y:S01]  /*1310*/  IMAD.U32 R5, RZ, RZ, UR9 ;  /* 0x00000009ff057e24 */ /* 0x000fe2000f8e00ff */
[----:B------:R-:W-:Y:S01]  /*1320*/  UMOV UR8, UR5 ;  /* 0x0000000500087c82 */ /* 0x000fe20008000000 */
[----:B------:R-:W-:Y:S01]  /*1330*/  UIADD3 UR56, UR5, 0x2, URZ ;  /* 0x0000000205387890 */ /* 0x000fe2000fffe03f */
[----:B------:R-:W-:Y:S01]  /*1340*/  IMAD.U32 R4, RZ, RZ, UR8 ;  /* 0x00000008ff047e24 */ /* 0x000fe2000f8e00ff */
[----:B------:R-:W-:Y:S01]  /*1350*/  ULOP3.LUT UR38, UR38, 0x10000, URZ, 0xfc, !UPT ;  /* 0x0001000026267892 */ /* 0x000fe2000f8efc3f */
[----:B------:R-:W-:Y:S01]  /*1360*/  IMAD R7, R193, -0x80, R0 ;  /* 0xffffff80c1077824 */ /* 0x000fe200078e0200 */
[----:B------:R-:W-:Y:S01]  /*1370*/  UMOV UR57, 0x40000040 ;  /* 0x4000004000397882 */ /* 0x000fe20000000000 */
[----:B------:R-:W-:Y:S01]  /*1380*/  UMOV UR59, 0x40000040 ;  /* 0x40000040003b7882 */ /* 0x000fe20000000000 */
[----:B------:R-:W-:Y:S01]  /*1390*/  UIMAD UR4, UR36, 0xc00, UR38 ;  /* 0x00000c00240478a4 */ /* 0x000fe2000f8e0226 */
[----:B------:R-:W-:Y:S01]  /*13a0*/  P2R R91, PR, RZ, 0x1 ;  /* 0x00000001ff5b7803 */ /* 0x000fe20000000000 */
[----:B------:R-:W-:Y:S01]  /*13b0*/  UIADD3 UR52, UR5, 0x4, URZ ;  /* 0x0000000405347890 */ /* 0x000fe2000fffe03f */
[C---:B------:R-:W-:Y:S01]  /*13c0*/  ISETP.GT.AND P4, PT, R7.reuse, RZ, PT ;  /* 0x000000ff0700720c */ /* 0x040fe20003f84270 */
[----:B------:R-:W-:Y:S01]  /*13d0*/  UIADD3 UR58, UR4, 0x2, URZ ;  /* 0x00000002043a7890 */ /* 0x000fe2000fffe03f */
[C---:B------:R-:W-:Y:S01]  /*13e0*/  ISETP.GT.AND P3, PT, R7.reuse, 0x1, PT ;  /* 0x000000010700780c */ /* 0x040fe20003f64270 */
[----:B------:R-:W-:Y:S01]  /*13f0*/  UIADD3 UR54, UR4, 0x4, URZ ;  /* 0x0000000404367890 */ /* 0x000fe2000fffe03f */
[C---:B------:R-:W-:Y:S01]  /*1400*/  ISETP.GT.AND P2, PT, R7.reuse, 0x8, PT ;  /* 0x000000080700780c */ /* 0x040fe20003f44270 */
[----:B------:R-:W-:Y:S01]  /*1410*/  UMOV UR10, UR4 ;  /* 0x00000004000a7c82 */ /* 0x000fe20008000000 */
[----:B------:R-:W-:Y:S01]  /*1420*/  UMOV UR53, 0x40000040 ;  /* 0x4000004000357882 */ /* 0x000fe20000000000 */
[----:B------:R-:W-:Y:S01]  /*1430*/  HGMMA.64x128x16.F32.BF16 R24, gdesc[UR8], RZ, !UPT, gsb0 ;  /* 0x01e00000081879f0 */ /* 0x000fe2000c0018ff */
[----:B------:R-:W-:Y:S01]  /*1440*/  UMOV UR55, 0x40000040 ;  /* 0x4000004000377882 */ /* 0x000fe20000000000 */
[----:B------:R-:W-:Y:S01]  /*1450*/  UIADD3 UR8, UR5, 0x6, URZ ;  /* 0x0000000605087890 */ /* 0x000fe2000fffe03f */
[C---:B------:R-:W-:Y:S01]  /*1460*/  ISETP.GT.AND P6, PT, R7.reuse, 0x9, PT ;  /* 0x000000090700780c */ /* 0x040fe20003fc4270 */
[----:B------:R-:W-:Y:S01]  /*1470*/  UIADD3 UR10, UR4, 0x6, URZ ;  /* 0x00000006040a7890 */ /* 0x000fe2000fffe03f */
[C---:B------:R-:W-:Y:S01]  /*1480*/  ISETP.GT.AND P5, PT, R7.reuse, 0x10, PT ;  /* 0x000000100700780c */ /* 0x040fe20003fa4270 */
[----:B------:R-:W-:Y:S01]  /*1490*/  UMOV UR9, 0x40000040 ;  /* 0x4000004000097882 */ /* 0x000fe20000000000 */
[----:B------:R-:W-:Y:S01]  /*14a0*/  UMOV UR11, 0x40000040 ;  /* 0x40000040000b7882 */ /* 0x000fe20000000000 */
[----:B------:R-:W-:Y:S01]  /*14b0*/  UIADD3 UR12, UR5, 0x400, URZ ;  /* 0x00000400050c7890 */ /* 0x000fe2000fffe03f */
[C---:B------:R-:W-:Y:S01]  /*14c0*/  ISETP.GT.AND P1, PT, R7.reuse, 0x59, PT ;  /* 0x000000590700780c */ /* 0x040fe20003f24270 */
[----:B------:R-:W-:Y:S01]  /*14d0*/  UIADD3 UR14, UR4, 0x400, URZ ;  /* 0x00000400040e7890 */ /* 0x000fe2000fffe03f */
[----:B------:R-:W-:Y:S01]  /*14e0*/  ISETP.GT.AND P0, PT, R7, 0x60, PT ;  /* 0x000000600700780c */ /* 0x000fe20003f04270 */
[----:B------:R-:W-:Y:S01]  /*14f0*/  UMOV UR13, 0x40000040 ;  /* 0x40000040000d7882 */ /* 0x000fe20000000000 */
[----:B------:R-:W-:Y:S01]  /*1500*/  UMOV UR15, 0x40000040 ;  /* 0x40000040000f7882 */ /* 0x000fe20000000000 */
[----:B------:R-:W-:Y:S01]  /*1510*/  UIADD3 UR16, UR5, 0x402, URZ ;  /* 0x0000040205107890 */ /* 0x000fe2000fffe03f */
[--C-:B------:R-:W-:Y:S01]  /*1520*/  IMAD.MOV.U32 R150, RZ, RZ, R151.reuse ;  /* 0x000000ffff967224 */ /* 0x100fe200078e0097 */
[----:B------:R-:W-:Y:S01]  /*1530*/  UIADD3 UR18, UR4, 0x402, URZ ;  /* 0x0000040204127890 */ /* 0x000fe2000fffe03f */
[--C-:B------:R-:W-:Y:S01]  /*1540*/  IMAD.MOV.U32 R149, RZ, RZ, R151.reuse ;  /* 0x000000ffff957224 */ /* 0x100fe200078e0097 */
        /* <DEDUP_REMOVED lines=38> */
[----:B------:R-:W-:Y:S01]  /*17b0*/  ULDC UR4, c[0x0][0x988] ;  /* 0x0002620000047ab9 */ /* 0x000fe20000000800 */
[----:B------:R-:W-:-:S02]  /*17c0*/  IMAD.MOV.U32 R136, RZ, RZ, R151 ;  /* 0x000000ffff887224 */ /* 0x000fc400078e0097 */
[--C-:B------:R-:W-:Y:S02]  /*17d0*/  IMAD.MOV.U32 R135, RZ, RZ, R151.reuse ;  /* 0x000000ffff877224 */ /* 0x100fe400078e0097 */
[--C-:B------:R-:W-:Y:S02]  /*17e0*/  IMAD.MOV.U32 R133, RZ, RZ, R151.reuse ;  /* 0x000000ffff857224 */ /* 0x100fe400078e0097 */
[--C-:B------:R-:W-:Y:S02]  /*17f0*/  IMAD.MOV.U32 R131, RZ, RZ, R151.reuse ;  /* 0x000000ffff837224 */ /* 0x100fe400078e0097 */
[--C-:B------:R-:W-:Y:S02]  /*1800*/  IMAD.MOV.U32 R129, RZ, RZ, R151.reuse ;  /* 0x000000ffff817224 */ /* 0x100fe400078e0097 */
[--C-:B------:R-:W-:Y:S02]  /*1810*/  IMAD.MOV.U32 R127, RZ, RZ, R151.reuse ;  /* 0x000000ffff7f7224 */ /* 0x100fe400078e0097 */
        /* <DEDUP_REMOVED lines=16> */
[----:B------:R-:W-:Y:S01]  /*1920*/  IMAD.MOV.U32 R93, RZ, RZ, R151 ;  /* 0x000000ffff5d7224 */ /* 0x000fe200078e0097 */
[----:B------:R-:W-:Y:S02]  /*1930*/  WARPGROUP.DEPBAR.LE gsb0, 0x0 ;  /* 0x00008000000079c5 */ /* 0x000fe40000010000 */
[----:B------:R-:W-:-:S06]  /*1940*/  WARPGROUP.ARRIVE ;  /* 0x00000000000079c5 */ /* 0x000fcc0000000000 */
[----:B------:R-:W-:Y:S03]  /*1950*/  HGMMA.64x128x16.F32.BF16 R24, gdesc[UR56], R24, gsb0 ;  /* 0x01e00000381879f0 */ /* 0x000fe60008001818 */
[----:B------:R-:W-:Y:S02]  /*1960*/  WARPGROUP.DEPBAR.LE gsb0, 0x0 ;  /* 0x00008000000079c5 */ /* 0x000fe40000010000 */
[----:B------:R-:W-:-:S07]  /*1970*/  WARPGROUP.ARRIVE ;  /* 0x00000000000079c5 */ /* 0x000fce0000000000 */
        /* <DEDUP_REMOVED lines=29> */
[----:B------:R-:W-:Y:S02]  /*1b50*/  FSEL R10, R24, -INF , P4 ;  /* 0xff800000180a7808 */ /* 0x000fe40002000000 */
[----:B------:R-:W-:Y:S02]  /*1b60*/  FSEL R25, R25, -INF , P3 ;  /* 0xff80000019197808 */ /* 0x000fe40001800000 */
[----:B------:R-:W-:Y:S02]  /*1b70*/  FSEL R90, R28, -INF , P2 ;  /* 0xff8000001c5a7808 */ /* 0x000fe40001000000 */
[----:B01----:R-:W-:-:S02]  /*1b80*/  FMNMX.FTZ R3, R10, R25, !PT ;  /* 0x000000190a037209 */ /* 0x003fc40007810000 */
[----:B------:R-:W-:Y:S02]  /*1b90*/  FSEL R92, R29, -INF , P6 ;  /* 0xff8000001d5c7808 */ /* 0x000fe40003000000 */
[----:B------:R-:W-:Y:S02]  /*1ba0*/  FMNMX.FTZ R3, R90, R3, !PT ;  /* 0x000000035a037209 */ /* 0x000fe40007810000 */
[----:B------:R-:W-:Y:S02]  /*1bb0*/  FSEL R26, R26, -INF , P4 ;  /* 0xff8000001a1a7808 */ /* 0x000fe40002000000 */
[----:B------:R-:W-:Y:S02]  /*1bc0*/  ISETP.GT.AND P4, PT, R7, 0x11, PT ;  /* 0x000000110700780c */ /* 0x000fe40003f84270 */
[----:B------:R-:W-:Y:S02]  /*1bd0*/  FSEL R94, R32, -INF , P5 ;  /* 0xff800000205e7808 */ /* 0x000fe40002800000 */
[----:B------:R-:W-:-:S02]  /*1be0*/  FMNMX.FTZ R3, R92, R3, !PT ;  /* 0x000000035c037209 */ /* 0x000fc40007810000 */
[----:B------:R-:W-:Y:S02]  /*1bf0*/  FSEL R27, R27, -INF , P3 ;  /* 0xff8000001b1b7808 */ /* 0x000fe40001800000 */
[----:B------:R-:W-:Y:S02]  /*1c00*/  ISETP.GT.AND P3, PT, R7, 0x18, PT ;  /* 0x000000180700780c */ /* 0x000fe40003f64270 */
[----:B------:R-:W-:Y:S02]  /*1c10*/  FSEL R96, R33, -INF , P4 ;  /* 0xff80000021607808 */ /* 0x000fe40002000000 */
[----:B------:R-:W-:Y:S02]  /*1c20*/  FMNMX.FTZ R3, R94, R3, !PT ;  /* 0x000000035e037209 */ /* 0x000fe40007810000 */
[----:B------:R-:W-:Y:S02]  /*1c30*/  FSEL R30, R30, -INF , P2 ;  /* 0xff8000001e1e7808 */ /* 0x000fe40001000000 */
[----:B------:R-:W-:-:S02]  /*1c40*/  ISETP.GT.AND P2, PT, R7, 0x19, PT ;  /* 0x000000190700780c */ /* 0x000fc40003f44270 */
        /* <DEDUP_REMOVED lines=63> */
[----:B------:R-:W-:Y:S02]  /*2040*/  FMNMX.FTZ R3, R122, R3, !PT ;  /* 0x000000037a037209 */ /* 0x000fe40007810000 */
[----:B------:R-:W-:Y:S02]  /*2050*/  FSEL R124, R69, -INF , P1 ;  /* 0xff800000457c7808 */ /* 0x000fe40000800000 */
[----:B------:R-:W-:-:S02]  /*2060*/  FMNMX.FTZ R3, R68, R3, !PT ;  /* 0x0000000344037209 */ /* 0x000fc40007810000 */
[C---:B------:R-:W-:Y:S02]  /*2070*/  ISETP.GT.AND P1, PT, R7.reuse, 0x61, PT ;  /* 0x000000610700780c */ /* 0x040fe40003f24270 */
[----:B------:R-:W-:Y:S02]  /*2080*/  FSEL R72, R72, -INF , P0 ;  /* 0xff80000048487808 */ /* 0x000fe40000000000 */
[----:B------:R-:W-:Y:S02]  /*2090*/  FMNMX.FTZ R3, R124, R3, !PT ;  /* 0x000000037c037209 */ /* 0x000fe40007810000 */
        /* <DEDUP_REMOVED lines=8> */
[----:B------:R-:W-:-:S02]  /*2120*/  FSEL R128, R77, -INF , P2 ;  /* 0xff8000004d807808 */ /* 0x000fc40001000000 */
[----:B------:R-:W-:Y:S02]  /*2130*/  FMNMX.FTZ R3, R76, R3, !PT ;  /* 0x000000034c037209 */ /* 0x000fe40007810000 */
[C---:B------:R-:W-:Y:S02]  /*2140*/  ISETP.GT.AND P3, PT, R7.reuse, 0x70, PT ;  /* 0x000000700700780c */ /* 0x040fe40003f64270 */
[----:B------:R-:W-:Y:S02]  /*2150*/  FSEL R66, R66, -INF , P4 ;  /* 0xff80000042427808 */ /* 0x000fe40002000000 */
[----:B------:R-:W-:Y:S02]  /*2160*/  FSEL R130, R80, -INF , P3 ;  /* 0xff80000050827808 */ /* 0x000fe40001800000 */
[----:B------:R-:W-:Y:S02]  /*2170*/  FMNMX.FTZ R3, R128, R3, !PT ;  /* 0x0000000380037209 */ /* 0x000fe40007810000 */
[----:B------:R-:W-:-:S02]  /*2180*/  ISETP.GT.AND P4, PT, R7, 0x71, PT ;  /* 0x000000710700780c */ /* 0x000fc40003f84270 */
[----:B------:R-:W-:Y:S02]  /*2190*/  FSEL R40, R63, -INF , P5 ;  /* 0xff8000003f287808 */ /* 0x000fe40002800000 */
[----:B------:R-:W-:Y:S02]  /*21a0*/  FSEL R132, R81, -INF , P4 ;  /* 0xff80000051847808 */ /* 0x000fe40002000000 */
[----:B------:R-:W-:Y:S02]  /*21b0*/  FMNMX.FTZ R3, R130, R3, !PT ;  /* 0x0000000382037209 */ /* 0x000fe40007810000 */
[----:B------:R-:W-:Y:S02]  /*21c0*/  ISETP.GT.AND P5, PT, R7, 0x78, PT ;  /* 0x000000780700780c */ /* 0x000fe40003fa4270 */
[----:B------:R-:W-:Y:S02]  /*21d0*/  FSEL R62, R62, -INF , P6 ;  /* 0xff8000003e3e7808 */ /* 0x000fe40003000000 */
[----:B------:R-:W-:-:S02]  /*21e0*/  FSEL R84, R84, -INF , P5 ;  /* 0xff80000054547808 */ /* 0x000fc40002800000 */
[----:B------:R-:W-:Y:S02]  /*21f0*/  FMNMX.FTZ R3, R132, R3, !PT ;  /* 0x0000000384037209 */ /* 0x000fe40007810000 */
[----:B------:R-:W-:Y:S02]  /*2200*/  ISETP.GT.AND P6, PT, R7, 0x79, PT ;  /* 0x000000790700780c */ /* 0x000fe40003fc4270 */
[----:B------:R-:W-:Y:S02]  /*2210*/  FMNMX.FTZ R3, R84, R3, !PT ;  /* 0x0000000354037209 */ /* 0x000fe40007810000 */
[----:B------:R-:W-:Y:S02]  /*2220*/  FSEL R134, R85, -INF , P6 ;  /* 0xff80000055867808 */ /* 0x000fe40003000000 */
[----:B------:R-:W-:Y:S02]  /*2230*/  P2R R15, PR, RZ, 0x4 ;  /* 0x00000004ff0f7803 */ /* 0x000fe40000000000 */
[----:B------:R-:W-:Y:S01]  /*2240*/  FMNMX.FTZ R9, R134, R3, !PT ;  /* 0x0000000386097209 */ /* 0x000fe20007810000 */
[----:B------:R-:W-:Y:S01]  /*2250*/  IMAD.U32 R3, RZ, RZ, UR4 ;  /* 0x00000004ff037e24 */ /* 0x000fe2000f8e00ff */
[----:B------:R-:W-:-:S02]  /*2260*/  P2R R21, PR, RZ, 0x1 ;  /* 0x00000001ff157803 */ /* 0x000fc40000000000 */
[----:B------:R-:W-:Y:S01]  /*2270*/  ISETP.GT.AND P0, PT, R7, 0x59, PT ;  /* 0x000000590700780c */ /* 0x000fe20003f04270 */
[----:B------:R-:W0:Y:S01]  /*2280*/  SHFL.BFLY PT, R0, R9, 0x2, 0x1f ;  /* 0x0c401f0009007f89 */ /* 0x000e2200000e0000 */
[----:B------:R-:W-:Y:S02]  /*2290*/  P2R R29, PR, RZ, 0x2 ;  /* 0x00000002ff1d7803 */ /* 0x000fe40000000000 */
[----:B------:R-:W-:Y:S02]  /*22a0*/  FSEL R48, R71, -INF , P0 ;  /* 0xff80000047307808 */ /* 0x000fe40000000000 */
[----:B------:R-:W-:Y:S02]  /*22b0*/  ISETP.NE.AND P0, PT, R21, RZ, PT ;  /* 0x000000ff1500720c */ /* 0x000fe40003f05270 */
[----:B------:R-:W-:Y:S02]  /*22c0*/  ISETP.GT.AND P1, PT, R7, 0x60, PT ;  /* 0x000000600700780c */ /* 0x000fe40003f24270 */
[----:B------:R-:W-:-:S02]  /*22d0*/  FSEL R78, R78, -INF , P0 ;  /* 0xff8000004e4e7808 */ /* 0x000fc40000000000 */
[----:B------:R-:W-:Y:S02]  /*22e0*/  FSEL R74, R74, -INF , P1 ;  /* 0xff8000004a4a7808 */ /* 0x000fe40000800000 */
[----:B------:R-:W-:Y:S02]  /*22f0*/  ISETP.NE.AND P1, PT, R29, RZ, PT ;  /* 0x000000ff1d00720c */ /* 0x000fe40003f25270 */
[----:B------:R-:W-:Y:S02]  /*2300*/  FSEL R82, R82, -INF , P3 ;  /* 0xff80000052527808 */ /* 0x000fe40001800000 */
[----:B------:R-:W-:Y:S02]  /*2310*/  FSEL R52, R75, -INF , P1 ;  /* 0xff8000004b347808 */ /* 0x000fe40000800000 */
[----:B------:R-:W-:Y:S02]  /*2320*/  FSEL R86, R86, -INF , P5 ;  /* 0xff80000056567808 */ /* 0x000fe40002800000 */
[----:B------:R-:W-:Y:S01]  /*2330*/  ISETP.NE.AND P1, PT, R89, RZ, PT ;  /* 0x000000ff5900720c */ /* 0x000fe20003f25270 */
[--C-:B------:R-:W-:Y:S01]  /*2340*/  IMAD.MOV.U32 R89, RZ, RZ, R151.reuse ;  /* 0x000000ffff597224 */ /* 0x100fe200078e0097 */
[----:B------:R-:W-:Y:S01]  /*2350*/  ISETP.NE.AND P0, PT, R91, RZ, PT ;  /* 0x000000ff5b00720c */ /* 0x000fe20003f05270 */
[----:B------:R-:W-:Y:S01]  /*2360*/  IMAD.MOV.U32 R91, RZ, RZ, R151 ;  /* 0x000000ffff5b7224 */ /* 0x000fe200078e0097 */
[----:B0-----:R-:W-:-:S05]  /*2370*/  FMNMX.FTZ R11, R9, R0, !PT ;  /* 0x00000000090b7209 */ /* 0x001fca0007810000 */
[----:B------:R-:W0:Y:S04]  /*2380*/  SHFL.BFLY PT, R0, R11, 0x1, 0x1f ;  /* 0x0c201f000b007f89 */ /* 0x000e2800000e0000 */
[----:B------:R-:W-:-:S05]  /*2390*/  @!P1 VIADD R6, R6, 0x34840 ;  /* 0x0003484006069836 */ /* 0x000fca0000000000 */
[----:B------:R-:W-:-:S04]  /*23a0*/  @!P1 PRMT R6, RZ, 0x654, R6 ;  /* 0x00000654ff069816 */ /* 0x000fc80000000006 */
[----:B------:R1:W-:Y:S01]  /*23b0*/  @!P1 SYNCS.ARRIVE.TRANS64.RED.A1T0 RZ, [R6+URZ], RZ ;  /* 0x000000ff06ff99a7 */ /* 0x0003e2000810043f */
[----:B0-----:R-:W-:Y:S02]  /*23c0*/  FMNMX.FTZ R0, R11, R0, !PT ;  /* 0x000000000b007209 */ /* 0x001fe40007810000 */
[----:B------:R-:W-:Y:S02]  /*23d0*/  FMNMX.FTZ R11, R26, R27, !PT ;  /* 0x0000001b1a0b7209 */ /* 0x000fe40007810000 */
[C---:B------:R-:W-:Y:S01]  /*23e0*/  FSETP.NEU.FTZ.AND P2, PT, R0.reuse, -INF , PT ;  /* 0xff8000000000780b */ /* 0x040fe20003f5d000 */
[----:B------:R-:W-:Y:S01]  /*23f0*/  FMUL.FTZ R13, R0, R3 ;  /* 0x00000003000d7220 */ /* 0x000fe20000410000 */
[----:B------:R-:W-:-:S04]  /*2400*/  FMNMX.FTZ R11, R30, R11, !PT ;  /* 0x0000000b1e0b7209 */ /* 0x000fc80007810000 */
[----:B------:R-:W-:Y:S02]  /*2410*/  FMNMX.FTZ R11, R8, R11, !PT ;  /* 0x0000000b080b7209 */ /* 0x000fe40007810000 */
[----:B------:R-:W-:Y:S02]  /*2420*/  FSEL R39, R13, RZ, P2 ;  /* 0x000000ff0d277208 */ /* 0x000fe40001000000 */
[----:B------:R-:W-:Y:S02]  /*2430*/  FMNMX.FTZ R11, R34, R11, !PT ;  /* 0x0000000b220b7209 */ /* 0x000fe40007810000 */
[----:B------:R-:W-:Y:S01]  /*2440*/  ISETP.NE.AND P2, PT, R15, RZ, PT ;  /* 0x000000ff0f00720c */ /* 0x000fe20003f45270 */
[--C-:B------:R-:W-:Y:S01]  /*2450*/  FFMA.FTZ R7, R25, R3, -R39.reuse ;  /* 0x0000000319077223 */ /* 0x100fe20000010827 */
[----:B------:R-:W-:Y:S01]  /*2460*/  FMNMX.FTZ R13, R12, R11, !PT ;  /* 0x0000000b0c0d7209 */ /* 0x000fe20007810000 */
[-CC-:B------:R-:W-:Y:S01]  /*2470*/  FFMA.FTZ R152, R56, R3.reuse, -R39.reuse ;  /* 0x0000000338987223 */ /* 0x180fe20000010827 */
[----:B------:R-:W-:Y:S01]  /*2480*/  FSEL R80, R79, -INF , P2 ;  /* 0xff8000004f507808 */ /* 0x000fe20001000000 */
[--C-:B------:R-:W-:Y:S01]  /*2490*/  FFMA.FTZ R182, R90, R3, -R39.reuse ;  /* 0x000000035ab67223 */ /* 0x100fe20000010827 */
[----:B------:R-:W-:Y:S01]  /*24a0*/  FMNMX.FTZ R13, R38, R13, !PT ;  /* 0x0000000d260d7209 */ /* 0x000fe20007810000 */
[--C-:B------:R-:W-:Y:S01]  /*24b0*/  FFMA.FTZ R180, R10, R3, -R39.reuse ;  /* 0x000000030ab47223 */ /* 0x100fe20000010827 */
[----:B------:R-:W-:Y:S01]  /*24c0*/  FSEL R56, R83, -INF , P4 ;  /* 0xff80000053387808 */ /* 0x000fe20002000000 */
[----:B------:R-:W-:Y:S01]  /*24d0*/  MUFU.EX2 R7, R7 ;  /* 0x0000000700077308 */ /* 0x000fe20000000800 */
[----:B------:R-:W-:Y:S01]  /*24e0*/  FMNMX.FTZ R13, R14, R13, !PT ;  /* 0x0000000d0e0d7209 */ /* 0x000fe20007810000 */
[-CC-:B------:R-:W-:Y:S01]  /*24f0*/  FFMA.FTZ R9, R92, R3.reuse, -R39.reuse ;  /* 0x000000035c097223 */ /* 0x180fe20000010827 */
[----:B------:R-:W-:Y:S01]  /*2500*/  FSEL R90, R87, -INF , P6 ;  /* 0xff800000575a7808 */ /* 0x000fe20003000000 */
[--C-:B------:R-:W-:Y:S01]  /*2510*/  FFMA.FTZ R176, R94, R3, -R39.reuse ;  /* 0x000000035eb07223 */ /* 0x100fe20000010827 */
[----:B------:R-:W-:Y:S01]  /*2520*/  FMNMX.FTZ R13, R42, R13, !PT ;  /* 0x0000000d2a0d7209 */ /* 0x000fe20007810000 */
[-CC-:B------:R-:W-:Y:S01]  /*2530*/  FFMA.FTZ R96, R96, R3.reuse, -R39.reuse ;  /* 0x0000000360607223 */ /* 0x180fe20000010827 */
[--C-:B------:R-:W-:Y:S01]  /*2540*/  FFMA.FTZ R178, R98, R3, -R39.reuse ;  /* 0x0000000362b27223 */ /* 0x100fe20000010827 */
[----:B------:R-:W0:Y:S01]  /*2550*/  MUFU.EX2 R180, R180 ;  /* 0x000000b400b47308 */ /* 0x000e220000000800 */
[----:B------:R-:W-:Y:S01]  /*2560*/  FMNMX.FTZ R15, R20, R13, !PT ;  /* 0x0000000d140f7209 */ /* 0x000fe20007810000 */
[-CC-:B------:R-:W-:Y:S01]  /*2570*/  FFMA.FTZ R100, R100, R3.reuse, -R39.reuse ;  /* 0x0000000364647223 */ /* 0x180fe20000010827 */
[-CC-:B------:R-:W-:Y:S01]  /*2580*/  FFMA.FTZ R172, R102, R3.reuse, -R39.reuse ;  /* 0x0000000366ac7223 */ /* 0x180fe20000010827 */
[--C-:B------:R-:W-:Y:S01]  /*2590*/  FFMA.FTZ R104, R104, R3, -R39.reuse ;  /* 0x0000000368687223 */ /* 0x100fe20000010827 */
[----:B------:R-:W-:Y:S01]  /*25a0*/  FMNMX.FTZ R15, R46, R15, !PT ;  /* 0x0000000f2e0f7209 */ /* 0x000fe20007810000 */
[-CC-:B------:R-:W-:Y:S01]  /*25b0*/  FFMA.FTZ R174, R106, R3.reuse, -R39.reuse ;  /* 0x000000036aae7223 */ /* 0x180fe20000010827 */
[--C-:B------:R-:W-:Y:S01]  /*25c0*/  FFMA.FTZ R108, R108, R3, -R39.reuse ;  /* 0x000000036c6c7223 */ /* 0x100fe20000010827 */
[----:B------:R-:W2:Y:S01]  /*25d0*/  MUFU.EX2 R182, R182 ;  /* 0x000000b600b67308 */ /* 0x000ea20000000800 */
[----:B------:R-:W-:Y:S01]  /*25e0*/  FMNMX.FTZ R15, R24, R15, !PT ;  /* 0x0000000f180f7209 */ /* 0x000fe20007810000 */
[-CC-:B------:R-:W-:Y:S01]  /*25f0*/  FFMA.FTZ R168, R110, R3.reuse, -R39.reuse ;  /* 0x000000036ea87223 */ /* 0x180fe20000010827 */
[-CC-:B------:R-:W-:Y:S01]  /*2600*/  FFMA.FTZ R112, R112, R3.reuse, -R39.reuse ;  /* 0x0000000370707223 */ /* 0x180fe20000010827 */
[--C-:B------:R-:W-:Y:S01]  /*2610*/  FFMA.FTZ R170, R114, R3, -R39.reuse ;  /* 0x0000000372aa7223 */ /* 0x100fe20000010827 */
[----:B------:R-:W-:Y:S01]  /*2620*/  FMNMX.FTZ R15, R50, R15, !PT ;  /* 0x0000000f320f7209 */ /* 0x000fe20007810000 */
[-CC-:B------:R-:W-:Y:S01]  /*2630*/  FFMA.FTZ R116, R116, R3.reuse, -R39.reuse ;  /* 0x0000000374747223 */ /* 0x180fe20000010827 */
[----:B------:R-:W-:Y:S01]  /*2640*/  FFMA.FTZ R118, R118, R3, -R39 ;  /* 0x0000000376767223 */ /* 0x000fe20000010827 */
[----:B------:R-:W3:Y:S01]  /*2650*/  MUFU.EX2 R9, R9 ;  /* 0x0000000900097308 */ /* 0x000ee20000000800 */
[----:B------:R-:W-:Y:S01]  /*2660*/  FMNMX.FTZ R21, R28, R15, !PT ;  /* 0x0000000f1c157209 */ /* 0x000fe20007810000 */
[----:B0-----:R-:W-:Y:S01]  /*2670*/  FADD.FTZ R49, R180, R7 ;  /* 0x00000007b4317221 */ /* 0x001fe20000010000 */
[-CC-:B------:R-:W-:Y:S01]  /*2680*/  FFMA.FTZ R154, R60, R3.reuse, -R39.reuse ;  /* 0x000000033c9a7223 */ /* 0x180fe20000010827 */
        /* <DEDUP_REMOVED lines=12> */
[----:B------:R4:W5:Y:S01]  /*2750*/  MUFU.EX2 R11, R96 ;  /* 0x00000060000b7308 */ /* 0x0009620000000800 */
[----:B------:R-:W-:Y:S01]  /*2760*/  FMNMX.FTZ R25, R36, R21, !PT ;  /* 0x0000001524197209 */ /* 0x000fe20007810000 */
[-CC-:B------:R-:W-:Y:S01]  /*2770*/  FFMA.FTZ R130, R130, R3.reuse, -R39.reuse ;  /* 0x0000000382827223 */ /* 0x180fe20000010827 */
[----:B------:R-:W-:Y:S01]  /*2780*/  F2FP.BF16.F32.PACK_AB R180, R7, R180 ;  /* 0x000000b407b4723e */ /* 0x000fe200000010ff */
[--C-:B------:R-:W-:Y:S01]  /*2790*/  FFMA.FTZ R132, R132, R3, -R39.reuse ;  /* 0x0000000384847223 */ /* 0x100fe20000010827 */
[----:B------:R-:W-:Y:S01]  /*27a0*/  FMNMX.FTZ R25, R62, R25, !PT ;  /* 0x000000193e197209 */ /* 0x000fe20007810000 */
[----:B------:R-:W-:Y:S01]  /*27b0*/  FFMA.FTZ R84, R84, R3, -R39 ;  /* 0x0000000354547223 */ /* 0x000fe20000010827 */
[--C-:B------:R-:W-:Y:S01]  /*27c0*/  IMAD.MOV.U32 R122, RZ, RZ, R151.reuse ;  /* 0x000000ffff7a7224 */ /* 0x100fe200078e0097 */
[----:B------:R-:W1:Y:S01]  /*27d0*/  MUFU.EX2 R178, R178 ;  /* 0x000000b200b27308 */ /* 0x000e620000000800 */
[----:B------:R-:W-:Y:S01]  /*27e0*/  FMNMX.FTZ R25, R40, R25, !PT ;  /* 0x0000001928197209 */ /* 0x000fe20007810000 */
[----:B------:R-:W-:-:S02]  /*27f0*/  IMAD.MOV.U32 R114, RZ, RZ, R151 ;  /* 0x000000ffff727224 */ /* 0x000fc400078e0097 */
[--C-:B------:R-:W-:Y:S01]  /*2800*/  IMAD.MOV.U32 R110, RZ, RZ, R151.reuse ;  /* 0x000000ffff6e7224 */ /* 0x100fe200078e0097 */
[----:B------:R-:W-:Y:S01]  /*2810*/  FMNMX.FTZ R25, R66, R25, !PT ;  /* 0x0000001942197209 */ /* 0x000fe20007810000 */
[--C-:B------:R-:W-:Y:S02]  /*2820*/  IMAD.MOV.U32 R106, RZ, RZ, R151.reuse ;  /* 0x000000ffff6a7224 */ /* 0x100fe400078e0097 */
[----:B------:R2:W1:Y:S01]  /*2830*/  MUFU.EX2 R13, R100 ;  /* 0x00000064000d7308 */ /* 0x0004620000000800 */
[----:B------:R-:W-:Y:S01]  /*2840*/  FMNMX.FTZ R29, R44, R25, !PT ;  /* 0x000000192c1d7209 */ /* 0x000fe20007810000 */
[--C-:B------:R-:W-:Y:S02]  /*2850*/  IMAD.MOV.U32 R102, RZ, RZ, R151.reuse ;  /* 0x000000ffff667224 */ /* 0x100fe400078e0097 */
[--C-:B------:R-:W-:Y:S01]  /*2860*/  IMAD.MOV.U32 R98, RZ, RZ, R151.reuse ;  /* 0x000000ffff627224 */ /* 0x100fe200078e0097 */
[----:B------:R-:W-:Y:S01]  /*2870*/  FMNMX.FTZ R29, R70, R29, !PT ;  /* 0x0000001d461d7209 */ /* 0x000fe20007810000 */
[----:B----4-:R-:W-:-:S02]  /*2880*/  IMAD.MOV.U32 R96, RZ, RZ, R151 ;  /* 0x000000ffff607224 */ /* 0x010fc400078e0097 */
[----:B------:R-:W-:Y:S01]  /*2890*/  MUFU.EX2 R172, R172 ;  /* 0x000000ac00ac7308 */ /* 0x000fe20000000800 */
[----:B------:R-:W-:Y:S01]  /*28a0*/  FMNMX.FTZ R29, R48, R29, !PT ;  /* 0x0000001d301d7209 */ /* 0x000fe20007810000 */
[--C-:B--2---:R-:W-:Y:S02]  /*28b0*/  IMAD.MOV.U32 R100, RZ, RZ, R151.reuse ;  /* 0x000000ffff647224 */ /* 0x104fe400078e0097 */
[--C-:B------:R-:W-:Y:S01]  /*28c0*/  IMAD.MOV.U32 R94, RZ, RZ, R151.reuse ;  /* 0x000000ffff5e7224 */ /* 0x100fe200078e0097 */
[----:B------:R-:W-:Y:S01]  /*28d0*/  FMNMX.FTZ R29, R74, R29, !PT ;  /* 0x0000001d4a1d7209 */ /* 0x000fe20007810000 */
[----:B------:R-:W-:Y:S02]  /*28e0*/  IMAD.MOV.U32 R92, RZ, RZ, R151 ;  /* 0x000000ffff5c7224 */ /* 0x000fe400078e0097 */
[----:B------:R2:W-:Y:S01]  /*28f0*/  MUFU.EX2 R15, R104 ;  /* 0x00000068000f7308 */ /* 0x0005e20000000800 */
[----:B------:R-:W-:-:S04]  /*2900*/  FMNMX.FTZ R31, R52, R29, !PT ;  /* 0x0000001d341f7209 */ /* 0x000fc80007810000 */
[----:B------:R-:W-:-:S03]  /*2910*/  FMNMX.FTZ R31, R78, R31, !PT ;  /* 0x0000001f4e1f7209 */ /* 0x000fc60007810000 */
[----:B------:R-:W-:Y:S01]  /*2920*/  MUFU.EX2 R174, R174 ;  /* 0x000000ae00ae7308 */ /* 0x000fe20000000800 */
[----:B------:R-:W-:Y:S01]  /*2930*/  FMNMX.FTZ R31, R80, R31, !PT ;  /* 0x0000001f501f7209 */ /* 0x000fe20007810000 */
[----:B--2---:R-:W-:-:S03]  /*2940*/  IMAD.MOV.U32 R104, RZ, RZ, R151 ;  /* 0x000000ffff687224 */ /* 0x004fc600078e0097 */
[----:B------:R-:W-:-:S03]  /*2950*/  FMNMX.FTZ R31, R82, R31, !PT ;  /* 0x0000001f521f7209 */ /* 0x000fc60007810000 */
[----:B------:R2:W-:Y:S01]  /*2960*/  MUFU.EX2 R21, R108 ;  /* 0x0000006c00157308 */ /* 0x0005e20000000800 */
[----:B------:R-:W-:-:S04]  /*2970*/  FMNMX.FTZ R33, R56, R31, !PT ;  /* 0x0000001f38217209 */ /* 0x000fc80007810000 */
[----:B------:R-:W-:-:S03]  /*2980*/  FMNMX.FTZ R33, R86, R33, !PT ;  /* 0x0000002156217209 */ /* 0x000fc60007810000 */
[----:B------:R-:W-:Y:S01]  /*2990*/  MUFU.EX2 R168, R168 ;  /* 0x000000a800a87308 */ /* 0x000fe20000000800 */
[----:B------:R-:W-:Y:S01]  /*29a0*/  FMNMX.FTZ R10, R90, R33, !PT ;  /* 0x000000215a0a7209 */ /* 0x000fe20007810000 */
[-CC-:B------:R-:W-:Y:S01]  /*29b0*/  FFMA.FTZ R33, R120, R3.reuse, -R39.reuse ;  /* 0x0000000378217223 */ /* 0x180fe20000010827 */
[----:B------:R-:W-:Y:S01]  /*29c0*/  FFMA.FTZ R39, R134, R3, -R39 ;  /* 0x0000000386277223 */ /* 0x000fe20000010827 */
[--C-:B------:R-:W-:Y:S02]  /*29d0*/  IMAD.MOV.U32 R134, RZ, RZ, R151.reuse ;  /* 0x000000ffff867224 */ /* 0x100fe400078e0097 */
[----:B------:R-:W4:Y:S01]  /*29e0*/  SHFL.BFLY PT, R37, R10, 0x2, 0x1f ;  /* 0x0c401f000a257f89 */ /* 0x000f2200000e0000 */
[--C-:B------:R-:W-:Y:S01]  /*29f0*/  IMAD.MOV.U32 R120, RZ, RZ, R151.reuse ;  /* 0x000000ffff787224 */ /* 0x100fe200078e0097 */
[----:B------:R3:W-:Y:S01]  /*2a00*/  MUFU.EX2 R25, R112 ;  /* 0x0000007000197308 */ /* 0x0007e20000000800 */
[----:B--2---:R-:W-:-:S07]  /*2a10*/  IMAD.MOV.U32 R108, RZ, RZ, R151 ;  /* 0x000000ffff6c7224 */ /* 0x004fce00078e0097 */
[----:B------:R-:W-:Y:S01]  /*2a20*/  MUFU.EX2 R170, R170 ;  /* 0x000000aa00aa7308 */ /* 0x000fe20000000800 */
[----:B---3--:R-:W-:-:S07]  /*2a30*/  IMAD.MOV.U32 R112, RZ, RZ, R151 ;  /* 0x000000ffff707224 */ /* 0x008fce00078e0097 */
[----:B------:R2:W-:Y:S01]  /*2a40*/  MUFU.EX2 R29, R116 ;  /* 0x00000074001d7308 */ /* 0x0005e20000000800 */
[----:B----4-:R-:W-:-:S07]  /*2a50*/  FMNMX.FTZ R37, R10, R37, !PT ;  /* 0x000000250a257209 */ /* 0x010fce0007810000 */
[----:B------:R-:W-:Y:S01]  /*2a60*/  MUFU.EX2 R152, R152 ;  /* 0x0000009800987308 */ /* 0x000fe20000000800 */
[--C-:B--2---:R-:W-:Y:S01]  /*2a70*/  IMAD.MOV.U32 R116, RZ, RZ, R151.reuse ;  /* 0x000000ffff747224 */ /* 0x104fe200078e0097 */
[----:B------:R-:W2:Y:S06]  /*2a80*/  SHFL.BFLY PT, R10, R37, 0x1, 0x1f ;  /* 0x0c201f00250a7f89 */ /* 0x000eac00000e0000 */
[----:B------:R3:W-:Y:S08]  /*2a90*/  MUFU.EX2 R31, R118 ;  /* 0x00000076001f7308 */ /* 0x0007f00000000800 */
[----:B------:R-:W-:Y:S01]  /*2aa0*/  MUFU.EX2 R154, R154 ;  /* 0x0000009a009a7308 */ /* 0x000fe20000000800 */
[----:B---3--:R-:W-:-:S07]  /*2ab0*/  IMAD.MOV.U32 R118, RZ, RZ, R151 ;  /* 0x000000ffff767224 */ /* 0x008fce00078e0097 */
[----:B------:R-:W-:Y:S01]  /*2ac0*/  MUFU.EX2 R33, R33 ;  /* 0x0000002100217308 */ /* 0x000fe20000000800 */
[----:B--2---:R-:W-:-:S04]  /*2ad0*/  FMNMX.FTZ R10, R37, R10, !PT ;  /* 0x0000000a250a7209 */ /* 0x004fc80007810000 */
[C---:B------:R-:W-:Y:S01]  /*2ae0*/  FSETP.NEU.FTZ.AND P2, PT, R10.reuse, -INF , PT ;  /* 0xff8000000a00780b */ /* 0x040fe20003f5d000 */
[-C--:B------:R-:W-:Y:S02]  /*2af0*/  FMUL.FTZ R47, R10, R3.reuse ;  /* 0x000000030a2f7220 */ /* 0x080fe40000410000 */
[----:B------:R-:W-:Y:S03]  /*2b00*/  MUFU.EX2 R156, R156 ;  /* 0x0000009c009c7308 */ /* 0x000fe60000000800 */
[----:B------:R-:W-:Y:S02]  /*2b10*/  FSEL R47, R47, RZ, P2 ;  /* 0x000000ff2f2f7208 */ /* 0x000fe40001000000 */
[----:B------:R-:W-:Y:S01]  /*2b20*/  ISETP.GE.AND P2, PT, R88, 0x81, PT ;  /* 0x000000815800780c */ /* 0x000fe20003f46270 */
[----:B------:R-:W-:Y:S02]  /*2b30*/  IMAD.MOV.U32 R88, RZ, RZ, R151 ;  /* 0x000000ffff587224 */ /* 0x000fe400078e0097 */
[----:B------:R-:W-:Y:S01]  /*2b40*/  MUFU.EX2 R35, R35 ;  /* 0x0000002300237308 */ /* 0x000fe20000000800 */
[-CC-:B------:R-:W-:Y:S01]  /*2b50*/  FFMA.FTZ R26, R26, R3.reuse, -R47.reuse ;  /* 0x000000031a1a7223 */ /* 0x180fe2000001082f */
[-CC-:B------:R-:W-:Y:S01]  /*2b60*/  FFMA.FTZ R27, R27, R3.reuse, -R47.reuse ;  /* 0x000000031b1b7223 */ /* 0x180fe2000001082f */
[-CC-:B------:R-:W-:Y:S01]  /*2b70*/  FFMA.FTZ R8, R8, R3.reuse, -R47.reuse ;  /* 0x0000000308087223 */ /* 0x180fe2000001082f */
[-CC-:B------:R-:W-:Y:S01]  /*2b80*/  FFMA.FTZ R30, R30, R3.reuse, -R47.reuse ;  /* 0x000000031e1e7223 */ /* 0x180fe2000001082f */
[-CC-:B------:R-:W-:Y:S01]  /*2b90*/  FFMA.FTZ R34, R34, R3.reuse, -R47.reuse ;  /* 0x0000000322227223 */ /* 0x180fe2000001082f */
[-CC-:B------:R-:W-:Y:S01]  /*2ba0*/  FFMA.FTZ R12, R12, R3.reuse, -R47.reuse ;  /* 0x000000030c0c7223 */ /* 0x180fe2000001082f */
[-CC-:B------:R-:W-:Y:S01]  /*2bb0*/  FFMA.FTZ R38, R38, R3.reuse, -R47.reuse ;  /* 0x0000000326267223 */ /* 0x180fe2000001082f */
[----:B------:R2:W-:Y:S01]  /*2bc0*/  MUFU.EX2 R183, R8 ;  /* 0x0000000800b77308 */ /* 0x0005e20000000800 */
[-CC-:B------:R-:W-:Y:S01]  /*2bd0*/  FFMA.FTZ R14, R14, R3.reuse, -R47.reuse ;  /* 0x000000030e0e7223 */ /* 0x180fe2000001082f */
[-CC-:B------:R-:W-:Y:S01]  /*2be0*/  FFMA.FTZ R42, R42, R3.reuse, -R47.reuse ;  /* 0x000000032a2a7223 */ /* 0x180fe2000001082f */
[-CC-:B------:R-:W-:Y:S01]  /*2bf0*/  FFMA.FTZ R20, R20, R3.reuse, -R47.reuse ;  /* 0x0000000314147223 */ /* 0x180fe2000001082f */
[-CC-:B------:R-:W-:Y:S01]  /*2c00*/  FFMA.FTZ R46, R46, R3.reuse, -R47.reuse ;  /* 0x000000032e2e7223 */ /* 0x180fe2000001082f */
[-CC-:B------:R-:W-:Y:S01]  /*2c10*/  FFMA.FTZ R24, R24, R3.reuse, -R47.reuse ;  /* 0x0000000318187223 */ /* 0x180fe2000001082f */
[-CC-:B------:R-:W-:Y:S01]  /*2c20*/  FFMA.FTZ R50, R50, R3.reuse, -R47.reuse ;  /* 0x0000000332327223 */ /* 0x180fe2000001082f */
[-C--:B------:R-:W-:Y:S01]  /*2c30*/  FFMA.FTZ R28, R28, R3.reuse, -R47 ;  /* 0x000000031c1c7223 */ /* 0x080fe2000001082f */
[----:B------:R-:W-:Y:S01]  /*2c40*/  MUFU.EX2 R26, R26 ;  /* 0x0000001a001a7308 */ /* 0x000fe20000000800 */
[----:B--2---:R-:W-:Y:S01]  /*2c50*/  FADD.FTZ R8, R182, R49 ;  /* 0x00000031b6087221 */ /* 0x004fe20000010000 */
[-CC-:B------:R-:W-:Y:S01]  /*2c60*/  FFMA.FTZ R54, R54, R3.reuse, -R47.reuse ;  /* 0x0000000336367223 */ /* 0x180fe2000001082f */
[-CC-:B------:R-:W-:Y:S01]  /*2c70*/  FFMA.FTZ R32, R32, R3.reuse, -R47.reuse ;  /* 0x0000000320207223 */ /* 0x180fe2000001082f */
[-CC-:B------:R-:W-:Y:S01]  /*2c80*/  FFMA.FTZ R58, R58, R3.reuse, -R47.reuse ;  /* 0x000000033a3a7223 */ /* 0x180fe2000001082f */
[----:B------:R-:W-:Y:S01]  /*2c90*/  FADD.FTZ R49, R9, R8 ;  /* 0x0000000809317221 */ /* 0x000fe20000010000 */
[-CC-:B------:R-:W-:Y:S01]  /*2ca0*/  FFMA.FTZ R36, R36, R3.reuse, -R47.reuse ;  /* 0x0000000324247223 */ /* 0x180fe2000001082f */
[-C--:B------:R-:W-:Y:S01]  /*2cb0*/  FFMA.FTZ R62, R62, R3.reuse, -R47 ;  /* 0x000000033e3e7223 */ /* 0x080fe2000001082f */
[----:B------:R-:W2:Y:S01]  /*2cc0*/  MUFU.EX2 R27, R27 ;  /* 0x0000001b001b7308 */ /* 0x000ea20000000800 */
[----:B0-----:R-:W-:Y:S01]  /*2cd0*/  FADD.FTZ R8, R176, R49 ;  /* 0x00000031b0087221 */ /* 0x001fe20000010000 */
[-CC-:B------:R-:W-:Y:S01]  /*2ce0*/  FFMA.FTZ R40, R40, R3.reuse, -R47.reuse ;  /* 0x0000000328287223 */ /* 0x180fe2000001082f */
[-CC-:B------:R-:W-:Y:S01]  /*2cf0*/  FFMA.FTZ R66, R66, R3.reuse, -R47.reuse ;  /* 0x0000000342427223 */ /* 0x180fe2000001082f */
[-CC-:B------:R-:W-:Y:S01]  /*2d00*/  FFMA.FTZ R44, R44, R3.reuse, -R47.reuse ;  /* 0x000000032c2c7223 */ /* 0x180fe2000001082f */
[----:B-----5:R-:W-:Y:S01]  /*2d10*/  FADD.FTZ R49, R11, R8 ;  /* 0x000000080b317221 */ /* 0x020fe20000010000 */
[-C--:B------:R-:W-:Y:S01]  /*2d20*/  FFMA.FTZ R70, R70, R3.reuse, -R47 ;  /* 0x0000000346467223 */ /* 0x080fe2000001082f */
[----:B------:R-:W-:Y:S01]  /*2d30*/  F2FP.BF16.F32.PACK_AB R182, R9, R182 ;  /* 0x000000b609b6723e */ /* 0x000fe200000010ff */
[----:B------:R-:W0:Y:S01]  /*2d40*/  MUFU.EX2 R30, R30 ;  /* 0x0000001e001e7308 */ /* 0x000e220000000800 */
[----:B-1----:R-:W-:Y:S01]  /*2d50*/  FADD.FTZ R8, R178, R49 ;  /* 0x00000031b2087221 */ /* 0x002fe20000010000 */
[-CC-:B------:R-:W-:Y:S01]  /*2d60*/  FFMA.FTZ R48, R48, R3.reuse, -R47.reuse ;  /* 0x0000000330307223 */ /* 0x180fe2000001082f */
[-CC-:B------:R-:W-:Y:S01]  /*2d70*/  FFMA.FTZ R74, R74, R3.reuse, -R47.reuse ;  /* 0x000000034a4a7223 */ /* 0x180fe2000001082f */
[-CC-:B------:R-:W-:Y:S01]  /*2d80*/  FFMA.FTZ R52, R52, R3.reuse, -R47.reuse ;  /* 0x0000000334347223 */ /* 0x180fe2000001082f */
[----:B------:R-:W-:Y:S01]  /*2d90*/  FADD.FTZ R51, R13, R8 ;  /* 0x000000080d337221 */ /* 0x000fe20000010000 */
[-CC-:B------:R-:W-:Y:S01]  /*2da0*/  FFMA.FTZ R78, R78, R3.reuse, -R47.reuse ;  /* 0x000000034e4e7223 */ /* 0x180fe2000001082f */
[-C--:B------:R-:W-:Y:S01]  /*2db0*/  FFMA.FTZ R80, R80, R3.reuse, -R47 ;  /* 0x0000000350507223 */ /* 0x080fe2000001082f */
[----:B------:R-:W1:Y:S01]  /*2dc0*/  MUFU.EX2 R34, R34 ;  /* 0x0000002200227308 */ /* 0x000e620000000800 */
[----:B--2---:R-:W-:Y:S01]  /*2dd0*/  FADD.FTZ R49, R26, R27 ;  /* 0x0000001b1a317221 */ /* 0x004fe20000010000 */
[-CC-:B------:R-:W-:Y:S01]  /*2de0*/  FFMA.FTZ R82, R82, R3.reuse, -R47.reuse ;  /* 0x0000000352527223 */ /* 0x180fe2000001082f */
[-CC-:B------:R-:W-:Y:S01]  /*2df0*/  FFMA.FTZ R56, R56, R3.reuse, -R47.reuse ;  /* 0x0000000338387223 */ /* 0x180fe2000001082f */
[-CC-:B------:R-:W-:Y:S01]  /*2e00*/  FFMA.FTZ R86, R86, R3.reuse, -R47.reuse ;  /* 0x0000000356567223 */ /* 0x180fe2000001082f */
[----:B------:R-:W-:Y:S01]  /*2e10*/  FFMA.FTZ R47, R90, R3, -R47 ;  /* 0x000000035a2f7223 */ /* 0x000fe2000001082f */
[----:B------:R-:W-:Y:S01]  /*2e20*/  F2FP.BF16.F32.PACK_AB R176, R11, R176 ;  /* 0x000000b00bb0723e */ /* 0x000fe200000010ff */
[----:B------:R-:W-:Y:S01]  /*2e30*/  IMAD.MOV.U32 R90, RZ, RZ, R151 ;  /* 0x000000ffff5a7224 */ /* 0x000fe200078e0097 */
[----:B------:R2:W3:Y:S01]  /*2e40*/  MUFU.EX2 R177, R12 ;  /* 0x0000000c00b17308 */ /* 0x0004e20000000800 */
[----:B0-----:R-:W-:Y:S01]  /*2e50*/  FADD.FTZ R8, R30, R49 ;  /* 0x000000311e087221 */ /* 0x001fe20000010000 */
[----:B------:R-:W-:-:S02]  /*2e60*/  F2FP.BF16.F32.PACK_AB R178, R13, R178 ;  /* 0x000000b20db2723e */ /* 0x000fc400000010ff */
[----:B------:R-:W-:Y:S01]  /*2e70*/  F2FP.BF16.F32.PACK_AB R181, R27, R26 ;  /* 0x0000001a1bb5723e */ /* 0x000fe200000010ff */
[C---:B------:R-:W-:Y:S01]  /*2e80*/  FADD.FTZ R49, R183.reuse, R8 ;  /* 0x00000008b7317221 */ /* 0x040fe20000010000 */
[----:B------:R-:W-:Y:S02]  /*2e90*/  F2FP.BF16.F32.PACK_AB R183, R183, R30 ;  /* 0x0000001eb7b7723e */ /* 0x000fe400000010ff */
[----:B------:R-:W0:Y:S01]  /*2ea0*/  MUFU.EX2 R38, R38 ;  /* 0x0000002600267308 */ /* 0x000e220000000800 */
[----:B--2---:R-:W-:Y:S01]  /*2eb0*/  FADD.FTZ R12, R172, R51 ;  /* 0x00000033ac0c7221 */ /* 0x004fe20000010000 */
[----:B-1----:R-:W-:Y:S01]  /*2ec0*/  FADD.FTZ R8, R34, R49 ;  /* 0x0000003122087221 */ /* 0x002fe20000010000 */
[C---:B------:R-:W-:Y:S02]  /*2ed0*/  F2FP.BF16.F32.PACK_AB R172, R15.reuse, R172 ;  /* 0x000000ac0fac723e */ /* 0x040fe400000010ff */
[----:B------:R-:W-:-:S03]  /*2ee0*/  FADD.FTZ R51, R15, R12 ;  /* 0x0000000c0f337221 */ /* 0x000fc60000010000 */
[----:B------:R-:W1:Y:S01]  /*2ef0*/  MUFU.EX2 R179, R14 ;  /* 0x0000000e00b37308 */ /* 0x000e620000000800 */
[----:B------:R-:W-:Y:S01]  /*2f00*/  FADD.FTZ R12, R174, R51 ;  /* 0x00000033ae0c7221 */ /* 0x000fe20000010000 */
[----:B---3--:R-:W-:Y:S01]  /*2f10*/  FADD.FTZ R49, R177, R8 ;  /* 0x00000008b1317221 */ /* 0x008fe20000010000 */
[C---:B------:R-:W-:Y:S02]  /*2f20*/  F2FP.BF16.F32.PACK_AB R174, R21.reuse, R174 ;  /* 0x000000ae15ae723e */ /* 0x040fe400000010ff */
[----:B------:R-:W-:Y:S01]  /*2f30*/  FADD.FTZ R51, R21, R12 ;  /* 0x0000000c15337221 */ /* 0x000fe20000010000 */
[----:B------:R-:W-:Y:S02]  /*2f40*/  F2FP.BF16.F32.PACK_AB R177, R177, R34 ;  /* 0x00000022b1b1723e */ /* 0x000fe400000010ff */
[----:B------:R-:W2:Y:S01]  /*2f50*/  MUFU.EX2 R42, R42 ;  /* 0x0000002a002a7308 */ /* 0x000ea20000000800 */
[----:B0-----:R-:W-:Y:S01]  /*2f60*/  FADD.FTZ R8, R38, R49 ;  /* 0x0000003126087221 */ /* 0x001fe20000010000 */
[----:B------:R-:W-:Y:S01]  /*2f70*/  FADD.FTZ R12, R168, R51 ;  /* 0x00000033a80c7221 */ /* 0x000fe20000010000 */
[----:B------:R-:W-:-:S03]  /*2f80*/  F2FP.BF16.F32.PACK_AB R168, R25, R168 ;  /* 0x000000a819a8723e */ /* 0x000fc600000010ff */
[----:B------:R-:W-:Y:S02]  /*2f90*/  FADD.FTZ R51, R25, R12 ;  /* 0x0000000c19337221 */ /* 0x000fe40000010000 */
[----:B------:R-:W0:Y:S01]  /*2fa0*/  MUFU.EX2 R173, R20 ;  /* 0x0000001400ad7308 */ /* 0x000e220000000800 */
[----:B-1----:R-:W-:Y:S01]  /*2fb0*/  FADD.FTZ R49, R179, R8 ;  /* 0x00000008b3317221 */ /* 0x002fe20000010000 */
[----:B------:R-:W-:Y:S01]  /*2fc0*/  FADD.FTZ R12, R170, R51 ;  /* 0x00000033aa0c7221 */ /* 0x000fe20000010000 */
[----:B------:R-:W-:Y:S02]  /*2fd0*/  F2FP.BF16.F32.PACK_AB R170, R29, R170 ;  /* 0x000000aa1daa723e */ /* 0x000fe400000010ff */
[----:B------:R-:W-:Y:S01]  /*2fe0*/  F2FP.BF16.F32.PACK_AB R179, R179, R38 ;  /* 0x00000026b3b3723e */ /* 0x000fe200000010ff */
[----:B------:R-:W-:Y:S01]  /*2ff0*/  FADD.FTZ R51, R29, R12 ;  /* 0x0000000c1d337221 */ /* 0x000fe20000010000 */
[----:B------:R-:W-:Y:S01]  /*3000*/  IMAD.MOV.U32 R12, RZ, RZ, 0x3f800000 ;  /* 0x3f800000ff0c7424 */ /* 0x000fe200078e00ff */
[----:B------:R-:W1:Y:S01]  /*3010*/  MUFU.EX2 R46, R46 ;  /* 0x0000002e002e7308 */ /* 0x000e620000000800 */
[----:B--2---:R-:W-:-:S07]  /*3020*/  FADD.FTZ R8, R42, R49 ;  /* 0x000000312a087221 */ /* 0x004fce0000010000 */
[----:B------:R-:W2:Y:S01]  /*3030*/  MUFU.EX2 R175, R24 ;  /* 0x0000001800af7308 */ /* 0x000ea20000000800 */
[----:B0-----:R-:W-:Y:S01]  /*3040*/  FADD.FTZ R49, R173, R8 ;  /* 0x00000008ad317221 */ /* 0x001fe20000010000 */
[----:B------:R-:W-:Y:S01]  /*3050*/  FADD.FTZ R8, R152, R51 ;  /* 0x0000003398087221 */ /* 0x000fe20000010000 */
[----:B------:R-:W-:Y:S02]  /*3060*/  F2FP.BF16.F32.PACK_AB R152, R31, R152 ;  /* 0x000000981f98723e */ /* 0x000fe400000010ff */
[----:B------:R-:W-:Y:S01]  /*3070*/  F2FP.BF16.F32.PACK_AB R173, R173, R42 ;  /* 0x0000002aadad723e */ /* 0x000fe200000010ff */
[----:B------:R-:W-:Y:S02]  /*3080*/  FADD.FTZ R51, R31, R8 ;  /* 0x000000081f337221 */ /* 0x000fe40000010000 */
[----:B------:R-:W0:Y:S01]  /*3090*/  MUFU.EX2 R50, R50 ;  /* 0x0000003200327308 */ /* 0x000e220000000800 */
[----:B-1----:R-:W-:Y:S01]  /*30a0*/  FADD.FTZ R6, R46, R49 ;  /* 0x000000312e067221 */ /* 0x002fe20000010000 */
[----:B------:R-:W-:Y:S01]  /*30b0*/  FADD.FTZ R8, R154, R51 ;  /* 0x000000339a087221 */ /* 0x000fe20000010000 */
[----:B------:R-:W-:-:S03]  /*30c0*/  F2FP.BF16.F32.PACK_AB R154, R33, R154 ;  /* 0x0000009a219a723e */ /* 0x000fc600000010ff */
[----:B------:R-:W-:Y:S02]  /*30d0*/  FADD.FTZ R51, R33, R8 ;  /* 0x0000000821337221 */ /* 0x000fe40000010000 */
[----:B------:R-:W1:Y:S01]  /*30e0*/  MUFU.EX2 R169, R28 ;  /* 0x0000001c00a97308 */ /* 0x000e620000000800 */
[----:B--2---:R-:W-:Y:S01]  /*30f0*/  FADD.FTZ R49, R175, R6 ;  /* 0x00000006af317221 */ /* 0x004fe20000010000 */
[----:B------:R-:W-:Y:S01]  /*3100*/  FADD.FTZ R8, R156, R51 ;  /* 0x000000339c087221 */ /* 0x000fe20000010000 */
[----:B------:R-:W-:Y:S02]  /*3110*/  F2FP.BF16.F32.PACK_AB R156, R35, R156 ;  /* 0x0000009c239c723e */ /* 0x000fe400000010ff */
[----:B------:R-:W-:Y:S01]  /*3120*/  F2FP.BF16.F32.PACK_AB R175, R175, R46 ;  /* 0x0000002eafaf723e */ /* 0x000fe200000010ff */
[----:B------:R-:W-:Y:S02]  /*3130*/  FADD.FTZ R51, R35, R8 ;  /* 0x0000000823337221 */ /* 0x000fe40000010000 */
[----:B------:R-:W2:Y:S01]  /*3140*/  MUFU.EX2 R54, R54 ;  /* 0x0000003600367308 */ /* 0x000ea20000000800 */
[----:B0-----:R-:W-:-:S07]  /*3150*/  FADD.FTZ R6, R50, R49 ;  /* 0x0000003132067221 */ /* 0x001fce0000010000 */
[----:B------:R-:W0:Y:S01]  /*3160*/  MUFU.EX2 R171, R32 ;  /* 0x0000002000ab7308 */ /* 0x000e220000000800 */
[C---:B-1----:R-:W-:Y:S01]  /*3170*/  FADD.FTZ R49, R169.reuse, R6 ;  /* 0x00000006a9317221 */ /* 0x042fe20000010000 */
[----:B------:R-:W-:-:S06]  /*3180*/  F2FP.BF16.F32.PACK_AB R169, R169, R50 ;  /* 0x00000032a9a9723e */ /* 0x000fcc00000010ff */
[----:B------:R-:W1:Y:S01]  /*3190*/  MUFU.EX2 R58, R58 ;  /* 0x0000003a003a7308 */ /* 0x000e620000000800 */
[----:B--2---:R-:W-:-:S07]  /*31a0*/  FADD.FTZ R6, R54, R49 ;  /* 0x0000003136067221 */ /* 0x004fce0000010000 */
[----:B------:R-:W2:Y:S01]  /*31b0*/  MUFU.EX2 R158, R158 ;  /* 0x0000009e009e7308 */ /* 0x000ea20000000800 */
[C---:B0-----:R-:W-:Y:S01]  /*31c0*/  FADD.FTZ R49, R171.reuse, R6 ;  /* 0x00000006ab317221 */ /* 0x041fe20000010000 */
[----:B------:R-:W-:-:S06]  /*31d0*/  F2FP.BF16.F32.PACK_AB R171, R171, R54 ;  /* 0x00000036abab723e */ /* 0x000fcc00000010ff */
[----:B------:R-:W0:Y:S01]  /*31e0*/  MUFU.EX2 R153, R36 ;  /* 0x0000002400997308 */ /* 0x000e220000000800 */
[----:B-1----:R-:W-:-:S07]  /*31f0*/  FADD.FTZ R6, R58, R49 ;  /* 0x000000313a067221 */ /* 0x002fce0000010000 */
[----:B------:R1:W3:Y:S01]  /*3200*/  MUFU.EX2 R41, R124 ;  /* 0x0000007c00297308 */ /* 0x0002e20000000800 */
[----:B--2---:R-:W-:-:S07]  /*3210*/  FADD.FTZ R8, R158, R51 ;  /* 0x000000339e087221 */ /* 0x004fce0000010000 */
[----:B------:R-:W2:Y:S01]  /*3220*/  MUFU.EX2 R62, R62 ;  /* 0x0000003e003e7308 */ /* 0x000ea20000000800 */
[C---:B0-----:R-:W-:Y:S01]  /*3230*/  FADD.FTZ R7, R153.reuse, R6 ;  /* 0x0000000699077221 */ /* 0x041fe20000010000 */
[----:B------:R-:W-:Y:S01]  /*3240*/  F2FP.BF16.F32.PACK_AB R153, R153, R58 ;  /* 0x0000003a9999723e */ /* 0x000fe200000010ff */
[----:B-1----:R-:W-:-:S05]  /*3250*/  IMAD.MOV.U32 R124, RZ, RZ, R151 ;  /* 0x000000ffff7c7224 */ /* 0x002fca00078e0097 */
[----:B------:R-:W0:Y:S01]  /*3260*/  MUFU.EX2 R72, R72 ;  /* 0x0000004800487308 */ /* 0x000e220000000800 */
[C---:B---3--:R-:W-:Y:S01]  /*3270*/  FADD.FTZ R9, R41.reuse, R8 ;  /* 0x0000000829097221 */ /* 0x048fe20000010000 */
[----:B------:R-:W-:-:S06]  /*3280*/  F2FP.BF16.F32.PACK_AB R158, R41, R158 ;  /* 0x0000009e299e723e */ /* 0x000fcc00000010ff */
[----:B------:R-:W1:Y:S01]  /*3290*/  MUFU.EX2 R155, R40 ;  /* 0x00000028009b7308 */ /* 0x000e620000000800 */
[----:B--2---:R-:W-:-:S07]  /*32a0*/  FADD.FTZ R6, R62, R7 ;  /* 0x000000073e067221 */ /* 0x004fce0000010000 */
[----:B------:R2:W3:Y:S01]  /*32b0*/  MUFU.EX2 R43, R126 ;  /* 0x0000007e002b7308 */ /* 0x0004e20000000800 */
[----:B0-----:R-:W-:-:S07]  /*32c0*/  FADD.FTZ R8, R72, R9 ;  /* 0x0000000948087221 */ /* 0x001fce0000010000 */
[----:B------:R-:W0:Y:S01]  /*32d0*/  MUFU.EX2 R66, R66 ;  /* 0x0000004200427308 */ /* 0x000e220000000800 */
[C---:B-1----:R-:W-:Y:S01]  /*32e0*/  FADD.FTZ R7, R155.reuse, R6 ;  /* 0x000000069b077221 */ /* 0x042fe20000010000 */
[----:B------:R-:W-:Y:S01]  /*32f0*/  F2FP.BF16.F32.PACK_AB R155, R155, R62 ;  /* 0x0000003e9b9b723e */ /* 0x000fe200000010ff */
[----:B--2---:R-:W-:-:S05]  /*3300*/  IMAD.MOV.U32 R126, RZ, RZ, R151 ;  /* 0x000000ffff7e7224 */ /* 0x004fca00078e0097 */
[----:B------:R-:W1:Y:S01]  /*3310*/  MUFU.EX2 R76, R76 ;  /* 0x0000004c004c7308 */ /* 0x000e620000000800 */
[C---:B---3--:R-:W-:Y:S01]  /*3320*/  FADD.FTZ R9, R43.reuse, R8 ;  /* 0x000000082b097221 */ /* 0x048fe20000010000 */
[----:B------:R-:W-:-:S06]  /*3330*/  F2FP.BF16.F32.PACK_AB R160, R43, R72 ;  /* 0x000000482ba0723e */ /* 0x000fcc00000010ff */
[----:B------:R-:W2:Y:S01]  /*3340*/  MUFU.EX2 R157, R44 ;  /* 0x0000002c009d7308 */ /* 0x000ea20000000800 */
[----:B0-----:R-:W-:-:S07]  /*3350*/  FADD.FTZ R6, R66, R7 ;  /* 0x0000000742067221 */ /* 0x001fce0000010000 */
[----:B------:R0:W3:Y:S01]  /*3360*/  MUFU.EX2 R45, R128 ;  /* 0x00000080002d7308 */ /* 0x0000e20000000800 */
[----:B-1----:R-:W-:-:S07]  /*3370*/  FADD.FTZ R8, R76, R9 ;  /* 0x000000094c087221 */ /* 0x002fce0000010000 */
[----:B------:R-:W1:Y:S01]  /*3380*/  MUFU.EX2 R70, R70 ;  /* 0x0000004600467308 */ /* 0x000e620000000800 */
[C---:B--2---:R-:W-:Y:S01]  /*3390*/  FADD.FTZ R7, R157.reuse, R6 ;  /* 0x000000069d077221 */ /* 0x044fe20000010000 */
[----:B------:R-:W-:Y:S01]  /*33a0*/  F2FP.BF16.F32.PACK_AB R157, R157, R66 ;  /* 0x000000429d9d723e */ /* 0x000fe200000010ff */
[----:B0-----:R-:W-:-:S05]  /*33b0*/  IMAD.MOV.U32 R128, RZ, RZ, R151 ;  /* 0x000000ffff807224 */ /* 0x001fca00078e0097 */
[----:B------:R-:W0:Y:S01]  /*33c0*/  MUFU.EX2 R130, R130 ;  /* 0x0000008200827308 */ /* 0x000e220000000800 */
[C---:B---3--:R-:W-:Y:S01]  /*33d0*/  FADD.FTZ R9, R45.reuse, R8 ;  /* 0x000000082d097221 */ /* 0x048fe20000010000 */
[----:B------:R-:W-:-:S06]  /*33e0*/  F2FP.BF16.F32.PACK_AB R162, R45, R76 ;  /* 0x0000004c2da2723e */ /* 0x000fcc00000010ff */
[----:B------:R-:W2:Y:S01]  /*33f0*/  MUFU.EX2 R159, R48 ;  /* 0x00000030009f7308 */ /* 0x000ea20000000800 */
[----:B-1----:R-:W-:-:S07]  /*3400*/  FADD.FTZ R6, R70, R7 ;  /* 0x0000000746067221 */ /* 0x002fce0000010000 */
[----:B------:R1:W3:Y:S01]  /*3410*/  MUFU.EX2 R37, R132 ;  /* 0x0000008400257308 */ /* 0x0002e20000000800 */
[----:B0-----:R-:W-:-:S07]  /*3420*/  FADD.FTZ R8, R130, R9 ;  /* 0x0000000982087221 */ /* 0x001fce0000010000 */
[----:B------:R-:W0:Y:S01]  /*3430*/  MUFU.EX2 R74, R74 ;  /* 0x0000004a004a7308 */ /* 0x000e220000000800 */
[C---:B--2---:R-:W-:Y:S01]  /*3440*/  FADD.FTZ R7, R159.reuse, R6 ;  /* 0x000000069f077221 */ /* 0x044fe20000010000 */
[----:B------:R-:W-:Y:S01]  /*3450*/  F2FP.BF16.F32.PACK_AB R159, R159, R70 ;  /* 0x000000469f9f723e */ /* 0x000fe200000010ff */
[----:B-1----:R-:W-:-:S05]  /*3460*/  IMAD.MOV.U32 R132, RZ, RZ, R151 ;  /* 0x000000ffff847224 */ /* 0x002fca00078e0097 */
[----:B------:R-:W1:Y:S01]  /*3470*/  MUFU.EX2 R84, R84 ;  /* 0x0000005400547308 */ /* 0x000e620000000800 */
[C---:B---3--:R-:W-:Y:S01]  /*3480*/  FADD.FTZ R9, R37.reuse, R8 ;  /* 0x0000000825097221 */ /* 0x048fe20000010000 */
[----:B------:R-:W-:Y:S01]  /*3490*/  F2FP.BF16.F32.PACK_AB R164, R37, R130 ;  /* 0x0000008225a4723e */ /* 0x000fe200000010ff */
[----:B------:R-:W-:-:S05]  /*34a0*/  IMAD.MOV.U32 R130, RZ, RZ, R151 ;  /* 0x000000ffff827224 */ /* 0x000fca00078e0097 */
[----:B------:R-:W2:Y:S01]  /*34b0*/  MUFU.EX2 R161, R52 ;  /* 0x0000003400a17308 */ /* 0x000ea20000000800 */
[----:B0-----:R-:W-:-:S07]  /*34c0*/  FADD.FTZ R6, R74, R7 ;  /* 0x000000074a067221 */ /* 0x001fce0000010000 */
[----:B------:R-:W0:Y:S01]  /*34d0*/  MUFU.EX2 R78, R78 ;  /* 0x0000004e004e7308 */ /* 0x000e220000000800 */
[----:B-1----:R-:W-:-:S07]  /*34e0*/  FADD.FTZ R8, R84, R9 ;  /* 0x0000000954087221 */ /* 0x002fce0000010000 */
[----:B------:R-:W1:Y:S01]  /*34f0*/  MUFU.EX2 R163, R80 ;  /* 0x0000005000a37308 */ /* 0x000e620000000800 */
[C---:B--2---:R-:W-:Y:S01]  /*3500*/  FADD.FTZ R9, R161.reuse, R6 ;  /* 0x00000006a1097221 */ /* 0x044fe20000010000 */
[----:B------:R-:W-:-:S06]  /*3510*/  F2FP.BF16.F32.PACK_AB R161, R161, R74 ;  /* 0x0000004aa1a1723e */ /* 0x000fcc00000010ff */
        /* <DEDUP_REMOVED lines=11> */
[----:B-1----:R-:W-:Y:S01]  /*35d0*/  FADD.FTZ R6, R86, R9 ;  /* 0x0000000956067221 */ /* 0x002fe20000010000 */
[C---:B--2---:R-:W-:Y:S01]  /*35e0*/  FADD.FTZ R7, R39.reuse, R8 ;  /* 0x0000000827077221 */ /* 0x044fe20000010000 */
[----:B------:R-:W-:Y:S01]  /*35f0*/  F2FP.BF16.F32.PACK_AB R166, R39, R84 ;  /* 0x0000005427a6723e */ /* 0x000fe200000010ff */
[----:B------:R-:W-:Y:S02]  /*3600*/  IMAD.MOV.U32 R8, RZ, RZ, 0x3f800000 ;  /* 0x3f800000ff087424 */ /* 0x000fe400078e00ff */
[C---:B0-----:R-:W-:Y:S01]  /*3610*/  FADD.FTZ R6, R47.reuse, R6 ;  /* 0x000000062f067221 */ /* 0x041fe20000010000 */
[----:B------:R-:W-:Y:S01]  /*3620*/  F2FP.BF16.F32.PACK_AB R167, R47, R86 ;  /* 0x000000562fa7723e */ /* 0x000fe200000010ff */
[----:B------:R-:W-:Y:S06]  /*3630*/  @!P2 BRA `(.L_x_15) ;  /* 0x0000002000fca947 */ /* 0x000fec0003800000 */
[----:B------:R-:W-:Y:S01]  /*3640*/  VIADD R193, R193, 0xfffffffe ;  /* 0xfffffffec1c17836 */ /* 0x000fe20000000000 */
[----:B------:R-:W-:Y:S01]  /*3650*/  CS2R R150, SRZ ;  /* 0x0000000000967805 */ /* 0x000fe2000001ff00 */
[----:B------:R-:W-:Y:S01]  /*3660*/  IMAD.MOV.U32 R9, RZ, RZ, R10 ;  /* 0x000000ffff097224 */ /* 0x000fe200078e000a */
[----:B------:R-:W-:Y:S01]  /*3670*/  CS2R R146, SRZ ;  /* 0x0000000000927805 */ /* 0x000fe2000001ff00 */
[----:B------:R-:W-:Y:S01]  /*3680*/  IMAD.MOV.U32 R11, RZ, RZ, R0 ;  /* 0x000000ffff0b7224 */ /* 0x000fe200078e0000 */
[----:B------:R-:W-:Y:S01]  /*3690*/  CS2R R142, SRZ ;  /* 0x00000000008e7805 */ /* 0x000fe2000001ff00 */
[----:B------:R-:W-:Y:S01]  /*36a0*/  IMAD.MOV.U32 R8, RZ, RZ, 0x3f800000 ;  /* 0x3f800000ff087424 */ /* 0x000fe200078e00ff */
[----:B------:R-:W-:Y:S02]  /*36b0*/  CS2R R138, SRZ ;  /* 0x00000000008a7805 */ /* 0x000fe4000001ff00 */
[----:B------:R-:W-:Y:S02]  /*36c0*/  CS2R R134, SRZ ;  /* 0x0000000000867805 */ /* 0x000fe4000001ff00 */
[----:B------:R-:W-:-:S02]  /*36d0*/  CS2R R130, SRZ ;  /* 0x0000000000827805 */ /* 0x000fc4000001ff00 */
[----:B------:R-:W-:Y:S02]  /*36e0*/  CS2R R126, SRZ ;  /* 0x00000000007e7805 */ /* 0x000fe4000001ff00 */
[----:B------:R-:W-:Y:S02]  /*36f0*/  CS2R R122, SRZ ;  /* 0x00000000007a7805 */ /* 0x000fe4000001ff00 */
[----:B------:R-:W-:Y:S02]  /*3700*/  CS2R R118, SRZ ;  /* 0x0000000000767805 */ /* 0x000fe4000001ff00 */
        /* <DEDUP_REMOVED lines=22> */
[----:B------:R-:W-:Y:S01]  /*3870*/  CS2R R88, SRZ ;  /* 0x0000000000587805 */ /* 0x000fe2000001ff00 */
[----:B------:R-:W-:Y:S01]  /*3880*/  UMOV UR4, UR37 ;  /* 0x0000002500047c82 */ /* 0x000fe20008000000 */
[----:B------:R-:W-:-:S05]  /*3890*/  UMOV UR5, UR36 ;  /* 0x0000002400057c82 */ /* 0x000fca0008000000 */
.L_x_24:
[----:B------:R-:W-:-:S04]  /*38a0*/  UIADD3 UR6, UR5, 0x1, URZ ;  /* 0x0000000105067890 */ /* 0x000fc8000fffe03f */
[----:B------:R-:W-:-:S04]  /*38b0*/  UISETP.NE.AND UP0, UPT, UR6, 0x2, UPT ;  /* 0x000000020600788c */ /* 0x000fc8000bf05270 */
[----:B------:R-:W-:Y:S02]  /*38c0*/  USEL UR37, URZ, 0x1, UP0 ;  /* 0x000000013f257887 */ /* 0x000fe40008000000 */
[----:B------:R-:W-:Y:S02]  /*38d0*/  USEL UR36, UR6, URZ, UP0 ;  /* 0x0000003f06247287 */ /* 0x000fe40008000000 */
[----:B------:R-:W-:Y:S01]  /*38e0*/  ULOP3.LUT UR37, UR4, UR37, URZ, 0x3c, !UPT ;  /* 0x0000002504257292 */ /* 0x000fe2000f8e3c3f */
[----:B------:R-:W-:Y:S11]  /*38f0*/  @!P0 BRA `(.L_x_16) ;  /* 0x0000000000048947 */ /* 0x000ff60003800000 */
[----:B------:R-:W-:Y:S01]  /*3900*/  BPT.TRAP 0x1 ;  /* 0x000000040000795c */ /* 0x000fe20000300000 */
.L_x_16:
[----:B------:R-:W0:Y:S01]  /*3910*/  S2UR UR7, SR_CgaCtaId ;  /* 0x00000000000779c3 */ /* 0x000e220000008800 */
[----:B------:R-:W-:Y:S01]  /*3920*/  UMOV UR6, 0x400 ;  /* 0x0000040000067882 */ /* 0x000fe20000000000 */
[----:B------:R-:W-:-:S05]  /*3930*/  IMAD.U32 R0, RZ, RZ, UR37 ;  /* 0x00000025ff007e24 */ /* 0x000fca000f8e00ff */
[----:B------:R-:W-:Y:S01]  /*3940*/  SHF.L.U32 R0, R0, 0x1f, RZ ;  /* 0x0000001f00007819 */ /* 0x000fe200000006ff */
[----:B0-----:R-:W-:-:S04]  /*3950*/  ULEA UR6, UR7, UR6, 0x18 ;  /* 0x0000000607067291 */ /* 0x001fc8000f8ec03f */
[----:B------:R-:W-:-:S09]  /*3960*/  ULEA UR7, UR36, UR6, 0x3 ;  /* 0x0000000624077291 */ /* 0x000fd2000f8e183f */
[----:B------:R0:W1:Y:S01]  /*3970*/  SYNCS.PHASECHK.TRANS64.TRYWAIT P2, [UR7+0x34830], R0 ;  /* 0x03483000ff0075a7 */ /* 0x0000620008040147 */
[----:B------:R-:W-:Y:S05]  /*3980*/  @!P0 BRA `(.L_x_17) ;  /* 0x0000000000048947 */ /* 0x000fea0003800000 */
[----:B------:R-:W-:Y:S01]  /*3990*/  BPT.TRAP 0x1 ;  /* 0x000000040000795c */ /* 0x000fe20000300000 */
.L_x_17:
[----:B-1----:R-:W-:Y:S05]  /*39a0*/  @P2 BRA `(.L_x_18) ;  /* 0x0000000000082947 */ /* 0x002fea0003800000 */
[----:B------:R-:W1:Y:S02]  /*39b0*/  SYNCS.PHASECHK.TRANS64.TRYWAIT P2, [UR7+0x34830], R0 ;  /* 0x03483000ff0075a7 */ /* 0x000e640008040147 */
[----:B-1----:R-:W-:Y:S05]  /*39c0*/  @!P2 BRA `(.L_x_19) ;  /* 0x000000840054a947 */ /* 0x002fea0003800000 */
.L_x_18:
[----:B------:R-:W-:Y:S01]  /*39d0*/  R2UR UR44, R4 ;  /* 0x00000000042c72ca */ /* 0x000fe200000e0000 */
[----:B------:R-:W-:Y:S01]  /*39e0*/  UIMAD UR10, UR36, 0xc00, UR38 ;  /* 0x00000c00240a78a4 */ /* 0x000fe2000f8e0226 */
[----:B------:R-:W-:Y:S01]  /*39f0*/  R2UR UR45, R5 ;  /* 0x00000000052d72ca */ /* 0x000fe200000e0000 */
[----:B------:R-:W-:Y:S01]  /*3a00*/  WARPGROUP.ARRIVE ;  /* 0x00000000000079c5 */ /* 0x000fe20000000000 */
[----:B------:R-:W-:Y:S01]  /*3a10*/  UMOV UR47, 0x40000040 ;  /* 0x40000040002f7882 */ /* 0x000fe20000000000 */
[----:B------:R-:W-:Y:S01]  /*3a20*/  UIADD3 UR14, UR10, 0x400, URZ ;  /* 0x000004000a0e7890 */ /* 0x000fe2000fffe03f */
[-C--:B------:R-:W-:Y:S01]  /*3a30*/  FMUL.FTZ R88, R88, R12.reuse ;  /* 0x0000000c58587220 */ /* 0x080fe20000410000 */
[----:B------:R-:W-:Y:S01]  /*3a40*/  UMOV UR15, 0x40000040 ;  /* 0x40000040000f7882 */ /* 0x000fe20000000000 */
[----:B------:R-:W-:Y:S01]  /*3a50*/  UMOV UR46, UR10 ;  /* 0x0000000a002e7c82 */ /* 0x000fe20008000000 */
[----:B------:R-:W-:Y:S01]  /*3a60*/  UIADD3 UR18, UR10, 0x402, URZ ;  /* 0x000004020a127890 */ /* 0x000fe2000fffe03f */
[-C--:B------:R-:W-:Y:S01]  /*3a70*/  FMUL.FTZ R89, R89, R12.reuse ;  /* 0x0000000c59597220 */ /* 0x080fe20000410000 */
[----:B------:R-:W-:Y:S01]  /*3a80*/  UMOV UR19, 0x40000040 ;  /* 0x4000004000137882 */ /* 0x000fe20000000000 */
[----:B------:R-:W-:Y:S01]  /*3a90*/  UIADD3 UR22, UR10, 0x404, URZ ;  /* 0x000004040a167890 */ /* 0x000fe2000fffe03f */
[-C--:B------:R-:W-:Y:S01]  /*3aa0*/  FMUL.FTZ R92, R92, R12.reuse ;  /* 0x0000000c5c5c7220 */ /* 0x080fe20000410000 */
[----:B------:R-:W-:Y:S01]  /*3ab0*/  UMOV UR23, 0x40000040 ;  /* 0x4000004000177882 */ /* 0x000fe20000000000 */
[----:B------:R-:W-:Y:S01]  /*3ac0*/  HGMMA.64x128x16.F32.BF16 R24, gdesc[UR44], RZ, !UPT, gsb0 ;  /* 0x01e000002c1879f0 */ /* 0x000fe2000c0018ff */
[----:B------:R-:W-:Y:S01]  /*3ad0*/  UIADD3 UR46, UR10, 0x2, URZ ;  /* 0x000000020a2e7890 */ /* 0x000fe2000fffe03f */
[-C--:B------:R-:W-:Y:S01]  /*3ae0*/  FMUL.FTZ R93, R93, R12.reuse ;  /* 0x0000000c5d5d7220 */ /* 0x080fe20000410000 */
[----:B------:R-:W-:Y:S01]  /*3af0*/  UMOV UR44, UR56 ;  /* 0x00000038002c7c82 */ /* 0x000fe20008000000 */
[----:B------:R-:W-:Y:S01]  /*3b00*/  UMOV UR45, UR57 ;  /* 0x00000039002d7c82 */ /* 0x000fe20008000000 */
[----:B------:R-:W-:Y:S01]  /*3b10*/  UMOV UR47, 0x40000040 ;  /* 0x40000040002f7882 */ /* 0x000fe20000000000 */
[----:B------:R-:W-:Y:S01]  /*3b20*/  UIADD3 UR26, UR10, 0x406, URZ ;  /* 0x000004060a1a7890 */ /* 0x000fe2000fffe03f */
[-C--:B------:R-:W-:Y:S01]  /*3b30*/  FMUL.FTZ R96, R96, R12.reuse ;  /* 0x0000000c60607220 */ /* 0x080fe20000410000 */
        /* <DEDUP_REMOVED lines=10> */
[-C--:B------:R-:W-:Y:S01]  /*3be0*/  FMUL.FTZ R104, R104, R12.reuse ;  /* 0x0000000c68687220 */ /* 0x080fe20000410000 */
        /* <DEDUP_REMOVED lines=22> */
[----:B------:R-:W-:Y:S01]  /*3d50*/  FMUL.FTZ R149, R149, R12 ;  /* 0x0000000c95957220 */ /* 0x000fe20000410000 */
        /* <DEDUP_REMOVED lines=32> */
[----:B------:R-:W-:-:S02]  /*3f60*/  WARPGROUP.DEPBAR.LE gsb0, 0x0 ;  /* 0x00008000000079c5 */ /* 0x000fc40000010000 */
[----:B------:R-:W-:-:S06]  /*3f70*/  WARPGROUP.ARRIVE ;  /* 0x00000000000079c5 */ /* 0x000fcc0000000000 */
[----:B------:R-:W-:Y:S01]  /*3f80*/  HGMMA.64x128x16.F32.BF16 R24, gdesc[UR44], R24, gsb0 ;  /* 0x01e000002c1879f0 */ /* 0x000fe20008001818 */
[----:B------:R-:W-:Y:S01]  /*3f90*/  UIADD3 UR46, UR10, 0x4, URZ ;  /* 0x000000040a2e7890 */ /* 0x000fe2000fffe03f */
[----:B------:R-:W-:Y:S01]  /*3fa0*/  UMOV UR44, UR52 ;  /* 0x00000034002c7c82 */ /* 0x000fe20008000000 */
[----:B------:R-:W-:Y:S01]  /*3fb0*/  UMOV UR45, UR53 ;  /* 0x00000035002d7c82 */ /* 0x000fe20008000000 */
[----:B------:R-:W-:Y:S01]  /*3fc0*/  UMOV UR47, 0x40000040 ;  /* 0x40000040002f7882 */ /* 0x000fe20000000000 */
[----:B------:R-:W-:Y:S02]  /*3fd0*/  WARPGROUP.DEPBAR.LE gsb0, 0x0 ;  /* 0x00008000000079c5 */ /* 0x000fe40000010000 */
        /* <DEDUP_REMOVED lines=38> */
[----:B------:R-:W-:Y:S05]  /*4240*/  @!P0 BRA `(.L_x_20) ;  /* 0x0000000000048947 */ /* 0x000fea0003800000 */
[----:B------:R-:W-:Y:S01]  /*4250*/  BPT.TRAP 0x1 ;  /* 0x000000040000795c */ /* 0x000fe20000300000 */
.L_x_20:
[----:B------:R-:W-:Y:S01]  /*4260*/  ULEA UR10, UR5, UR6, 0x3 ;  /* 0x00000006050a7291 */ /* 0x000fe2000f8e183f */
[----:B01----:R-:W-:-:S05]  /*4270*/  IMAD.U32 R0, RZ, RZ, UR4 ;  /* 0x00000004ff007e24 */ /* 0x003fca000f8e00ff */
[----:B------:R-:W-:-:S04]  /*4280*/  SHF.L.U32 R0, R0, 0x1f, RZ ;  /* 0x0000001f00007819 */ /* 0x000fc800000006ff */
[----:B------:R0:W1:Y:S01]  /*4290*/  SYNCS.PHASECHK.TRANS64.TRYWAIT P2, [UR10+0x34850], R0 ;  /* 0x03485000ff0075a7 */ /* 0x000062000804014a */
[----:B------:R-:W-:Y:S05]  /*42a0*/  @!P0 BRA `(.L_x_21) ;  /* 0x0000000000048947 */ /* 0x000fea0003800000 */
[----:B------:R-:W-:Y:S01]  /*42b0*/  BPT.TRAP 0x1 ;  /* 0x000000040000795c */ /* 0x000fe20000300000 */
.L_x_21:
[----:B-1----:R-:W-:Y:S05]  /*42c0*/  @P2 BRA `(.L_x_22) ;  /* 0x0000000000082947 */ /* 0x002fea0003800000 */
[----:B------:R-:W1:Y:S02]  /*42d0*/  SYNCS.PHASECHK.TRANS64.TRYWAIT P2, [UR10+0x34850], R0 ;  /* 0x03485000ff0075a7 */ /* 0x000e64000804014a */
[----:B-1----:R-:W-:Y:S05]  /*42e0*/  @!P2 BRA `(.L_x_23) ;  /* 0x0000007c0024a947 */ /* 0x002fea0003800000 */
.L_x_22:
[----:B------:R-:W-:Y:S01]  /*42f0*/  UIADD3 UR6, UR6, 0x400, URZ ;  /* 0x0000040006067890 */ /* 0x000fe2000fffe03f */
[----:B------:R-:W-:Y:S01]  /*4300*/  WARPGROUP.ARRIVE ;  /* 0x00000000000079c5 */ /* 0x000fe20000000000 */
[----:B------:R-:W-:Y:S01]  /*4310*/  UMOV UR15, 0x40000040 ;  /* 0x40000040000f7882 */ /* 0x000fe20000000000 */
[----:B01----:R-:W-:Y:S01]  /*4320*/  FMNMX.FTZ R0, R24, R11, !PT ;  /* 0x0000000b18007209 */ /* 0x003fe20007810000 */
[----:B------:R-:W-:Y:S01]  /*4330*/  USHF.R.U32.HI UR6, URZ, 0x4, UR6 ;  /* 0x000000043f067899 */ /* 0x000fe20008011606 */
[C---:B------:R-:W-:Y:S01]  /*4340*/  ISETP.GT.AND P2, PT, R193.reuse, RZ, PT ;  /* 0x000000ffc100720c */ /* 0x040fe20003f44270 */
[----:B------:R-:W-:Y:S01]  /*4350*/  VIADD R193, R193, 0xffffffff ;  /* 0xffffffffc1c17836 */ /* 0x000fe20000000000 */
[----:B------:R-:W-:Y:S01]  /*4360*/  FMNMX.FTZ R3, R25, R0, !PT ;  /* 0x0000000019037209 */ /* 0x000fe20007810000 */
[----:B------:R-:W-:-:S03]  /*4370*/  ULOP3.LUT UR6, UR6, 0x3fff, URZ, 0xc0, !UPT ;  /* 0x00003fff06067892 */ /* 0x000fc6000f8ec03f */
[----:B------:R-:W-:Y:S01]  /*4380*/  FMNMX.FTZ R0, R28, R3, !PT ;  /* 0x000000031c007209 */ /* 0x000fe20007810000 */
[----:B------:R-:W-:-:S03]  /*4390*/  ULOP3.LUT UR4, UR6, 0x4000000, URZ, 0xfc, !UPT ;  /* 0x0400000006047892 */ /* 0x000fc6000f8efc3f */
[----:B------:R-:W-:Y:S01]  /*43a0*/  FMNMX.FTZ R3, R29, R0, !PT ;  /* 0x000000001d037209 */ /* 0x000fe20007810000 */
[----:B------:R-:W-:-:S03]  /*43b0*/  ULEA UR4, UR5, UR4, 0xb ;  /* 0x0000000405047291 */ /* 0x000fc6000f8e583f */
[----:B------:R-:W-:Y:S01]  /*43c0*/  FMNMX.FTZ R0, R32, R3, !PT ;  /* 0x0000000320007209 */ /* 0x000fe20007810000 */
[----:B------:R-:W-:Y:S01]  /*43d0*/  UIADD3 UR6, UR4, 0x80, URZ ;  /* 0x0000008004067890 */ /* 0x000fe2000fffe03f */
[----:B------:R-:W-:Y:S02]  /*43e0*/  UMOV UR5, UR36 ;  /* 0x0000002400057c82 */ /* 0x000fe40008000000 */
[----:B------:R-:W-:Y:S01]  /*43f0*/  UMOV UR14, UR4 ;  /* 0x00000004000e7c82 */ /* 0x000fe20008000000 */
[----:B------:R-:W-:Y:S01]  /*4400*/  FMNMX.FTZ R3, R33, R0, !PT ;  /* 0x0000000021037209 */ /* 0x000fe20007810000 */
[----:B------:R-:W-:Y:S01]  /*4410*/  HGMMA.64x128x16.F32.BF16 R88, R180, gdesc[UR12].tnspB, R88, gsb0 ;  /* 0x41e0000cb4587df0 */ /* 0x000fe20008001858 */
[----:B------:R-:W-:Y:S01]  /*4420*/  UMOV UR15, 0x40000040 ;  /* 0x40000040000f7882 */ /* 0x000fe20000000000 */
[----:B------:R-:W-:Y:S01]  /*4430*/  UMOV UR14, UR6 ;  /* 0x00000006000e7c82 */ /* 0x000fe20008000000 */
[----:B------:R-:W-:Y:S01]  /*4440*/  UIADD3 UR6, UR4, 0x100, URZ ;  /* 0x0000010004067890 */ /* 0x000fe2000fffe03f */
[----:B------:R-:W-:-:S04]  /*4450*/  FMNMX.FTZ R0, R36, R3, !PT ;  /* 0x0000000324007209 */ /* 0x000fc80007810000 */
        /* <DEDUP_REMOVED lines=24> */
[----:B------:R-:W-:-:S05]  /*45e0*/  FMNMX.FTZ R10, R85, R0, !PT ;  /* 0x00000000550a7209 */ /* 0x000fca0007810000 */
[----:B------:R-:W0:Y:S02]  /*45f0*/  SHFL.BFLY PT, R3, R10, 0x2, 0x1f ;  /* 0x0c401f000a037f89 */ /* 0x000e2400000e0000 */
[----:B0-----:R-:W-:Y:S02]  /*4600*/  FMNMX.FTZ R13, R10, R3, !PT ;  /* 0x000000030a0d7209 */ /* 0x001fe40007810000 */
[----:B------:R-:W0:Y:S01]  /*4610*/  LDC R3, c[0x0][0x988] ;  /* 0x00026200ff037b82 */ /* 0x000e220000000800 */
[----:B------:R-:W-:Y:S02]  /*4620*/  FMNMX.FTZ R10, R26, R9, !PT ;  /* 0x000000091a0a7209 */ /* 0x000fe40007810000 */
[----:B------:R-:W1:Y:S02]  /*4630*/  SHFL.BFLY PT, R0, R13, 0x1, 0x1f ;  /* 0x0c201f000d007f89 */ /* 0x000e6400000e0000 */
[----:B------:R-:W-:Y:S01]  /*4640*/  FMNMX.FTZ R15, R27, R10, !PT ;  /* 0x0000000a1b0f7209 */ /* 0x000fe20007810000 */
[----:B------:R-:W-:-:S02]  /*4650*/  WARPGROUP.DEPBAR.LE gsb0, 0x0 ;  /* 0x00008000000079c5 */ /* 0x000fc40000010000 */
[----:B------:R-:W-:Y:S01]  /*4660*/  WARPGROUP.ARRIVE ;  /* 0x00000000000079c5 */ /* 0x000fe20000000000 */
[----:B------:R-:W-:-:S04]  /*4670*/  FMNMX.FTZ R10, R30, R15, !PT ;  /* 0x0000000f1e0a7209 */ /* 0x000fc80007810000 */
[----:B------:R-:W-:Y:S01]  /*4680*/  FMNMX.FTZ R21, R31, R10, !PT ;  /* 0x0000000a1f157209 */ /* 0x000fe20007810000 */
[----:B------:R-:W-:Y:S01]  /*4690*/  HGMMA.64x128x16.F32.BF16 R88, R176, gdesc[UR12].tnspB, R88, gsb0 ;  /* 0x41e0000cb0587df0 */ /* 0x000fe20008001858 */
[----:B------:R-:W-:Y:S01]  /*46a0*/  UMOV UR14, UR6 ;  /* 0x00000006000e7c82 */ /* 0x000fe20008000000 */
[----:B------:R-:W-:Y:S01]  /*46b0*/  UMOV UR15, 0x40000040 ;  /* 0x40000040000f7882 */ /* 0x000fe20000000000 */
[----:B------:R-:W-:Y:S01]  /*46c0*/  UIADD3 UR6, UR4, 0x180, URZ ;  /* 0x0000018004067890 */ /* 0x000fe2000fffe03f */
[----:B------:R-:W-:-:S04]  /*46d0*/  FMNMX.FTZ R10, R34, R21, !PT ;  /* 0x00000015220a7209 */ /* 0x000fc80007810000 */
[----:B------:R-:W-:Y:S02]  /*46e0*/  FMNMX.FTZ R21, R35, R10, !PT ;  /* 0x0000000a23157209 */ /* 0x000fe40007810000 */
[----:B-1----:R-:W-:Y:S02]  /*46f0*/  FMNMX.FTZ R0, R13, R0, !PT ;  /* 0x000000000d007209 */ /* 0x002fe40007810000 */
[----:B------:R-:W-:-:S03]  /*4700*/  FMNMX.FTZ R10, R38, R21, !PT ;  /* 0x00000015260a7209 */ /* 0x000fc60007810000 */
[----:B------:R-:W-:-:S04]  /*4710*/  FADD.FTZ R8, -R0, R11 ;  /* 0x0000000b00087221 */ /* 0x000fc80000010100 */
[-C--:B0-----:R-:W-:Y:S01]  /*4720*/  FMUL.FTZ R12, R8, R3.reuse ;  /* 0x00000003080c7220 */ /* 0x081fe20000410000 */
[----:B------:R-:W-:-:S04]  /*4730*/  FMUL.FTZ R8, R0, R3 ;  /* 0x0000000300087220 */ /* 0x000fc80000410000 */
[-CC-:B------:R-:W-:Y:S01]  /*4740*/  FFMA.FTZ R180, R25, R3.reuse, -R8.reuse ;  /* 0x0000000319b47223 */ /* 0x180fe20000010808 */
[----:B------:R-:W-:Y:S01]  /*4750*/  FMNMX.FTZ R25, R39, R10, !PT ;  /* 0x0000000a27197209 */ /* 0x000fe20007810000 */
[-CC-:B------:R-:W-:Y:S01]  /*4760*/  FFMA.FTZ R13, R29, R3.reuse, -R8.reuse ;  /* 0x000000031d0d7223 */ /* 0x180fe20000010808 */
[-CC-:B------:R-:W-:Y:S01]  /*4770*/  FFMA.FTZ R33, R33, R3.reuse, -R8.reuse ;  /* 0x0000000321217223 */ /* 0x180fe20000010808 */
[--C-:B------:R-:W-:Y:S01]  /*4780*/  FFMA.FTZ R37, R37, R3, -R8.reuse ;  /* 0x0000000325257223 */ /* 0x100fe20000010808 */
[----:B------:R-:W-:Y:S01]  /*4790*/  FMNMX.FTZ R10, R42, R25, !PT ;  /* 0x000000192a0a7209 */ /* 0x000fe20007810000 */
[-CC-:B------:R-:W-:Y:S01]  /*47a0*/  FFMA.FTZ R41, R41, R3.reuse, -R8.reuse ;  /* 0x0000000329297223 */ /* 0x180fe20000010808 */
[----:B------:R0:W-:Y:S01]  /*47b0*/  MUFU.EX2 R15, R33 ;  /* 0x00000021000f7308 */ /* 0x0001e20000000800 */
        /* <DEDUP_REMOVED lines=15> */
[----:B------:R-:W-:Y:S01]  /*48b0*/  MUFU.EX2 R25, R41 ;  /* 0x0000002900197308 */ /* 0x000fe20000000800 */
[-CC-:B------:R-:W-:Y:S01]  /*48c0*/  FFMA.FTZ R24, R80, R3.reuse, -R8.reuse ;  /* 0x0000000350187223 */ /* 0x180fe20000010808 */
[----:B------:R-:W-:Y:S01]  /*48d0*/  FMNMX.FTZ R29, R51, R10, !PT ;  /* 0x0000000a331d7209 */ /* 0x000fe20007810000 */
[-CC-:B------:R-:W-:Y:S01]  /*48e0*/  FFMA.FTZ R28, R84, R3.reuse, -R8.reuse ;  /* 0x00000003541c7223 */ /* 0x180fe20000010808 */
[----:B------:R-:W-:-:S02]  /*48f0*/  FFMA.FTZ R85, R85, R3, -R8 ;  /* 0x0000000355557223 */ /* 0x000fc40000010808 */
[----:B------:R-:W-:Y:S02]  /*4900*/  FMNMX.FTZ R10, R54, R29, !PT ;  /* 0x0000001d360a7209 */ /* 0x000fe40007810000 */
[----:B------:R-:W-:Y:S02]  /*4910*/  MUFU.EX2 R29, R45 ;  /* 0x0000002d001d7308 */ /* 0x000fe40000000800 */
[----:B0-----:R-:W-:-:S04]  /*4920*/  FMNMX.FTZ R33, R55, R10, !PT ;  /* 0x0000000a37217209 */ /* 0x001fc80007810000 */
[----:B------:R-:W-:Y:S02]  /*4930*/  FMNMX.FTZ R10, R58, R33, !PT ;  /* 0x000000213a0a7209 */ /* 0x000fe40007810000 */
[----:B------:R-:W-:Y:S02]  /*4940*/  MUFU.EX2 R12, R12 ;  /* 0x0000000c000c7308 */ /* 0x000fe40000000800 */
[----:B------:R-:W-:-:S04]  /*4950*/  FMNMX.FTZ R33, R59, R10, !PT ;  /* 0x0000000a3b217209 */ /* 0x000fc80007810000 */
[----:B------:R-:W-:Y:S02]  /*4960*/  FMNMX.FTZ R10, R62, R33, !PT ;  /* 0x000000213e0a7209 */ /* 0x000fe40007810000 */
[----:B------:R0:W-:Y:S02]  /*4970*/  MUFU.EX2 R33, R49 ;  /* 0x0000003100217308 */ /* 0x0001e40000000800 */
[----:B-1----:R-:W-:-:S04]  /*4980*/  FMNMX.FTZ R37, R63, R10, !PT ;  /* 0x0000000a3f257209 */ /* 0x002fc80007810000 */
[----:B------:R-:W-:Y:S02]  /*4990*/  FMNMX.FTZ R10, R66, R37, !PT ;  /* 0x00000025420a7209 */ /* 0x000fe40007810000 */
[----:B------:R-:W1:Y:S01]  /*49a0*/  MUFU.EX2 R11, R11 ;  /* 0x0000000b000b7308 */ /* 0x000e620000000800 */
[-CC-:B0-----:R-:W-:Y:S01]  /*49b0*/  FFMA.FTZ R49, R65, R3.reuse, -R8.reuse ;  /* 0x0000000341317223 */ /* 0x181fe20000010808 */
[----:B------:R-:W-:Y:S01]  /*49c0*/  FMNMX.FTZ R37, R67, R10, !PT ;  /* 0x0000000a43257209 */ /* 0x000fe20007810000 */
[----:B------:R-:W-:-:S03]  /*49d0*/  FFMA.FTZ R65, R81, R3, -R8 ;  /* 0x0000000351417223 */ /* 0x000fc60000010808 */
[----:B------:R-:W-:Y:S02]  /*49e0*/  FMNMX.FTZ R10, R70, R37, !PT ;  /* 0x00000025460a7209 */ /* 0x000fe40007810000 */
[----:B------:R0:W-:Y:S02]  /*49f0*/  MUFU.EX2 R37, R53 ;  /* 0x0000003500257308 */ /* 0x0001e40000000800 */
[----:B------:R-:W-:-:S04]  /*4a00*/  FMNMX.FTZ R41, R71, R10, !PT ;  /* 0x0000000a47297209 */ /* 0x000fc80007810000 */
[----:B------:R-:W-:Y:S02]  /*4a10*/  FMNMX.FTZ R10, R74, R41, !PT ;  /* 0x000000294a0a7209 */ /* 0x000fe40007810000 */
[----:B------:R-:W2:Y:S01]  /*4a20*/  MUFU.EX2 R180, R180 ;  /* 0x000000b400b47308 */ /* 0x000ea20000000800 */
[----:B0-----:R-:W-:Y:S01]  /*4a30*/  FFMA.FTZ R53, R69, R3, -R8 ;  /* 0x0000000345357223 */ /* 0x001fe20000010808 */
[----:B------:R-:W-:Y:S01]  /*4a40*/  FMNMX.FTZ R41, R75, R10, !PT ;  /* 0x0000000a4b297209 */ /* 0x000fe20007810000 */
[----:B-1----:R-:W-:-:S03]  /*4a50*/  FFMA.FTZ R7, R12, R7, R11 ;  /* 0x000000070c077223 */ /* 0x002fc6000001000b */
[----:B------:R-:W-:Y:S02]  /*4a60*/  FMNMX.FTZ R10, R78, R41, !PT ;  /* 0x000000294e0a7209 */ /* 0x000fe40007810000 */
[----:B------:R0:W-:Y:S02]  /*4a70*/  MUFU.EX2 R41, R57 ;  /* 0x0000003900297308 */ /* 0x0001e40000000800 */
[----:B------:R-:W-:-:S04]  /*4a80*/  FMNMX.FTZ R45, R79, R10, !PT ;  /* 0x0000000a4f2d7209 */ /* 0x000fc80007810000 */
[----:B------:R-:W-:Y:S02]  /*4a90*/  FMNMX.FTZ R10, R82, R45, !PT ;  /* 0x0000002d520a7209 */ /* 0x000fe40007810000 */
[----:B------:R-:W1:Y:S01]  /*4aa0*/  MUFU.EX2 R182, R182 ;  /* 0x000000b600b67308 */ /* 0x000e620000000800 */
[C---:B--2---:R-:W-:Y:S01]  /*4ab0*/  FADD.FTZ R7, R180.reuse, R7 ;  /* 0x00000007b4077221 */ /* 0x044fe20000010000 */
[----:B------:R-:W-:Y:S02]  /*4ac0*/  FMNMX.FTZ R45, R83, R10, !PT ;  /* 0x0000000a532d7209 */ /* 0x000fe40007810000 */
[----:B------:R-:W-:Y:S02]  /*4ad0*/  F2FP.BF16.F32.PACK_AB R180, R180, R11 ;  /* 0x0000000bb4b4723e */ /* 0x000fe400000010ff */
[----:B------:R-:W-:Y:S02]  /*4ae0*/  FMNMX.FTZ R10, R86, R45, !PT ;  /* 0x0000002d560a7209 */ /* 0x000fe40007810000 */
[----:B------:R2:W-:Y:S02]  /*4af0*/  MUFU.EX2 R45, R61 ;  /* 0x0000003d002d7308 */ /* 0x0005e40000000800 */
[----:B------:R-:W-:-:S05]  /*4b00*/  FMNMX.FTZ R10, R87, R10, !PT ;  /* 0x0000000a570a7209 */ /* 0x000fca0007810000 */
[----:B0-----:R-:W0:Y:S01]  /*4b10*/  SHFL.BFLY PT, R57, R10, 0x2, 0x1f ;  /* 0x0c401f000a397f89 */ /* 0x001e2200000e0000 */
[----:B------:R-:W3:Y:S01]  /*4b20*/  MUFU.EX2 R13, R13 ;  /* 0x0000000d000d7308 */ /* 0x000ee20000000800 */
[----:B--2---:R-:W-:-:S07]  /*4b30*/  FFMA.FTZ R61, R77, R3, -R8 ;  /* 0x000000034d3d7223 */ /* 0x004fce0000010808 */
[----:B------:R-:W-:Y:S01]  /*4b40*/  MUFU.EX2 R49, R49 ;  /* 0x0000003100317308 */ /* 0x000fe20000000800 */
[----:B------:R-:W-:Y:S02]  /*4b50*/  WARPGROUP.DEPBAR.LE gsb0, 0x0 ;  /* 0x00008000000079c5 */ /* 0x000fe40000010000 */
[----:B------:R-:W-:Y:S01]  /*4b60*/  WARPGROUP.ARRIVE ;  /* 0x00000000000079c5 */ /* 0x000fe20000000000 */
[-CC-:B------:R-:W-:Y:S01]  /*4b70*/  FFMA.FTZ R176, R32, R3.reuse, -R8.reuse ;  /* 0x0000000320b07223 */ /* 0x180fe20000010808 */
[----:B------:R-:W-:-:S03]  /*4b80*/  FFMA.FTZ R178, R36, R3, -R8 ;  /* 0x0000000324b27223 */ /* 0x000fc60000010808 */
[----:B------:R-:W-:Y:S01]  /*4b90*/  MUFU.EX2 R53, R53 ;  /* 0x0000003500357308 */ /* 0x000fe20000000800 */
[----:B------:R-:W-:Y:S01]  /*4ba0*/  HGMMA.64x128x16.F32.BF16 R88, R172, gdesc[UR12].tnspB, R88, gsb0 ;  /* 0x41e0000cac587df0 */ /* 0x000fe20008001858 */
[----:B------:R-:W-:Y:S01]  /*4bb0*/  UMOV UR14, UR6 ;  /* 0x00000006000e7c82 */ /* 0x000fe20008000000 */
[----:B------:R-:W-:Y:S01]  /*4bc0*/  UMOV UR15, 0x40000040 ;  /* 0x40000040000f7882 */ /* 0x000fe20000000000 */
[----:B------:R-:W-:Y:S01]  /*4bd0*/  UIADD3 UR6, UR4, 0x200, URZ ;  /* 0x0000020004067890 */ /* 0x000fe2000fffe03f */
[----:B0-----:R-:W-:-:S03]  /*4be0*/  FMNMX.FTZ R32, R10, R57, !PT ;  /* 0x000000390a207209 */ /* 0x001fc60007810000 */
[----:B------:R-:W-:Y:S02]  /*4bf0*/  MUFU.EX2 R176, R176 ;  /* 0x000000b000b07308 */ /* 0x000fe40000000800 */
[----:B------:R-:W0:Y:S06]  /*4c00*/  SHFL.BFLY PT, R69, R32, 0x1, 0x1f ;  /* 0x0c201f0020457f89 */ /* 0x000e2c00000e0000 */
[----:B------:R-:W-:Y:S08]  /*4c10*/  MUFU.EX2 R178, R178 ;  /* 0x000000b200b27308 */ /* 0x000ff00000000800 */
[----:B------:R-:W-:Y:S08]  /*4c20*/  MUFU.EX2 R14, R14 ;  /* 0x0000000e000e7308 */ /* 0x000ff00000000800 */
[----:B------:R-:W2:Y:S01]  /*4c30*/  MUFU.EX2 R57, R73 ;  /* 0x0000004900397308 */ /* 0x000ea20000000800 */
[----:B0-----:R-:W-:-:S07]  /*4c40*/  FMNMX.FTZ R10, R32, R69, !PT ;  /* 0x00000045200a7209 */ /* 0x001fce0007810000 */
[----:B------:R-:W-:Y:S08]  /*4c50*/  MUFU.EX2 R20, R20 ;  /* 0x0000001400147308 */ /* 0x000ff00000000800 */
[----:B------:R-:W0:Y:S08]  /*4c60*/  MUFU.EX2 R61, R61 ;  /* 0x0000003d003d7308 */ /* 0x000e300000000800 */
[----:B------:R-:W-:Y:S08]  /*4c70*/  MUFU.EX2 R24, R24 ;  /* 0x0000001800187308 */ /* 0x000ff00000000800 */
[----:B------:R-:W-:Y:S08]  /*4c80*/  MUFU.EX2 R65, R65 ;  /* 0x0000004100417308 */ /* 0x000ff00000000800 */
[----:B------:R-:W-:Y:S01]  /*4c90*/  MUFU.EX2 R28, R28 ;  /* 0x0000001c001c7308 */ /* 0x000fe20000000800 */
[----:B------:R-:W-:-:S02]  /*4ca0*/  WARPGROUP.DEPBAR.LE gsb0, 0x0 ;  /* 0x00008000000079c5 */ /* 0x000fc40000010000 */
[----:B------:R-:W-:Y:S01]  /*4cb0*/  WARPGROUP.ARRIVE ;  /* 0x00000000000079c5 */ /* 0x000fe20000000000 */
[-CC-:B------:R-:W-:Y:S01]  /*4cc0*/  FFMA.FTZ R172, R40, R3.reuse, -R8.reuse ;  /* 0x0000000328ac7223 */ /* 0x180fe20000010808 */
[----:B------:R-:W-:-:S04]  /*4cd0*/  FFMA.FTZ R174, R44, R3, -R8 ;  /* 0x000000032cae7223 */ /* 0x000fc80000010808 */
[----:B------:R-:W-:Y:S01]  /*4ce0*/  HGMMA.64x128x16.F32.BF16 R88, R168, gdesc[UR12].tnspB, R88, gsb0 ;  /* 0x41e0000ca8587df0 */ /* 0x000fe20008001858 */
[----:B------:R-:W-:Y:S01]  /*4cf0*/  UMOV UR14, UR6 ;  /* 0x00000006000e7c82 */ /* 0x000fe20008000000 */
[----:B------:R-:W-:Y:S01]  /*4d00*/  UMOV UR15, 0x40000040 ;  /* 0x40000040000f7882 */ /* 0x000fe20000000000 */
[----:B------:R-:W-:Y:S01]  /*4d10*/  UIADD3 UR6, UR4, 0x280, URZ ;  /* 0x0000028004067890 */ /* 0x000fe2000fffe03f */
[----:B------:R-:W-:Y:S08]  /*4d20*/  MUFU.EX2 R172, R172 ;  /* 0x000000ac00ac7308 */ /* 0x000ff00000000800 */
[----:B------:R-:W-:Y:S01]  /*4d30*/  MUFU.EX2 R174, R174 ;  /* 0x000000ae00ae7308 */ /* 0x000fe20000000800 */
[----:B------:R-:W-:-:S02]  /*4d40*/  WARPGROUP.DEPBAR.LE gsb0, 0x0 ;  /* 0x00008000000079c5 */ /* 0x000fc40000010000 */
[----:B------:R-:W-:Y:S01]  /*4d50*/  WARPGROUP.ARRIVE ;  /* 0x00000000000079c5 */ /* 0x000fe20000000000 */
[-CC-:B------:R-:W-:Y:S01]  /*4d60*/  FFMA.FTZ R168, R48, R3.reuse, -R8.reuse ;  /* 0x0000000330a87223 */ /* 0x180fe20000010808 */
[-C--:B------:R-:W-:Y:S01]  /*4d70*/  FMUL.FTZ R48, R10, R3.reuse ;  /* 0x000000030a307220 */ /* 0x080fe20000410000 */
[----:B------:R-:W-:-:S03]  /*4d80*/  FFMA.FTZ R170, R52, R3, -R8 ;  /* 0x0000000334aa7223 */ /* 0x000fc60000010808 */
[----:B------:R-:W-:Y:S01]  /*4d90*/  HGMMA.64x128x16.F32.BF16 R88, R152, gdesc[UR12].tnspB, R88, gsb0 ;  /* 0x41e0000c98587df0 */ /* 0x000fe20008001858 */
[----:B------:R-:W-:Y:S01]  /*4da0*/  UMOV UR14, UR6 ;  /* 0x00000006000e7c82 */ /* 0x000fe20008000000 */
[----:B------:R-:W-:Y:S01]  /*4db0*/  UMOV UR15, 0x40000040 ;  /* 0x40000040000f7882 */ /* 0x000fe20000000000 */
[----:B------:R-:W-:Y:S01]  /*4dc0*/  UIADD3 UR6, UR4, 0x300, URZ ;  /* 0x0000030004067890 */ /* 0x000fe2000fffe03f */
[-CC-:B------:R-:W-:Y:S01]  /*4dd0*/  FFMA.FTZ R181, R26, R3.reuse, -R48.reuse ;  /* 0x000000031ab57223 */ /* 0x180fe20000010830 */
[----:B------:R-:W-:Y:S01]  /*4de0*/  UIADD3 UR4, UR4, 0x380, URZ ;  /* 0x0000038004047890 */ /* 0x000fe2000fffe03f */
[-CC-:B------:R-:W-:Y:S01]  /*4df0*/  FFMA.FTZ R26, R27, R3.reuse, -R48.reuse ;  /* 0x000000031b1a7223 */ /* 0x180fe20000010830 */
[----:B------:R-:W-:Y:S01]  /*4e00*/  IMAD.U32 R27, RZ, RZ, UR7 ;  /* 0x00000007ff1b7e24 */ /* 0x000fe2000f8e00ff */
[----:B------:R-:W-:Y:S01]  /*4e10*/  UMOV UR7, 0x40000040 ;  /* 0x4000004000077882 */ /* 0x000fe20000000000 */
[-CC-:B------:R-:W-:Y:S01]  /*4e20*/  FFMA.FTZ R183, R30, R3.reuse, -R48.reuse ;  /* 0x000000031eb77223 */ /* 0x180fe20000010830 */
[----:B------:R-:W-:Y:S01]  /*4e30*/  MUFU.EX2 R181, R181 ;  /* 0x000000b500b57308 */ /* 0x000fe20000000800 */
[----:B------:R-:W-:Y:S01]  /*4e40*/  FFMA.FTZ R36, R31, R3, -R48 ;  /* 0x000000031f247223 */ /* 0x000fe20000010830 */
[----:B------:R-:W-:-:S02]  /*4e50*/  @!P1 VIADD R27, R27, 0x34840 ;  /* 0x000348401b1b9836 */ /* 0x000fc40000000000 */
[-CC-:B------:R-:W-:Y:S01]  /*4e60*/  FFMA.FTZ R177, R34, R3.reuse, -R48.reuse ;  /* 0x0000000322b17223 */ /* 0x180fe20000010830 */
[-CC-:B------:R-:W-:Y:S01]  /*4e70*/  FFMA.FTZ R44, R35, R3.reuse, -R48.reuse ;  /* 0x00000003232c7223 */ /* 0x180fe20000010830 */
[-CC-:B------:R-:W-:Y:S01]  /*4e80*/  FFMA.FTZ R179, R38, R3.reuse, -R48.reuse ;  /* 0x0000000326b37223 */ /* 0x180fe20000010830 */
[-CC-:B------:R-:W-:Y:S01]  /*4e90*/  FFMA.FTZ R38, R39, R3.reuse, -R48.reuse ;  /* 0x0000000327267223 */ /* 0x180fe20000010830 */
[----:B------:R-:W-:Y:S01]  /*4ea0*/  @!P1 PRMT R27, RZ, 0x654, R27 ;  /* 0x00000654ff1b9816 */ /* 0x000fe2000000001b */
[----:B------:R-:W-:Y:S01]  /*4eb0*/  MUFU.EX2 R26, R26 ;  /* 0x0000001a001a7308 */ /* 0x000fe20000000800 */
[-CC-:B------:R-:W-:Y:S01]  /*4ec0*/  FFMA.FTZ R175, R46, R3.reuse, -R48.reuse ;  /* 0x000000032eaf7223 */ /* 0x180fe20000010830 */
[----:B-1----:R-:W-:Y:S01]  /*4ed0*/  FADD.FTZ R46, R182, R7 ;  /* 0x00000007b62e7221 */ /* 0x002fe20000010000 */
[-CC-:B------:R-:W-:Y:S01]  /*4ee0*/  FFMA.FTZ R173, R42, R3.reuse, -R48.reuse ;  /* 0x000000032aad7223 */ /* 0x180fe20000010830 */
[-CC-:B------:R-:W-:Y:S01]  /*4ef0*/  FFMA.FTZ R40, R43, R3.reuse, -R48.reuse ;  /* 0x000000032b287223 */ /* 0x180fe20000010830 */
[-CC-:B------:R-:W-:Y:S01]  /*4f00*/  FFMA.FTZ R34, R47, R3.reuse, -R48.reuse ;  /* 0x000000032f227223 */ /* 0x180fe20000010830 */
[-CC-:B------:R-:W-:Y:S01]  /*4f10*/  FFMA.FTZ R169, R50, R3.reuse, -R48.reuse ;  /* 0x0000000332a97223 */ /* 0x180fe20000010830 */
[-CC-:B------:R-:W-:Y:S01]  /*4f20*/  FFMA.FTZ R30, R51, R3.reuse, -R48.reuse ;  /* 0x00000003331e7223 */ /* 0x180fe20000010830 */
        /* <DEDUP_REMOVED lines=17> */
[----:B------:R-:W-:Y:S01]  /*5040*/  FFMA.FTZ R86, R86, R3, -R48 ;  /* 0x0000000356567223 */ /* 0x000fe20000010830 */
[----:B------:R-:W-:Y:S01]  /*5050*/  IMAD.U32 R31, RZ, RZ, UR10 ;  /* 0x0000000aff1f7e24 */ /* 0x000fe2000f8e00ff */
[----:B---3--:R-:W-:-:S03]  /*5060*/  F2FP.BF16.F32.PACK_AB R182, R13, R182 ;  /* 0x000000b60db6723e */ /* 0x008fc600000010ff */
[----:B------:R-:W-:Y:S02]  /*5070*/  @!P1 VIADD R31, R31, 0x34860 ;  /* 0x000348601f1f9836 */ /* 0x000fe40000000000 */
[----:B------:R-:W-:Y:S03]  /*5080*/  MUFU.EX2 R44, R44 ;  /* 0x0000002c002c7308 */ /* 0x000fe60000000800 */
[----:B------:R-:W-:-:S05]  /*5090*/  @!P1 PRMT R31, RZ, 0x654, R31 ;  /* 0x00000654ff1f9816 */ /* 0x000fca000000001f */
[----:B------:R-:W-:Y:S08]  /*50a0*/  MUFU.EX2 R179, R179 ;  /* 0x000000b300b37308 */ /* 0x000ff00000000800 */
        /* <DEDUP_REMOVED lines=9> */
[----:B------:R-:W-:Y:S01]  /*5140*/  MUFU.EX2 R171, R171 ;  /* 0x000000ab00ab7308 */ /* 0x000fe20000000800 */
[----:B------:R-:W-:-:S02]  /*5150*/  WARPGROUP.DEPBAR.LE gsb0, 0x0 ;  /* 0x00008000000079c5 */ /* 0x000fc40000010000 */
[----:B------:R-:W-:Y:S01]  /*5160*/  WARPGROUP.ARRIVE ;  /* 0x00000000000079c5 */ /* 0x000fe20000000000 */
[-CC-:B------:R-:W-:Y:S01]  /*5170*/  FFMA.FTZ R152, R56, R3.reuse, -R8.reuse ;  /* 0x0000000338987223 */ /* 0x180fe20000010808 */
[-C--:B------:R-:W-:Y:S01]  /*5180*/  FFMA.FTZ R154, R60, R3.reuse, -R8 ;  /* 0x000000033c9a7223 */ /* 0x080fe20000010808 */
[-CC-:B------:R-:W-:Y:S02]  /*5190*/  FFMA.FTZ R153, R58, R3.reuse, -R48.reuse ;  /* 0x000000033a997223 */ /* 0x180fe40000010830 */
[----:B------:R-:W-:Y:S01]  /*51a0*/  MUFU.EX2 R32, R32 ;  /* 0x0000002000207308 */ /* 0x000fe20000000800 */
[-CC-:B------:R-:W-:Y:S01]  /*51b0*/  FFMA.FTZ R155, R62, R3.reuse, -R48.reuse ;  /* 0x000000033e9b7223 */ /* 0x180fe20000010830 */
[----:B------:R-:W-:Y:S01]  /*51c0*/  HGMMA.64x128x16.F32.BF16 R88, R156, gdesc[UR12].tnspB, R88, gsb0 ;  /* 0x41e0000c9c587df0 */ /* 0x000fe20008001858 */
[----:B------:R-:W-:Y:S01]  /*51d0*/  UMOV UR14, UR6 ;  /* 0x00000006000e7c82 */ /* 0x000fe20008000000 */
[----:B------:R-:W-:Y:S01]  /*51e0*/  UMOV UR15, 0x40000040 ;  /* 0x40000040000f7882 */ /* 0x000fe20000000000 */
[----:B------:R-:W-:Y:S01]  /*51f0*/  UMOV UR6, UR4 ;  /* 0x0000000400067c82 */ /* 0x000fe20008000000 */
[----:B------:R-:W-:Y:S01]  /*5200*/  FFMA.FTZ R48, R87, R3, -R48 ;  /* 0x0000000357307223 */ /* 0x000fe20000010830 */
[----:B------:R-:W-:Y:S01]  /*5210*/  UMOV UR4, UR37 ;  /* 0x0000002500047c82 */ /* 0x000fe20008000000 */
        /* <DEDUP_REMOVED lines=16> */
[----:B------:R-:W-:Y:S02]  /*5320*/  FADD.FTZ R8, -R10, R9 ;  /* 0x000000090a087221 */ /* 0x000fe40000010100 */
[----:B------:R-:W-:Y:S01]  /*5330*/  MUFU.EX2 R157, R66 ;  /* 0x00000042009d7308 */ /* 0x000fe20000000800 */
[----:B------:R-:W-:Y:S01]  /*5340*/  HGMMA.64x128x16.F32.BF16 R88, R160, gdesc[UR12].tnspB, R88, gsb0 ;  /* 0x41e0000ca0587df0 */ /* 0x000fe20008001858 */
[----:B------:R-:W-:-:S06]  /*5350*/  FMUL.FTZ R8, R8, R3 ;  /* 0x0000000308087220 */ /* 0x000fcc0000410000 */
[----:B------:R-:W-:Y:S08]  /*5360*/  MUFU.EX2 R156, R156 ;  /* 0x0000009c009c7308 */ /* 0x000ff00000000800 */
[----:B------:R-:W-:Y:S08]  /*5370*/  MUFU.EX2 R8, R8 ;  /* 0x0000000800087308 */ /* 0x000ff00000000800 */
[----:B------:R-:W-:Y:S08]  /*5380*/  MUFU.EX2 R158, R158 ;  /* 0x0000009e009e7308 */ /* 0x000ff00000000800 */
[----:B------:R-:W-:Y:S08]  /*5390*/  MUFU.EX2 R159, R70 ;  /* 0x00000046009f7308 */ /* 0x000ff00000000800 */
[----:B------:R-:W1:Y:S01]  /*53a0*/  MUFU.EX2 R9, R85 ;  /* 0x0000005500097308 */ /* 0x000e620000000800 */
[----:B------:R-:W-:-:S02]  /*53b0*/  WARPGROUP.DEPBAR.LE gsb0, 0x0 ;  /* 0x00008000000079c5 */ /* 0x000fc40000010000 */
[----:B------:R-:W-:-:S05]  /*53c0*/  WARPGROUP.ARRIVE ;  /* 0x00000000000079c5 */ /* 0x000fca0000000000 */
[----:B------:R-:W3:Y:S01]  /*53d0*/  MUFU.EX2 R161, R74 ;  /* 0x0000004a00a17308 */ /* 0x000ee20000000800 */
[----:B--2---:R-:W-:Y:S02]  /*53e0*/  F2FP.BF16.F32.PACK_AB R160, R57, R14 ;  /* 0x0000000e39a0723e */ /* 0x004fe400000010ff */
[----:B0-----:R-:W-:Y:S01]  /*53f0*/  F2FP.BF16.F32.PACK_AB R162, R61, R20 ;  /* 0x000000143da2723e */ /* 0x001fe200000010ff */
[----:B------:R-:W-:Y:S04]  /*5400*/  HGMMA.64x128x16.F32.BF16 R88, R164, gdesc[UR4].tnspB, R88, gsb0 ;  /* 0x41e00004a4587df0 */ /* 0x000fe80008001858 */
[----:B------:R-:W0:Y:S01]  /*5410*/  MUFU.EX2 R163, R78 ;  /* 0x0000004e00a37308 */ /* 0x000e220000000800 */
[----:B------:R-:W-:Y:S02]  /*5420*/  WARPGROUP.DEPBAR.LE gsb0, 0x0 ;  /* 0x00008000000079c5 */ /* 0x000fe40000010000 */
[----:B------:R2:W-:Y:S05]  /*5430*/  @!P1 SYNCS.ARRIVE.TRANS64.RED.A1T0 RZ, [R27+URZ], RZ ;  /* 0x000000ff1bff99a7 */ /* 0x0005ea000810043f */
[----:B------:R-:W4:Y:S01]  /*5440*/  MUFU.EX2 R165, R82 ;  /* 0x0000005200a57308 */ /* 0x000f220000000800 */
[----:B-1----:R-:W-:-:S02]  /*5450*/  F2FP.BF16.F32.PACK_AB R166, R9, R28 ;  /* 0x0000001c09a6723e */ /* 0x002fc400000010ff */
[----:B------:R-:W-:Y:S01]  /*5460*/  F2FP.BF16.F32.PACK_AB R164, R65, R24 ;  /* 0x0000001841a4723e */ /* 0x000fe200000010ff */
[----:B--2---:R-:W-:Y:S01]  /*5470*/  FFMA.FTZ R27, R8, R6, R181 ;  /* 0x00000006081b7223 */ /* 0x004fe200000100b5 */
[----:B------:R-:W-:-:S03]  /*5480*/  F2FP.BF16.F32.PACK_AB R181, R26, R181 ;  /* 0x000000b51ab5723e */ /* 0x000fc600000010ff */
[----:B------:R-:W1:Y:S01]  /*5490*/  MUFU.EX2 R167, R86 ;  /* 0x0000005600a77308 */ /* 0x000e620000000800 */
[----:B------:R2:W-:Y:S01]  /*54a0*/  @!P1 SYNCS.ARRIVE.TRANS64.RED.A1T0 RZ, [R31+URZ], RZ ;  /* 0x000000ff1fff99a7 */ /* 0x0005e2000810043f */
[----:B------:R-:W-:Y:S01]  /*54b0*/  FADD.FTZ R6, R26, R27 ;  /* 0x0000001b1a067221 */ /* 0x000fe20000010000 */
[----:B------:R-:W-:-:S03]  /*54c0*/  FADD.FTZ R27, R13, R46 ;  /* 0x0000002e0d1b7221 */ /* 0x000fc60000010000 */
[----:B------:R-:W-:Y:S01]  /*54d0*/  FADD.FTZ R7, R183, R6 ;  /* 0x00000006b7077221 */ /* 0x000fe20000010000 */
[----:B------:R-:W-:Y:S01]  /*54e0*/  FADD.FTZ R46, R176, R27 ;  /* 0x0000001bb02e7221 */ /* 0x000fe20000010000 */
[C---:B------:R-:W-:Y:S02]  /*54f0*/  F2FP.BF16.F32.PACK_AB R176, R15.reuse, R176 ;  /* 0x000000b00fb0723e */ /* 0x040fe400000010ff */
[C---:B------:R-:W-:Y:S01]  /*5500*/  FADD.FTZ R6, R36.reuse, R7 ;  /* 0x0000000724067221 */ /* 0x040fe20000010000 */
[----:B------:R-:W-:Y:S01]  /*5510*/  FADD.FTZ R27, R15, R46 ;  /* 0x0000002e0f1b7221 */ /* 0x000fe20000010000 */
[----:B------:R-:W-:Y:S02]  /*5520*/  F2FP.BF16.F32.PACK_AB R183, R36, R183 ;  /* 0x000000b724b7723e */ /* 0x000fe400000010ff */
[----:B------:R-:W-:Y:S01]  /*5530*/  FADD.FTZ R7, R177, R6 ;  /* 0x00000006b1077221 */ /* 0x000fe20000010000 */
[----:B------:R-:W-:Y:S01]  /*5540*/  FADD.FTZ R46, R178, R27 ;  /* 0x0000001bb22e7221 */ /* 0x000fe20000010000 */
[----:B------:R-:W-:-:S02]  /*5550*/  F2FP.BF16.F32.PACK_AB R177, R44, R177 ;  /* 0x000000b12cb1723e */ /* 0x000fc400000010ff */
[----:B------:R-:W-:Y:S01]  /*5560*/  FADD.FTZ R6, R44, R7 ;  /* 0x000000072c067221 */ /* 0x000fe20000010000 */
[C---:B------:R-:W-:Y:S01]  /*5570*/  FADD.FTZ R27, R21.reuse, R46 ;  /* 0x0000002e151b7221 */ /* 0x040fe20000010000 */
[----:B------:R-:W-:Y:S02]  /*5580*/  F2FP.BF16.F32.PACK_AB R178, R21, R178 ;  /* 0x000000b215b2723e */ /* 0x000fe400000010ff */
[----:B------:R-:W-:Y:S01]  /*5590*/  FADD.FTZ R7, R179, R6 ;  /* 0x00000006b3077221 */ /* 0x000fe20000010000 */
[----:B------:R-:W-:Y:S01]  /*55a0*/  FADD.FTZ R46, R172, R27 ;  /* 0x0000001bac2e7221 */ /* 0x000fe20000010000 */
[C---:B------:R-:W-:Y:S02]  /*55b0*/  F2FP.BF16.F32.PACK_AB R179, R38.reuse, R179 ;  /* 0x000000b326b3723e */ /* 0x040fe400000010ff */
[----:B------:R-:W-:Y:S01]  /*55c0*/  FADD.FTZ R6, R38, R7 ;  /* 0x0000000726067221 */ /* 0x000fe20000010000 */
[C---:B------:R-:W-:Y:S01]  /*55d0*/  FADD.FTZ R27, R25.reuse, R46 ;  /* 0x0000002e191b7221 */ /* 0x040fe20000010000 */
[----:B------:R-:W-:-:S02]  /*55e0*/  F2FP.BF16.F32.PACK_AB R172, R25, R172 ;  /* 0x000000ac19ac723e */ /* 0x000fc400000010ff */
[----:B------:R-:W-:Y:S01]  /*55f0*/  FADD.FTZ R7, R173, R6 ;  /* 0x00000006ad077221 */ /* 0x000fe20000010000 */
[----:B------:R-:W-:Y:S01]  /*5600*/  FADD.FTZ R46, R174, R27 ;  /* 0x0000001bae2e7221 */ /* 0x000fe20000010000 */
[C---:B------:R-:W-:Y:S02]  /*5610*/  F2FP.BF16.F32.PACK_AB R173, R40.reuse, R173 ;  /* 0x000000ad28ad723e */ /* 0x040fe400000010ff */
[----:B------:R-:W-:Y:S01]  /*5620*/  FADD.FTZ R6, R40, R7 ;  /* 0x0000000728067221 */ /* 0x000fe20000010000 */
[C---:B------:R-:W-:Y:S01]  /*5630*/  FADD.FTZ R11, R29.reuse, R46 ;  /* 0x0000002e1d0b7221 */ /* 0x040fe20000010000 */
        /* <DEDUP_REMOVED lines=21> */
[----:B------:R-:W-:Y:S01]  /*5790*/  F2FP.BF16.F32.PACK_AB R153, R42, R153 ;  /* 0x000000992a99723e */ /* 0x000fe200000010ff */
[----:B------:R-:W-:-:S02]  /*57a0*/  IMAD.MOV.U32 R11, RZ, RZ, R0 ;  /* 0x000000ffff0b7224 */ /* 0x000fc400078e0000 */
        /* <DEDUP_REMOVED lines=19> */
[----:B------:R-:W-:-:S03]  /*58e0*/  FADD.FTZ R7, R57, R26 ;  /* 0x0000001a39077221 */ /* 0x000fc60000010000 */
[----:B---3--:R-:W-:Y:S01]  /*58f0*/  FADD.FTZ R6, R161, R6 ;  /* 0x00000006a1067221 */ /* 0x008fe20000010000 */
[----:B------:R-:W-:Y:S01]  /*5900*/  FADD.FTZ R26, R20, R7 ;  /* 0x00000007141a7221 */ /* 0x000fe20000010000 */
[C---:B------:R-:W-:Y:S02]  /*5910*/  F2FP.BF16.F32.PACK_AB R161, R75.reuse, R161 ;  /* 0x000000a14ba1723e */ /* 0x040fe400000010ff */
[----:B------:R-:W-:Y:S01]  /*5920*/  FADD.FTZ R6, R75, R6 ;  /* 0x000000064b067221 */ /* 0x000fe20000010000 */
[----:B------:R-:W-:-:S03]  /*5930*/  FADD.FTZ R7, R61, R26 ;  /* 0x0000001a3d077221 */ /* 0x000fc60000010000 */
[----:B0-----:R-:W-:Y:S01]  /*5940*/  FADD.FTZ R6, R163, R6 ;  /* 0x00000006a3067221 */ /* 0x001fe20000010000 */
[----:B------:R-:W-:Y:S01]  /*5950*/  FADD.FTZ R14, R24, R7 ;  /* 0x00000007180e7221 */ /* 0x000fe20000010000 */
[C---:B------:R-:W-:Y:S02]  /*5960*/  F2FP.BF16.F32.PACK_AB R163, R79.reuse, R163 ;  /* 0x000000a34fa3723e */ /* 0x040fe400000010ff */
[----:B------:R-:W-:Y:S01]  /*5970*/  FADD.FTZ R6, R79, R6 ;  /* 0x000000064f067221 */ /* 0x000fe20000010000 */
[----:B------:R-:W-:-:S03]  /*5980*/  FADD.FTZ R7, R65, R14 ;  /* 0x0000000e41077221 */ /* 0x000fc60000010000 */
[----:B----4-:R-:W-:Y:S01]  /*5990*/  FADD.FTZ R6, R165, R6 ;  /* 0x00000006a5067221 */ /* 0x010fe20000010000 */
[----:B------:R-:W-:Y:S01]  /*59a0*/  FADD.FTZ R14, R28, R7 ;  /* 0x000000071c0e7221 */ /* 0x000fe20000010000 */
[C---:B------:R-:W-:Y:S02]  /*59b0*/  F2FP.BF16.F32.PACK_AB R165, R83.reuse, R165 ;  /* 0x000000a553a5723e */ /* 0x040fe400000010ff */
[----:B------:R-:W-:Y:S01]  /*59c0*/  FADD.FTZ R6, R83, R6 ;  /* 0x0000000653067221 */ /* 0x000fe20000010000 */
[----:B------:R-:W-:Y:S01]  /*59d0*/  FADD.FTZ R7, R9, R14 ;  /* 0x0000000e09077221 */ /* 0x000fe20000010000 */
[----:B------:R-:W-:Y:S02]  /*59e0*/  IMAD.MOV.U32 R9, RZ, RZ, R10 ;  /* 0x000000ffff097224 */ /* 0x000fe400078e000a */
[----:B-1----:R-:W-:Y:S01]  /*59f0*/  FADD.FTZ R6, R167, R6 ;  /* 0x00000006a7067221 */ /* 0x002fe20000010000 */
[----:B------:R-:W-:-:S03]  /*5a00*/  F2FP.BF16.F32.PACK_AB R167, R48, R167 ;  /* 0x000000a730a7723e */ /* 0x000fc600000010ff */
[----:B------:R-:W-:Y:S01]  /*5a10*/  FADD.FTZ R6, R48, R6 ;  /* 0x0000000630067221 */ /* 0x000fe20000010000 */
[----:B--2---:R-:W-:Y:S06]  /*5a20*/  @P2 BRA `(.L_x_24) ;  /* 0xffffffdc009c2947 */ /* 0x004fec000383ffff */
.L_x_15:
[----:B------:R-:W-:Y:S06]  /*5a30*/  BAR.ARV 0x8, 0x180 ;  /* 0x0206000000007b1d */ /* 0x000fec0000002000 */
        /* <DEDUP_REMOVED lines=64> */
[----:B------:R-:W-:Y:S06]  /*5e40*/  @!P0 BRA `(.L_x_25) ;  /* 0x0000000000048947 */ /* 0x000fec0003800000 */
[----:B------:R-:W-:Y:S01]  /*5e50*/  BPT.TRAP 0x1 ;  /* 0x000000040000795c */ /* 0x000fe20000300000 */
.L_x_25:
        /* <DEDUP_REMOVED lines=9> */
.L_x_26:
[----:B-1----:R-:W-:Y:S05]  /*5ef0*/  @P2 BRA `(.L_x_27) ;  /* 0x0000000000082947 */ /* 0x002fea0003800000 */
[----:B------:R-:W1:Y:S02]  /*5f00*/  SYNCS.PHASECHK.TRANS64.TRYWAIT P0, [UR12+0x34850], R4 ;  /* 0x03485004ff0075a7 */ /* 0x000e64000800014c */
[----:B-1----:R-:W-:Y:S05]  /*5f10*/  @!P0 BRA `(.L_x_28) ;  /* 0x0000006000308947 */ /* 0x002fea0003800000 */
.L_x_27:
[----:B------:R-:W-:Y:S01]  /*5f20*/  UIADD3 UR5, UR4, 0x400, URZ ;  /* 0x0000040004057890 */ /* 0x000fe2000fffe03f */
[----:B------:R-:W-:Y:S01]  /*5f30*/  WARPGROUP.ARRIVE ;  /* 0x00000000000079c5 */ /* 0x000fe20000000000 */
[----:B------:R-:W-:Y:S01]  /*5f40*/  UMOV UR7, 0x40000040 ;  /* 0x4000004000077882 */ /* 0x000fe20000000000 */
[----:B01----:R-:W0:Y:S01]  /*5f50*/  SHFL.BFLY PT, R4, R7, 0x2, 0x1f ;  /* 0x0c401f0007047f89 */ /* 0x003e2200000e0000 */
[----:B------:R-:W-:Y:S01]  /*5f60*/  USHF.R.U32.HI UR5, URZ, 0x4, UR5 ;  /* 0x000000043f057899 */ /* 0x000fe20008011605 */
[----:B------:R-:W-:Y:S01]  /*5f70*/  IMAD.MOV.U32 R96, RZ, RZ, -0x800000 ;  /* 0xff800000ff607424 */ /* 0x000fe200078e00ff */
[----:B------:R-:W-:Y:S01]  /*5f80*/  CS2R R98, SRZ ;  /* 0x0000000000627805 */ /* 0x000fe2000001ff00 */
[----:B------:R-:W1:Y:S01]  /*5f90*/  SHFL.BFLY PT, R5, R6, 0x2, 0x1f ;  /* 0x0c401f0006057f89 */ /* 0x000e6200000e0000 */
[----:B------:R-:W-:Y:S01]  /*5fa0*/  ULOP3.LUT UR5, UR5, 0x3fff, URZ, 0xc0, !UPT ;  /* 0x00003fff05057892 */ /* 0x000fe2000f8ec03f */
[----:B------:R-:W-:Y:S01]  /*5fb0*/  IMAD.MOV.U32 R93, RZ, RZ, -0x800000 ;  /* 0xff800000ff5d7424 */ /* 0x000fe200078e00ff */
[----:B------:R-:W2:Y:S01]  /*5fc0*/  LDC R115, c[0x0][0xc38] ;  /* 0x00030e00ff737b82 */ /* 0x000ea20000000800 */
[----:B------:R-:W-:Y:S01]  /*5fd0*/  R2UR UR14, R186 ;  /* 0x00000000ba0e72ca */ /* 0x000fe200000e0000 */
[----:B------:R-:W-:Y:S01]  /*5fe0*/  ULOP3.LUT UR5, UR5, 0x4000000, URZ, 0xfc, !UPT ;  /* 0x0400000005057892 */ /* 0x000fe2000f8efc3f */
[----:B------:R-:W-:Y:S01]  /*5ff0*/  R2UR UR13, R185 ;  /* 0x00000000b90d72ca */ /* 0x000fe200000e0000 */
[----:B------:R-:W-:-:S02]  /*6000*/  ULDC UR10, c[0x0][0xc44] ;  /* 0x00031100000a7ab9 */ /* 0x000fc40000000800 */
[----:B------:R-:W-:-:S07]  /*6010*/  ULEA UR8, UR36, UR5, 0xb ;  /* 0x0000000524087291 */ /* 0x000fce000f8e583f */
[----:B------:R-:W-:Y:S01]  /*6020*/  UMOV UR6, UR8 ;  /* 0x0000000800067c82 */ /* 0x000fe20008000000 */
[----:B------:R-:W3:Y:S02]  /*6030*/  S2UR UR5, SR_SWINHI ;  /* 0x00000000000579c3 */ /* 0x000ee40000002f00 */
[----:B---3--:R-:W-:Y:S01]  /*6040*/  HGMMA.64x128x16.F32.BF16 R24, R180, gdesc[UR4].tnspB, R24, gsb0 ;  /* 0x41e00004b4187df0 */ /* 0x008fe20008001818 */
[----:B------:R-:W-:Y:S01]  /*6050*/  UIADD3 UR6, UR8, 0x80, URZ ;  /* 0x0000008008067890 */ /* 0x000fe2000fffe03f */
[----:B0-----:R-:W-:Y:S01]  /*6060*/  FADD.FTZ R4, R4, R7 ;  /* 0x0000000704047221 */ /* 0x001fe20000010000 */
[----:B------:R-:W-:Y:S01]  /*6070*/  UMOV UR7, 0x40000040 ;  /* 0x4000004000077882 */ /* 0x000fe20000000000 */
[----:B------:R-:W-:Y:S02]  /*6080*/  IMAD R7, R23, 0x40, R16 ;  /* 0x0000004017077824 */ /* 0x000fe400078e0210 */
[----:B-1----:R-:W-:Y:S01]  /*6090*/  FADD.FTZ R8, R5, R6 ;  /* 0x0000000605087221 */ /* 0x002fe20000010000 */
[----:B------:R-:W-:Y:S01]  /*60a0*/  IMAD R92, RZ, RZ, -UR14 ;  /* 0x8000000eff5c7e24 */ /* 0x000fe2000f8e02ff */
[----:B------:R-:W0:Y:S03]  /*60b0*/  SHFL.BFLY PT, R5, R4, 0x1, 0x1f ;  /* 0x0c201f0004057f89 */ /* 0x000e2600000e0000 */
[----:B--2---:R-:W-:Y:S01]  /*60c0*/  IMAD R92, R115, R92, UR13 ;  /* 0x0000000d735c7e24 */ /* 0x004fe2000f8e025c */
[----:B------:R-:W1:Y:S01]  /*60d0*/  SHFL.BFLY PT, R9, R8, 0x1, 0x1f ;  /* 0x0c201f0008097f89 */ /* 0x000e6200000e0000 */
[----:B------:R-:W-:Y:S01]  /*60e0*/  R2UR UR13, R19 ;  /* 0x00000000130d72ca */ /* 0x000fe200000e0000 */
[----:B------:R-:W-:Y:S01]  /*60f0*/  IMAD.U32 R19, RZ, RZ, UR12 ;  /* 0x0000000cff137e24 */ /* 0x000fe2000f8e00ff */
[----:B------:R-:W-:-:S03]  /*6100*/  USHF.R.S32.HI UR12, URZ, 0x1f, UR39 ;  /* 0x0000001f3f0c7899 */ /* 0x000fc60008011427 */
[----:B------:R-:W-:-:S05]  /*6110*/  @!P1 VIADD R19, R19, 0x34860 ;  /* 0x0003486013139836 */ /* 0x000fca0000000000 */
[----:B------:R-:W-:Y:S01]  /*6120*/  @!P1 PRMT R19, RZ, 0x654, R19 ;  /* 0x00000654ff139816 */ /* 0x000fe20000000013 */
[----:B0-----:R-:W-:Y:S01]  /*6130*/  FADD.FTZ R11, R4, R5 ;  /* 0x00000005040b7221 */ /* 0x001fe20000010000 */
[----:B-1----:R-:W-:-:S04]  /*6140*/  FADD.FTZ R12, R8, R9 ;  /* 0x00000009080c7221 */ /* 0x002fc80000010000 */
[----:B------:R-:W-:Y:S02]  /*6150*/  FSETP.NE.FTZ.AND P0, PT, R11, RZ, PT ;  /* 0x000000ff0b00720b */ /* 0x000fe40003f15000 */
[----:B------:R-:W-:-:S11]  /*6160*/  FSETP.NE.FTZ.AND P2, PT, R12, RZ, PT ;  /* 0x000000ff0c00720b */ /* 0x000fd60003f55000 */
[----:B------:R-:W0:Y:S02]  /*6170*/  @P0 MUFU.LG2 R6, R11 ;  /* 0x0000000b00060308 */ /* 0x000e240000000c00 */
[----:B------:R-:W-:-:S06]  /*6180*/  @P2 FMUL.FTZ R8, R3, 0.69314718246459960938 ;  /* 0x3f31721803082820 */ /* 0x000fcc0000410000 */
[----:B------:R-:W1:Y:S08]  /*6190*/  @P2 MUFU.LG2 R9, R12 ;  /* 0x0000000c00092308 */ /* 0x000e700000000c00 */
[----:B------:R-:W-:Y:S01]  /*61a0*/  @P2 MUFU.RCP R98, R12 ;  /* 0x0000000c00622308 */ /* 0x000fe20000001000 */
[----:B0-----:R-:W-:-:S07]  /*61b0*/  @P0 FMUL.FTZ R6, R6, 0.69314718246459960938 ;  /* 0x3f31721806060820 */ /* 0x001fce0000410000 */
[----:B------:R0:W2:Y:S01]  /*61c0*/  @P0 MUFU.RCP R99, R11 ;  /* 0x0000000b00630308 */ /* 0x0000a20000001000 */
[----:B-1----:R-:W-:-:S04]  /*61d0*/  @P2 FMUL.FTZ R9, R9, 0.69314718246459960938 ;  /* 0x3f31721809092820 */ /* 0x002fc80000410000 */
[----:B------:R-:W-:Y:S01]  /*61e0*/  @P2 FFMA.FTZ R93, R8, R10, R9 ;  /* 0x0000000a085d2223 */ /* 0x000fe20000010009 */
[----:B------:R-:W-:Y:S02]  /*61f0*/  WARPGROUP.DEPBAR.LE gsb0, 0x0 ;  /* 0x00008000000079c5 */ /* 0x000fe40000010000 */
[----:B------:R-:W-:-:S06]  /*6200*/  WARPGROUP.ARRIVE ;  /* 0x00000000000079c5 */ /* 0x000fcc0000000000 */
[----:B------:R-:W-:Y:S01]  /*6210*/  HGMMA.64x128x16.F32.BF16 R24, R176, gdesc[UR4].tnspB, R24, gsb0 ;  /* 0x41e00004b0187df0 */ /* 0x000fe20008001818 */
[----:B------:R-:W-:Y:S01]  /*6220*/  UIADD3 UR6, UR8, 0x100, URZ ;  /* 0x0000010008067890 */ /* 0x000fe2000fffe03f */
[----:B------:R-:W-:Y:S01]  /*6230*/  UMOV UR7, 0x40000040 ;  /* 0x4000004000077882 */ /* 0x000fe20000000000 */
[----:B------:R-:W-:Y:S02]  /*6240*/  WARPGROUP.DEPBAR.LE gsb0, 0x0 ;  /* 0x00008000000079c5 */ /* 0x000fe40000010000 */
[----:B------:R-:W-:-:S07]  /*6250*/  WARPGROUP.ARRIVE ;  /* 0x00000000000079c5 */ /* 0x000fce0000000000 */
        /* <DEDUP_REMOVED lines=18> */
[----:B------:R-:W-:Y:S01]  /*6380*/  UIADD3 UR8, UR8, 0x380, URZ ;  /* 0x0000038008087890 */ /* 0x000fe2000fffe03f */
[----:B------:R-:W-:Y:S02]  /*6390*/  WARPGROUP.DEPBAR.LE gsb0, 0x0 ;  /* 0x00008000000079c5 */ /* 0x000fe40000010000 */
[----:B------:R-:W-:-:S06]  /*63a0*/  WARPGROUP.ARRIVE ;  /* 0x00000000000079c5 */ /* 0x000fcc0000000000 */
[----:B------:R-:W-:Y:S01]  /*63b0*/  HGMMA.64x128x16.F32.BF16 R24, R160, gdesc[UR4].tnspB, R24, gsb0 ;  /* 0x41e00004a0187df0 */ /* 0x000fe20008001818 */
[----:B------:R-:W-:Y:S01]  /*63c0*/  UMOV UR6, UR4 ;  /* 0x0000000400067c82 */ /* 0x000fe20008000000 */
[----:B------:R-:W-:Y:S01]  /*63d0*/  UMOV UR7, UR5 ;  /* 0x0000000500077c82 */ /* 0x000fe20008000000 */
[----:B------:R-:W-:Y:S01]  /*63e0*/  UIADD3 UR5, -UR39, URZ, URZ ;  /* 0x0000003f27057290 */ /* 0x000fe2000fffe13f */
[----:B------:R-:W-:Y:S01]  /*63f0*/  IMAD.U32 R88, RZ, RZ, UR6 ;  /* 0x00000006ff587e24 */ /* 0x000fe2000f8e00ff */
[----:B------:R-:W-:Y:S01]  /*6400*/  UMOV UR6, UR8 ;  /* 0x0000000800067c82 */ /* 0x000fe20008000000 */
[----:B------:R-:W-:Y:S01]  /*6410*/  IMAD.U32 R89, RZ, RZ, UR7 ;  /* 0x00000007ff597e24 */ /* 0x000fe2000f8e00ff */
[----:B------:R-:W-:Y:S01]  /*6420*/  UMOV UR7, 0x40000040 ;  /* 0x4000004000077882 */ /* 0x000fe20000000000 */
[----:B------:R-:W-:Y:S01]  /*6430*/  UIMAD UR10, UR10, UR5, UR14 ;  /* 0x000000050a0a72a4 */ /* 0x000fe2000f8e020e */
[----:B------:R-:W-:Y:S01]  /*6440*/  IMAD.WIDE R4, R190, 0x2, R88 ;  /* 0x00000002be047825 */ /* 0x000fe200078e0258 */
[----:B------:R-:W-:-:S02]  /*6450*/  ULDC.64 UR8, c[0x0][0xb90] ;  /* 0x0002e40000087ab9 */ /* 0x000fc40000000a00 */
[----:B------:R-:W-:Y:S01]  /*6460*/  USHF.R.S32.HI UR11, URZ, 0x1f, UR10 ;  /* 0x0000001f3f0b7899 */ /* 0x000fe2000801140a */
[----:B------:R-:W-:-:S04]  /*6470*/  IMAD.WIDE R88, R7, 0x2, R88 ;  /* 0x0000000207587825 */ /* 0x000fc800078e0258 */
[----:B------:R-:W-:Y:S01]  /*6480*/  @P0 FMUL.FTZ R7, R3, 0.69314718246459960938 ;  /* 0x3f31721803070820 */ /* 0x000fe20000410000 */
[C---:B------:R-:W-:Y:S01]  /*6490*/  IADD3 R3, P5, R4.reuse, 0x4040, RZ ;  /* 0x0000404004037810 */ /* 0x040fe20007fbe0ff */
[----:B------:R-:W-:Y:S01]  /*64a0*/  UIMAD UR5, UR11, UR8, URZ ;  /* 0x000000080b0572a4 */ /* 0x000fe2000f8e023f */
[C---:B------:R-:W-:Y:S01]  /*64b0*/  IADD3 R111, P6, R4.reuse, 0x4060, RZ ;  /* 0x00004060046f7810 */ /* 0x040fe20007fde0ff */
[----:B------:R-:W-:Y:S01]  /*64c0*/  @P0 FFMA.FTZ R96, R7, R0, R6 ;  /* 0x0000000007600223 */ /* 0x000fe20000010006 */
[----:B------:R-:W-:Y:S01]  /*64d0*/  LOP3.LUT R0, R3, 0x380, RZ, 0xc0, !PT ;  /* 0x0000038003007812 */ /* 0x000fe200078ec0ff */
[--C-:B------:R-:W-:Y:S01]  /*64e0*/  IMAD.X R109, RZ, RZ, R5.reuse, P5 ;  /* 0x000000ffff6d7224 */ /* 0x100fe200028e0605 */
[----:B------:R-:W-:Y:S01]  /*64f0*/  IADD3 R6, P2, R4, 0x20, RZ ;  /* 0x0000002004067810 */ /* 0x000fe20007f5e0ff */
[----:B------:R-:W-:Y:S01]  /*6500*/  UIMAD UR5, UR10, UR9, UR5 ;  /* 0x000000090a0572a4 */ /* 0x000fe2000f8e0205 */
[----:B------:R-:W-:Y:S02]  /*6510*/  SHF.R.U64 R0, R0, 0x3, RZ ;  /* 0x0000000300007819 */ /* 0x000fe400000012ff */
[----:B------:R-:W-:Y:S01]  /*6520*/  LOP3.LUT R110, R111, 0x380, RZ, 0xc0, !PT ;  /* 0x000003806f6e7812 */ /* 0x000fe200078ec0ff */
[----:B------:R-:W-:Y:S01]  /*6530*/  IMAD.X R103, RZ, RZ, R5, P2 ;  /* 0x000000ffff677224 */ /* 0x000fe200010e0605 */
[----:B------:R-:W-:-:S02]  /*6540*/  LOP3.LUT R108, R0, R3, RZ, 0x3c, !PT ;  /* 0x00000003006c7212 */ /* 0x000fc400078e3cff */
[----:B------:R-:W1:Y:S01]  /*6550*/  LDC R0, c[0x0][0xbe8] ;  /* 0x0002fa00ff007b82 */ /* 0x000e620000000800 */
[----:B------:R-:W-:Y:S02]  /*6560*/  SHF.R.U64 R110, R110, 0x3, RZ ;  /* 0x000000036e6e7819 */ /* 0x000fe400000012ff */
[----:B------:R-:W-:Y:S02]  /*6570*/  LOP3.LUT R113, R4, 0x380, RZ, 0xc0, !PT ;  /* 0x0000038004717812 */ /* 0x000fe400078ec0ff */
[----:B------:R-:W-:Y:S01]  /*6580*/  LOP3.LUT R110, R110, R111, RZ, 0x3c, !PT ;  /* 0x0000006f6e6e7212 */ /* 0x000fe200078e3cff */
[----:B------:R-:W-:Y:S01]  /*6590*/  IMAD.X R111, RZ, RZ, R5, P6 ;  /* 0x000000ffff6f7224 */ /* 0x000fe200030e0605 */
[----:B------:R-:W-:Y:S02]  /*65a0*/  LOP3.LUT R3, R6, 0x380, RZ, 0xc0, !PT ;  /* 0x0000038006037812 */ /* 0x000fe400078ec0ff */
[C---:B------:R-:W-:Y:S02]  /*65b0*/  IADD3 R10, P4, R4.reuse, 0x4020, RZ ;  /* 0x00004020040a7810 */ /* 0x040fe40007f9e0ff */
[----:B------:R-:W-:-:S02]  /*65c0*/  IADD3 R9, P3, R4, 0x4000, RZ ;  /* 0x0000400004097810 */ /* 0x000fc40007f7e0ff */
[C---:B------:R-:W-:Y:S01]  /*65d0*/  IADD3 R7, P0, R4.reuse, 0x60, RZ ;  /* 0x0000006004077810 */ /* 0x040fe20007f1e0ff */
[--C-:B------:R-:W-:Y:S01]  /*65e0*/  IMAD.X R105, RZ, RZ, R5.reuse, P4 ;  /* 0x000000ffff697224 */ /* 0x100fe200020e0605 */
[----:B------:R-:W-:Y:S01]  /*65f0*/  IADD3 R8, P6, R4, 0x40, RZ ;  /* 0x0000004004087810 */ /* 0x000fe20007fde0ff */
[--C-:B------:R-:W-:Y:S01]  /*6600*/  IMAD.X R107, RZ, RZ, R5.reuse, P3 ;  /* 0x000000ffff6b7224 */ /* 0x100fe200018e0605 */
[----:B------:R-:W-:Y:S01]  /*6610*/  SHF.R.U64 R113, R113, 0x3, RZ ;  /* 0x0000000371717819 */ /* 0x000fe200000012ff */
[--C-:B------:R-:W-:Y:S01]  /*6620*/  IMAD.X R101, RZ, RZ, R5.reuse, P0 ;  /* 0x000000ffff657224 */ /* 0x100fe200000e0605 */
[----:B------:R-:W-:Y:S01]  /*6630*/  SHF.R.U64 R3, R3, 0x3, RZ ;  /* 0x0000000303037819 */ /* 0x000fe200000012ff */
[--C-:B------:R-:W-:Y:S01]  /*6640*/  IMAD.X R95, RZ, RZ, R5.reuse, P6 ;  /* 0x000000ffff5f7224 */ /* 0x100fe200030e0605 */
[----:B------:R-:W-:Y:S01]  /*6650*/  LOP3.LUT R112, R113, R4, RZ, 0x3c, !PT ;  /* 0x0000000471707212 */ /* 0x000fe200078e3cff */
[----:B------:R-:W-:Y:S01]  /*6660*/  IMAD.MOV.U32 R113, RZ, RZ, R5 ;  /* 0x000000ffff717224 */ /* 0x000fe200078e0005 */
[----:B------:R-:W-:-:S02]  /*6670*/  LOP3.LUT R5, R10, 0x380, RZ, 0xc0, !PT ;  /* 0x000003800a057812 */ /* 0x000fc400078ec0ff */
[----:B-1----:R-:W-:Y:S02]  /*6680*/  ISETP.NE.AND P2, PT, R0, 0x1, PT ;  /* 0x000000010000780c */ /* 0x002fe40003f45270 */
[----:B------:R-:W-:Y:S02]  /*6690*/  LOP3.LUT R102, R3, R6, RZ, 0x3c, !PT ;  /* 0x0000000603667212 */ /* 0x000fe400078e3cff */
[----:B------:R-:W-:Y:S02]  /*66a0*/  LOP3.LUT R3, R8, 0x380, RZ, 0xc0, !PT ;  /* 0x0000038008037812 */ /* 0x000fe400078ec0ff */
[----:B------:R-:W-:Y:S02]  /*66b0*/  SHF.R.U64 R5, R5, 0x3, RZ ;  /* 0x0000000305057819 */ /* 0x000fe400000012ff */
[----:B------:R-:W-:Y:S02]  /*66c0*/  SHF.R.U64 R3, R3, 0x3, RZ ;  /* 0x0000000303037819 */ /* 0x000fe400000012ff */
[----:B------:R-:W-:-:S02]  /*66d0*/  MOV R112, R112 ;  /* 0x0000007000707202 */ /* 0x000fc40000000f00 */
[----:B------:R-:W-:Y:S01]  /*66e0*/  LOP3.LUT R4, R9, 0x380, RZ, 0xc0, !PT ;  /* 0x0000038009047812 */ /* 0x000fe200078ec0ff */
[----:B------:R-:W1:Y:S01]  /*66f0*/  @P2 LDC R114, c[0x0][0xbec] ;  /* 0x0002fb00ff722b82 */ /* 0x000e620000000800 */
[----:B------:R-:W-:Y:S02]  /*6700*/  LOP3.LUT R104, R5, R10, RZ, 0x3c, !PT ;  /* 0x0000000a05687212 */ /* 0x000fe400078e3cff */
[----:B------:R-:W-:Y:S02]  /*6710*/  LOP3.LUT R94, R3, R8, RZ, 0x3c, !PT ;  /* 0x00000008035e7212 */ /* 0x000fe400078e3cff */
[----:B------:R-:W-:Y:S02]  /*6720*/  SHF.R.U64 R4, R4, 0x3, RZ ;  /* 0x0000000304047819 */ /* 0x000fe400000012ff */
[----:B------:R-:W-:Y:S01]  /*6730*/  MOV R104, R104 ;  /* 0x0000006800687202 */ /* 0x000fe20000000f00 */
[----:B------:R-:W3:Y:S01]  /*6740*/  @P2 LDC R113, c[0x0][0xbf0] ;  /* 0x0002fc00ff712b82 */ /* 0x000ee20000000800 */
[----:B------:R-:W-:-:S02]  /*6750*/  MOV R105, R102 ;  /* 0x0000006600697202 */ /* 0x000fc40000000f00 */
[----:B------:R-:W-:Y:S02]  /*6760*/  MOV R103, R94 ;  /* 0x0000005e00677202 */ /* 0x000fe40000000f00 */
[----:B------:R-:W-:Y:S02]  /*6770*/  LOP3.LUT R106, R4, R9, RZ, 0x3c, !PT ;  /* 0x00000009046a7212 */ /* 0x000fe400078e3cff */
[----:B------:R-:W-:Y:S01]  /*6780*/  LOP3.LUT R4, R7, 0x380, RZ, 0xc0, !PT ;  /* 0x0000038007047812 */ /* 0x000fe200078ec0ff */
[----:B------:R-:W4:Y:S01]  /*6790*/  LDC.64 R94, c[0x0][0xb98] ;  /* 0x0002e600ff5e7b82 */ /* 0x000f220000000a00 */
[----:B------:R-:W-:Y:S01]  /*67a0*/  MOV R106, R106 ;  /* 0x0000006a006a7202 */ /* 0x000fe20000000f00 */
[----:B------:R-:W-:Y:S01]  /*67b0*/  IMAD R107, R92, 0x80, R189 ;  /* 0x000000805c6b7824 */ /* 0x000fe200078e02bd */
[----:B------:R-:W-:Y:S02]  /*67c0*/  SHF.R.U64 R4, R4, 0x3, RZ ;  /* 0x0000000304047819 */ /* 0x000fe400000012ff */
[----:B------:R-:W-:-:S02]  /*67d0*/  IADD3 R15, P0, R88, 0x2000, RZ ;  /* 0x00002000580f7810 */ /* 0x000fc40007f1e0ff */
[----:B------:R-:W-:Y:S01]  /*67e0*/  LOP3.LUT R100, R4, R7, RZ, 0x3c, !PT ;  /* 0x0000000704647212 */ /* 0x000fe200078e3cff */
[----:B-1----:R-:W-:Y:S01]  /*67f0*/  @P2 IMAD.HI.U32 R102, R107, R114, RZ ;  /* 0x000000726b662227 */ /* 0x002fe200078e00ff */
[----:B------:R-:W-:Y:S02]  /*6800*/  IADD3 R21, P6, R88, 0x1000, RZ ;  /* 0x0000100058157810 */ /* 0x000fe40007fde0ff */
[----:B------:R-:W-:Y:S02]  /*6810*/  LOP3.LUT R14, R15, 0x380, RZ, 0xc0, !PT ;  /* 0x000003800f0e7812 */ /* 0x000fe400078ec0ff */
[----:B------:R-:W-:Y:S01]  /*6820*/  MOV R100, R100 ;  /* 0x0000006400647202 */ /* 0x000fe20000000f00 */
[----:B------:R-:W-:Y:S01]  /*6830*/  IMAD.MOV.U32 R101, RZ, RZ, R107 ;  /* 0x000000ffff657224 */ /* 0x000fe200078e006b */
[----:B------:R-:W-:Y:S02]  /*6840*/  LOP3.LUT R20, R21, 0x380, RZ, 0xc0, !PT ;  /* 0x0000038015147812 */ /* 0x000fe400078ec0ff */
[----:B---3--:R-:W-:-:S02]  /*6850*/  @P2 SHF.R.U32.HI R101, RZ, R113, R102 ;  /* 0x00000071ff652219 */ /* 0x008fc40000011666 */
[----:B------:R-:W-:Y:S02]  /*6860*/  SHF.R.U64 R14, R14, 0x3, RZ ;  /* 0x000000030e0e7819 */ /* 0x000fe400000012ff */
[----:B------:R-:W-:Y:S02]  /*6870*/  LOP3.LUT R5, R88, 0x380, RZ, 0xc0, !PT ;  /* 0x0000038058057812 */ /* 0x000fe400078ec0ff */
[----:B------:R-:W-:Y:S02]  /*6880*/  SHF.R.U64 R20, R20, 0x3, RZ ;  /* 0x0000000314147819 */ /* 0x000fe400000012ff */
[----:B------:R-:W-:Y:S01]  /*6890*/  LOP3.LUT R14, R14, R15, RZ, 0x3c, !PT ;  /* 0x0000000f0e0e7212 */ /* 0x000fe200078e3cff */
[----:B------:R-:W-:Y:S01]  /*68a0*/  IMAD.X R15, RZ, RZ, R89, P0 ;  /* 0x000000ffff0f7224 */ /* 0x000fe200000e0659 */
[----:B------:R-:W-:Y:S02]  /*68b0*/  IADD3 R4, P0, R88, 0x7000, RZ ;  /* 0x0000700058047810 */ /* 0x000fe40007f1e0ff */
[----:B------:R-:W-:-:S02]  /*68c0*/  SHF.R.U64 R5, R5, 0x3, RZ ;  /* 0x0000000305057819 */ /* 0x000fc400000012ff */
[----:B------:R-:W-:Y:S01]  /*68d0*/  LOP3.LUT R20, R20, R21, RZ, 0x3c, !PT ;  /* 0x0000001514147212 */ /* 0x000fe200078e3cff */
[--C-:B------:R-:W-:Y:S01]  /*68e0*/  IMAD.X R21, RZ, RZ, R89.reuse, P6 ;  /* 0x000000ffff157224 */ /* 0x100fe200030e0659 */
[C---:B------:R-:W-:Y:S02]  /*68f0*/  IADD3 R13, P3, R88.reuse, 0x3000, RZ ;  /* 0x00003000580d7810 */ /* 0x040fe40007f7e0ff */
[C---:B0-----:R-:W-:Y:S02]  /*6900*/  IADD3 R11, P4, R88.reuse, 0x4000, RZ ;  /* 0x00004000580b7810 */ /* 0x041fe40007f9e0ff */
[C---:B------:R-:W-:Y:S02]  /*6910*/  IADD3 R9, P5, R88.reuse, 0x5000, RZ ;  /* 0x0000500058097810 */ /* 0x040fe40007fbe0ff */
[----:B------:R-:W-:Y:S02]  /*6920*/  IADD3 R7, P6, R88, 0x6000, RZ ;  /* 0x0000600058077810 */ /* 0x000fe40007fde0ff */
[----:B------:R-:W-:Y:S01]  /*6930*/  LOP3.LUT R88, R5, R88, RZ, 0x3c, !PT ;  /* 0x0000005805587212 */ /* 0x000fe200078e3cff */
[----:B------:R-:W-:Y:S01]  /*6940*/  IMAD.X R5, RZ, RZ, R89, P0 ;  /* 0x000000ffff057224 */ /* 0x000fe200000e0659 */
[----:B------:R-:W-:-:S02]  /*6950*/  LOP3.LUT R12, R13, 0x380, RZ, 0xc0, !PT ;  /* 0x000003800d0c7812 */ /* 0x000fc400078ec0ff */
[----:B------:R-:W-:Y:S02]  /*6960*/  LOP3.LUT R3, R4, 0x380, RZ, 0xc0, !PT ;  /* 0x0000038004037812 */ /* 0x000fe400078ec0ff */
[----:B------:R-:W-:Y:S02]  /*6970*/  SHF.R.U64 R12, R12, 0x3, RZ ;  /* 0x000000030c0c7819 */ /* 0x000fe400000012ff */
[----:B------:R-:W-:Y:S02]  /*6980*/  SHF.R.U64 R3, R3, 0x3, RZ ;  /* 0x0000000303037819 */ /* 0x000fe400000012ff */
[----:B------:R-:W-:Y:S01]  /*6990*/  LOP3.LUT R12, R12, R13, RZ, 0x3c, !PT ;  /* 0x0000000d0c0c7212 */ /* 0x000fe200078e3cff */
[----:B------:R-:W-:Y:S01]  /*69a0*/  IMAD.X R13, RZ, RZ, R89, P3 ;  /* 0x000000ffff0d7224 */ /* 0x000fe200018e0659 */
[----:B------:R-:W-:Y:S02]  /*69b0*/  LOP3.LUT R4, R3, R4, RZ, 0x3c, !PT ;  /* 0x0000000403047212 */ /* 0x000fe400078e3cff */
[----:B------:R-:W-:-:S02]  /*69c0*/  MOV R97, R108 ;  /* 0x0000006c00617202 */ /* 0x000fc40000000f00 */
[----:B------:R-:W-:Y:S01]  /*69d0*/  MOV R3, R110 ;  /* 0x0000006e00037202 */ /* 0x000fe20000000f00 */
[----:B------:R-:W-:Y:S02]  /*69e0*/  WARPGROUP.DEPBAR.LE gsb0, 0x0 ;  /* 0x00008000000079c5 */ /* 0x000fe40000010000 */
[----:B------:R-:W-:Y:S01]  /*69f0*/  WARPGROUP.ARRIVE ;  /* 0x00000000000079c5 */ /* 0x000fe20000000000 */
[----:B------:R-:W-:Y:S02]  /*6a00*/  LOP3.LUT R6, R7, 0x380, RZ, 0xc0, !PT ;  /* 0x0000038007067812 */ /* 0x000fe400078ec0ff */
[----:B------:R-:W-:Y:S02]  /*6a10*/  LOP3.LUT R10, R11, 0x380, RZ, 0xc0, !PT ;  /* 0x000003800b0a7812 */ /* 0x000fe400078ec0ff */
[----:B------:R-:W-:Y:S01]  /*6a20*/  SHF.R.U64 R6, R6, 0x3, RZ ;  /* 0x0000000306067819 */ /* 0x000fe200000012ff */
[----:B------:R-:W-:Y:S01]  /*6a30*/  HGMMA.64x128x16.F32.BF16 R24, R164, gdesc[UR4].tnspB, R24, gsb0 ;  /* 0x41e00004a4187df0 */ /* 0x000fe20008001818 */
[----:B------:R-:W-:Y:S01]  /*6a40*/  UIMAD.WIDE.U32 UR6, UR10, UR8, URZ ;  /* 0x000000080a0672a5 */ /* 0x000fe2000f8e003f */
[----:B------:R-:W-:-:S02]  /*6a50*/  LOP3.LUT R8, R9, 0x380, RZ, 0xc0, !PT ;  /* 0x0000038009087812 */ /* 0x000fc400078ec0ff */
[----:B------:R-:W-:Y:S01]  /*6a60*/  ULDC.64 UR8, c[0x0][0xae8] ;  /* 0x0002ba0000087ab9 */ /* 0x000fe20000000a00 */
[----:B------:R-:W-:Y:S01]  /*6a70*/  LOP3.LUT R6, R6, R7, RZ, 0x3c, !PT ;  /* 0x0000000706067212 */ /* 0x000fe200078e3cff */
[--C-:B------:R-:W-:Y:S01]  /*6a80*/  IMAD.X R7, RZ, RZ, R89.reuse, P6 ;  /* 0x000000ffff077224 */ /* 0x100fe200030e0659 */
[----:B------:R-:W-:Y:S01]  /*6a90*/  SHF.R.U64 R10, R10, 0x3, RZ ;  /* 0x000000030a0a7819 */ /* 0x000fe200000012ff */
[----:B------:R-:W-:Y:S01]  /*6aa0*/  IMAD.U32 R90, RZ, RZ, UR6 ;  /* 0x00000006ff5a7e24 */ /* 0x000fe2000f8e00ff */
[----:B------:R-:W-:Y:S02]  /*6ab0*/  UIADD3 UR6, UR7, UR5, URZ ;  /* 0x0000000507067290 */ /* 0x000fe4000fffe03f */
[----:B------:R-:W-:Y:S01]  /*6ac0*/  IMAD.U32 R91, RZ, RZ, UR7 ;  /* 0x00000007ff5b7e24 */ /* 0x000fe2000f8e00ff */
[----:B------:R-:W-:Y:S01]  /*6ad0*/  SHF.R.U64 R8, R8, 0x3, RZ ;  /* 0x0000000308087819 */ /* 0x000fe200000012ff */
[----:B------:R-:W-:Y:S01]  /*6ae0*/  ULDC UR5, c[0x0][0xa88] ;  /* 0x0002a20000057ab9 */ /* 0x000fe20000000800 */
[----:B------:R-:W-:Y:S01]  /*6af0*/  LOP3.LUT R10, R10, R11, RZ, 0x3c, !PT ;  /* 0x0000000b0a0a7212 */ /* 0x000fe200078e3cff */
[--C-:B------:R-:W-:Y:S01]  /*6b00*/  IMAD.X R11, RZ, RZ, R89.reuse, P4 ;  /* 0x000000ffff0b7224 */ /* 0x100fe200020e0659 */
[----:B------:R-:W-:Y:S01]  /*6b10*/  LOP3.LUT R8, R8, R9, RZ, 0x3c, !PT ;  /* 0x0000000908087212 */ /* 0x000fe200078e3cff */
[----:B------:R-:W-:Y:S01]  /*6b20*/  IMAD.U32 R91, RZ, RZ, UR6 ;  /* 0x00000006ff5b7e24 */ /* 0x000fe2000f8e00ff */
[----:B------:R-:W-:Y:S01]  /*6b30*/  ULDC.64 UR6, c[0x0][0xb88] ;  /* 0x0002e20000067ab9 */ /* 0x000fe20000000a00 */
[----:B------:R-:W-:-:S02]  /*6b40*/  IMAD.X R9, RZ, RZ, R89, P5 ;  /* 0x000000ffff097224 */ /* 0x000fc400028e0659 */
[----:B----4-:R-:W-:Y:S01]  /*6b50*/  IMAD.WIDE.U32 R90, R94, UR39, R90 ;  /* 0x000000275e5a7c25 */ /* 0x010fe2000f8e005a */
[----:B------:R-:W-:Y:S02]  /*6b60*/  UIADD3 UR4, UR4, 0x34820, URZ ;  /* 0x0003482004047890 */ /* 0x000fe4000fffe03f */
[----:B------:R-:W-:Y:S02]  /*6b70*/  UIADD3 UR36, UR36, 0x1, URZ ;  /* 0x0000000124247890 */ /* 0x000fe4000fffe03f */
[----:B------:R-:W-:Y:S02]  /*6b80*/  UPRMT UR4, URZ, 0x654, UR4 ;  /* 0x000006543f047896 */ /* 0x000fe40008000004 */
[----:B------:R-:W-:Y:S01]  /*6b90*/  UISETP.NE.AND UP0, UPT, UR36, 0x2, UPT ;  /* 0x000000022400788c */ /* 0x000fe2000bf05270 */
[----:B------:R-:W-:Y:S02]  /*6ba0*/  WARPGROUP.DEPBAR.LE gsb0, 0x0 ;  /* 0x00008000000079c5 */ /* 0x000fe40000010000 */
[----:B------:R0:W-:Y:S01]  /*6bb0*/  @!P1 SYNCS.ARRIVE.TRANS64.RED.A1T0 RZ, [R19+URZ], RZ ;  /* 0x000000ff13ff99a7 */ /* 0x0001e2000810043f */
[-C--:B--2---:R-:W-:Y:S01]  /*6bc0*/  FMUL.FTZ R25, R25, R99.reuse ;  /* 0x0000006319197220 */ /* 0x084fe20000410000 */
[-C--:B------:R-:W-:Y:S01]  /*6bd0*/  FMUL.FTZ R24, R24, R99.reuse ;  /* 0x0000006318187220 */ /* 0x080fe20000410000 */
[-C--:B------:R-:W-:Y:S01]  /*6be0*/  FMUL.FTZ R27, R27, R98.reuse ;  /* 0x000000621b1b7220 */ /* 0x080fe20000410000 */
[----:B------:R-:W-:Y:S01]  /*6bf0*/  FMUL.FTZ R26, R26, R98 ;  /* 0x000000621a1a7220 */ /* 0x000fe20000410000 */
[-C--:B------:R-:W-:Y:S01]  /*6c00*/  FMUL.FTZ R29, R29, R99.reuse ;  /* 0x000000631d1d7220 */ /* 0x080fe20000410000 */
[-C--:B------:R-:W-:Y:S01]  /*6c10*/  FMUL.FTZ R28, R28, R99.reuse ;  /* 0x000000631c1c7220 */ /* 0x080fe20000410000 */
[----:B------:R-:W-:Y:S01]  /*6c20*/  FMUL.FTZ R33, R33, R99 ;  /* 0x0000006321217220 */ /* 0x000fe20000410000 */
[----:B0-----:R-:W-:-:S02]  /*6c30*/  IMAD.MOV R19, RZ, RZ, -R101 ;  /* 0x000000ffff137224 */ /* 0x001fc400078e0a65 */
[-C--:B------:R-:W-:Y:S01]  /*6c40*/  FMUL.FTZ R32, R32, R99.reuse ;  /* 0x0000006320207220 */ /* 0x080fe20000410000 */
[----:B------:R-:W-:Y:S01]  /*6c50*/  FMUL.FTZ R102, R36, R99 ;  /* 0x0000006324667220 */ /* 0x000fe20000410000 */
[----:B------:R-:W-:Y:S01]  /*6c60*/  IMAD R36, R94, UR12, RZ ;  /* 0x0000000c5e247c24 */ /* 0x000fe2000f8e02ff */
[----:B------:R-:W-:Y:S01]  /*6c70*/  F2FP.BF16.F32.PACK_AB R24, R25, R24 ;  /* 0x000000181918723e */ /* 0x000fe200000010ff */
[----:B------:R-:W-:Y:S02]  /*6c80*/  IMAD R19, R0, R19, R107 ;  /* 0x0000001300137224 */ /* 0x000fe400078e026b */
[-C--:B------:R-:W-:Y:S01]  /*6c90*/  FMUL.FTZ R31, R31, R98.reuse ;  /* 0x000000621f1f7220 */ /* 0x080fe20000410000 */
[----:B------:R-:W-:Y:S01]  /*6ca0*/  FMUL.FTZ R30, R30, R98 ;  /* 0x000000621e1e7220 */ /* 0x000fe20000410000 */
[----:B------:R-:W-:Y:S01]  /*6cb0*/  F2FP.BF16.F32.PACK_AB R25, R27, R26 ;  /* 0x0000001a1b19723e */ /* 0x000fe200000010ff */
[----:B------:R-:W-:Y:S01]  /*6cc0*/  FMUL.FTZ R37, R37, R99 ;  /* 0x0000006325257220 */ /* 0x000fe20000410000 */
[----:B------:R-:W-:Y:S01]  /*6cd0*/  F2FP.BF16.F32.PACK_AB R26, R29, R28 ;  /* 0x0000001c1d1a723e */ /* 0x000fe200000010ff */
[----:B------:R-:W-:Y:S01]  /*6ce0*/  IMAD R95, R95, UR39, R36 ;  /* 0x000000275f5f7c24 */ /* 0x000fe2000f8e0224 */
[----:B------:R-:W-:Y:S01]  /*6cf0*/  F2FP.BF16.F32.PACK_AB R28, R33, R32 ;  /* 0x00000020211c723e */ /* 0x000fe200000010ff */
[-C--:B------:R-:W-:Y:S01]  /*6d00*/  FMUL.FTZ R39, R39, R98.reuse ;  /* 0x0000006227277220 */ /* 0x080fe20000410000 */
[----:B------:R-:W-:Y:S01]  /*6d10*/  SHF.R.S32.HI R33, RZ, 0x1f, R101 ;  /* 0x0000001fff217819 */ /* 0x000fe20000011465 */
[-C--:B------:R-:W-:Y:S01]  /*6d20*/  FMUL.FTZ R38, R38, R98.reuse ;  /* 0x0000006226267220 */ /* 0x080fe20000410000 */
[----:B------:R-:W-:Y:S01]  /*6d30*/  SHF.R.S32.HI R32, RZ, 0x1f, R19 ;  /* 0x0000001fff207819 */ /* 0x000fe20000011413 */
[----:B------:R-:W-:Y:S01]  /*6d40*/  FMUL.FTZ R35, R35, R98 ;  /* 0x0000006223237220 */ /* 0x000fe20000410000 */
[----:B------:R-:W-:Y:S01]  /*6d50*/  IADD3 R36, P0, R101, R90, RZ ;  /* 0x0000005a65247210 */ /* 0x000fe20007f1e0ff */
[----:B------:R-:W-:Y:S01]  /*6d60*/  FMUL.FTZ R34, R34, R98 ;  /* 0x0000006222227220 */ /* 0x000fe20000410000 */
[----:B------:R-:W-:Y:S01]  /*6d70*/  F2FP.BF16.F32.PACK_AB R27, R31, R30 ;  /* 0x0000001e1f1b723e */ /* 0x000fe200000010ff */
[----:B------:R-:W-:Y:S01]  /*6d80*/  BAR.SYNC.DEFER_BLOCKING 0x1, 0x100 ;  /* 0x0044000000007b1d */ /* 0x000fe20000010000 */
[----:B------:R-:W-:Y:S01]  /*6d90*/  F2FP.BF16.F32.PACK_AB R30, R37, R102 ;  /* 0x00000066251e723e */ /* 0x000fe200000010ff */
[----:B------:R-:W-:Y:S01]  /*6da0*/  IMAD R32, R32, UR6, RZ ;  /* 0x0000000620207c24 */ /* 0x000fe2000f8e02ff */
[----:B------:R-:W-:Y:S01]  /*6db0*/  IADD3.X R37, R33, R91, R95, P0, !PT ;  /* 0x0000005b21257210 */ /* 0x000fe200007fe45f */
[----:B------:R-:W-:Y:S01]  /*6dc0*/  FMUL.FTZ R41, R41, R99 ;  /* 0x0000006329297220 */ /* 0x000fe20000410000 */
[----:B------:R-:W-:Y:S01]  /*6dd0*/  F2FP.BF16.F32.PACK_AB R31, R39, R38 ;  /* 0x00000026271f723e */ /* 0x000fe200000010ff */
[----:B------:R-:W-:-:S02]  /*6de0*/  IMAD R39, R19, UR7, R32 ;  /* 0x0000000713277c24 */ /* 0x000fc4000f8e0220 */
[----:B------:R-:W-:Y:S01]  /*6df0*/  FMUL.FTZ R40, R40, R99 ;  /* 0x0000006328287220 */ /* 0x000fe20000410000 */
[----:B------:R-:W-:-:S04]  /*6e00*/  IMAD.WIDE.U32 R36, R19, UR6, R36 ;  /* 0x0000000613247c25 */ /* 0x000fc8000f8e0024 */
[-C--:B------:R-:W-:Y:S01]  /*6e10*/  FMUL.FTZ R45, R45, R99.reuse ;  /* 0x000000632d2d7220 */ /* 0x080fe20000410000 */
[-C--:B------:R-:W-:Y:S01]  /*6e20*/  FMUL.FTZ R44, R44, R99.reuse ;  /* 0x000000632c2c7220 */ /* 0x080fe20000410000 */
[-C--:B------:R-:W-:Y:S01]  /*6e30*/  FMUL.FTZ R43, R43, R98.reuse ;  /* 0x000000622b2b7220 */ /* 0x080fe20000410000 */
[-C--:B------:R-:W-:Y:S01]  /*6e40*/  FMUL.FTZ R42, R42, R98.reuse ;  /* 0x000000622a2a7220 */ /* 0x080fe20000410000 */
[-C--:B------:R-:W-:Y:S01]  /*6e50*/  FMUL.FTZ R47, R47, R98.reuse ;  /* 0x000000622f2f7220 */ /* 0x080fe20000410000 */
[-C--:B------:R-:W-:Y:S01]  /*6e60*/  FMUL.FTZ R46, R46, R98.reuse ;  /* 0x000000622e2e7220 */ /* 0x080fe20000410000 */
[----:B------:R-:W-:Y:S01]  /*6e70*/  ULDC.64 UR6, c[0x0][0xb50] ;  /* 0x0002d40000067ab9 */ /* 0x000fe20000000a00 */
        /* <DEDUP_REMOVED lines=8> */
[----:B------:R0:W-:Y:S01]  /*6f00*/  STSM.16.M88.4 [R112], R24 ;  /* 0x0000001870007844 */ /* 0x0001e20000000200 */
[----:B------:R-:W-:Y:S01]  /*6f10*/  F2FP.BF16.F32.PACK_AB R29, R35, R34 ;  /* 0x00000022231d723e */ /* 0x000fe200000010ff */
        /* <DEDUP_REMOVED lines=10> */
[----:B------:R-:W-:Y:S01]  /*6fc0*/  F2FP.BF16.F32.PACK_AB R32, R41, R40 ;  /* 0x000000282920723e */ /* 0x000fe200000010ff */
[-C--:B------:R-:W-:Y:S01]  /*6fd0*/  FMUL.FTZ R65, R65, R99.reuse ;  /* 0x0000006341417220 */ /* 0x080fe20000410000 */
[----:B------:R-:W-:Y:S01]  /*6fe0*/  F2FP.BF16.F32.PACK_AB R33, R43, R42 ;  /* 0x0000002a2b21723e */ /* 0x000fe200000010ff */
[-C--:B------:R-:W-:Y:S01]  /*6ff0*/  FMUL.FTZ R64, R64, R99.reuse ;  /* 0x0000006340407220 */ /* 0x080fe20000410000 */
[----:B0-----:R-:W-:Y:S01]  /*7000*/  IMAD.IADD R25, R37, 0x1, R39 ;  /* 0x0000000125197824 */ /* 0x001fe200078e0227 */
[----:B------:R-:W-:Y:S01]  /*7010*/  LEA R37, P3, R36, UR6, 0x2 ;  /* 0x0000000624257c11 */ /* 0x000fe2000f8610ff */
[-C--:B------:R-:W-:Y:S01]  /*7020*/  FMUL.FTZ R69, R69, R99.reuse ;  /* 0x0000006345457220 */ /* 0x080fe20000410000 */
[----:B------:R-:W-:Y:S01]  /*7030*/  F2FP.BF16.F32.PACK_AB R34, R45, R44 ;  /* 0x0000002c2d22723e */ /* 0x000fe200000010ff */
[-C--:B------:R-:W-:Y:S01]  /*7040*/  FMUL.FTZ R68, R68, R99.reuse ;  /* 0x0000006344447220 */ /* 0x080fe20000410000 */
        /* <DEDUP_REMOVED lines=18> */
[----:B------:R-:W-:Y:S01]  /*7170*/  FMUL.FTZ R86, R86, R98 ;  /* 0x0000006256567220 */ /* 0x000fe20000410000 */
[----:B------:R-:W-:Y:S01]  /*7180*/  LEA.HI.X R36, R36, UR7, R25, 0x2, P3 ;  /* 0x0000000724247c11 */ /* 0x000fe200098f1419 */
[----:B------:R0:W-:Y:S01]  /*7190*/  STSM.16.M88.4 [R105], R28 ;  /* 0x0000001c69007844 */ /* 0x0001e20000000200 */
[----:B------:R-:W-:Y:S01]  /*71a0*/  F2FP.BF16.F32.PACK_AB R24, R49, R48 ;  /* 0x000000303118723e */ /* 0x000fe200000010ff */
[----:B------:R-:W-:Y:S01]  /*71b0*/  IMAD R41, R92, 0x80, R188 ;  /* 0x000000805c297824 */ /* 0x000fe200078e02bc */
[----:B------:R-:W-:Y:S01]  /*71c0*/  F2FP.BF16.F32.PACK_AB R25, R51, R50 ;  /* 0x000000323319723e */ /* 0x000fe200000010ff */
[----:B------:R1:W-:Y:S01]  /*71d0*/  STSM.16.M88.4 [R103], R32 ;  /* 0x0000002067007844 */ /* 0x0003e20000000200 */
[----:B------:R-:W-:Y:S01]  /*71e0*/  F2FP.BF16.F32.PACK_AB R26, R53, R52 ;  /* 0x00000034351a723e */ /* 0x000fe200000010ff */
[----:B------:R-:W-:Y:S01]  /*71f0*/  IMAD R94, R0, UR5, RZ ;  /* 0x00000005005e7c24 */ /* 0x000fe2000f8e02ff */
[----:B------:R-:W-:Y:S01]  /*7200*/  F2FP.BF16.F32.PACK_AB R27, R55, R54 ;  /* 0x00000036371b723e */ /* 0x000fe200000010ff */
[----:B------:R-:W-:Y:S01]  /*7210*/  SHFL.IDX PT, R52, R37, RZ, 0x1c1f ;  /* 0x001c1fff25347589 */ /* 0x000fe200000e0000 */
[----:B------:R-:W-:Y:S01]  /*7220*/  F2FP.BF16.F32.PACK_AB R72, R73, R72 ;  /* 0x000000484948723e */ /* 0x000fe200000010ff */
[----:B------:R-:W-:Y:S01]  /*7230*/  VIADD R19, R41, 0x8 ;  /* 0x0000000829137836 */ /* 0x000fe20000000000 */
[----:B------:R-:W-:Y:S01]  /*7240*/  F2FP.BF16.F32.PACK_AB R73, R75, R74 ;  /* 0x0000004a4b49723e */ /* 0x000fe200000010ff */
[----:B------:R-:W-:Y:S01]  /*7250*/  STSM.16.M88.4 [R100], R24 ;  /* 0x0000001864007844 */ /* 0x000fe20000000200 */
[----:B------:R-:W-:-:S02]  /*7260*/  F2FP.BF16.F32.PACK_AB R80, R81, R80 ;  /* 0x000000505150723e */ /* 0x000fc400000010ff */
[----:B------:R-:W-:Y:S01]  /*7270*/  F2FP.BF16.F32.PACK_AB R74, R77, R76 ;  /* 0x0000004c4d4a723e */ /* 0x000fe200000010ff */
[----:B------:R-:W2:Y:S01]  /*7280*/  SHFL.IDX PT, R53, R36, RZ, 0x1c1f ;  /* 0x001c1fff24357589 */ /* 0x000ea200000e0000 */
[----:B0-----:R-:W-:Y:S02]  /*7290*/  F2FP.BF16.F32.PACK_AB R28, R57, R56 ;  /* 0x00000038391c723e */ /* 0x001fe400000010ff */
[----:B------:R-:W-:Y:S01]  /*72a0*/  F2FP.BF16.F32.PACK_AB R29, R59, R58 ;  /* 0x0000003a3b1d723e */ /* 0x000fe200000010ff */
[----:B------:R-:W-:Y:S01]  /*72b0*/  SHFL.IDX PT, R54, R37, 0x1, 0x1c1f ;  /* 0x003c1f0025367f89 */ /* 0x000fe200000e0000 */
[----:B------:R-:W-:Y:S01]  /*72c0*/  F2FP.BF16.F32.PACK_AB R30, R61, R60 ;  /* 0x0000003c3d1e723e */ /* 0x000fe200000010ff */
[----:B------:R-:W0:Y:S01]  /*72d0*/  @P2 LDC R56, c[0x0][0xbf0] ;  /* 0x0002fc00ff382b82 */ /* 0x000e220000000800 */
[----:B------:R-:W-:Y:S01]  /*72e0*/  F2FP.BF16.F32.PACK_AB R31, R63, R62 ;  /* 0x0000003e3f1f723e */ /* 0x000fe200000010ff */
[----:B------:R-:W3:Y:S01]  /*72f0*/  SHFL.IDX PT, R55, R36, 0x1, 0x1c1f ;  /* 0x003c1f0024377f89 */ /* 0x000ee200000e0000 */
[----:B-1----:R-:W-:-:S02]  /*7300*/  F2FP.BF16.F32.PACK_AB R32, R65, R64 ;  /* 0x000000404120723e */ /* 0x002fc400000010ff */
[----:B------:R-:W-:Y:S01]  /*7310*/  F2FP.BF16.F32.PACK_AB R33, R67, R66 ;  /* 0x000000424321723e */ /* 0x000fe200000010ff */
[----:B------:R-:W-:Y:S01]  /*7320*/  STSM.16.M88.4 [R106], R28 ;  /* 0x0000001c6a007844 */ /* 0x000fe20000000200 */
[----:B------:R-:W-:Y:S02]  /*7330*/  F2FP.BF16.F32.PACK_AB R34, R69, R68 ;  /* 0x000000444522723e */ /* 0x000fe400000010ff */
[----:B------:R-:W-:Y:S02]  /*7340*/  F2FP.BF16.F32.PACK_AB R35, R71, R70 ;  /* 0x000000464723723e */ /* 0x000fe400000010ff */
[----:B------:R-:W-:Y:S02]  /*7350*/  F2FP.BF16.F32.PACK_AB R75, R79, R78 ;  /* 0x0000004e4f4b723e */ /* 0x000fe400000010ff */
[----:B------:R-:W-:Y:S01]  /*7360*/  F2FP.BF16.F32.PACK_AB R81, R83, R82 ;  /* 0x000000525351723e */ /* 0x000fe200000010ff */
[----:B------:R-:W-:Y:S01]  /*7370*/  STSM.16.M88.4 [R104], R32 ;  /* 0x0000002068007844 */ /* 0x000fe20000000200 */
[----:B------:R-:W-:-:S02]  /*7380*/  F2FP.BF16.F32.PACK_AB R82, R85, R84 ;  /* 0x000000545552723e */ /* 0x000fc400000010ff */
[----:B------:R-:W-:Y:S01]  /*7390*/  F2FP.BF16.F32.PACK_AB R83, R87, R86 ;  /* 0x000000565753723e */ /* 0x000fe200000010ff */
[----:B------:R-:W-:Y:S01]  /*73a0*/  STSM.16.M88.4 [R97], R72 ;  /* 0x0000004861007844 */ /* 0x000fe20000000200 */
[----:B------:R-:W-:-:S03]  /*73b0*/  LOP3.LUT P0, RZ, R184, 0x3, RZ, 0xc0, !PT ;  /* 0x00000003b8ff7812 */ /* 0x000fc6000780c0ff */
[----:B------:R1:W-:Y:S01]  /*73c0*/  STSM.16.M88.4 [R3], R80 ;  /* 0x0000005003007844 */ /* 0x0003e20000000200 */
[----:B------:R-:W-:Y:S01]  /*73d0*/  BAR.SYNC.DEFER_BLOCKING 0x1, 0x100 ;  /* 0x0044000000007b1d */ /* 0x000fe20000010000 */
[-C--:B------:R-:W-:Y:S02]  /*73e0*/  ISETP.GE.OR P1, PT, R41, R94.reuse, P0 ;  /* 0x0000005e2900720c */ /* 0x080fe40000726670 */
[----:B------:R-:W-:-:S05]  /*73f0*/  ISETP.GE.OR P0, PT, R19, R94, P0 ;  /* 0x0000005e1300720c */ /* 0x000fca0000706670 */
[----:B------:R-:W4:Y:S01]  /*7400*/  @P2 LDC R19, c[0x0][0xbec] ;  /* 0x0002fb00ff132b82 */ /* 0x000f220000000800 */
[----:B-1----:R-:W-:Y:S01]  /*7410*/  IMAD R3, R18, 0x20, R23 ;  /* 0x0000002012037824 */ /* 0x002fe200078e0217 */
[----:B------:R-:W-:-:S04]  /*7420*/  UIMAD UR5, UR11, UR8, URZ ;  /* 0x000000080b0572a4 */ /* 0x000fc8000f8e023f */
[----:B--2---:R1:W-:Y:S04]  /*7430*/  @!P1 ST.E desc[UR60][R52.64], R96 ;  /* 0x0000006034009985 */ /* 0x0043e8000c10193c */
[----:B---3--:R2:W-:Y:S04]  /*7440*/  @!P0 ST.E desc[UR60][R54.64], R93 ;  /* 0x0000005d36008985 */ /* 0x0085e8000c10193c */
[----:B------:R3:W5:Y:S01]  /*7450*/  LD.E.128 R24, desc[UR60][R12.64] ;  /* 0x0000003c0c187980 */ /* 0x000762000c101d00 */
[----:B-1----:R-:W1:Y:S01]  /*7460*/  LDC.64 R52, c[0x0][0xae0] ;  /* 0x0002b800ff347b82 */ /* 0x002e620000000a00 */
[----:B------:R-:W-:-:S02]  /*7470*/  UIMAD.WIDE.U32 UR6, UR10, UR8, URZ ;  /* 0x000000080a0672a5 */ /* 0x000fc4000f8e003f */
[----:B------:R0:W5:Y:S01]  /*7480*/  LD.E.128 R28, desc[UR60][R4.64] ;  /* 0x0000003c041c7980 */ /* 0x000162000c101d00 */
[----:B---3--:R-:W-:Y:S01]  /*7490*/  IMAD R12, R92, 0x80, R3 ;  /* 0x000000805c0c7824 */ /* 0x008fe200078e0203 */
[----:B------:R-:W-:Y:S02]  /*74a0*/  UIMAD UR5, UR10, UR9, UR5 ;  /* 0x000000090a0572a4 */ /* 0x000fe4000f8e0205 */
[----:B------:R3:W5:Y:S01]  /*74b0*/  LD.E.128 R32, desc[UR60][R6.64] ;  /* 0x0000003c06207980 */ /* 0x000762000c101d00 */
[----:B----4-:R-:W-:Y:S01]  /*74c0*/  @P2 IMAD.HI.U32 R3, R12, R19, RZ ;  /* 0x000000130c032227 */ /* 0x010fe200078e00ff */
[----:B------:R-:W-:Y:S01]  /*74d0*/  ULDC.64 UR8, c[0x0][0xaf0] ;  /* 0x0002bc0000087ab9 */ /* 0x000fe20000000a00 */
[----:B------:R-:W-:Y:S01]  /*74e0*/  UIADD3 UR7, UR7, UR5, URZ ;  /* 0x0000000507077290 */ /* 0x000fe2000fffe03f */
[----:B------:R-:W5:Y:S01]  /*74f0*/  LD.E.128 R88, desc[UR60][R88.64] ;  /* 0x0000003c58587980 */ /* 0x000f62000c101d00 */
[----:B0-----:R-:W-:Y:S01]  /*7500*/  IMAD.MOV.U32 R4, RZ, RZ, R12 ;  /* 0x000000ffff047224 */ /* 0x001fe200078e000c */
[----:B------:R-:W-:Y:S01]  /*7510*/  @P2 SHF.R.U32.HI R4, RZ, R56, R3 ;  /* 0x00000038ff042219 */ /* 0x000fe20000011603 */
[----:B------:R-:W-:Y:S01]  /*7520*/  UIMAD UR5, UR12, UR8, URZ ;  /* 0x000000080c0572a4 */ /* 0x000fe2000f8e023f */
[----:B------:R-:W5:Y:S02]  /*7530*/  LD.E.128 R40, desc[UR60][R20.64] ;  /* 0x0000003c14287980 */ /* 0x000f64000c101d00 */
[--C-:B------:R-:W-:Y:S01]  /*7540*/  SHF.R.S32.HI R3, RZ, 0x1f, R4.reuse ;  /* 0x0000001fff037819 */ /* 0x100fe20000011404 */
[----:B------:R-:W-:Y:S01]  /*7550*/  UIMAD UR5, UR39, UR9, UR5 ;  /* 0x00000009270572a4 */ /* 0x000fe2000f8e0205 */
[----:B---3--:R-:W-:Y:S01]  /*7560*/  IMAD.MOV R7, RZ, RZ, -R4 ;  /* 0x000000ffff077224 */ /* 0x008fe200078e0a04 */
[----:B------:R-:W-:Y:S01]  /*7570*/  UIMAD.WIDE.U32 UR6, UR39, UR8, UR6 ;  /* 0x00000008270672a5 */ /* 0x000fe2000f8e0006 */
[----:B------:R-:W5:Y:S01]  /*7580*/  LD.E.128 R36, desc[UR60][R14.64] ;  /* 0x0000003c0e247980 */ /* 0x000f62000c101d00 */
[----:B-1----:R-:W-:-:S02]  /*7590*/  IMAD R5, R3, R52, RZ ;  /* 0x0000003403057224 */ /* 0x002fc400078e02ff */
[----:B------:R-:W-:Y:S01]  /*75a0*/  UIADD3 UR7, UR7, UR5, URZ ;  /* 0x0000000507077290 */ /* 0x000fe2000fffe03f */
[----:B------:R-:W-:Y:S01]  /*75b0*/  IMAD R3, R0, R7, R12 ;  /* 0x0000000700037224 */ /* 0x000fe200078e020c */
[----:B------:R0:W5:Y:S01]  /*75c0*/  LD.E.128 R44, desc[UR60][R10.64] ;  /* 0x0000003c0a2c7980 */ /* 0x000162000c101d00 */
[----:B------:R-:W-:-:S03]  /*75d0*/  IMAD R7, R4, R53, R5 ;  /* 0x0000003504077224 */ /* 0x000fc600078e0205 */
[----:B------:R1:W5:Y:S01]  /*75e0*/  LD.E.128 R48, desc[UR60][R8.64] ;  /* 0x0000003c08307980 */ /* 0x000362000c101d00 */
[----:B------:R-:W-:Y:S01]  /*75f0*/  SHF.R.S32.HI R0, RZ, 0x1f, R3 ;  /* 0x0000001fff007819 */ /* 0x000fe20000011403 */
[----:B------:R-:W-:Y:S01]  /*7600*/  IMAD.WIDE.U32 R4, R4, R52, UR6 ;  /* 0x0000000604047e25 */ /* 0x000fe2000f8e0034 */
[----:B------:R-:W-:Y:S01]  /*7610*/  ULDC.64 UR6, c[0x0][0xad8] ;  /* 0x0002b60000067ab9 */ /* 0x000fe20000000a00 */
[----:B------:R-:W-:Y:S01]  /*7620*/  @!PT LDS RZ, [RZ] ;  /* 0x00000000fffff984 */ /* 0x000fe20000000800 */
[----:B------:R-:W-:Y:S01]  /*7630*/  @!PT LDS RZ, [RZ] ;  /* 0x00000000fffff984 */ /* 0x000fe20000000800 */
[----:B------:R-:W-:Y:S01]  /*7640*/  @!PT LDS RZ, [RZ] ;  /* 0x00000000fffff984 */ /* 0x000fe20000000800 */
[----:B------:R-:W-:Y:S01]  /*7650*/  @!PT LDS RZ, [RZ] ;  /* 0x00000000fffff984 */ /* 0x000fe20000000800 */
[----:B------:R3:W-:Y:S06]  /*7660*/  MEMBAR.ALL.CTA ;  /* 0x0000000000007992 */ /* 0x0007ec0000008000 */
[----:B---3--:R-:W1:Y:S01]  /*7670*/  FENCE.VIEW.ASYNC.S ;  /* 0x00000000000073c6 */ /* 0x008e620000000000 */
[----:B------:R-:W-:-:S02]  /*7680*/  IMAD.IADD R5, R5, 0x1, R7 ;  /* 0x0000000105057824 */ /* 0x000fc400078e0207 */
[----:B------:R-:W-:Y:S02]  /*7690*/  IMAD R0, R0, UR6, RZ ;  /* 0x0000000600007c24 */ /* 0x000fe4000f8e02ff */
[----:B0-----:R-:W-:Y:S02]  /*76a0*/  IMAD R11, R92, 0x80, R23 ;  /* 0x000000805c0b7824 */ /* 0x001fe400078e0217 */
[C---:B------:R-:W-:Y:S02]  /*76b0*/  IMAD R7, R3.reuse, UR7, R0 ;  /* 0x0000000703077c24 */ /* 0x040fe4000f8e0200 */
[----:B------:R-:W-:Y:S01]  /*76c0*/  IMAD.WIDE.U32 R4, R3, UR6, R4 ;  /* 0x0000000603047c25 */ /* 0x000fe2000f8e0004 */
[----:B------:R-:W-:Y:S01]  /*76d0*/  ISETP.GE.AND P1, PT, R11, R94, PT ;  /* 0x0000005e0b00720c */ /* 0x000fe20003f26270 */
[----:B------:R-:W-:Y:S02]  /*76e0*/  ULDC.64 UR6, c[0x0][0xa80] ;  /* 0x0002a00000067ab9 */ /* 0x000fe40000000a00 */
[----:B------:R-:W-:Y:S01]  /*76f0*/  IMAD.IADD R5, R5, 0x1, R7 ;  /* 0x0000000105057824 */ /* 0x000fe200078e0207 */
[----:B------:R-:W-:Y:S01]  /*7700*/  LEA R0, P2, R4, UR6, 0x1 ;  /* 0x0000000604007c11 */ /* 0x000fe2000f8408ff */
[----:B------:R-:W-:Y:S01]  /*7710*/  VIADD R3, R11, 0x20 ;  /* 0x000000200b037836 */ /* 0x000fe20000000000 */
[----:B------:R-:W-:-:S02]  /*7720*/  ULDC UR5, c[0x0][0xc] ;  /* 0x0000030000057ab9 */ /* 0x000fc40000000800 */
[----:B------:R-:W-:Y:S01]  /*7730*/  UIADD3 UR13, UR5, UR13, URZ ;  /* 0x0000000d050d7290 */ /* 0x000fe2000fffe03f */
[----:B------:R-:W-:Y:S01]  /*7740*/  LEA.HI.X R10, R4, UR7, R5, 0x1, P2 ;  /* 0x00000007040a7c11 */ /* 0x000fe200090f0c05 */
[----:B------:R-:W-:Y:S01]  /*7750*/  USEL UR6, URZ, 0x1, UP0 ;  /* 0x000000013f067887 */ /* 0x000fe20008000000 */
[-C--:B------:R-:W-:Y:S01]  /*7760*/  ISETP.GE.AND P3, PT, R3, R94.reuse, PT ;  /* 0x0000005e0300720c */ /* 0x080fe20003f66270 */
[----:B------:R-:W-:Y:S01]  /*7770*/  VIADD R3, R11, 0x40 ;  /* 0x000000400b037836 */ /* 0x000fe20000000000 */
[----:B------:R-:W-:Y:S01]  /*7780*/  USEL UR36, UR36, URZ, UP0 ;  /* 0x0000003f24247287 */ /* 0x000fe20008000000 */
[----:B-1----:R2:W0:Y:S01]  /*7790*/  SHFL.IDX PT, R8, R0, RZ, 0x181f ;  /* 0x00181fff00087589 */ /* 0x00242200000e0000 */
[----:B------:R-:W-:Y:S01]  /*77a0*/  ULOP3.LUT UR37, UR37, UR6, URZ, 0x3c, !UPT ;  /* 0x0000000625257292 */ /* 0x000fe2000f8e3c3f */
[----:B------:R-:W-:Y:S01]  /*77b0*/  IMAD.U32 R19, RZ, RZ, UR13 ;  /* 0x0000000dff137e24 */ /* 0x000fe2000f8e00ff */
[----:B------:R-:W-:Y:S01]  /*77c0*/  SYNCS.ARRIVE.TRANS64.RED.A1T0 RZ, [UR4], RZ ;  /* 0x000000ffffff79a7 */ /* 0x000fe20008100404 */
[----:B------:R2:W1:Y:S01]  /*77d0*/  SHFL.IDX PT, R9, R10, RZ, 0x181f ;  /* 0x00181fff0a097589 */ /* 0x00046200000e0000 */
[----:B------:R-:W-:Y:S01]  /*77e0*/  BSSY B0, `(.L_x_29) ;  /* 0x000000b000007945 */ /* 0x000fe20003800000 */
[----:B------:R-:W-:-:S03]  /*77f0*/  ISETP.GE.AND P0, PT, R3, R94, PT ;  /* 0x0000005e0300720c */ /* 0x000fc60003f06270 */
[----:B------:R-:W-:Y:S10]  /*7800*/  @P1 BRA `(.L_x_30) ;  /* 0x0000000000201947 */ /* 0x000ff40003800000 */
[----:B------:R-:W-:Y:S02]  /*7810*/  ULDC UR4, c[0x0][0xac8] ;  /* 0x0002b20000047ab9 */ /* 0x000fe40000000800 */
[----:B------:R-:W-:Y:S02]  /*7820*/  ISETP.GE.AND P2, PT, R17, UR4, PT ;  /* 0x0000000411007c0c */ /* 0x000fe4000bf46270 */
[----:B------:R-:W-:-:S11]  /*7830*/  ISETP.GE.AND P1, PT, R16, UR4, PT ;  /* 0x0000000410007c0c */ /* 0x000fd6000bf26270 */
[C---:B0-----:R-:W-:Y:S02]  /*7840*/  @!P2 LEA R6, P4, R17.reuse, R8, 0x1 ;  /* 0x000000081106a211 */ /* 0x041fe400078808ff */
[----:B-1----:R-:W-:Y:S02]  /*7850*/  @!P1 IMAD.WIDE R4, R16, 0x2, R8 ;  /* 0x0000000210049825 */ /* 0x002fe400078e0208 */
[----:B------:R-:W-:-:S03]  /*7860*/  @!P2 LEA.HI.X R7, R17, R9, R192, 0x1, P4 ;  /* 0x000000091107a211 */ /* 0x000fc600020f0cc0 */
[----:B-----5:R3:W-:Y:S04]  /*7870*/  @!P1 ST.E.128 desc[UR60][R4.64], R88 ;  /* 0x0000005804009985 */ /* 0x0207e8000c101d3c */
[----:B------:R3:W-:Y:S02]  /*7880*/  @!P2 ST.E.128 desc[UR60][R6.64], R44 ;  /* 0x0000002c0600a985 */ /* 0x0007e4000c101d3c */
.L_x_30:
[----:B------:R-:W-:Y:S05]  /*7890*/  BSYNC B0 ;  /* 0x0000000000007941 */ /* 0x000fea0003800000 */
.L_x_29:
[----:B-1----:R1:W4:Y:S01]  /*78a0*/  SHFL.IDX PT, R9, R10, 0x1, 0x181f ;  /* 0x00381f000a097f89 */ /* 0x00232200000e0000 */
[----:B------:R-:W-:Y:S03]  /*78b0*/  BSSY B0, `(.L_x_31) ;  /* 0x000000b000007945 */ /* 0x000fe60003800000 */
[----:B0-----:R1:W0:Y:S01]  /*78c0*/  SHFL.IDX PT, R8, R0, 0x1, 0x181f ;  /* 0x00381f0000087f89 */ /* 0x00122200000e0000 */
[----:B------:R-:W-:Y:S05]  /*78d0*/  @P3 BRA `(.L_x_32) ;  /* 0x0000000000203947 */ /* 0x000fea0003800000 */
[----:B------:R-:W-:Y:S02]  /*78e0*/  ULDC UR4, c[0x0][0xac8] ;  /* 0x0002b20000047ab9 */ /* 0x000fe40000000800 */
[----:B------:R-:W-:Y:S02]  /*78f0*/  ISETP.GE.AND P3, PT, R17, UR4, PT ;  /* 0x0000000411007c0c */ /* 0x000fe4000bf66270 */
[----:B------:R-:W-:-:S11]  /*7900*/  ISETP.GE.AND P2, PT, R16, UR4, PT ;  /* 0x0000000410007c0c */ /* 0x000fd6000bf46270 */
[C---:B0--3--:R-:W-:Y:S02]  /*7910*/  @!P3 LEA R6, P1, R17.reuse, R8, 0x1 ;  /* 0x000000081106b211 */ /* 0x049fe400078208ff */
[----:B----4-:R-:W-:Y:S02]  /*7920*/  @!P2 IMAD.WIDE R4, R16, 0x2, R8 ;  /* 0x000000021004a825 */ /* 0x010fe400078e0208 */
[----:B------:R-:W-:-:S03]  /*7930*/  @!P3 LEA.HI.X R7, R17, R9, R192, 0x1, P1 ;  /* 0x000000091107b211 */ /* 0x000fc600008f0cc0 */
[----:B-----5:R0:W-:Y:S04]  /*7940*/  @!P2 ST.E.128 desc[UR60][R4.64], R40 ;  /* 0x000000280400a985 */ /* 0x0201e8000c101d3c */
[----:B------:R0:W-:Y:S02]  /*7950*/  @!P3 ST.E.128 desc[UR60][R6.64], R48 ;  /* 0x000000300600b985 */ /* 0x0001e4000c101d3c */
.L_x_32:
[----:B------:R-:W-:Y:S05]  /*7960*/  BSYNC B0 ;  /* 0x0000000000007941 */ /* 0x000fea0003800000 */
.L_x_31:
[----:B----4-:R4:W1:Y:S01]  /*7970*/  SHFL.IDX PT, R9, R10, 0x2, 0x181f ;  /* 0x00581f000a097f89 */ /* 0x01086200000e0000 */
[----:B------:R-:W-:Y:S03]  /*7980*/  BSSY B0, `(.L_x_33) ;  /* 0x000000b000007945 */ /* 0x000fe60003800000 */
[----:B0-----:R4:W0:Y:S01]  /*7990*/  SHFL.IDX PT, R8, R0, 0x2, 0x181f ;  /* 0x00581f0000087f89 */ /* 0x00182200000e0000 */
[----:B------:R-:W-:Y:S05]  /*79a0*/  @P0 BRA `(.L_x_34) ;  /* 0x0000000000200947 */ /* 0x000fea0003800000 */
[----:B------:R-:W-:Y:S02]  /*79b0*/  ULDC UR4, c[0x0][0xac8] ;  /* 0x0002b20000047ab9 */ /* 0x000fe40000000800 */
[----:B------:R-:W-:Y:S02]  /*79c0*/  ISETP.GE.AND P2, PT, R17, UR4, PT ;  /* 0x0000000411007c0c */ /* 0x000fe4000bf46270 */
[----:B------:R-:W-:-:S11]  /*79d0*/  ISETP.GE.AND P1, PT, R16, UR4, PT ;  /* 0x0000000410007c0c */ /* 0x000fd6000bf26270 */
[C---:B0--3--:R-:W-:Y:S02]  /*79e0*/  @!P2 LEA R6, P0, R17.reuse, R8, 0x1 ;  /* 0x000000081106a211 */ /* 0x049fe400078008ff */
[----:B-1----:R-:W-:Y:S02]  /*79f0*/  @!P1 IMAD.WIDE R4, R16, 0x2, R8 ;  /* 0x0000000210049825 */ /* 0x002fe400078e0208 */
[----:B------:R-:W-:-:S03]  /*7a00*/  @!P2 LEA.HI.X R7, R17, R9, R192, 0x1, P0 ;  /* 0x000000091107a211 */ /* 0x000fc600000f0cc0 */
[----:B-----5:R0:W-:Y:S04]  /*7a10*/  @!P1 ST.E.128 desc[UR60][R4.64], R36 ;  /* 0x0000002404009985 */ /* 0x0201e8000c101d3c */
[----:B------:R0:W-:Y:S02]  /*7a20*/  @!P2 ST.E.128 desc[UR60][R6.64], R32 ;  /* 0x000000200600a985 */ /* 0x0001e4000c101d3c */
.L_x_34:
[----:B------:R-:W-:Y:S05]  /*7a30*/  BSYNC B0 ;  /* 0x0000000000007941 */ /* 0x000fea0003800000 */
.L_x_33:
[----:B------:R-:W-:Y:S01]  /*7a40*/  VIADD R3, R11, 0x60 ;  /* 0x000000600b037836 */ /* 0x000fe20000000000 */
[----:B-1----:R1:W1:Y:S01]  /*7a50*/  SHFL.IDX PT, R9, R10, 0x3, 0x181f ;  /* 0x00781f000a097f89 */ /* 0x00226200000e0000 */
[----:B------:R-:W-:Y:S01]  /*7a60*/  BSSY B0, `(.L_x_35) ;  /* 0x000000d000007945 */ /* 0x000fe20003800000 */
[----:B------:R-:W-:Y:S02]  /*7a70*/  VIADD R22, R22, 0x1 ;  /* 0x0000000116167836 */ /* 0x000fe40000000000 */
[----:B------:R-:W-:Y:S01]  /*7a80*/  ISETP.GE.AND P0, PT, R3, R94, PT ;  /* 0x0000005e0300720c */ /* 0x000fe20003f06270 */
[----:B0-----:R0:W0:-:S12]  /*7a90*/  SHFL.IDX PT, R8, R0, 0x3, 0x181f ;  /* 0x00781f0000087f89 */ /* 0x00101800000e0000 */
        /* <DEDUP_REMOVED lines=9> */
.L_x_36:
[----:B------:R-:W-:Y:S05]  /*7b30*/  BSYNC B0 ;  /* 0x0000000000007941 */ /* 0x000fea0003800000 */
.L_x_35:
[----:B0-2-4-:R-:W0:Y:S01]  /*7b40*/  LDC R0, c[0x0][0xc34] ;  /* 0x00030d00ff007b82 */ /* 0x015e220000000800 */
[----:B------:R-:W-:-:S13]  /*7b50*/  R2UR UR4, R19 ;  /* 0x00000000130472ca */ /* 0x000fda00000e0000 */
[----:B0-----:R-:W-:-:S13]  /*7b60*/  ISETP.LE.AND P0, PT, R0, UR4, PT ;  /* 0x0000000400007c0c */ /* 0x001fda000bf03270 */
[----:B------:R-:W-:Y:S05]  /*7b70*/  @!P0 BRA `(.L_x_37) ;  /* 0xffffff90007c8947 */ /* 0x000fea000383ffff */
[----:B------:R-:W-:Y:S05]  /*7b80*/  EXIT ;  /* 0x000000000000794d */ /* 0x000fea0003800000 */
.L_x_7:
[----:B------:R-:W-:-:S08]  /*7b90*/  NOP ;  /* 0x0000000000007918 */ /* 0x000fd00000000000 */
[----:B0-----:R-:W0:-:S00]  /*7ba0*/  USETMAXREG.DEALLOC.CTAPOOL 0x18 ;  /* 0x00000018000079c8 */ /* 0x001e0000080e0500 */
[----:B------:R-:W1:Y:S01]  /*7bb0*/  S2UR UR5, SR_CTAID.X ;  /* 0x00000000000579c3 */ /* 0x000e620000002500 */
[----:B0-----:R-:W-:Y:S02]  /*7bc0*/  IMAD.MOV.U32 R2, RZ, RZ, 0x1 ;  /* 0x00000001ff027424 */ /* 0x001fe400078e00ff */
[----:B------:R-:W-:-:S05]  /*7bd0*/  IMAD.MOV.U32 R18, RZ, RZ, RZ ;  /* 0x000000ffff127224 */ /* 0x000fca00078e00ff */
[----:B------:R-:W1:Y:S02]  /*7be0*/  LDC R3, c[0x0][0xc34] ;  /* 0x00030d00ff037b82 */ /* 0x000e640000000800 */
[----:B-1----:R-:W-:Y:S01]  /*7bf0*/  ISETP.LE.AND P0, PT, R3, UR5, PT ;  /* 0x0000000503007c0c */ /* 0x002fe2000bf03270 */
[----:B------:R-:W-:-:S05]  /*7c00*/  IMAD.MOV.U32 R3, RZ, RZ, 0x1 ;  /* 0x00000001ff037424 */ /* 0x000fca00078e00ff */
[----:B------:R0:W-:Y:S07]  /*7c10*/  STL [R1+0x4], R3 ;  /* 0x0000040301007387 */ /* 0x0001ee0000100800 */
[----:B------:R-:W-:Y:S05]  /*7c20*/  @P0 BRA `(.L_x_38) ;  /* 0x0000003c00b80947 */ /* 0x000fea0003800000 */
[----:B------:R-:W1:Y:S01]  /*7c30*/  S2UR UR4, SR_CgaCtaId ;  /* 0x00000000000479c3 */ /* 0x000e620000008800 */
[C---:B------:R-:W-:Y:S01]  /*7c40*/  IMAD.SHL.U32 R2, R0.reuse, 0x8, RZ ;  /* 0x0000000800027824 */ /* 0x040fe200078e00ff */
[----:B------:R-:W-:Y:S01]  /*7c50*/  LOP3.LUT R5, R0, 0x7f, RZ, 0xc0, !PT ;  /* 0x0000007f00057812 */ /* 0x000fe200078ec0ff */
[----:B------:R-:W-:Y:S01]  /*7c60*/  UMOV UR36, 0x400 ;  /* 0x0000040000247882 */ /* 0x000fe20000000000 */
[----:B------:R-:W-:Y:S01]  /*7c70*/  IMAD.MOV.U32 R18, RZ, RZ, RZ ;  /* 0x000000ffff127224 */ /* 0x000fe200078e00ff */
[----:B------:R-:W-:Y:S01]  /*7c80*/  ULDC.64 UR38, c[0x0][0x198] ;  /* 0x0000660000267ab9 */ /* 0x000fe20000000a00 */
[C---:B0-----:R-:W-:Y:S01]  /*7c90*/  LOP3.LUT R3, R2.reuse, 0x1f8, RZ, 0xc0, !PT ;  /* 0x000001f802037812 */ /* 0x041fe200078ec0ff */
[----:B------:R-:W-:Y:S01]  /*7ca0*/  ULDC UR37, c[0x0][0xc] ;  /* 0x0000030000257ab9 */ /* 0x000fe20000000800 */
[----:B------:R-:W-:Y:S02]  /*7cb0*/  LOP3.LUT R2, R2, 0x38, RZ, 0xc0, !PT ;  /* 0x0000003802027812 */ /* 0x000fe400078ec0ff */
[----:B------:R-:W-:Y:S01]  /*7cc0*/  LOP3.LUT R4, R3, 0x38, R0, 0x78, !PT ;  /* 0x0000003803047812 */ /* 0x000fe200078e7800 */
[----:B------:R-:W-:Y:S01]  /*7cd0*/  IMAD.SHL.U32 R3, R5, 0x8, RZ ;  /* 0x0000000805037824 */ /* 0x000fe200078e00ff */
[----:B------:R-:W-:-:S04]  /*7ce0*/  SHF.R.U32.HI R5, RZ, 0x3, R5 ;  /* 0x00000003ff057819 */ /* 0x000fc80000011605 */
[----:B------:R-:W-:Y:S01]  /*7cf0*/  LOP3.LUT R4, R4, 0x200, R3, 0xf8, !PT ;  /* 0x0000020004047812 */ /* 0x000fe200078ef803 */
[----:B------:R-:W-:-:S05]  /*7d00*/  IMAD.SHL.U32 R3, R0, 0x10, RZ ;  /* 0x0000001000037824 */ /* 0x000fca00078e00ff */
[----:B------:R-:W-:Y:S01]  /*7d10*/  LOP3.LUT R0, R5, 0x70, R3, 0xf8, !PT ;  /* 0x0000007005007812 */ /* 0x000fe200078ef803 */
[----:B------:R-:W-:Y:S01]  /*7d20*/  IMAD.U32 R3, RZ, RZ, UR5 ;  /* 0x00000005ff037e24 */ /* 0x000fe2000f8e00ff */
[----:B-1----:R-:W-:Y:S01]  /*7d30*/  ULEA UR36, UR4, UR36, 0x18 ;  /* 0x0000002404247291 */ /* 0x002fe2000f8ec03f */
[----:B------:R-:W-:-:S05]  /*7d40*/  IMAD.MOV.U32 R0, RZ, RZ, 0x1 ;  /* 0x00000001ff007424 */ /* 0x000fca00078e00ff */
[----:B------:R-:W-:-:S05]  /*7d50*/  LEA R4, R4, UR36, 0x1 ;  /* 0x0000002404047c11 */ /* 0x000fca000f8e08ff */
[----:B------:R-:W-:Y:S04]  /*7d60*/  STL [R1+0x10], R4 ;  /* 0x0000100401007387 */ /* 0x000fe80000100800 */
[----:B------:R0:W-:Y:S04]  /*7d70*/  STL [R1+0x24], R3 ;  /* 0x0000240301007387 */ /* 0x0001e80000100800 */
[----:B------:R1:W-:Y:S04]  /*7d80*/  STL [R1+0x4], R0 ;  /* 0x0000040001007387 */ /* 0x0003e80000100800 */
[----:B------:R2:W-:Y:S01]  /*7d90*/  STL [R1+0x2c], RZ ;  /* 0x00002cff01007387 */ /* 0x0005e20000100800 */
[----:B0-----:R-:W-:-:S02]  /*7da0*/  LOP3.LUT R3, R2, 0x40, RZ, 0xfc, !PT ;  /* 0x0000004002037812 */ /* 0x001fc400078efcff */
[----:B-1----:R-:W-:-:S07]  /*7db0*/  LOP3.LUT R0, R2, 0x80, RZ, 0xfc, !PT ;  /* 0x0000008002007812 */ /* 0x002fce00078efcff */
.L_x_114:
[----:B------:R-:W3:Y:S01]  /*7dc0*/  LDL R2, [R1+0x24] ;  /* 0x0000240001027983 */ /* 0x000ee20000100800 */
[----:B0-----:R-:W0:Y:S01]  /*7dd0*/  LDC R0, c[0x0][0xc38] ;  /* 0x00030e00ff007b82 */ /* 0x001e220000000800 */
[----:B------:R-:W-:Y:S05]  /*7de0*/  YIELD ;  /* 0x0000000000007946 */ /* 0x000fea0003800000 */
[----:B------:R-:W-:Y:S02]  /*7df0*/  ULDC.64 UR4, c[0x0][0x418] ;  /* 0x0001060000047ab9 */ /* 0x000fe40000000a00 */
[----:B------:R-:W1:Y:S01]  /*7e00*/  LDC R16, c[0x0][0xc44] ;  /* 0x00031100ff107b82 */ /* 0x000e620000000800 */
[----:B------:R-:W-:-:S03]  /*7e10*/  UISETP.NE.U32.AND UP0, UPT, UR4, URZ, UPT ;  /* 0x0000003f0400728c */ /* 0x000fc6000bf05070 */
[----:B------:R-:W-:Y:S01]  /*7e20*/  ULDC UR4, c[0x0][0x424] ;  /* 0x0001090000047ab9 */ /* 0x000fe20000000800 */
[----:B------:R-:W-:Y:S02]  /*7e30*/  UISETP.NE.AND.EX UP0, UPT, UR5, URZ, UPT, UP0 ;  /* 0x0000003f0500728c */ /* 0x000fe4000bf05300 */
[----:B------:R-:W-:Y:S02]  /*7e40*/  UIADD3 UR5, UR36, 0x1c400, URZ ;  /* 0x0001c40024057890 */ /* 0x000fe4000fffe03f */
[----:B------:R-:W-:Y:S02]  /*7e50*/  USEL UR4, UR4, 0x1, UP0 ;  /* 0x0000000104047887 */ /* 0x000fe40008000000 */
[----:B------:R-:W-:Y:S01]  /*7e60*/  ULOP3.LUT UP0, URZ, UR5, 0x3ff, URZ, 0xc0, !UPT ;  /* 0x000003ff053f7892 */ /* 0x000fe2000f80c03f */
[----:B0-----:R-:W-:-:S13]  /*7e70*/  ISETP.NE.AND P0, PT, R0, 0x1, PT ;  /* 0x000000010000780c */ /* 0x001fda0003f05270 */
[----:B------:R-:W3:Y:S08]  /*7e80*/  @P0 LDC R0, c[0x0][0xc3c] ;  /* 0x00030f00ff000b82 */ /* 0x000ef00000000800 */
[----:B------:R-:W0:Y:S01]  /*7e90*/  @P0 LDC R3, c[0x0][0xc40] ;  /* 0x00031000ff030b82 */ /* 0x000e220000000800 */
[----:B---3--:R-:W-:-:S04]  /*7ea0*/  @P0 IMAD.HI.U32 R0, R2, R0, RZ ;  /* 0x0000000002000227 */ /* 0x008fc800078e00ff */
[----:B------:R-:W-:Y:S01]  /*7eb0*/  IMAD.MOV.U32 R4, RZ, RZ, R2 ;  /* 0x000000ffff047224 */ /* 0x000fe200078e0002 */
[----:B0-----:R-:W-:Y:S02]  /*7ec0*/  @P0 SHF.R.U32.HI R4, RZ, R3, R0 ;  /* 0x00000003ff040219 */ /* 0x001fe40000011600 */
[----:B-1----:R-:W-:Y:S01]  /*7ed0*/  ISETP.NE.AND P0, PT, R16, 0x1, PT ;  /* 0x000000011000780c */ /* 0x002fe20003f05270 */
[----:B------:R-:W0:Y:S02]  /*7ee0*/  LDC R0, c[0x0][0x2f0] ;  /* 0x0000bc00ff007b82 */ /* 0x000e240000000800 */
[----:B------:R-:W-:Y:S01]  /*7ef0*/  IMAD.MOV.U32 R5, RZ, RZ, R4 ;  /* 0x000000ffff057224 */ /* 0x000fe200078e0004 */
[----:B------:R-:W-:Y:S09]  /*7f00*/  STL [R1+0x1c], R4 ;  /* 0x00001c0401007387 */ /* 0x000ff20000100800 */
[----:B------:R-:W1:Y:S02]  /*7f10*/  @P0 LDC.64 R2, c[0x0][0xc48] ;  /* 0x00031200ff020b82 */ /* 0x000e640000000a00 */
[----:B-1----:R-:W-:-:S05]  /*7f20*/  @P0 IMAD.HI.U32 R2, R4, R2, RZ ;  /* 0x0000000204020227 */ /* 0x002fca00078e00ff */
[----:B------:R-:W-:Y:S01]  /*7f30*/  @P0 SHF.R.U32.HI R5, RZ, R3, R2 ;  /* 0x00000003ff050219 */ /* 0x000fe20000011602 */
[----:B0-----:R-:W-:Y:S01]  /*7f40*/  IMAD R2, R0, UR4, RZ ;  /* 0x0000000400027c24 */ /* 0x001fe2000f8e02ff */
[----:B------:R-:W-:-:S03]  /*7f50*/  PLOP3.LUT P0, PT, PT, PT, UP0, 0x80, 0x0 ;  /* 0x000000000000781c */ /* 0x000fc60003f0f008 */
[----:B------:R-:W-:Y:S01]  /*7f60*/  VIADD R0, R2, 0x7f ;  /* 0x0000007f02007836 */ /* 0x000fe20000000000 */
[----:B------:R-:W-:Y:S01]  /*7f70*/  STL [R1+0x14], R5 ;  /* 0x0000140501007387 */ /* 0x000fe20000100800 */
[----:B------:R-:W-:-:S03]  /*7f80*/  IMAD.MOV R3, RZ, RZ, -R5 ;  /* 0x000000ffff037224 */ /* 0x000fc600078e0a05 */
[----:B------:R0:W-:Y:S01]  /*7f90*/  STL [R1+0x28], R2 ;  /* 0x0000280201007387 */ /* 0x0001e20000100800 */
[----:B------:R-:W-:Y:S01]  /*7fa0*/  IMAD R16, R16, R3, R4 ;  /* 0x0000000310107224 */ /* 0x000fe200078e0204 */
[----:B0-----:R-:W-:-:S04]  /*7fb0*/  SHF.R.S32.HI R2, RZ, 0x1f, R0 ;  /* 0x0000001fff027819 */ /* 0x001fc80000011400 */
[----:B------:R-:W-:-:S04]  /*7fc0*/  LEA.HI R2, R2, R0, RZ, 0x7 ;  /* 0x0000000002027211 */ /* 0x000fc800078f38ff */
[----:B------:R-:W-:-:S05]  /*7fd0*/  SHF.R.S32.HI R0, RZ, 0x7, R2 ;  /* 0x00000007ff007819 */ /* 0x000fca0000011402 */
[----:B------:R0:W-:Y:S01]  /*7fe0*/  STL [R1+0x20], R0 ;  /* 0x0000200001007387 */ /* 0x0001e20000100800 */
[----:B--2---:R-:W-:Y:S05]  /*7ff0*/  @!P0 BRA `(.L_x_39) ;  /* 0x0000000000408947 */ /* 0x004fea0003800000 */
[----:B------:R-:W-:Y:S01]  /*8000*/  MOV R2, 0x0 ;  /* 0x0000000000027802 */ /* 0x000fe20000000f00 */
[----:B------:R-:W-:Y:S01]  /*8010*/  ULDC.64 UR6, c[0x4][0xb8] ;  /* 0x01002e0000067ab9 */ /* 0x000fe20000000a00 */
[----:B------:R-:W-:Y:S01]  /*8020*/  ULDC.64 UR8, c[0x4][0xc0] ;  /* 0x0100300000087ab9 */ /* 0x000fe20000000a00 */
[----:B------:R-:W-:Y:S01]  /*8030*/  ULDC.64 UR4, c[0x4][0x8] ;  /* 0x0100020000047ab9 */ /* 0x000fe20000000a00 */
[----:B------:R-:W-:Y:S02]  /*8040*/  IMAD.U32 R4, RZ, RZ, UR6 ;  /* 0x00000006ff047e24 */ /* 0x000fe4000f8e00ff */
[----:B------:R-:W1:Y:S01]  /*8050*/  LDC.64 R2, c[0x4][R2] ;  /* 0x0100000002027b82 */ /* 0x000e620000000a00 */
[----:B------:R-:W-:Y:S02]  /*8060*/  IMAD.U32 R5, RZ, RZ, UR7 ;  /* 0x00000007ff057e24 */ /* 0x000fe4000f8e00ff */
[----:B------:R-:W-:Y:S02]  /*8070*/  IMAD.U32 R6, RZ, RZ, UR8 ;  /* 0x00000008ff067e24 */ /* 0x000fe4000f8e00ff */
[----:B------:R-:W-:-:S02]  /*8080*/  IMAD.U32 R7, RZ, RZ, UR9 ;  /* 0x00000009ff077e24 */ /* 0x000fc4000f8e00ff */
[----:B------:R-:W-:Y:S02]  /*8090*/  IMAD.U32 R10, RZ, RZ, UR4 ;  /* 0x00000004ff0a7e24 */ /* 0x000fe4000f8e00ff */
[----:B------:R-:W-:Y:S02]  /*80a0*/  IMAD.U32 R11, RZ, RZ, UR5 ;  /* 0x00000005ff0b7e24 */ /* 0x000fe4000f8e00ff */
[----:B------:R-:W-:Y:S02]  /*80b0*/  IMAD.MOV.U32 R8, RZ, RZ, 0x70 ;  /* 0x00000070ff087424 */ /* 0x000fe400078e00ff */
[----:B------:R-:W-:Y:S02]  /*80c0*/  IMAD.MOV.U32 R12, RZ, RZ, 0x1 ;  /* 0x00000001ff0c7424 */ /* 0x000fe400078e00ff */
[----:B------:R-:W-:-:S07]  /*80d0*/  IMAD.MOV.U32 R13, RZ, RZ, RZ ;  /* 0x000000ffff0d7224 */ /* 0x000fce00078e00ff */
[----:B------:R-:W-:-:S07]  /*80e0*/  LEPC R20, `(.L_x_39) ;  /* 0x000000001014794e */ /* 0x000fce0000000000 */
[----:B012---:R-:W-:Y:S05]  /*80f0*/  CALL.ABS.NOINC R2 ;  /* 0x0000000002007343 */ /* 0x007fea0003c00000 */
.L_x_39:
[----:B------:R-:W-:-:S04]  /*8100*/  UIADD3 UR4, UR36, 0x400, URZ ;  /* 0x0000040024047890 */ /* 0x000fc8000fffe03f */
[----:B------:R-:W-:-:S06]  /*8110*/  ULOP3.LUT UP0, URZ, UR4, 0x3ff, URZ, 0xc0, !UPT ;  /* 0x000003ff043f7892 */ /* 0x000fcc000f80c03f */
[----:B------:R-:W-:-:S13]  /*8120*/  PLOP3.LUT P0, PT, PT, PT, UP0, 0x80, 0x0 ;  /* 0x000000000000781c */ /* 0x000fda0003f0f008 */
[----:B------:R-:W-:Y:S05]  /*8130*/  @!P0 BRA `(.L_x_40) ;  /* 0x00000000007c8947 */ /* 0x000fea0003800000 */
[----:B------:R-:W-:Y:S01]  /*8140*/  MOV R17, 0x0 ;  /* 0x0000000000117802 */ /* 0x000fe20000000f00 */
[----:B------:R-:W-:Y:S01]  /*8150*/  ULDC.64 UR6, c[0x4][0xb8] ;  /* 0x01002e0000067ab9 */ /* 0x000fe20000000a00 */
[----:B------:R-:W-:Y:S01]  /*8160*/  ULDC.64 UR8, c[0x4][0xc0] ;  /* 0x0100300000087ab9 */ /* 0x000fe20000000a00 */
[----:B------:R-:W-:Y:S01]  /*8170*/  ULDC.64 UR4, c[0x4][0x10] ;  /* 0x0100040000047ab9 */ /* 0x000fe20000000a00 */
[----:B------:R1:W3:Y:S01]  /*8180*/  LDC.64 R2, c[0x4][R17] ;  /* 0x0100000011027b82 */ /* 0x0002e20000000a00 */
[----:B------:R-:W-:Y:S02]  /*8190*/  IMAD.U32 R4, RZ, RZ, UR6 ;  /* 0x00000006ff047e24 */ /* 0x000fe4000f8e00ff */
[----:B------:R-:W-:Y:S02]  /*81a0*/  IMAD.U32 R5, RZ, RZ, UR7 ;  /* 0x00000007ff057e24 */ /* 0x000fe4000f8e00ff */
[----:B------:R-:W-:Y:S02]  /*81b0*/  IMAD.U32 R6, RZ, RZ, UR8 ;  /* 0x00000008ff067e24 */ /* 0x000fe4000f8e00ff */
[----:B------:R-:W-:-:S02]  /*81c0*/  IMAD.U32 R7, RZ, RZ, UR9 ;  /* 0x00000009ff077e24 */ /* 0x000fc4000f8e00ff */
[----:B------:R-:W-:Y:S02]  /*81d0*/  IMAD.U32 R10, RZ, RZ, UR4 ;  /* 0x00000004ff0a7e24 */ /* 0x000fe4000f8e00ff */
[----:B------:R-:W-:Y:S02]  /*81e0*/  IMAD.U32 R11, RZ, RZ, UR5 ;  /* 0x00000005ff0b7e24 */ /* 0x000fe4000f8e00ff */
[----:B------:R-:W-:Y:S02]  /*81f0*/  IMAD.MOV.U32 R8, RZ, RZ, 0x70 ;  /* 0x00000070ff087424 */ /* 0x000fe400078e00ff */
[----:B------:R-:W-:Y:S02]  /*8200*/  IMAD.MOV.U32 R12, RZ, RZ, 0x1 ;  /* 0x00000001ff0c7424 */ /* 0x000fe400078e00ff */
[----:B-1----:R-:W-:-:S07]  /*8210*/  IMAD.MOV.U32 R13, RZ, RZ, RZ ;  /* 0x000000ffff0d7224 */ /* 0x002fce00078e00ff */
[----:B------:R-:W-:-:S07]  /*8220*/  LEPC R20, `(.L_x_41) ;  /* 0x000000001014794e */ /* 0x000fce0000000000 */
[----:B0-23--:R-:W-:Y:S05]  /*8230*/  CALL.ABS.NOINC R2 ;  /* 0x0000000002007343 */ /* 0x00dfea0003c00000 */
.L_x_41:
[----:B------:R0:W1:Y:S01]  /*8240*/  LDC.64 R2, c[0x4][R17] ;  /* 0x0100000011027b82 */ /* 0x0000620000000a00 */
[----:B------:R-:W-:Y:S01]  /*8250*/  ULDC.64 UR6, c[0x4][0xb8] ;  /* 0x01002e0000067ab9 */ /* 0x000fe20000000a00 */
[----:B------:R-:W-:Y:S01]  /*8260*/  ULDC.64 UR8, c[0x4][0xc0] ;  /* 0x0100300000087ab9 */ /* 0x000fe20000000a00 */
[----:B------:R-:W-:Y:S01]  /*8270*/  ULDC.64 UR4, c[0x4][0x18] ;  /* 0x0100060000047ab9 */ /* 0x000fe20000000a00 */
        /* <DEDUP_REMOVED lines=8> */
[----:B0-----:R-:W-:-:S07]  /*8300*/  IMAD.MOV.U32 R13, RZ, RZ, RZ ;  /* 0x000000ffff0d7224 */ /* 0x001fce00078e00ff */
[----:B------:R-:W-:-:S07]  /*8310*/  LEPC R20, `(.L_x_40) ;  /* 0x000000001014794e */ /* 0x000fce0000000000 */
[----:B-1----:R-:W-:Y:S05]  /*8320*/  CALL.ABS.NOINC R2 ;  /* 0x0000000002007343 */ /* 0x002fea0003c00000 */
.L_x_40:
[----:B------:R-:W3:Y:S01]  /*8330*/  LDL R2, [R1+0x20] ;  /* 0x0000200001027983 */ /* 0x000ee20000100800 */
[----:B------:R-:W-:-:S03]  /*8340*/  ULDC.64 UR4, c[0x0][0x9f8] ;  /* 0x00027e0000047ab9 */ /* 0x000fc60000000a00 */
[----:B0-----:R-:W4:Y:S01]  /*8350*/  LDL R0, [R1+0x14] ;  /* 0x0000140001007983 */ /* 0x001f220000100800 */
[----:B------:R-:W-:-:S04]  /*8360*/  ISETP.NE.U32.AND P0, PT, RZ, UR4, PT ;  /* 0x00000004ff007c0c */ /* 0x000fc8000bf05070 */
[----:B------:R-:W-:Y:S01]  /*8370*/  ISETP.NE.AND.EX P0, PT, RZ, UR5, PT, P0 ;  /* 0x00000005ff007c0c */ /* 0x000fe2000bf05300 */
[----:B---3--:R-:W-:-:S12]  /*8380*/  IMAD.MOV.U32 R17, RZ, RZ, R2 ;  /* 0x000000ffff117224 */ /* 0x008fd800078e0002 */
[----:B------:R-:W0:Y:S01]  /*8390*/  @P0 LDC.64 R2, c[0x0][0x9f8] ;  /* 0x00027e00ff020b82 */ /* 0x000e220000000a00 */
[----:B----4-:R-:W-:Y:S02]  /*83a0*/  IMAD.MOV.U32 R7, RZ, RZ, R0 ;  /* 0x000000ffff077224 */ /* 0x010fe400078e0000 */
[----:B0-----:R-:W-:-:S05]  /*83b0*/  @P0 IMAD.WIDE R2, R0, 0x4, R2 ;  /* 0x0000000400020825 */ /* 0x001fca00078e0202 */
[----:B------:R0:W3:Y:S01]  /*83c0*/  @P0 LDG.E R7, desc[UR60][R2.64] ;  /* 0x0000003c02070981 */ /* 0x0000e2000c1e1900 */
[----:B------:R-:W-:Y:S01]  /*83d0*/  VIADD R9, R17, 0xffffffff ;  /* 0xffffffff11097836 */ /* 0x000fe20000000000 */
[----:B------:R-:W-:Y:S01]  /*83e0*/  UMOV UR4, 0xffffffff ;  /* 0xffffffff00047882 */ /* 0x000fe20000000000 */
[----:B------:R-:W-:Y:S01]  /*83f0*/  LOP3.LUT R19, R19, 0xfffffffe, RZ, 0xc0, !PT ;  /* 0xfffffffe13137812 */ /* 0x000fe200078ec0ff */
[----:B0-----:R-:W0:Y:S02]  /*8400*/  LDC.64 R2, c[0x0][0x418] ;  /* 0x00010600ff027b82 */ /* 0x001e240000000a00 */
[----:B0-----:R-:W-:-:S04]  /*8410*/  ISETP.NE.U32.AND P0, PT, R2, RZ, PT ;  /* 0x000000ff0200720c */ /* 0x001fc80003f05070 */
[----:B------:R-:W-:-:S13]  /*8420*/  ISETP.NE.AND.EX P1, PT, R3, RZ, PT, P0 ;  /* 0x000000ff0300720c */ /* 0x000fda0003f25300 */
[----:B------:R-:W-:Y:S02]  /*8430*/  @P1 LOP3.LUT R19, R19, 0x1, RZ, 0xfc, !PT ;  /* 0x0000000113131812 */ /* 0x000fe400078efcff */
[----:B---3--:R-:W-:Y:S01]  /*8440*/  SHF.R.S32.HI R8, RZ, 0x1f, R7 ;  /* 0x0000001fff087819 */ /* 0x008fe20000011407 */
[----:B------:R0:W-:Y:S01]  /*8450*/  STL [R1], R7 ;  /* 0x0000000701007387 */ /* 0x0001e20000100800 */
[----:B------:R-:W-:-:S03]  /*8460*/  SEL R17, R7, RZ, !P1 ;  /* 0x000000ff07117207 */ /* 0x000fc60004800000 */
[----:B------:R0:W-:Y:S04]  /*8470*/  STL [R1+0x18], R9 ;  /* 0x0000180901007387 */ /* 0x0001e80000100800 */
[----:B------:R0:W-:Y:S01]  /*8480*/  STL [R1+0xc], R8 ;  /* 0x00000c0801007387 */ /* 0x0001e20000100800 */
[----:B------:R-:W-:Y:S05]  /*8490*/  BRA.DIV UR4, `(.L_x_42) ;  /* 0x0000003a04e87947 */ /* 0x000fea000b800000 */
[----:B------:R-:W1:Y:S02]  /*84a0*/  S2R R0, SR_TID.X ;  /* 0x0000000000007919 */ /* 0x000e640000002100 */
[----:B-1----:R-:W-:-:S04]  /*84b0*/  SHF.R.U32.HI R0, RZ, 0x5, R0 ;  /* 0x00000005ff007819 */ /* 0x002fc80000011600 */
[----:B------:R-:W-:-:S05]  /*84c0*/  LOP3.LUT R0, R0, 0x3, RZ, 0xc0, !PT ;  /* 0x0000000300007812 */ /* 0x000fca00078ec0ff */
[----:B------:R1:W3:Y:S02]  /*84d0*/  SHFL.IDX PT, R14, R0, RZ, 0x1f ;  /* 0x00001fff000e7589 */ /* 0x0002e400000e0000 */
.L_x_130:
[----:B---3--:R-:W-:Y:S02]  /*84e0*/  ISETP.NE.AND P0, PT, R14, RZ, PT ;  /* 0x000000ff0e00720c */ /* 0x008fe40003f05270 */
[----:B------:R-:W-:Y:S02]  /*84f0*/  PLOP3.LUT P2, PT, PT, PT, PT, 0x8, 0x0 ;  /* 0x000000000000781c */ /* 0x000fe40003f4e170 */
[----:B------:R-:W-:-:S11]  /*8500*/  LOP3.LUT R19, R19, 0xfffffffd, RZ, 0xc0, !PT ;  /* 0xfffffffd13137812 */ /* 0x000fd600078ec0ff */
[----:B------:R-:W-:Y:S01]  /*8510*/  @P2 LOP3.LUT R19, R19, 0x2, RZ, 0xfc, !PT ;  /* 0x0000000213132812 */ /* 0x000fe200078efcff */
[----:B------:R-:W-:Y:S06]  /*8520*/  @P0 BRA `(.L_x_43) ;  /* 0x0000000400240947 */ /* 0x000fec0003800000 */
[----:B------:R-:W-:-:S03]  /*8530*/  UMOV UR4, 0xffffffff ;  /* 0xffffffff00047882 */ /* 0x000fc60000000000 */
[----:B------:R-:W-:Y:S05]  /*8540*/  BRA.DIV UR4, `(.L_x_44) ;  /* 0x0000003a04f07947 */ /* 0x000fea000b800000 */
[----:B------:R-:W-:-:S13]  /*8550*/  ELECT P6, URZ, PT ;  /* 0x00000000003f782f */ /* 0x000fda00038c0000 */
.L_x_133:
[----:B------:R-:W-:Y:S05]  /*8560*/  @!P6 BRA `(.L_x_43) ;  /* 0x000000040014e947 */ /* 0x000fea0003800000 */
[----:B------:R3:W-:Y:S01]  /*8570*/  STL [R1+0x8], R9 ;  /* 0x0000080901007387 */ /* 0x0007e20000100800 */
[----:B------:R-:W-:Y:S01]  /*8580*/  IMAD.MOV.U32 R17, RZ, RZ, R7 ;  /* 0x000000ffff117224 */ /* 0x000fe200078e0007 */
[----:B------:R-:W-:Y:S06]  /*8590*/  @!P1 BRA `(.L_x_45) ;  /* 0x00000000004c9947 */ /* 0x000fec0003800000 */
[----:B------:R-:W4:Y:S01]  /*85a0*/  LDC R6, c[0x0][0x43c] ;  /* 0x00010f00ff067b82 */ /* 0x000f220000000800 */
[----:B-1----:R-:W-:Y:S01]  /*85b0*/  IMAD.MOV.U32 R0, RZ, RZ, R9 ;  /* 0x000000ffff007224 */ /* 0x002fe200078e0009 */
[----:B------:R-:W-:Y:S01]  /*85c0*/  ULDC.64 UR4, c[0x0][0x428] ;  /* 0x00010a0000047ab9 */ /* 0x000fe20000000a00 */
[----:B----4-:R-:W-:-:S13]  /*85d0*/  ISETP.NE.AND P0, PT, R6, 0x1, PT ;  /* 0x000000010600780c */ /* 0x010fda0003f05270 */
[----:B------:R-:W1:Y:S02]  /*85e0*/  @P0 LDC.64 R4, c[0x0][0x440] ;  /* 0x00011000ff040b82 */ /* 0x000e640000000a00 */
[----:B-1----:R-:W-:-:S05]  /*85f0*/  @P0 IMAD.HI.U32 R4, R9, R4, RZ ;  /* 0x0000000409040227 */ /* 0x002fca00078e00ff */
[----:B------:R-:W-:-:S04]  /*8600*/  @P0 SHF.R.U32.HI R0, RZ, R5, R4 ;  /* 0x00000005ff000219 */ /* 0x000fc80000011604 */
[--C-:B------:R-:W-:Y:S01]  /*8610*/  SHF.R.S32.HI R5, RZ, 0x1f, R0.reuse ;  /* 0x0000001fff057819 */ /* 0x100fe20000011400 */
[----:B------:R-:W-:-:S04]  /*8620*/  IMAD.MOV R4, RZ, RZ, -R0 ;  /* 0x000000ffff047224 */ /* 0x000fc800078e0a00 */
[----:B------:R-:W-:Y:S02]  /*8630*/  IMAD R6, R6, R4, R9 ;  /* 0x0000000406067224 */ /* 0x000fe400078e0209 */
[----:B------:R-:W-:-:S03]  /*8640*/  IMAD.MOV.U32 R4, RZ, RZ, R0 ;  /* 0x000000ffff047224 */ /* 0x000fc600078e0000 */
[----:B------:R1:W-:Y:S01]  /*8650*/  STL [R1+0x8], R6 ;  /* 0x0000080601007387 */ /* 0x0003e20000100800 */
[----:B------:R-:W-:-:S03]  /*8660*/  IMAD.WIDE.U32 R4, R7, UR4, R4 ;  /* 0x0000000407047c25 */ /* 0x000fc6000f8e0004 */
[----:B------:R-:W-:Y:S01]  /*8670*/  LEA R2, P0, R4, R2, 0x2 ;  /* 0x0000000204027211 */ /* 0x000fe200078010ff */
[----:B-1----:R-:W-:-:S04]  /*8680*/  IMAD R6, R8, UR4, RZ ;  /* 0x0000000408067c24 */ /* 0x002fc8000f8e02ff */
[----:B------:R-:W-:-:S04]  /*8690*/  IMAD R0, R7, UR5, R6 ;  /* 0x0000000507007c24 */ /* 0x000fc8000f8e0206 */
[----:B------:R-:W-:-:S05]  /*86a0*/  IMAD.IADD R0, R5, 0x1, R0 ;  /* 0x0000000105007824 */ /* 0x000fca00078e0200 */
[----:B------:R-:W-:-:S05]  /*86b0*/  LEA.HI.X R3, R4, R3, R0, 0x2, P0 ;  /* 0x0000000304037211 */ /* 0x000fca00000f1400 */
[----:B------:R4:W5:Y:S02]  /*86c0*/  LDG.E R17, desc[UR60][R2.64] ;  /* 0x0000003c02117981 */ /* 0x000964000c1e1900 */
.L_x_45:
[----:B----4-:R-:W4:Y:S01]  /*86d0*/  LDL R2, [R1+0x4] ;  /* 0x0000040001027983 */ /* 0x010f220000100800 */
[----:B-1----:R-:W-:Y:S02]  /*86e0*/  LEA R0, R18, UR36, 0x3 ;  /* 0x0000002412007c11 */ /* 0x002fe4000f8e18ff */
[----:B----4-:R-:W-:-:S04]  /*86f0*/  SHF.L.U32 R2, R2, 0x1f, RZ ;  /* 0x0000001f02027819 */ /* 0x010fc800000006ff */
[----:B------:R-:W1:Y:S02]  /*8700*/  SYNCS.PHASECHK.TRANS64.TRYWAIT P0, [R0+URZ+0x34840], R2 ;  /* 0x03484002000075a7 */ /* 0x000e64000800017f */
[----:B-1----:R-:W-:Y:S05]  /*8710*/  @!P0 BRA `(.L_x_46) ;  /* 0x00000038009c8947 */ /* 0x002fea0003800000 */
.L_x_134:
[----:B------:R-:W4:Y:S02]  /*8720*/  S2R R3, SR_TID.X ;  /* 0x0000000000037919 */ /* 0x000f240000002100 */
[----:B----4-:R-:W-:-:S04]  /*8730*/  LOP3.LUT R3, R3, 0x7f, RZ, 0xc0, !PT ;  /* 0x0000007f03037812 */ /* 0x010fc800078ec0ff */
[----:B------:R-:W-:-:S13]  /*8740*/  ISETP.NE.AND P0, PT, R3, RZ, PT ;  /* 0x000000ff0300720c */ /* 0x000fda0003f05270 */
[----:B------:R-:W-:Y:S05]  /*8750*/  @P0 BRA `(.L_x_47) ;  /* 0x00000000001c0947 */ /* 0x000fea0003800000 */
[----:B------:R-:W4:Y:S01]  /*8760*/  S2R R3, SR_TID.X ;  /* 0x0000000000037919 */ /* 0x000f220000002100 */
[----:B-1----:R-:W-:-:S04]  /*8770*/  IMAD.MOV.U32 R2, RZ, RZ, 0xc000 ;  /* 0x0000c000ff027424 */ /* 0x002fc800078e00ff */
[----:B------:R1:W-:Y:S01]  /*8780*/  SYNCS.ARRIVE.TRANS64 RZ, [R0+URZ+0x34830], R2 ;  /* 0x0348300200ff79a7 */ /* 0x0003e2000800003f */
[----:B----4-:R-:W-:-:S04]  /*8790*/  LOP3.LUT R3, R3, 0x1f, RZ, 0xc0, !PT ;  /* 0x0000001f03037812 */ /* 0x010fc800078ec0ff */
[----:B------:R-:W-:-:S13]  /*87a0*/  ISETP.NE.AND P0, PT, R3, RZ, PT ;  /* 0x000000ff0300720c */ /* 0x000fda0003f05270 */
[----:B-1----:R-:W-:Y:S05]  /*87b0*/  @!P0 BRA `(.L_x_47) ;  /* 0x0000000000048947 */ /* 0x002fea0003800000 */
[----:B------:R-:W-:Y:S01]  /*87c0*/  BPT.TRAP 0x1 ;  /* 0x000000040000795c */ /* 0x000fe20000300000 */
.L_x_47:
[----:B-1----:R-:W4:Y:S01]  /*87d0*/  LDL R2, [R1+0x8] ;  /* 0x0000080001027983 */ /* 0x002f220000100800 */
[----:B------:R-:W-:Y:S01]  /*87e0*/  R2UR UR8, R18 ;  /* 0x00000000120872ca */ /* 0x000fe200000e0000 */
[----:B------:R-:W-:Y:S01]  /*87f0*/  UIADD3 UR4, UP0, UR38, 0x370, URZ ;  /* 0x0000037026047890 */ /* 0x000fe2000ff1e03f */
[----:B------:R-:W-:Y:S01]  /*8800*/  R2UR UR9, R0 ;  /* 0x00000000000972ca */ /* 0x000fe200000e0000 */
[----:B------:R-:W-:Y:S01]  /*8810*/  UMOV UR10, URZ ;  /* 0x0000003f000a7c82 */ /* 0x000fe20008000000 */
[----:B------:R-:W-:Y:S01]  /*8820*/  R2UR UR12, R16 ;  /* 0x00000000100c72ca */ /* 0x000fe200000e0000 */
[----:B------:R-:W-:Y:S01]  /*8830*/  UIADD3.X UR5, URZ, UR39, URZ, UP0, !UPT ;  /* 0x000000273f057290 */ /* 0x000fe200087fe43f */
[----:B-----5:R-:W-:Y:S01]  /*8840*/  R2UR UR13, R17 ;  /* 0x00000000110d72ca */ /* 0x020fe200000e0000 */
[----:B------:R-:W-:Y:S01]  /*8850*/  UMOV UR6, 0x0 ;  /* 0x0000000000067882 */ /* 0x000fe20000000000 */
[----:B------:R-:W-:Y:S01]  /*8860*/  UMOV UR7, 0x14f00000 ;  /* 0x14f0000000077882 */ /* 0x000fe20000000000 */
[----:B------:R-:W-:Y:S01]  /*8870*/  UMOV UR16, 0x40 ;  /* 0x0000004000107882 */ /* 0x000fe20000000000 */
[----:B------:R-:W-:-:S02]  /*8880*/  PLOP3.LUT P0, PT, PT, PT, PT, 0x80, 0x0 ;  /* 0x000000000000781c */ /* 0x000fc40003f0f070 */
[----:B------:R-:W-:Y:S01]  /*8890*/  LOP3.LUT R19, R19, 0xfffffffd, RZ, 0xc0, !PT ;  /* 0xfffffffd13137812 */ /* 0x000fe200078ec0ff */
[----:B------:R-:W-:Y:S02]  /*88a0*/  UIMAD UR8, UR8, 0xc000, UR36 ;  /* 0x0000c000080878a4 */ /* 0x000fe4000f8e0224 */
[----:B------:R-:W-:Y:S02]  /*88b0*/  UIADD3 UR9, UR9, 0x34830, URZ ;  /* 0x0003483009097890 */ /* 0x000fe4000fffe03f */
[----:B------:R-:W-:Y:S02]  /*88c0*/  UIADD3 UR14, UR8, 0x1c400, URZ ;  /* 0x0001c400080e7890 */ /* 0x000fe4000fffe03f */
[----:B------:R-:W-:Y:S02]  /*88d0*/  UIADD3 UR15, UR8, 0x20400, URZ ;  /* 0x00020400080f7890 */ /* 0x000fe4000fffe03f */
[----:B------:R-:W-:Y:S02]  /*88e0*/  UIADD3 UR17, UR8, 0x24400, URZ ;  /* 0x0002440008117890 */ /* 0x000fe4000fffe03f */
[----:B------:R-:W-:Y:S01]  /*88f0*/  @P0 LOP3.LUT R19, R19, 0x2, RZ, 0xfc, !PT ;  /* 0x0000000213130812 */ /* 0x000fe200078efcff */
[----:B------:R-:W-:Y:S01]  /*8900*/  UMOV UR8, UR14 ;  /* 0x0000000e00087c82 */ /* 0x000fe20008000000 */
[----:B------:R-:W-:Y:S01]  /*8910*/  UMOV UR14, 0x80 ;  /* 0x00000080000e7882 */ /* 0x000fe20000000000 */
[----:B----4-:R-:W-:-:S13]  /*8920*/  R2UR UR11, R2 ;  /* 0x00000000020b72ca */ /* 0x010fda00000e0000 */
[----:B------:R-:W-:-:S09]  /*8930*/  USHF.L.U32 UR11, UR11, 0x7, URZ ;  /* 0x000000070b0b7899 */ /* 0x000fd2000800063f */
[----:B------:R1:W-:Y:S02]  /*8940*/  UTMALDG.4D [UR8], [UR4], desc[UR6] ;  /* 0x00000608040075b4 */ /* 0x0003e40008019000 */
[----:B-1----:R-:W-:Y:S01]  /*8950*/  UMOV UR8, UR15 ;  /* 0x0000000f00087c82 */ /* 0x002fe20008000000 */
[----:B------:R-:W-:Y:S02]  /*8960*/  UMOV UR10, UR16 ;  /* 0x00000010000a7c82 */ /* 0x000fe40008000000 */
[----:B------:R1:W-:Y:S02]  /*8970*/  UTMALDG.4D [UR8], [UR4], desc[UR6] ;  /* 0x00000608040075b4 */ /* 0x0003e40008019000 */
[----:B-1----:R-:W-:Y:S01]  /*8980*/  UMOV UR8, UR17 ;  /* 0x0000001100087c82 */ /* 0x002fe20008000000 */
[----:B------:R-:W-:Y:S02]  /*8990*/  UMOV UR10, UR14 ;  /* 0x0000000e000a7c82 */ /* 0x000fe40008000000 */
[----:B------:R4:W-:Y:S02]  /*89a0*/  UTMALDG.4D [UR8], [UR4], desc[UR6] ;  /* 0x00000608040075b4 */ /* 0x0009e40008019000 */
[----:B----4-:R-:W-:Y:S01]  /*89b0*/  NOP ;  /* 0x0000000000007918 */ /* 0x010fe20000000000 */
.L_x_43:
[----:B------:R-:W-:Y:S05]  /*89c0*/  WARPSYNC.ALL ;  /* 0x0000000000007948 */ /* 0x000fea0003800000 */
[----:B------:R-:W-:Y:S01]  /*89d0*/  UIADD3 UR4, UR36, 0x10400, URZ ;  /* 0x0001040024047890 */ /* 0x000fe2000fffe03f */
[----:B------:R-:W-:Y:S03]  /*89e0*/  BAR.SYNC.DEFER_BLOCKING 0x8, 0x180 ;  /* 0x0206000000007b1d */ /* 0x000fe60000010000 */
[----:B------:R-:W-:-:S06]  /*89f0*/  ULOP3.LUT UP0, URZ, UR4, 0x3ff, URZ, 0xc0, !UPT ;  /* 0x000003ff043f7892 */ /* 0x000fcc000f80c03f */
[----:B------:R-:W-:-:S13]  /*8a00*/  PLOP3.LUT P0, PT, PT, PT, UP0, 0x80, 0x0 ;  /* 0x000000000000781c */ /* 0x000fda0003f0f008 */
[----:B------:R-:W-:Y:S05]  /*8a10*/  @!P0 BRA `(.L_x_48) ;  /* 0x0000000000408947 */ /* 0x000fea0003800000 */
[----:B------:R-:W-:Y:S01]  /*8a20*/  MOV R2, 0x0 ;  /* 0x0000000000027802 */ /* 0x000fe20000000f00 */
[----:B------:R-:W-:Y:S01]  /*8a30*/  ULDC.64 UR6, c[0x4][0xb8] ;  /* 0x01002e0000067ab9 */ /* 0x000fe20000000a00 */
[----:B------:R-:W-:Y:S01]  /*8a40*/  ULDC.64 UR8, c[0x4][0xc0] ;  /* 0x0100300000087ab9 */ /* 0x000fe20000000a00 */
[----:B------:R-:W-:Y:S01]  /*8a50*/  ULDC.64 UR4, c[0x4][0x20] ;  /* 0x0100080000047ab9 */ /* 0x000fe20000000a00 */
[----:B------:R-:W-:Y:S02]  /*8a60*/  IMAD.U32 R4, RZ, RZ, UR6 ;  /* 0x00000006ff047e24 */ /* 0x000fe4000f8e00ff */
[----:B------:R-:W4:Y:S01]  /*8a70*/  LDC.64 R2, c[0x4][R2] ;  /* 0x0100000002027b82 */ /* 0x000f220000000a00 */
[----:B------:R-:W-:Y:S02]  /*8a80*/  IMAD.U32 R5, RZ, RZ, UR7 ;  /* 0x00000007ff057e24 */ /* 0x000fe4000f8e00ff */
[----:B------:R-:W-:Y:S02]  /*8a90*/  IMAD.U32 R6, RZ, RZ, UR8 ;  /* 0x00000008ff067e24 */ /* 0x000fe4000f8e00ff */
[----:B0-----:R-:W-:-:S02]  /*8aa0*/  IMAD.U32 R7, RZ, RZ, UR9 ;  /* 0x00000009ff077e24 */ /* 0x001fc4000f8e00ff */
[----:B------:R-:W-:Y:S02]  /*8ab0*/  IMAD.U32 R10, RZ, RZ, UR4 ;  /* 0x00000004ff0a7e24 */ /* 0x000fe4000f8e00ff */
[----:B------:R-:W-:Y:S02]  /*8ac0*/  IMAD.U32 R11, RZ, RZ, UR5 ;  /* 0x00000005ff0b7e24 */ /* 0x000fe4000f8e00ff */
[----:B------:R-:W-:Y:S02]  /*8ad0*/  IMAD.MOV.U32 R8, RZ, RZ, 0x70 ;  /* 0x00000070ff087424 */ /* 0x000fe400078e00ff */
[----:B------:R-:W-:Y:S02]  /*8ae0*/  IMAD.MOV.U32 R12, RZ, RZ, 0x1 ;  /* 0x00000001ff0c7424 */ /* 0x000fe400078e00ff */
[----:B------:R-:W-:-:S07]  /*8af0*/  IMAD.MOV.U32 R13, RZ, RZ, RZ ;  /* 0x000000ffff0d7224 */ /* 0x000fce00078e00ff */
[----:B------:R-:W-:-:S07]  /*8b00*/  LEPC R20, `(.L_x_48) ;  /* 0x000000001014794e */ /* 0x000fce0000000000 */
[----:B-1234-:R-:W-:Y:S05]  /*8b10*/  CALL.ABS.NOINC R2 ;  /* 0x0000000002007343 */ /* 0x01efea0003c00000 */
.L_x_48:
[----:B------:R-:W4:Y:S01]  /*8b20*/  LDL.LU R4, [R1+0x14] ;  /* 0x0000140001047983 */ /* 0x000f220000300800 */
[----:B-1----:R-:W-:Y:S01]  /*8b30*/  SHF.R.S32.HI R0, RZ, 0x1f, R16 ;  /* 0x0000001fff007819 */ /* 0x002fe20000011410 */
[----:B------:R-:W-:Y:S01]  /*8b40*/  ULDC.64 UR4, c[0x0][0x2d8] ;  /* 0x0000b60000047ab9 */ /* 0x000fe20000000a00 */
[----:B0-----:R-:W0:Y:S01]  /*8b50*/  LDC R8, c[0x0][0x448] ;  /* 0x00011200ff087b82 */ /* 0x001e220000000800 */
[----:B------:R-:W2:Y:S01]  /*8b60*/  LDL.LU R7, [R1+0x1c] ;  /* 0x00001c0001077983 */ /* 0x000ea20000300800 */
[----:B------:R-:W-:-:S03]  /*8b70*/  ULDC.64 UR6, c[0x0][0x280] ;  /* 0x0000a00000067ab9 */ /* 0x000fc60000000a00 */
[----:B------:R-:W3:Y:S01]  /*8b80*/  LDL R5, [R1+0x24] ;  /* 0x0000240001057983 */ /* 0x000ee20000100800 */
[----:B------:R-:W-:Y:S02]  /*8b90*/  IMAD R0, R0, UR4, RZ ;  /* 0x0000000400007c24 */ /* 0x000fe4000f8e02ff */
[C---:B------:R-:W-:Y:S01]  /*8ba0*/  IMAD.WIDE.U32 R2, R16.reuse, UR4, RZ ;  /* 0x0000000410027c25 */ /* 0x040fe2000f8e00ff */
[----:B------:R-:W1:Y:S03]  /*8bb0*/  S2R R10, SR_TID.X ;  /* 0x00000000000a7919 */ /* 0x000e660000002100 */
[----:B------:R-:W-:Y:S01]  /*8bc0*/  IMAD R0, R16, UR5, R0 ;  /* 0x0000000510007c24 */ /* 0x000fe2000f8e0200 */
[----:B------:R-:W-:-:S03]  /*8bd0*/  ULDC.64 UR4, c[0x0][0x2e0] ;  /* 0x0000b80000047ab9 */ /* 0x000fc60000000a00 */
[----:B------:R-:W-:Y:S01]  /*8be0*/  IMAD.IADD R3, R3, 0x1, R0 ;  /* 0x0000000103037824 */ /* 0x000fe200078e0200 */
[----:B0-----:R-:W-:-:S13]  /*8bf0*/  ISETP.NE.AND P0, PT, R8, 0x1, PT ;  /* 0x000000010800780c */ /* 0x001fda0003f05270 */
[----:B------:R-:W0:Y:S01]  /*8c00*/  @P0 LDC R6, c[0x0][0x44c] ;  /* 0x00011300ff060b82 */ /* 0x000e220000000800 */
[----:B-1----:R-:W-:-:S05]  /*8c10*/  IMAD.SHL.U32 R10, R10, 0x8, RZ ;  /* 0x000000080a0a7824 */ /* 0x002fca00078e00ff */
[----:B------:R-:W-:-:S04]  /*8c20*/  LOP3.LUT R10, R10, 0x38, RZ, 0xc0, !PT ;  /* 0x000000380a0a7812 */ /* 0x000fc800078ec0ff */
[C---:B------:R-:W-:Y:S02]  /*8c30*/  LOP3.LUT R11, R10.reuse, 0x40, RZ, 0xfc, !PT ;  /* 0x000000400a0b7812 */ /* 0x040fe400078efcff */
[----:B------:R-:W-:Y:S02]  /*8c40*/  LOP3.LUT R10, R10, 0x80, RZ, 0xfc, !PT ;  /* 0x000000800a0a7812 */ /* 0x000fe400078efcff */
[----:B----4-:R-:W-:Y:S01]  /*8c50*/  SHF.R.S32.HI R0, RZ, 0x1f, R4 ;  /* 0x0000001fff007819 */ /* 0x010fe20000011404 */
[----:B------:R-:W-:-:S04]  /*8c60*/  IMAD.WIDE.U32 R2, R4, UR4, R2 ;  /* 0x0000000404027c25 */ /* 0x000fc8000f8e0002 */
[----:B------:R-:W-:Y:S01]  /*8c70*/  IMAD R0, R0, UR4, RZ ;  /* 0x0000000400007c24 */ /* 0x000fe2000f8e02ff */
[----:B------:R-:W-:-:S03]  /*8c80*/  ULDC UR4, c[0x0][0xc38] ;  /* 0x00030e0000047ab9 */ /* 0x000fc60000000800 */
[----:B------:R-:W-:Y:S02]  /*8c90*/  IMAD R0, R4, UR5, R0 ;  /* 0x0000000504007c24 */ /* 0x000fe4000f8e0200 */
[----:B------:R-:W1:Y:S02]  /*8ca0*/  S2R R4, SR_TID.X ;  /* 0x0000000000047919 */ /* 0x000e640000002100 */
[----:B------:R-:W-:Y:S02]  /*8cb0*/  IMAD.IADD R3, R3, 0x1, R0 ;  /* 0x0000000103037824 */ /* 0x000fe400078e0200 */
[----:B--2---:R-:W-:Y:S02]  /*8cc0*/  IMAD.MOV R0, RZ, RZ, -R7 ;  /* 0x000000ffff007224 */ /* 0x004fe400078e0a07 */
[----:B------:R-:W2:Y:S02]  /*8cd0*/  @P0 LDC R7, c[0x0][0x450] ;  /* 0x00011400ff070b82 */ /* 0x000ea40000000800 */
[----:B---3--:R-:W-:Y:S01]  /*8ce0*/  IMAD R0, R0, UR4, R5 ;  /* 0x0000000400007c24 */ /* 0x008fe2000f8e0205 */
[----:B------:R-:W-:-:S03]  /*8cf0*/  ULDC.64 UR4, c[0x0][0x2d0] ;  /* 0x0000b40000047ab9 */ /* 0x000fc60000000a00 */
[----:B------:R-:W-:Y:S01]  /*8d00*/  IMAD.SHL.U32 R5, R0, 0x80, RZ ;  /* 0x0000008000057824 */ /* 0x000fe200078e00ff */
[----:B-1----:R-:W-:-:S04]  /*8d10*/  LOP3.LUT R4, R4, 0x7f, RZ, 0xc0, !PT ;  /* 0x0000007f04047812 */ /* 0x002fc800078ec0ff */
[----:B------:R-:W-:Y:S02]  /*8d20*/  SHF.R.U32.HI R9, RZ, 0x3, R4 ;  /* 0x00000003ff097819 */ /* 0x000fe40000011604 */
[----:B------:R-:W1:Y:S02]  /*8d30*/  S2R R4, SR_TID.X ;  /* 0x0000000000047919 */ /* 0x000e640000002100 */
[----:B-1----:R-:W-:-:S05]  /*8d40*/  IMAD.SHL.U32 R4, R4, 0x10, RZ ;  /* 0x0000001004047824 */ /* 0x002fca00078e00ff */
[----:B------:R-:W-:Y:S02]  /*8d50*/  LOP3.LUT R4, R9, 0x70, R4, 0xf8, !PT ;  /* 0x0000007009047812 */ /* 0x000fe400078ef804 */
[----:B------:R-:W1:Y:S02]  /*8d60*/  S2R R9, SR_TID.X ;  /* 0x0000000000097919 */ /* 0x000e640000002100 */
[----:B------:R-:W-:-:S05]  /*8d70*/  LOP3.LUT R0, R4, R5, RZ, 0xfc, !PT ;  /* 0x0000000504007212 */ /* 0x000fca00078efcff */
[----:B0-----:R-:W-:-:S04]  /*8d80*/  @P0 IMAD.HI.U32 R6, R0, R6, RZ ;  /* 0x0000000600060227 */ /* 0x001fc800078e00ff */
[----:B------:R-:W-:Y:S01]  /*8d90*/  IMAD.MOV.U32 R4, RZ, RZ, R0 ;  /* 0x000000ffff047224 */ /* 0x000fe200078e0000 */
[----:B--2---:R-:W-:-:S05]  /*8da0*/  @P0 SHF.R.U32.HI R4, RZ, R7, R6 ;  /* 0x00000007ff040219 */ /* 0x004fca0000011606 */
[----:B------:R-:W-:Y:S02]  /*8db0*/  IMAD.MOV R6, RZ, RZ, -R4 ;  /* 0x000000ffff067224 */ /* 0x000fe400078e0a04 */
[----:B------:R-:W-:-:S04]  /*8dc0*/  IMAD.WIDE.U32 R2, R4, UR4, R2 ;  /* 0x0000000404027c25 */ /* 0x000fc8000f8e0002 */
[----:B------:R-:W-:Y:S01]  /*8dd0*/  IMAD R0, R8, R6, R0 ;  /* 0x0000000608007224 */ /* 0x000fe200078e0200 */
[----:B------:R-:W-:-:S05]  /*8de0*/  SHF.R.S32.HI R6, RZ, 0x1f, R4 ;  /* 0x0000001fff067819 */ /* 0x000fca0000011404 */
[----:B------:R-:W-:Y:S02]  /*8df0*/  IMAD R6, R6, UR4, RZ ;  /* 0x0000000406067c24 */ /* 0x000fe4000f8e02ff */
[----:B-1----:R-:W-:Y:S02]  /*8e00*/  IMAD.SHL.U32 R9, R9, 0x8, RZ ;  /* 0x0000000809097824 */ /* 0x002fe400078e00ff */
[----:B------:R-:W-:Y:S01]  /*8e10*/  IMAD R6, R4, UR5, R6 ;  /* 0x0000000504067c24 */ /* 0x000fe2000f8e0206 */
[----:B------:R-:W-:Y:S01]  /*8e20*/  SHF.R.S32.HI R4, RZ, 0x1f, R0 ;  /* 0x0000001fff047819 */ /* 0x000fe20000011400 */
[----:B------:R-:W-:Y:S01]  /*8e30*/  ULDC.64 UR4, c[0x0][0x2c8] ;  /* 0x0000b20000047ab9 */ /* 0x000fe20000000a00 */
[----:B------:R-:W-:Y:S01]  /*8e40*/  LOP3.LUT R9, R9, 0x38, RZ, 0xc0, !PT ;  /* 0x0000003809097812 */ /* 0x000fe200078ec0ff */
[----:B------:R-:W-:Y:S02]  /*8e50*/  IMAD.IADD R3, R3, 0x1, R6 ;  /* 0x0000000103037824 */ /* 0x000fe400078e0206 */
[----:B------:R-:W-:-:S02]  /*8e60*/  IMAD R4, R4, UR4, RZ ;  /* 0x0000000404047c24 */ /* 0x000fc4000f8e02ff */
[----:B------:R-:W-:Y:S01]  /*8e70*/  IMAD.WIDE.U32 R2, R0, UR4, R2 ;  /* 0x0000000400027c25 */ /* 0x000fe2000f8e0002 */
[----:B------:R-:W-:Y:S02]  /*8e80*/  ULDC UR4, c[0x0][0x2b8] ;  /* 0x0000ae0000047ab9 */ /* 0x000fe40000000800 */
[----:B------:R-:W-:Y:S01]  /*8e90*/  ISETP.GE.AND P2, PT, R10, UR4, PT ;  /* 0x000000040a007c0c */ /* 0x000fe2000bf46270 */
[----:B------:R-:W-:Y:S01]  /*8ea0*/  IMAD R4, R0, UR5, R4 ;  /* 0x0000000500047c24 */ /* 0x000fe2000f8e0204 */
[----:B------:R0:W5:Y:S01]  /*8eb0*/  LDL R10, [R1+0x10] ;  /* 0x00001000010a7983 */ /* 0x0001620000100800 */
[C---:B------:R-:W-:Y:S02]  /*8ec0*/  LEA R0, P3, R2.reuse, UR6, 0x1 ;  /* 0x0000000602007c11 */ /* 0x040fe4000f8608ff */
[----:B------:R-:W-:Y:S01]  /*8ed0*/  IMAD.IADD R4, R3, 0x1, R4 ;  /* 0x0000000103047824 */ /* 0x000fe200078e0204 */
[----:B------:R-:W-:Y:S02]  /*8ee0*/  ISETP.GE.AND P0, PT, R9, UR4, PT ;  /* 0x0000000409007c0c */ /* 0x000fe4000bf06270 */
[----:B------:R-:W-:Y:S01]  /*8ef0*/  ISETP.GE.AND P1, PT, R11, UR4, PT ;  /* 0x000000040b007c0c */ /* 0x000fe2000bf26270 */
[----:B------:R-:W-:Y:S01]  /*8f00*/  UMOV UR4, 0xffffffff ;  /* 0xffffffff00047882 */ /* 0x000fe20000000000 */
[----:B------:R-:W-:-:S02]  /*8f10*/  LEA.HI.X R4, R2, UR7, R4, 0x1, P3 ;  /* 0x0000000702047c11 */ /* 0x000fc400098f0c04 */
[----:B0-----:R-:W-:Y:S09]  /*8f20*/  BRA.DIV UR4, `(.L_x_49) ;  /* 0x0000003204ac7947 */ /* 0x001ff2000b800000 */
[----:B------:R-:W0:Y:S01]  /*8f30*/  S2R R6, SR_TID.X ;  /* 0x0000000000067919 */ /* 0x000e220000002100 */
[----:B------:R-:W-:Y:S02]  /*8f40*/  ULDC UR4, c[0x0][0x288] ;  /* 0x0000a20000047ab9 */ /* 0x000fe40000000800 */
[----:B------:R-:W-:Y:S01]  /*8f50*/  IMAD R3, R8, UR4, RZ ;  /* 0x0000000408037c24 */ /* 0x000fe2000f8e02ff */
[----:B------:R-:W1:Y:S01]  /*8f60*/  S2R R11, SR_TID.X ;  /* 0x00000000000b7919 */ /* 0x000e620000002100 */
[----:B------:R-:W2:Y:S04]  /*8f70*/  SHFL.IDX PT, R7, R0, RZ, 0x181f ;  /* 0x00181fff00077589 */ /* 0x000ea800000e0000 */
[----:B------:R-:W-:Y:S01]  /*8f80*/  SHFL.IDX PT, R8, R0, 0x1, 0x181f ;  /* 0x00381f0000087f89 */ /* 0x000fe200000e0000 */
[----:B0-----:R-:W-:-:S04]  /*8f90*/  LOP3.LUT R6, R6, 0x7f, RZ, 0xc0, !PT ;  /* 0x0000007f06067812 */ /* 0x001fc800078ec0ff */
[----:B------:R-:W-:Y:S01]  /*8fa0*/  SHF.R.U32.HI R6, RZ, 0x3, R6 ;  /* 0x00000003ff067819 */ /* 0x000fe20000011606 */
[----:B-1----:R-:W-:-:S04]  /*8fb0*/  IMAD.SHL.U32 R11, R11, 0x8, RZ ;  /* 0x000000080b0b7824 */ /* 0x002fc800078e00ff */
[----:B------:R-:W-:Y:S01]  /*8fc0*/  IMAD.IADD R2, R6, 0x1, R5 ;  /* 0x0000000106027824 */ /* 0x000fe200078e0205 */
[----:B------:R-:W-:Y:S01]  /*8fd0*/  LOP3.LUT R11, R11, 0x38, RZ, 0xc0, !PT ;  /* 0x000000380b0b7812 */ /* 0x000fe200078ec0ff */
[----:B------:R-:W0:Y:S02]  /*8fe0*/  SHFL.IDX PT, R6, R4, RZ, 0x181f ;  /* 0x00181fff04067589 */ /* 0x000e2400000e0000 */
[C---:B------:R-:W-:Y:S01]  /*8ff0*/  VIADD R5, R2.reuse, 0x10 ;  /* 0x0000001002057836 */ /* 0x040fe20000000000 */
[----:B------:R-:W-:-:S04]  /*9000*/  ISETP.GE.AND P4, PT, R2, R3, PT ;  /* 0x000000030200720c */ /* 0x000fc80003f86270 */
[----:B------:R-:W-:Y:S02]  /*9010*/  ISETP.GE.AND P3, PT, R5, R3, PT ;  /* 0x000000030500720c */ /* 0x000fe40003f66270 */
[----:B------:R-:W1:Y:S07]  /*9020*/  SHFL.IDX PT, R5, R4, 0x1, 0x181f ;  /* 0x00381f0004057f89 */ /* 0x000e6e00000e0000 */
[----:B--2---:R-:W-:-:S05]  /*9030*/  @!P4 LEA R7, P5, R11, R7, 0x1 ;  /* 0x000000070b07c211 */ /* 0x004fca00078a08ff */
[----:B0-----:R-:W-:Y:S01]  /*9040*/  @!P4 IMAD.X R6, RZ, RZ, R6, P5 ;  /* 0x000000ffff06c224 */ /* 0x001fe200028e0606 */
[----:B------:R-:W-:-:S04]  /*9050*/  @!P3 LEA R8, P5, R11, R8, 0x1 ;  /* 0x000000080b08b211 */ /* 0x000fc800078a08ff */
[----:B------:R-:W-:-:S04]  /*9060*/  @!P4 LOP3.LUT R7, R7, R6, RZ, 0x3c, !PT ;  /* 0x000000060707c212 */ /* 0x000fc800078e3cff */
[----:B------:R-:W-:Y:S01]  /*9070*/  @!P4 LOP3.LUT R6, R7, R6, RZ, 0x3c, !PT ;  /* 0x000000060706c212 */ /* 0x000fe200078e3cff */
[----:B-1----:R-:W-:-:S03]  /*9080*/  @!P3 IMAD.X R5, RZ, RZ, R5, P5 ;  /* 0x000000ffff05b224 */ /* 0x002fc600028e0605 */
[----:B------:R-:W-:-:S05]  /*9090*/  @!P4 LOP3.LUT R7, R7, R6, RZ, 0x3c, !PT ;  /* 0x000000060707c212 */ /* 0x000fca00078e3cff */
[----:B-----5:R-:W-:Y:S04]  /*90a0*/  @!P4 LDGSTS.E.BYPASS.LTC128B.128 [R10+0x10400], desc[UR60][R6.64], !P0 ;  /* 0x10400000060acfae */ /* 0x020fe8000c101d7c */
[----:B------:R-:W-:Y:S04]  /*90b0*/  @!P4 LDGSTS.E.BYPASS.LTC128B.128 [R10+0x14400], desc[UR60][R6.64+0x80], !P1 ;  /* 0x14400080060acfae */ /* 0x000fe8000c901d7c */
[----:B------:R0:W-:Y:S02]  /*90c0*/  @!P4 LDGSTS.E.BYPASS.LTC128B.128 [R10+0x18400], desc[UR60][R6.64+0x100], !P2 ;  /* 0x18400100060acfae */ /* 0x0001e4000d101d7c */
[----:B0-----:R-:W-:-:S02]  /*90d0*/  @!P3 IMAD.MOV.U32 R6, RZ, RZ, R8 ;  /* 0x000000ffff06b224 */ /* 0x001fc400078e0008 */
[----:B------:R-:W-:Y:S01]  /*90e0*/  @!P3 IMAD.MOV.U32 R7, RZ, RZ, R5 ;  /* 0x000000ffff07b224 */ /* 0x000fe200078e0005 */
[----:B------:R-:W0:Y:S01]  /*90f0*/  SHFL.IDX PT, R8, R0, 0x2, 0x181f ;  /* 0x00581f0000087f89 */ /* 0x000e2200000e0000 */
[----:B------:R-:W-:-:S03]  /*9100*/  VIADD R5, R2, 0x20 ;  /* 0x0000002002057836 */ /* 0x000fc60000000000 */
[----:B------:R-:W-:Y:S04]  /*9110*/  @!P3 LDGSTS.E.BYPASS.LTC128B.128 [R10+0x10c00], desc[UR60][R6.64], !P0 ;  /* 0x10c00000060abfae */ /* 0x000fe8000c101d7c */
[----:B------:R-:W-:Y:S04]  /*9120*/  @!P3 LDGSTS.E.BYPASS.LTC128B.128 [R10+0x14c00], desc[UR60][R6.64+0x80], !P1 ;  /* 0x14c00080060abfae */ /* 0x000fe8000c901d7c */
[----:B------:R1:W-:Y:S01]  /*9130*/  @!P3 LDGSTS.E.BYPASS.LTC128B.128 [R10+0x18c00], desc[UR60][R6.64+0x100], !P2 ;  /* 0x18c00100060abfae */ /* 0x0003e2000d101d7c */
[----:B------:R-:W-:-:S03]  /*9140*/  ISETP.GE.AND P3, PT, R5, R3, PT ;  /* 0x000000030500720c */ /* 0x000fc60003f66270 */
[----:B------:R-:W2:Y:S10]  /*9150*/  SHFL.IDX PT, R5, R4, 0x2, 0x181f ;  /* 0x00581f0004057f89 */ /* 0x000eb400000e0000 */
[----:B0-----:R-:W-:-:S05]  /*9160*/  @!P3 LEA R8, P4, R11, R8, 0x1 ;  /* 0x000000080b08b211 */ /* 0x001fca00078808ff */
[----:B-1----:R-:W-:Y:S02]  /*9170*/  @!P3 IMAD.MOV.U32 R6, RZ, RZ, R8 ;  /* 0x000000ffff06b224 */ /* 0x002fe400078e0008 */
[----:B--2---:R-:W-:Y:S02]  /*9180*/  @!P3 IMAD.X R9, RZ, RZ, R5, P4 ;  /* 0x000000ffff09b224 */ /* 0x004fe400020e0605 */
[----:B------:R-:W-:Y:S02]  /*9190*/  VIADD R5, R2, 0x30 ;  /* 0x0000003002057836 */ /* 0x000fe40000000000 */
[----:B------:R-:W-:-:S05]  /*91a0*/  @!P3 IMAD.MOV.U32 R7, RZ, RZ, R9 ;  /* 0x000000ffff07b224 */ /* 0x000fca00078e0009 */
[----:B------:R-:W-:Y:S04]  /*91b0*/  @!P3 LDGSTS.E.BYPASS.LTC128B.128 [R10+0x11400], desc[UR60][R6.64], !P0 ;  /* 0x11400000060abfae */ /* 0x000fe8000c101d7c */
[----:B------:R-:W-:Y:S04]  /*91c0*/  @!P3 LDGSTS.E.BYPASS.LTC128B.128 [R10+0x15400], desc[UR60][R6.64+0x80], !P1 ;  /* 0x15400080060abfae */ /* 0x000fe8000c901d7c */
[----:B------:R0:W-:Y:S01]  /*91d0*/  @!P3 LDGSTS.E.BYPASS.LTC128B.128 [R10+0x19400], desc[UR60][R6.64+0x100], !P2 ;  /* 0x19400100060abfae */ /* 0x0001e2000d101d7c */
[----:B------:R-:W-:-:S03]  /*91e0*/  ISETP.GE.AND P3, PT, R5, R3, PT ;  /* 0x000000030500720c */ /* 0x000fc60003f66270 */
[----:B------:R-:W-:Y:S04]  /*91f0*/  SHFL.IDX PT, R5, R4, 0x3, 0x181f ;  /* 0x00781f0004057f89 */ /* 0x000fe800000e0000 */
[----:B0-----:R-:W0:Y:S06]  /*9200*/  SHFL.IDX PT, R6, R0, 0x3, 0x181f ;  /* 0x00781f0000067f89 */ /* 0x001e2c00000e0000 */
[----:B0-----:R-:W-:-:S05]  /*9210*/  @!P3 LEA R6, P4, R11, R6, 0x1 ;  /* 0x000000060b06b211 */ /* 0x001fca00078808ff */
[----:B------:R-:W-:-:S04]  /*9220*/  @!P3 IMAD.X R5, RZ, RZ, R5, P4 ;  /* 0x000000ffff05b224 */ /* 0x000fc800020e0605 */
[----:B------:R-:W-:Y:S02]  /*9230*/  @!P3 IMAD.MOV.U32 R7, RZ, RZ, R5 ;  /* 0x000000ffff07b224 */ /* 0x000fe400078e0005 */
[----:B------:R-:W-:-:S03]  /*9240*/  VIADD R5, R2, 0x40 ;  /* 0x0000004002057836 */ /* 0x000fc60000000000 */
        /* <DEDUP_REMOVED lines=20> */
[----:B------:R-:W-:Y:S02]  /*9390*/  @!P3 LDGSTS.E.BYPASS.LTC128B.128 [R10+0x12c00], desc[UR60][R6.64], !P0 ;  /* 0x12c00000060abfae */ /* 0x000fe4000c101d7c */
[----:B------:R-:W-:Y:S02]  /*93a0*/  ISETP.GE.AND P4, PT, R5, R3, PT ;  /* 0x000000030500720c */ /* 0x000fe40003f86270 */
[----:B------:R-:W-:Y:S04]  /*93b0*/  @!P3 LDGSTS.E.BYPASS.LTC128B.128 [R10+0x16c00], desc[UR60][R6.64+0x80], !P1 ;  /* 0x16c00080060abfae */ /* 0x000fe8000c901d7c */
[----:B------:R0:W-:Y:S04]  /*93c0*/  @!P3 LDGSTS.E.BYPASS.LTC128B.128 [R10+0x1ac00], desc[UR60][R6.64+0x100], !P2 ;  /* 0x1ac00100060abfae */ /* 0x0001e8000d101d7c */
[----:B------:R-:W-:Y:S04]  /*93d0*/  SHFL.IDX PT, R5, R4, 0x6, 0x181f ;  /* 0x00d81f0004057f89 */ /* 0x000fe800000e0000 */
[----:B------:R-:W-:Y:S04]  /*93e0*/  SHFL.IDX PT, R4, R4, 0x7, 0x181f ;  /* 0x00f81f0004047f89 */ /* 0x000fe800000e0000 */
[----:B0-----:R-:W0:Y:S04]  /*93f0*/  SHFL.IDX PT, R6, R0, 0x6, 0x181f ;  /* 0x00d81f0000067f89 */ /* 0x001e2800000e0000 */
[----:B------:R-:W1:Y:S01]  /*9400*/  SHFL.IDX PT, R0, R0, 0x7, 0x181f ;  /* 0x00f81f0000007f89 */ /* 0x000e6200000e0000 */
[----:B0-----:R-:W-:-:S05]  /*9410*/  @!P4 LEA R6, P3, R11, R6, 0x1 ;  /* 0x000000060b06c211 */ /* 0x001fca00078608ff */
[----:B------:R-:W-:-:S04]  /*9420*/  @!P4 IMAD.X R5, RZ, RZ, R5, P3 ;  /* 0x000000ffff05c224 */ /* 0x000fc800018e0605 */
[----:B------:R-:W-:-:S05]  /*9430*/  @!P4 IMAD.MOV.U32 R7, RZ, RZ, R5 ;  /* 0x000000ffff07c224 */ /* 0x000fca00078e0005 */
[----:B------:R0:W-:Y:S04]  /*9440*/  @!P4 LDGSTS.E.BYPASS.LTC128B.128 [R10+0x13400], desc[UR60][R6.64], !P0 ;  /* 0x13400000060acfae */ /* 0x0001e8000c101d7c */
[----:B------:R0:W-:Y:S04]  /*9450*/  @!P4 LDGSTS.E.BYPASS.LTC128B.128 [R10+0x17400], desc[UR60][R6.64+0x80], !P1 ;  /* 0x17400080060acfae */ /* 0x0001e8000c901d7c */
[----:B-1----:R0:W-:Y:S02]  /*9460*/  @!P4 LDGSTS.E.BYPASS.LTC128B.128 [R10+0x1b400], desc[UR60][R6.64+0x100], !P2 ;  /* 0x1b400100060acfae */ /* 0x0021e4000d101d7c */
.L_x_151:
[----:B------:R-:W-:Y:S01]  /*9470*/  VIADD R2, R2, 0x70 ;  /* 0x0000007002027836 */ /* 0x000fe20000000000 */
[----:B------:R-:W-:Y:S04]  /*9480*/  BSSY B0, `(.L_x_50) ;  /* 0x000000e000007945 */ /* 0x000fe80003800000 */
[----:B------:R-:W-:-:S13]  /*9490*/  ISETP.GE.AND P3, PT, R2, R3, PT ;  /* 0x000000030200720c */ /* 0x000fda0003f66270 */
[----:B------:R-:W-:Y:S05]  /*94a0*/  @P3 BRA `(.L_x_51) ;  /* 0x00000000002c3947 */ /* 0x000fea0003800000 */
[----:B------:R-:W1:Y:S02]  /*94b0*/  S2R R5, SR_TID.X ;  /* 0x0000000000057919 */ /* 0x000e640000002100 */
[----:B-1----:R-:W-:-:S05]  /*94c0*/  IMAD.SHL.U32 R5, R5, 0x8, RZ ;  /* 0x0000000805057824 */ /* 0x002fca00078e00ff */
[----:B------:R-:W-:-:S04]  /*94d0*/  LOP3.LUT R5, R5, 0x38, RZ, 0xc0, !PT ;  /* 0x0000003805057812 */ /* 0x000fc800078ec0ff */
[----:B------:R-:W-:-:S05]  /*94e0*/  LEA R2, P3, R5, R0, 0x1 ;  /* 0x0000000005027211 */ /* 0x000fca00078608ff */
[----:B------:R-:W-:-:S05]  /*94f0*/  IMAD.X R3, RZ, RZ, R4, P3 ;  /* 0x000000ffff037224 */ /* 0x000fca00018e0604 */
[----:B------:R-:W-:Y:S01]  /*9500*/  @!PT LDS RZ, [RZ] ;  /* 0x00000000fffff984 */ /* 0x000fe20000000800 */
[----:B------:R-:W-:Y:S01]  /*9510*/  @!PT LDS RZ, [RZ] ;  /* 0x00000000fffff984 */ /* 0x000fe20000000800 */
[----:B------:R-:W-:Y:S01]  /*9520*/  @!PT LDS RZ, [RZ] ;  /* 0x00000000fffff984 */ /* 0x000fe20000000800 */
[----:B------:R1:W-:Y:S04]  /*9530*/  LDGSTS.E.BYPASS.LTC128B.128 [R10+0x13c00], desc[UR60][R2.64], !P0 ;  /* 0x13c00000020a7fae */ /* 0x0003e8000c101d7c */
[----:B------:R1:W-:Y:S04]  /*9540*/  LDGSTS.E.BYPASS.LTC128B.128 [R10+0x17c00], desc[UR60][R2.64+0x80], !P1 ;  /* 0x17c00080020a7fae */ /* 0x0003e8000c901d7c */
[----:B------:R1:W-:Y:S02]  /*9550*/  LDGSTS.E.BYPASS.LTC128B.128 [R10+0x1bc00], desc[UR60][R2.64+0x100], !P2 ;  /* 0x1bc00100020a7fae */ /* 0x0003e4000d101d7c */
.L_x_51:
[----:B------:R-:W-:Y:S05]  /*9560*/  BSYNC B0 ;  /* 0x0000000000007941 */ /* 0x000fea0003800000 */
.L_x_50:
[----:B-1----:R-:W2:Y:S01]  /*9570*/  LDL R2, [R1+0x2c] ;  /* 0x00002c0001027983 */ /* 0x002ea20000100800 */
[----:B------:R-:W-:Y:S01]  /*9580*/  NOP ;  /* 0x0000000000007918 */ /* 0x000fe20000000000 */
[----:B------:R-:W-:Y:S02]  /*9590*/  SYNCS.ARRIVE.TRANS64.RED.A0T1 RZ, [UR36+0x34800], RZ ;  /* 0x034800ffffff79a7 */ /* 0x000fe40008200424 */
[----:B------:R-:W-:Y:S01]  /*95a0*/  ARRIVES.LDGSTSBAR.64.TRANSCNT [UR36+0x34800] ;  /* 0x03480000ff0079b0 */ /* 0x000fe20008000aa4 */
[----:B--2---:R-:W-:-:S04]  /*95b0*/  LOP3.LUT R0, R2, 0x1, RZ, 0xc, !PT ;  /* 0x0000000102007812 */ /* 0x004fc800078e0cff */
[----:B------:R-:W-:Y:S01]  /*95c0*/  SHF.L.U32 R0, R0, 0x1f, RZ ;  /* 0x0000001f00007819 */ /* 0x000fe200000006ff */
[----:B------:R-:W-:Y:S01]  /*95d0*/  NOP ;  /* 0x0000000000007918 */ /* 0x000fe20000000000 */
[----:B------:R-:W2:Y:S01]  /*95e0*/  LDL.LU R2, [R1+0x28] ;  /* 0x0000280001027983 */ /* 0x000ea20000300800 */
[----:B------:R-:W-:Y:S01]  /*95f0*/  SYNCS.ARRIVE.TRANS64.A1T0 RZ, [UR36+0x34800], RZ ;  /* 0x034800ffffff79a7 */ /* 0x000fe20008100024 */
[----:B------:R-:W-:Y:S01]  /*9600*/  BSSY B0, `(.L_x_52) ;  /* 0x0000005000007945 */ /* 0x000fe20003800000 */
[----:B------:R-:W-:Y:S01]  /*9610*/  IMAD.U32 R14, RZ, RZ, UR36 ;  /* 0x00000024ff0e7e24 */ /* 0x000fe2000f8e00ff */
[----:B------:R-:W1:Y:S01]  /*9620*/  SYNCS.PHASECHK.TRANS64.TRYWAIT P0, [UR36+0x34820], R0 ;  /* 0x03482000ff0075a7 */ /* 0x000e620008000164 */
[----:B--2---:R-:W-:Y:S01]  /*9630*/  ISETP.GE.AND P1, PT, R2, 0x81, PT ;  /* 0x000000810200780c */ /* 0x004fe20003f26270 */
[----:B-1----:R-:W-:-:S12]  /*9640*/  @!P0 BRA `(.L_x_53) ;  /* 0x0000003400b48947 */ /* 0x002fd80003800000 */
.L_x_152:
[----:B------:R-:W-:Y:S05]  /*9650*/  BSYNC B0 ;  /* 0x0000000000007941 */ /* 0x000fea0003800000 */
.L_x_52:
[----:B------:R-:W-:Y:S01]  /*9660*/  VIADD R9, R14, 0x34800 ;  /* 0x000348000e097836 */ /* 0x000fe20000000000 */
[----:B------:R-:W-:Y:S06]  /*9670*/  @!P1 BRA `(.L_x_54) ;  /* 0x0000001c00f09947 */ /* 0x000fec0003800000 */
[----:B------:R-:W0:Y:S01]  /*9680*/  LDL R2, [R1+0x20] ;  /* 0x0000200001027983 */ /* 0x000e220000100800 */
[----:B-1----:R-:W-:Y:S02]  /*9690*/  IMAD.MOV.U32 R0, RZ, RZ, 0x1 ;  /* 0x00000001ff007424 */ /* 0x002fe400078e00ff */
[----:B0-----:R-:W-:-:S05]  /*96a0*/  IMAD.MOV R10, RZ, RZ, -R2 ;  /* 0x000000ffff0a7224 */ /* 0x001fca00078e0a02 */
[----:B------:R-:W-:-:S05]  /*96b0*/  VIADDMNMX R10, R10, R0, 0xffffffff, !PT ;  /* 0xffffffff0a0a7446 */ /* 0x000fca0007800100 */
[----:B------:R-:W-:-:S05]  /*96c0*/  IMAD.IADD R0, R2, 0x1, R10 ;  /* 0x0000000102007824 */ /* 0x000fca00078e020a */
[----:B------:R-:W-:-:S04]  /*96d0*/  LOP3.LUT R0, R0, 0x1, RZ, 0xc0, !PT ;  /* 0x0000000100007812 */ /* 0x000fc800078ec0ff */
[----:B------:R-:W-:Y:S01]  /*96e0*/  ISETP.NE.U32.AND P0, PT, R0, 0x1, PT ;  /* 0x000000010000780c */ /* 0x000fe20003f05070 */
[----:B------:R-:W-:-:S12]  /*96f0*/  VIADD R0, R2, 0xfffffffe ;  /* 0xfffffffe02007836 */ /* 0x000fd80000000000 */
[----:B------:R-:W-:Y:S05]  /*9700*/  @P0 BRA `(.L_x_55) ;  /* 0x00000008009c0947 */ /* 0x000fea0003800000 */
[----:B------:R-:W2:Y:S01]  /*9710*/  LDL R2, [R1+0x4] ;  /* 0x0000040001027983 */ /* 0x000ea20000100800 */
[----:B------:R-:W-:Y:S01]  /*9720*/  LOP3.LUT P2, RZ, R19, 0x2, RZ, 0xc0, !PT ;  /* 0x0000000213ff7812 */ /* 0x000fe2000784c0ff */
[----:B------:R-:W-:Y:S01]  /*9730*/  VIADD R4, R18, 0x1 ;  /* 0x0000000112047836 */ /* 0x000fe20000000000 */
[----:B------:R-:W-:Y:S04]  /*9740*/  BSSY B0, `(.L_x_56) ;  /* 0x000009f000007945 */ /* 0x000fe80003800000 */
[----:B------:R-:W-:-:S04]  /*9750*/  ISETP.NE.AND P0, PT, R4, 0x2, PT ;  /* 0x000000020400780c */ /* 0x000fc80003f05270 */
[----:B------:R-:W-:Y:S02]  /*9760*/  SEL R8, RZ, 0x1, P0 ;  /* 0x00000001ff087807 */ /* 0x000fe40000000000 */
[----:B------:R-:W-:Y:S02]  /*9770*/  SEL R4, R4, RZ, P0 ;  /* 0x000000ff04047207 */ /* 0x000fe40000000000 */
[----:B--2---:R-:W-:Y:S01]  /*9780*/  LOP3.LUT R8, R2, R8, RZ, 0x3c, !PT ;  /* 0x0000000802087212 */ /* 0x004fe200078e3cff */
[----:B------:R-:W-:Y:S06]  /*9790*/  @!P2 BRA `(.L_x_57) ;  /* 0x000000080064a947 */ /* 0x000fec0003800000 */
[----:B------:R-:W-:Y:S01]  /*97a0*/  LOP3.LUT P2, RZ, R19, 0x1, RZ, 0xc0, !PT ;  /* 0x0000000113ff7812 */ /* 0x000fe2000784c0ff */
[----:B------:R-:W-:-:S12]  /*97b0*/  IMAD.MOV.U32 R6, RZ, RZ, R17 ;  /* 0x000000ffff067224 */ /* 0x000fd800078e0011 */
[----:B------:R-:W-:Y:S05]  /*97c0*/  @!P2 BRA `(.L_x_58) ;  /* 0x000000000050a947 */ /* 0x000fea0003800000 */
[----:B------:R-:W2:Y:S01]  /*97d0*/  LDL R11, [R1+0xc] ;  /* 0x00000c00010b7983 */ /* 0x000ea20000100800 */
[----:B------:R-:W0:Y:S01]  /*97e0*/  LDC R6, c[0x0][0x43c] ;  /* 0x00010f00ff067b82 */ /* 0x000e220000000800 */
[----:B------:R-:W-:Y:S02]  /*97f0*/  ULDC.64 UR4, c[0x0][0x428] ;  /* 0x00010a0000047ab9 */ /* 0x000fe40000000a00 */
[----:B------:R-:W3:Y:S01]  /*9800*/  LDL R7, [R1] ;  /* 0x0000000001077983 */ /* 0x000ee20000100800 */
[----:B0-----:R-:W-:-:S13]  /*9810*/  ISETP.NE.AND P0, PT, R6, 0x1, PT ;  /* 0x000000010600780c */ /* 0x001fda0003f05270 */
[----:B------:R-:W0:Y:S02]  /*9820*/  @P0 LDC.64 R2, c[0x0][0x440] ;  /* 0x00011000ff020b82 */ /* 0x000e240000000a00 */
[----:B0-----:R-:W-:-:S04]  /*9830*/  @P0 IMAD.HI.U32 R5, R0, R2, RZ ;  /* 0x0000000200050227 */ /* 0x001fc800078e00ff */
[----:B------:R-:W-:Y:S01]  /*9840*/  IMAD.MOV.U32 R2, RZ, RZ, R0 ;  /* 0x000000ffff027224 */ /* 0x000fe200078e0000 */
[----:B------:R-:W-:-:S05]  /*9850*/  @P0 SHF.R.U32.HI R2, RZ, R3, R5 ;  /* 0x00000003ff020219 */ /* 0x000fca0000011605 */
[----:B------:R-:W-:-:S04]  /*9860*/  IMAD.MOV R3, RZ, RZ, -R2 ;  /* 0x000000ffff037224 */ /* 0x000fc800078e0a02 */
[----:B------:R-:W-:Y:S01]  /*9870*/  IMAD R0, R6, R3, R0 ;  /* 0x0000000306007224 */ /* 0x000fe200078e0200 */
[----:B------:R-:W-:Y:S01]  /*9880*/  SHF.R.S32.HI R3, RZ, 0x1f, R2 ;  /* 0x0000001fff037819 */ /* 0x000fe20000011402 */
[----:B--2---:R-:W-:-:S04]  /*9890*/  IMAD R5, R11, UR4, RZ ;  /* 0x000000040b057c24 */ /* 0x004fc8000f8e02ff */
[C---:B---3--:R-:W-:Y:S02]  /*98a0*/  IMAD R5, R7.reuse, UR5, R5 ;  /* 0x0000000507057c24 */ /* 0x048fe4000f8e0205 */
[----:B------:R-:W-:Y:S01]  /*98b0*/  IMAD.WIDE.U32 R2, R7, UR4, R2 ;  /* 0x0000000407027c25 */ /* 0x000fe2000f8e0002 */
[----:B------:R-:W-:-:S03]  /*98c0*/  ULDC.64 UR4, c[0x0][0x418] ;  /* 0x0001060000047ab9 */ /* 0x000fc60000000a00 */
[----:B------:R-:W-:Y:S01]  /*98d0*/  IMAD.IADD R3, R5, 0x1, R3 ;  /* 0x0000000105037824 */ /* 0x000fe200078e0203 */
[----:B------:R-:W-:-:S04]  /*98e0*/  LEA R6, P0, R2, UR4, 0x2 ;  /* 0x0000000402067c11 */ /* 0x000fc8000f8010ff */
[----:B------:R-:W-:-:S05]  /*98f0*/  LEA.HI.X R7, R2, UR5, R3, 0x2, P0 ;  /* 0x0000000502077c11 */ /* 0x000fca00080f1403 */
[----:B------:R0:W5:Y:S04]  /*9900*/  LDG.E R6, desc[UR60][R6.64] ;  /* 0x0000003c06067981 */ /* 0x000168000c1e1900 */
.L_x_58:
[----:B------:R-:W-:Y:S01]  /*9910*/  LEA R3, R4, UR36, 0x3 ;  /* 0x0000002404037c11 */ /* 0x000fe2000f8e18ff */
[----:B------:R-:W-:Y:S01]  /*9920*/  BSSY B1, `(.L_x_59) ;  /* 0x0000004000017945 */ /* 0x000fe20003800000 */
[----:B------:R-:W-:-:S04]  /*9930*/  SHF.L.U32 R2, R8, 0x1f, RZ ;  /* 0x0000001f08027819 */ /* 0x000fc800000006ff */
[----:B------:R-:W1:Y:S02]  /*9940*/  SYNCS.PHASECHK.TRANS64.TRYWAIT P0, [R3+URZ+0x34840], R2 ;  /* 0x03484002030075a7 */ /* 0x000e64000800017f */
[----:B-1----:R-:W-:Y:S05]  /*9950*/  @!P0 BRA `(.L_x_60) ;  /* 0x0000003400048947 */ /* 0x002fea0003800000 */
.L_x_153:
[----:B------:R-:W-:Y:S05]  /*9960*/  BSYNC B1 ;  /* 0x0000000000017941 */ /* 0x000fea0003800000 */
.L_x_59:
[----:B------:R-:W2:Y:S01]  /*9970*/  S2R R5, SR_TID.X ;  /* 0x0000000000057919 */ /* 0x000ea20000002100 */
[----:B------:R-:W-:Y:S01]  /*9980*/  BSSY B1, `(.L_x_61) ;  /* 0x000000b000017945 */ /* 0x000fe20003800000 */
[----:B--2---:R-:W-:-:S04]  /*9990*/  LOP3.LUT R5, R5, 0x7f, RZ, 0xc0, !PT ;  /* 0x0000007f05057812 */ /* 0x004fc800078ec0ff */
[----:B------:R-:W-:-:S13]  /*99a0*/  ISETP.NE.AND P1, PT, R5, RZ, PT ;  /* 0x000000ff0500720c */ /* 0x000fda0003f25270 */
[----:B------:R-:W-:Y:S05]  /*99b0*/  @P1 BRA `(.L_x_62) ;  /* 0x00000000001c1947 */ /* 0x000fea0003800000 */
[----:B------:R-:W2:Y:S01]  /*99c0*/  S2R R5, SR_TID.X ;  /* 0x0000000000057919 */ /* 0x000ea20000002100 */
[----:B-1----:R-:W-:-:S04]  /*99d0*/  IMAD.MOV.U32 R2, RZ, RZ, 0xc000 ;  /* 0x0000c000ff027424 */ /* 0x002fc800078e00ff */
[----:B------:R3:W-:Y:S01]  /*99e0*/  SYNCS.ARRIVE.TRANS64 RZ, [R3+URZ+0x34830], R2 ;  /* 0x0348300203ff79a7 */ /* 0x0007e2000800003f */
[----:B--2---:R-:W-:-:S04]  /*99f0*/  LOP3.LUT R5, R5, 0x1f, RZ, 0xc0, !PT ;  /* 0x0000001f05057812 */ /* 0x004fc800078ec0ff */
[----:B------:R-:W-:-:S13]  /*9a00*/  ISETP.NE.AND P0, PT, R5, RZ, PT ;  /* 0x000000ff0500720c */ /* 0x000fda0003f05270 */
[----:B---3--:R-:W-:Y:S05]  /*9a10*/  @!P0 BRA `(.L_x_62) ;  /* 0x0000000000048947 */ /* 0x008fea0003800000 */
[----:B------:R-:W-:Y:S01]  /*9a20*/  BPT.TRAP 0x1 ;  /* 0x000000040000795c */ /* 0x000fe20000300000 */
.L_x_62:
[----:B------:R-:W-:Y:S05]  /*9a30*/  BSYNC B1 ;  /* 0x0000000000017941 */ /* 0x000fea0003800000 */
.L_x_61:
[----:B------:R-:W-:Y:S01]  /*9a40*/  IMAD.MOV.U32 R11, RZ, RZ, RZ ;  /* 0x000000ffff0b7224 */ /* 0x000fe200078e00ff */
[----:B------:R-:W-:Y:S01]  /*9a50*/  UIADD3 UR4, UP0, UR38, 0x370, URZ ;  /* 0x0000037026047890 */ /* 0x000fe2000ff1e03f */
[----:B------:R-:W-:Y:S01]  /*9a60*/  IMAD R5, R4, 0xc000, R14 ;  /* 0x0000c00004057824 */ /* 0x000fe200078e020e */
[----:B------:R-:W-:Y:S01]  /*9a70*/  PLOP3.LUT P0, PT, PT, PT, PT, 0x80, 0x0 ;  /* 0x000000000000781c */ /* 0x000fe20003f0f070 */
[----:B-1----:R-:W-:Y:S01]  /*9a80*/  VIADD R3, R3, 0x34830 ;  /* 0x0003483003037836 */ /* 0x002fe20000000000 */
[----:B------:R-:W-:Y:S01]  /*9a90*/  R2UR UR10, R11 ;  /* 0x000000000b0a72ca */ /* 0x000fe200000e0000 */
[----:B------:R-:W-:Y:S01]  /*9aa0*/  IMAD.SHL.U32 R2, R0, 0x80, RZ ;  /* 0x0000008000027824 */ /* 0x000fe200078e00ff */
[----:B------:R-:W-:Y:S01]  /*9ab0*/  UIADD3.X UR5, URZ, UR39, URZ, UP0, !UPT ;  /* 0x000000273f057290 */ /* 0x000fe200087fe43f */
[----:B0-----:R-:W-:Y:S01]  /*9ac0*/  VIADD R7, R5, 0x1c400 ;  /* 0x0001c40005077836 */ /* 0x001fe20000000000 */
[----:B------:R-:W-:Y:S01]  /*9ad0*/  UMOV UR6, 0x0 ;  /* 0x0000000000067882 */ /* 0x000fe20000000000 */
[----:B------:R-:W-:-:S10]  /*9ae0*/  UMOV UR7, 0x14f00000 ;  /* 0x14f0000000077882 */ /* 0x000fd40000000000 */
.L_x_63:
[----:B------:R-:W-:-:S13]  /*9af0*/  @P0 ELECT P2, URZ, PT ;  /* 0x00000000003f082f */ /* 0x000fda0003840000 */
[----:B-----5:R-:W-:Y:S02]  /*9b00*/  @P2 R2UR UR13, R6 ;  /* 0x00000000060d22ca */ /* 0x020fe400000e0000 */
[----:B------:R-:W-:Y:S02]  /*9b10*/  @P2 R2UR UR12, R16 ;  /* 0x00000000100c22ca */ /* 0x000fe400000e0000 */
[----:B------:R-:W-:Y:S02]  /*9b20*/  @P2 R2UR UR11, R2 ;  /* 0x00000000020b22ca */ /* 0x000fe400000e0000 */
[----:B------:R-:W-:Y:S02]  /*9b30*/  @P2 R2UR UR9, R3 ;  /* 0x00000000030922ca */ /* 0x000fe400000e0000 */
[----:B------:R-:W-:Y:S02]  /*9b40*/  @P2 R2UR UR8, R7 ;  /* 0x00000000070822ca */ /* 0x000fe400000e0000 */
[----:B------:R-:W-:-:S02]  /*9b50*/  @P2 PLOP3.LUT P0, PT, P2, PT, PT, 0x8, 0x0 ;  /* 0x000000000000281c */ /* 0x000fc4000170e170 */
[----:B------:R-:W-:-:S09]  /*9b60*/  PLOP3.LUT P2, PT, PT, PT, PT, 0x8, 0x0 ;  /* 0x000000000000781c */ /* 0x000fd20003f4e170 */
[----:B------:R0:W-:Y:S02]  /*9b70*/  UTMALDG.4D [UR8], [UR4], desc[UR6] ;  /* 0x00000608040075b4 */ /* 0x0001e40008019000 */
[----:B0-----:R-:W-:Y:S05]  /*9b80*/  @P0 BRA.U.ANY `(.L_x_63) ;  /* 0xfffffffd00d80947 */ /* 0x001fea000393ffff */
[----:B------:R-:W-:Y:S01]  /*9b90*/  IMAD.MOV.U32 R15, RZ, RZ, 0x40 ;  /* 0x00000040ff0f7424 */ /* 0x000fe200078e00ff */
[----:B------:R-:W-:Y:S01]  /*9ba0*/  PLOP3.LUT P0, PT, PT, PT, PT, 0x80, 0x0 ;  /* 0x000000000000781c */ /* 0x000fe20003f0f070 */
[----:B------:R-:W-:Y:S01]  /*9bb0*/  VIADD R7, R5, 0x20400 ;  /* 0x0002040005077836 */ /* 0x000fe20000000000 */
[----:B------:R-:W-:Y:S01]  /*9bc0*/  UMOV UR6, 0x0 ;  /* 0x0000000000067882 */ /* 0x000fe20000000000 */
[----:B------:R-:W-:Y:S01]  /*9bd0*/  UMOV UR7, 0x14f00000 ;  /* 0x14f0000000077882 */ /* 0x000fe20000000000 */
[----:B------:R-:W-:-:S15]  /*9be0*/  R2UR UR10, R15 ;  /* 0x000000000f0a72ca */ /* 0x000fde00000e0000 */
.L_x_64:
[----:B------:R-:W-:-:S13]  /*9bf0*/  @P0 ELECT P2, URZ, PT ;  /* 0x00000000003f082f */ /* 0x000fda0003840000 */
[----:B------:R-:W-:Y:S02]  /*9c00*/  @P2 R2UR UR13, R6 ;  /* 0x00000000060d22ca */ /* 0x000fe400000e0000 */
        /* <DEDUP_REMOVED lines=8> */
[----:B------:R-:W-:Y:S01]  /*9c90*/  PLOP3.LUT P0, PT, PT, PT, PT, 0x80, 0x0 ;  /* 0x000000000000781c */ /* 0x000fe20003f0f070 */
[----:B------:R-:W-:Y:S01]  /*9ca0*/  VIADD R5, R5, 0x24400 ;  /* 0x0002440005057836 */ /* 0x000fe20000000000 */
[----:B------:R-:W-:Y:S01]  /*9cb0*/  UMOV UR6, 0x0 ;  /* 0x0000000000067882 */ /* 0x000fe20000000000 */
[----:B------:R-:W-:Y:S01]  /*9cc0*/  UMOV UR7, 0x14f00000 ;  /* 0x14f0000000077882 */ /* 0x000fe20000000000 */
[----:B------:R-:W-:-:S09]  /*9cd0*/  UMOV UR10, 0x80 ;  /* 0x00000080000a7882 */ /* 0x000fd20000000000 */
.L_x_65:
        /* <DEDUP_REMOVED lines=10> */
[----:B------:R-:W2:Y:S01]  /*9d80*/  LDL.LU R7, [R1+0x4] ;  /* 0x0000040001077983 */ /* 0x000ea20000300800 */
[----:B------:R-:W-:Y:S01]  /*9d90*/  IMAD R3, R18, 0x8, R9 ;  /* 0x0000000812037824 */ /* 0x000fe200078e0209 */
[----:B------:R-:W-:Y:S01]  /*9da0*/  BSSY B1, `(.L_x_66) ;  /* 0x0000004000017945 */ /* 0x000fe20003800000 */
[----:B--2---:R-:W-:-:S04]  /*9db0*/  SHF.L.U32 R2, R7, 0x1f, RZ ;  /* 0x0000001f07027819 */ /* 0x004fc800000006ff */
[----:B------:R-:W0:Y:S02]  /*9dc0*/  SYNCS.PHASECHK.TRANS64.TRYWAIT P0, [R3+URZ+0x60], R2 ;  /* 0x00006002030075a7 */ /* 0x000e24000800017f */
[----:B0-----:R-:W-:Y:S05]  /*9dd0*/  @!P0 BRA `(.L_x_67) ;  /* 0x0000002c00f88947 */ /* 0x001fea0003800000 */
.L_x_154:
[----:B------:R-:W-:Y:S05]  /*9de0*/  BSYNC B1 ;  /* 0x0000000000017941 */ /* 0x000fea0003800000 */
.L_x_66:
[----:B------:R-:W-:Y:S01]  /*9df0*/  BSSY B1, `(.L_x_68) ;  /* 0x000000c000017945 */ /* 0x000fe20003800000 */
[----:B------:R-:W-:Y:S02]  /*9e00*/  IMAD.MOV.U32 R12, RZ, RZ, 0x0 ;  /* 0x00000000ff0c7424 */ /* 0x000fe400078e00ff */
[----:B------:R-:W-:Y:S01]  /*9e10*/  IMAD.MOV.U32 R13, RZ, RZ, 0x14f00000 ;  /* 0x14f00000ff0d7424 */ /* 0x000fe200078e00ff */
[----:B------:R-:W-:Y:S06]  /*9e20*/  @P1 BRA `(.L_x_69) ;  /* 0x0000000000201947 */ /* 0x000fec0003800000 */
[----:B------:R-:W1:Y:S01]  /*9e30*/  S2R R5, SR_TID.X ;  /* 0x0000000000057919 */ /* 0x000e620000002100 */
[----:B0-----:R-:W-:Y:S01]  /*9e40*/  LEA R2, R18, UR36, 0x3 ;  /* 0x0000002412027c11 */ /* 0x001fe2000f8e18ff */
[----:B------:R-:W-:-:S04]  /*9e50*/  IMAD.MOV.U32 R3, RZ, RZ, 0x8000 ;  /* 0x00008000ff037424 */ /* 0x000fc800078e00ff */
[----:B------:R2:W-:Y:S01]  /*9e60*/  SYNCS.ARRIVE.TRANS64 RZ, [R2+URZ+0x34850], R3 ;  /* 0x0348500302ff79a7 */ /* 0x0005e2000800003f */
[----:B-1----:R-:W-:-:S04]  /*9e70*/  LOP3.LUT R5, R5, 0x1f, RZ, 0xc0, !PT ;  /* 0x0000001f05057812 */ /* 0x002fc800078ec0ff */
[----:B------:R-:W-:-:S13]  /*9e80*/  ISETP.NE.AND P0, PT, R5, RZ, PT ;  /* 0x000000ff0500720c */ /* 0x000fda0003f05270 */
[----:B--2---:R-:W-:Y:S05]  /*9e90*/  @!P0 BRA `(.L_x_69) ;  /* 0x0000000000048947 */ /* 0x004fea0003800000 */
[----:B------:R-:W-:Y:S01]  /*9ea0*/  BPT.TRAP 0x1 ;  /* 0x000000040000795c */ /* 0x000fe20000300000 */
.L_x_69:
[----:B------:R-:W-:Y:S05]  /*9eb0*/  BSYNC B1 ;  /* 0x0000000000017941 */ /* 0x000fea0003800000 */
.L_x_68:
[----:B------:R-:W2:Y:S01]  /*9ec0*/  LDL.LU R5, [R1+0x8] ;  /* 0x0000080001057983 */ /* 0x000ea20000300800 */
[----:B------:R-:W-:Y:S01]  /*9ed0*/  R2UR UR10, R11 ;  /* 0x000000000b0a72ca */ /* 0x000fe200000e0000 */
[----:B------:R-:W-:Y:S01]  /*9ee0*/  UIADD3 UR4, UP0, UR38, 0x470, URZ ;  /* 0x0000047026047890 */ /* 0x000fe2000ff1e03f */
[----:B------:R-:W-:Y:S02]  /*9ef0*/  R2UR UR6, R12 ;  /* 0x000000000c0672ca */ /* 0x000fe400000e0000 */
[----:B------:R-:W-:Y:S01]  /*9f00*/  R2UR UR7, R13 ;  /* 0x000000000d0772ca */ /* 0x000fe200000e0000 */
[----:B------:R-:W-:Y:S01]  /*9f10*/  UIADD3.X UR5, URZ, UR39, URZ, UP0, !UPT ;  /* 0x000000273f057290 */ /* 0x000fe200087fe43f */
[C---:B0-----:R-:W-:Y:S02]  /*9f20*/  LEA R2, R18.reuse, UR36, 0x3 ;  /* 0x0000002412027c11 */ /* 0x041fe4000f8e18ff */
[----:B------:R-:W-:Y:S02]  /*9f30*/  LEA R3, R18, UR36, 0xf ;  /* 0x0000002412037c11 */ /* 0x000fe4000f8e78ff */
[----:B------:R-:W-:Y:S01]  /*9f40*/  PLOP3.LUT P0, PT, PT, PT, PT, 0x80, 0x0 ;  /* 0x000000000000781c */ /* 0x000fe20003f0f070 */
[----:B------:R-:W-:-:S02]  /*9f50*/  VIADD R2, R2, 0x34850 ;  /* 0x0003485002027836 */ /* 0x000fc40000000000 */
[----:B------:R-:W-:Y:S02]  /*9f60*/  VIADD R7, R3, 0x400 ;  /* 0x0000040003077836 */ /* 0x000fe40000000000 */
[----:B--2---:R-:W-:-:S08]  /*9f70*/  IMAD.SHL.U32 R5, R5, 0x80, RZ ;  /* 0x0000008005057824 */ /* 0x004fd000078e00ff */
.L_x_70:
        /* <DEDUP_REMOVED lines=10> */
[----:B------:R-:W-:Y:S01]  /*a020*/  R2UR UR10, R15 ;  /* 0x000000000f0a72ca */ /* 0x000fe200000e0000 */
[----:B------:R-:W-:Y:S01]  /*a030*/  VIADD R3, R3, 0x4400 ;  /* 0x0000440003037836 */ /* 0x000fe20000000000 */
[----:B------:R-:W-:Y:S02]  /*a040*/  R2UR UR6, R12 ;  /* 0x000000000c0672ca */ /* 0x000fe400000e0000 */
[----:B------:R-:W-:Y:S02]  /*a050*/  R2UR UR7, R13 ;  /* 0x000000000d0772ca */ /* 0x000fe400000e0000 */
[----:B------:R-:W-:-:S13]  /*a060*/  PLOP3.LUT P0, PT, PT, PT, PT, 0x80, 0x0 ;  /* 0x000000000000781c */ /* 0x000fda0003f0f070 */
.L_x_71:
        /* <DEDUP_REMOVED lines=10> */
[----:B------:R0:W-:Y:S01]  /*a110*/  STL [R1+0x8], R0 ;  /* 0x0000080001007387 */ /* 0x0001e20000100800 */
[----:B------:R-:W-:-:S07]  /*a120*/  IMAD.MOV.U32 R17, RZ, RZ, R6 ;  /* 0x000000ffff117224 */ /* 0x000fce00078e0006 */
.L_x_57:
[----:B------:R-:W-:Y:S05]  /*a130*/  BSYNC B0 ;  /* 0x0000000000007941 */ /* 0x000fea0003800000 */
.L_x_56:
[----:B0-----:R-:W2:Y:S01]  /*a140*/  LDL.LU R0, [R1+0x20] ;  /* 0x0000200001007983 */ /* 0x001ea20000300800 */
[----:B------:R-:W-:-:S03]  /*a150*/  IMAD.MOV.U32 R18, RZ, RZ, R4 ;  /* 0x000000ffff127224 */ /* 0x000fc600078e0004 */
[----:B------:R0:W-:Y:S02]  /*a160*/  STL [R1+0x4], R8 ;  /* 0x0000040801007387 */ /* 0x0001e40000100800 */
[----:B0-2---:R-:W-:-:S07]  /*a170*/  VIADD R0, R0, 0xfffffffd ;  /* 0xfffffffd00007836 */ /* 0x005fce0000000000 */
.L_x_55:
[----:B------:R-:W2:Y:S01]  /*a180*/  LDL.LU R2, [R1+0x18] ;  /* 0x0000180001027983 */ /* 0x000ea20000300800 */
[----:B------:R-:W-:Y:S01]  /*a190*/  IMAD.MOV R10, RZ, RZ, -R10 ;  /* 0x000000ffff0a7224 */ /* 0x000fe200078e0a0a */
[----:B------:R-:W-:Y:S04]  /*a1a0*/  BSSY B0, `(.L_x_54) ;  /* 0x0000149000007945 */ /* 0x000fe80003800000 */
[----:B--2---:R-:W-:-:S13]  /*a1b0*/  ISETP.NE.AND P0, PT, R2, R10, PT ;  /* 0x0000000a0200720c */ /* 0x004fda0003f05270 */
[----:B------:R-:W-:Y:S05]  /*a1c0*/  @!P0 BRA `(.L_x_72) ;  /* 0x0000001400188947 */ /* 0x000fea0003800000 */
[----:B------:R-:W-:-:S07]  /*a1d0*/  IMAD.MOV.U32 R6, RZ, RZ, R17 ;  /* 0x000000ffff067224 */ /* 0x000fce00078e0011 */
.L_x_105:
[----:B--2---:R-:W2:Y:S01]  /*a1e0*/  LDL R2, [R1+0x4] ;  /* 0x0000040001027983 */ /* 0x004ea20000100800 */
[----:B------:R-:W-:Y:S01]  /*a1f0*/  LOP3.LUT P1, RZ, R19, 0x2, RZ, 0xc0, !PT ;  /* 0x0000000213ff7812 */ /* 0x000fe2000782c0ff */
[----:B------:R-:W-:Y:S01]  /*a200*/  VIADD R4, R18, 0x1 ;  /* 0x0000000112047836 */ /* 0x000fe20000000000 */
[----:B------:R-:W-:Y:S04]  /*a210*/  BSSY B1, `(.L_x_73) ;  /* 0x000009d000017945 */ /* 0x000fe80003800000 */
[----:B------:R-:W-:-:S04]  /*a220*/  ISETP.NE.AND P0, PT, R4, 0x2, PT ;  /* 0x000000020400780c */ /* 0x000fc80003f05270 */
[----:B------:R-:W-:Y:S02]  /*a230*/  SEL R5, RZ, 0x1, P0 ;  /* 0x00000001ff057807 */ /* 0x000fe40000000000 */
[----:B------:R-:W-:Y:S02]  /*a240*/  SEL R4, R4, RZ, P0 ;  /* 0x000000ff04047207 */ /* 0x000fe40000000000 */
[----:B--2---:R-:W-:Y:S01]  /*a250*/  LOP3.LUT R5, R2, R5, RZ, 0x3c, !PT ;  /* 0x0000000502057212 */ /* 0x004fe200078e3cff */
[----:B01----:R-:W-:Y:S06]  /*a260*/  @!P1 BRA `(.L_x_74) ;  /* 0x00000008005c9947 */ /* 0x003fec0003800000 */
        /* <DEDUP_REMOVED lines=23> */
.L_x_75:
[----:B------:R-:W-:Y:S01]  /*a3e0*/  LEA R3, R4, UR36, 0x3 ;  /* 0x0000002404037c11 */ /* 0x000fe2000f8e18ff */
[----:B------:R-:W-:Y:S01]  /*a3f0*/  BSSY B2, `(.L_x_76) ;  /* 0x0000004000027945 */ /* 0x000fe20003800000 */
[----:B------:R-:W-:-:S04]  /*a400*/  SHF.L.U32 R2, R5, 0x1f, RZ ;  /* 0x0000001f05027819 */ /* 0x000fc800000006ff */
[----:B------:R-:W1:Y:S02]  /*a410*/  SYNCS.PHASECHK.TRANS64.TRYWAIT P0, [R3+URZ+0x34840], R2 ;  /* 0x03484002030075a7 */ /* 0x000e64000800017f */
[----:B-1----:R-:W-:Y:S05]  /*a420*/  @!P0 BRA `(.L_x_77) ;  /* 0x0000002800788947 */ /* 0x002fea0003800000 */
.L_x_155:
[----:B------:R-:W-:Y:S05]  /*a430*/  BSYNC B2 ;  /* 0x0000000000027941 */ /* 0x000fea0003800000 */
.L_x_76:
[----:B0-----:R-:W0:Y:S01]  /*a440*/  S2R R7, SR_TID.X ;  /* 0x0000000000077919 */ /* 0x001e220000002100 */
[----:B------:R-:W-:Y:S01]  /*a450*/  BSSY B2, `(.L_x_78) ;  /* 0x000000b000027945 */ /* 0x000fe20003800000 */
[----:B0-----:R-:W-:-:S04]  /*a460*/  LOP3.LUT R7, R7, 0x7f, RZ, 0xc0, !PT ;  /* 0x0000007f07077812 */ /* 0x001fc800078ec0ff */
[----:B------:R-:W-:-:S13]  /*a470*/  ISETP.NE.AND P1, PT, R7, RZ, PT ;  /* 0x000000ff0700720c */ /* 0x000fda0003f25270 */
[----:B------:R-:W-:Y:S05]  /*a480*/  @P1 BRA `(.L_x_79) ;  /* 0x00000000001c1947 */ /* 0x000fea0003800000 */
[----:B------:R-:W0:Y:S01]  /*a490*/  S2R R7, SR_TID.X ;  /* 0x0000000000077919 */ /* 0x000e220000002100 */
[----:B-1----:R-:W-:-:S04]  /*a4a0*/  IMAD.MOV.U32 R2, RZ, RZ, 0xc000 ;  /* 0x0000c000ff027424 */ /* 0x002fc800078e00ff */
[----:B------:R2:W-:Y:S01]  /*a4b0*/  SYNCS.ARRIVE.TRANS64 RZ, [R3+URZ+0x34830], R2 ;  /* 0x0348300203ff79a7 */ /* 0x0005e2000800003f */
[----:B0-----:R-:W-:-:S04]  /*a4c0*/  LOP3.LUT R7, R7, 0x1f, RZ, 0xc0, !PT ;  /* 0x0000001f07077812 */ /* 0x001fc800078ec0ff */
[----:B------:R-:W-:-:S13]  /*a4d0*/  ISETP.NE.AND P0, PT, R7, RZ, PT ;  /* 0x000000ff0700720c */ /* 0x000fda0003f05270 */
[----:B--2---:R-:W-:Y:S05]  /*a4e0*/  @!P0 BRA `(.L_x_79) ;  /* 0x0000000000048947 */ /* 0x004fea0003800000 */
[----:B------:R-:W-:Y:S01]  /*a4f0*/  BPT.TRAP 0x1 ;  /* 0x000000040000795c */ /* 0x000fe20000300000 */
.L_x_79:
[----:B------:R-:W-:Y:S05]  /*a500*/  BSYNC B2 ;  /* 0x0000000000027941 */ /* 0x000fea0003800000 */
.L_x_78:
        /* <DEDUP_REMOVED lines=8> */
[----:B------:R-:W-:Y:S01]  /*a590*/  VIADD R10, R7, 0x1c400 ;  /* 0x0001c400070a7836 */ /* 0x000fe20000000000 */
[----:B------:R-:W-:Y:S01]  /*a5a0*/  UMOV UR6, 0x0 ;  /* 0x0000000000067882 */ /* 0x000fe20000000000 */
[----:B------:R-:W-:-:S10]  /*a5b0*/  UMOV UR7, 0x14f00000 ;  /* 0x14f0000000077882 */ /* 0x000fd40000000000 */
.L_x_80:
        /* <DEDUP_REMOVED lines=16> */
.L_x_81:
        /* <DEDUP_REMOVED lines=15> */
.L_x_82:
        /* <DEDUP_REMOVED lines=16> */
.L_x_156:
[----:B------:R-:W-:Y:S05]  /*a8b0*/  BSYNC B2 ;  /* 0x0000000000027941 */ /* 0x000fea0003800000 */
.L_x_83:
[----:B------:R-:W-:Y:S01]  /*a8c0*/  BSSY B2, `(.L_x_85) ;  /* 0x000000b000027945 */ /* 0x000fe20003800000 */
[----:B------:R-:W-:Y:S02]  /*a8d0*/  IMAD.MOV.U32 R10, RZ, RZ, 0x0 ;  /* 0x00000000ff0a7424 */ /* 0x000fe400078e00ff */
[----:B------:R-:W-:Y:S01]  /*a8e0*/  IMAD.MOV.U32 R11, RZ, RZ, 0x14f00000 ;  /* 0x14f00000ff0b7424 */ /* 0x000fe200078e00ff */
[----:B------:R-:W-:Y:S06]  /*a8f0*/  @P1 BRA `(.L_x_86) ;  /* 0x00000000001c1947 */ /* 0x000fec0003800000 */
[----:B------:R-:W1:Y:S01]  /*a900*/  S2R R7, SR_TID.X ;  /* 0x0000000000077919 */ /* 0x000e620000002100 */
[----:B0-----:R-:W-:-:S04]  /*a910*/  IMAD.MOV.U32 R3, RZ, RZ, 0x8000 ;  /* 0x00008000ff037424 */ /* 0x001fc800078e00ff */
[----:B------:R2:W-:Y:S01]  /*a920*/  SYNCS.ARRIVE.TRANS64 RZ, [R2+URZ+0x50], R3 ;  /* 0x0000500302ff79a7 */ /* 0x0005e2000800003f */
[----:B-1----:R-:W-:-:S04]  /*a930*/  LOP3.LUT R7, R7, 0x1f, RZ, 0xc0, !PT ;  /* 0x0000001f07077812 */ /* 0x002fc800078ec0ff */
[----:B------:R-:W-:-:S13]  /*a940*/  ISETP.NE.AND P0, PT, R7, RZ, PT ;  /* 0x000000ff0700720c */ /* 0x000fda0003f05270 */
[----:B--2---:R-:W-:Y:S05]  /*a950*/  @!P0 BRA `(.L_x_86) ;  /* 0x0000000000048947 */ /* 0x004fea0003800000 */
[----:B------:R-:W-:Y:S01]  /*a960*/  BPT.TRAP 0x1 ;  /* 0x000000040000795c */ /* 0x000fe20000300000 */
.L_x_86:
[----:B------:R-:W-:Y:S05]  /*a970*/  BSYNC B2 ;  /* 0x0000000000027941 */ /* 0x000fea0003800000 */
.L_x_85:
[----:B0-----:R-:W2:Y:S01]  /*a980*/  LDL.LU R3, [R1+0x8] ;  /* 0x0000080001037983 */ /* 0x001ea20000300800 */
[----:B------:R-:W-:Y:S01]  /*a990*/  R2UR UR10, R12 ;  /* 0x000000000c0a72ca */ /* 0x000fe200000e0000 */
[----:B------:R-:W-:Y:S01]  /*a9a0*/  UIADD3 UR4, UP0, UR38, 0x470, URZ ;  /* 0x0000047026047890 */ /* 0x000fe2000ff1e03f */
[----:B------:R-:W-:Y:S01]  /*a9b0*/  R2UR UR6, R10 ;  /* 0x000000000a0672ca */ /* 0x000fe200000e0000 */
[----:B------:R-:W-:Y:S01]  /*a9c0*/  VIADD R2, R2, 0x50 ;  /* 0x0000005002027836 */ /* 0x000fe20000000000 */
[----:B------:R-:W-:Y:S01]  /*a9d0*/  R2UR UR7, R11 ;  /* 0x000000000b0772ca */ /* 0x000fe200000e0000 */
[----:B------:R-:W-:Y:S01]  /*a9e0*/  UIADD3.X UR5, URZ, UR39, URZ, UP0, !UPT ;  /* 0x000000273f057290 */ /* 0x000fe200087fe43f */
[----:B------:R-:W-:Y:S02]  /*a9f0*/  LEA R18, R18, UR36, 0xf ;  /* 0x0000002412127c11 */ /* 0x000fe4000f8e78ff */
[----:B------:R-:W-:-:S03]  /*aa00*/  PLOP3.LUT P0, PT, PT, PT, PT, 0x80, 0x0 ;  /* 0x000000000000781c */ /* 0x000fc60003f0f070 */
[----:B------:R-:W-:Y:S02]  /*aa10*/  VIADD R7, R18, 0x400 ;  /* 0x0000040012077836 */ /* 0x000fe40000000000 */
[----:B--2---:R-:W-:-:S08]  /*aa20*/  IMAD.SHL.U32 R3, R3, 0x80, RZ ;  /* 0x0000008003037824 */ /* 0x004fd000078e00ff */
.L_x_87:
        /* <DEDUP_REMOVED lines=15> */
.L_x_88:
        /* <DEDUP_REMOVED lines=12> */
.L_x_74:
[----:B------:R-:W-:Y:S05]  /*abe0*/  BSYNC B1 ;  /* 0x0000000000017941 */ /* 0x000fea0003800000 */
.L_x_73:
[----:B------:R-:W-:Y:S01]  /*abf0*/  VIADD R18, R4, 0x1 ;  /* 0x0000000104127836 */ /* 0x000fe20000000000 */
[----:B------:R-:W-:Y:S01]  /*ac00*/  LOP3.LUT P1, RZ, R19, 0x2, RZ, 0xc0, !PT ;  /* 0x0000000213ff7812 */ /* 0x000fe2000782c0ff */
[----:B------:R-:W-:Y:S03]  /*ac10*/  BSSY B1, `(.L_x_89) ;  /* 0x000009e000017945 */ /* 0x000fe60003800000 */
[----:B------:R-:W-:-:S04]  /*ac20*/  ISETP.NE.AND P0, PT, R18, 0x2, PT ;  /* 0x000000021200780c */ /* 0x000fc80003f05270 */
[----:B------:R-:W-:Y:S02]  /*ac30*/  SEL R2, RZ, 0x1, P0 ;  /* 0x00000001ff027807 */ /* 0x000fe40000000000 */
[----:B------:R-:W-:Y:S02]  /*ac40*/  SEL R18, R18, RZ, P0 ;  /* 0x000000ff12127207 */ /* 0x000fe40000000000 */
[----:B------:R-:W-:-:S05]  /*ac50*/  LOP3.LUT R10, R5, R2, RZ, 0x3c, !PT ;  /* 0x00000002050a7212 */ /* 0x000fca00078e3cff */
[----:B------:R1:W-:Y:S01]  /*ac60*/  STL [R1+0x4], R10 ;  /* 0x0000040a01007387 */ /* 0x0003e20000100800 */
[----:B------:R-:W-:Y:S05]  /*ac70*/  @!P1 BRA `(.L_x_90) ;  /* 0x00000008005c9947 */ /* 0x000fea0003800000 */
[----:B------:R-:W-:Y:S01]  /*ac80*/  LOP3.LUT P1, RZ, R19, 0x1, RZ, 0xc0, !PT ;  /* 0x0000000113ff7812 */ /* 0x000fe2000782c0ff */
[----:B0-----:R-:W-:-:S12]  /*ac90*/  VIADD R8, R0, 0xffffffff ;  /* 0xffffffff00087836 */ /* 0x001fd80000000000 */
        /* <DEDUP_REMOVED lines=21> */
.L_x_91:
[----:B------:R-:W-:Y:S01]  /*adf0*/  LEA R2, R18, UR36, 0x3 ;  /* 0x0000002412027c11 */ /* 0x000fe2000f8e18ff */
[----:B------:R-:W-:Y:S01]  /*ae00*/  BSSY B2, `(.L_x_92) ;  /* 0x0000004000027945 */ /* 0x000fe20003800000 */
[----:B------:R-:W-:-:S04]  /*ae10*/  SHF.L.U32 R3, R10, 0x1f, RZ ;  /* 0x0000001f0a037819 */ /* 0x000fc800000006ff */
[----:B------:R-:W2:Y:S02]  /*ae20*/  SYNCS.PHASECHK.TRANS64.TRYWAIT P0, [R2+URZ+0x34840], R3 ;  /* 0x03484003020075a7 */ /* 0x000ea4000800017f */
[----:B--2---:R-:W-:Y:S05]  /*ae30*/  @!P0 BRA `(.L_x_93) ;  /* 0x00000020001c8947 */ /* 0x004fea0003800000 */
.L_x_157:
[----:B------:R-:W-:Y:S05]  /*ae40*/  BSYNC B2 ;  /* 0x0000000000027941 */ /* 0x000fea0003800000 */
.L_x_92:
[----:B0-----:R-:W0:Y:S01]  /*ae50*/  S2R R7, SR_TID.X ;  /* 0x0000000000077919 */ /* 0x001e220000002100 */
[----:B------:R-:W-:Y:S01]  /*ae60*/  BSSY B2, `(.L_x_94) ;  /* 0x000000b000027945 */ /* 0x000fe20003800000 */
[----:B0-----:R-:W-:-:S04]  /*ae70*/  LOP3.LUT R7, R7, 0x7f, RZ, 0xc0, !PT ;  /* 0x0000007f07077812 */ /* 0x001fc800078ec0ff */
[----:B------:R-:W-:-:S13]  /*ae80*/  ISETP.NE.AND P1, PT, R7, RZ, PT ;  /* 0x000000ff0700720c */ /* 0x000fda0003f25270 */
[----:B------:R-:W-:Y:S05]  /*ae90*/  @P1 BRA `(.L_x_95) ;  /* 0x00000000001c1947 */ /* 0x000fea0003800000 */
[----:B------:R-:W0:Y:S01]  /*aea0*/  S2R R7, SR_TID.X ;  /* 0x0000000000077919 */ /* 0x000e220000002100 */
[----:B--2---:R-:W-:-:S04]  /*aeb0*/  IMAD.MOV.U32 R3, RZ, RZ, 0xc000 ;  /* 0x0000c000ff037424 */ /* 0x004fc800078e00ff */
[----:B------:R3:W-:Y:S01]  /*aec0*/  SYNCS.ARRIVE.TRANS64 RZ, [R2+URZ+0x34830], R3 ;  /* 0x0348300302ff79a7 */ /* 0x0007e2000800003f */
[----:B0-----:R-:W-:-:S04]  /*aed0*/  LOP3.LUT R7, R7, 0x1f, RZ, 0xc0, !PT ;  /* 0x0000001f07077812 */ /* 0x001fc800078ec0ff */
[----:B------:R-:W-:-:S13]  /*aee0*/  ISETP.NE.AND P0, PT, R7, RZ, PT ;  /* 0x000000ff0700720c */ /* 0x000fda0003f05270 */
[----:B---3--:R-:W-:Y:S05]  /*aef0*/  @!P0 BRA `(.L_x_95) ;  /* 0x0000000000048947 */ /* 0x008fea0003800000 */
[----:B------:R-:W-:Y:S01]  /*af00*/  BPT.TRAP 0x1 ;  /* 0x000000040000795c */ /* 0x000fe20000300000 */
.L_x_95:
[----:B------:R-:W-:Y:S05]  /*af10*/  BSYNC B2 ;  /* 0x0000000000027941 */ /* 0x000fea0003800000 */
.L_x_94:
[----:B------:R-:W-:Y:S01]  /*af20*/  IMAD.MOV.U32 R12, RZ, RZ, RZ ;  /* 0x000000ffff0c7224 */ /* 0x000fe200078e00ff */
[----:B------:R-:W-:Y:S01]  /*af30*/  UIADD3 UR4, UP0, UR38, 0x370, URZ ;  /* 0x0000037026047890 */ /* 0x000fe2000ff1e03f */
[C---:B--2---:R-:W-:Y:S01]  /*af40*/  IMAD R3, R18.reuse, 0x8, R9 ;  /* 0x0000000812037824 */ /* 0x044fe200078e0209 */
[----:B------:R-:W-:Y:S01]  /*af50*/  PLOP3.LUT P0, PT, PT, PT, PT, 0x80, 0x0 ;  /* 0x000000000000781c */ /* 0x000fe20003f0f070 */
[----:B------:R-:W-:Y:S01]  /*af60*/  IMAD R7, R18, 0xc000, R14 ;  /* 0x0000c00012077824 */ /* 0x000fe200078e020e */
[----:B------:R-:W-:Y:S01]  /*af70*/  R2UR UR10, R12 ;  /* 0x000000000c0a72ca */ /* 0x000fe200000e0000 */
[----:B------:R-:W-:Y:S01]  /*af80*/  VIADD R3, R3, 0x30 ;  /* 0x0000003003037836 */ /* 0x000fe20000000000 */
[----:B------:R-:W-:Y:S01]  /*af90*/  UIADD3.X UR5, URZ, UR39, URZ, UP0, !UPT ;  /* 0x000000273f057290 */ /* 0x000fe200087fe43f */
[----:B------:R-:W-:Y:S01]  /*afa0*/  IMAD.SHL.U32 R2, R8, 0x80, RZ ;  /* 0x0000008008027824 */ /* 0x000fe200078e00ff */
[----:B------:R-:W-:Y:S01]  /*afb0*/  UMOV UR6, 0x0 ;  /* 0x0000000000067882 */ /* 0x000fe20000000000 */
[----:B-1----:R-:W-:Y:S01]  /*afc0*/  VIADD R10, R7, 0x1c400 ;  /* 0x0001c400070a7836 */ /* 0x002fe20000000000 */
[----:B------:R-:W-:-:S09]  /*afd0*/  UMOV UR7, 0x14f00000 ;  /* 0x14f0000000077882 */ /* 0x000fd20000000000 */
.L_x_96:
        /* <DEDUP_REMOVED lines=16> */
.L_x_97:
        /* <DEDUP_REMOVED lines=15> */
.L_x_98:
        /* <DEDUP_REMOVED lines=10> */
[----:B------:R-:W-:Y:S01]  /*b270*/  SHF.L.U32 R5, R5, 0x1f, RZ ;  /* 0x0000001f05057819 */ /* 0x000fe200000006ff */
[----:B------:R-:W-:Y:S01]  /*b280*/  IMAD R2, R4, 0x8, R9 ;  /* 0x0000000804027824 */ /* 0x000fe200078e0209 */
[----:B------:R-:W-:Y:S03]  /*b290*/  BSSY B2, `(.L_x_99) ;  /* 0x0000003000027945 */ /* 0x000fe60003800000 */
[----:B------:R-:W0:Y:S02]  /*b2a0*/  SYNCS.PHASECHK.TRANS64.TRYWAIT P0, [R2+URZ+0x60], R5 ;  /* 0x00006005020075a7 */ /* 0x000e24000800017f */
[----:B0-----:R-:W-:Y:S05]  /*b2b0*/  @!P0 BRA `(.L_x_100) ;  /* 0x0000001c00108947 */ /* 0x001fea0003800000 */
.L_x_158:
[----:B------:R-:W-:Y:S05]  /*b2c0*/  BSYNC B2 ;  /* 0x0000000000027941 */ /* 0x000fea0003800000 */
.L_x_99:
[----:B------:R-:W-:Y:S01]  /*b2d0*/  BSSY B2, `(.L_x_101) ;  /* 0x000000b000027945 */ /* 0x000fe20003800000 */
[----:B------:R-:W-:Y:S02]  /*b2e0*/  IMAD.MOV.U32 R10, RZ, RZ, 0x0 ;  /* 0x00000000ff0a7424 */ /* 0x000fe400078e00ff */
[----:B------:R-:W-:Y:S01]  /*b2f0*/  IMAD.MOV.U32 R11, RZ, RZ, 0x14f00000 ;  /* 0x14f00000ff0b7424 */ /* 0x000fe200078e00ff */
[----:B------:R-:W-:Y:S06]  /*b300*/  @P1 BRA `(.L_x_102) ;  /* 0x00000000001c1947 */ /* 0x000fec0003800000 */
[----:B------:R-:W1:Y:S01]  /*b310*/  S2R R7, SR_TID.X ;  /* 0x0000000000077919 */ /* 0x000e620000002100 */
[----:B------:R-:W-:-:S04]  /*b320*/  IMAD.MOV.U32 R3, RZ, RZ, 0x8000 ;  /* 0x00008000ff037424 */ /* 0x000fc800078e00ff */
[----:B------:R2:W-:Y:S01]  /*b330*/  SYNCS.ARRIVE.TRANS64 RZ, [R2+URZ+0x50], R3 ;  /* 0x0000500302ff79a7 */ /* 0x0005e2000800003f */
[----:B-1----:R-:W-:-:S04]  /*b340*/  LOP3.LUT R7, R7, 0x1f, RZ, 0xc0, !PT ;  /* 0x0000001f07077812 */ /* 0x002fc800078ec0ff */
[----:B------:R-:W-:-:S13]  /*b350*/  ISETP.NE.AND P0, PT, R7, RZ, PT ;  /* 0x000000ff0700720c */ /* 0x000fda0003f05270 */
[----:B--2---:R-:W-:Y:S05]  /*b360*/  @!P0 BRA `(.L_x_102) ;  /* 0x0000000000048947 */ /* 0x004fea0003800000 */
[----:B------:R-:W-:Y:S01]  /*b370*/  BPT.TRAP 0x1 ;  /* 0x000000040000795c */ /* 0x000fe20000300000 */
.L_x_102:
[----:B------:R-:W-:Y:S05]  /*b380*/  BSYNC B2 ;  /* 0x0000000000027941 */ /* 0x000fea0003800000 */
.L_x_101:
[----:B------:R-:W2:Y:S01]  /*b390*/  LDL.LU R3, [R1+0x8] ;  /* 0x0000080001037983 */ /* 0x000ea20000300800 */
[----:B------:R-:W-:Y:S01]  /*b3a0*/  R2UR UR10, R12 ;  /* 0x000000000c0a72ca */ /* 0x000fe200000e0000 */
[----:B------:R-:W-:Y:S01]  /*b3b0*/  UIADD3 UR4, UP0, UR38, 0x470, URZ ;  /* 0x0000047026047890 */ /* 0x000fe2000ff1e03f */
[----:B------:R-:W-:Y:S01]  /*b3c0*/  R2UR UR6, R10 ;  /* 0x000000000a0672ca */ /* 0x000fe200000e0000 */
[----:B0-----:R-:W-:Y:S01]  /*b3d0*/  VIADD R2, R2, 0x50 ;  /* 0x0000005002027836 */ /* 0x001fe20000000000 */
[----:B------:R-:W-:Y:S01]  /*b3e0*/  R2UR UR7, R11 ;  /* 0x000000000b0772ca */ /* 0x000fe200000e0000 */
[----:B------:R-:W-:Y:S01]  /*b3f0*/  UIADD3.X UR5, URZ, UR39, URZ, UP0, !UPT ;  /* 0x000000273f057290 */ /* 0x000fe200087fe43f */
[----:B------:R-:W-:Y:S02]  /*b400*/  LEA R4, R4, UR36, 0xf ;  /* 0x0000002404047c11 */ /* 0x000fe4000f8e78ff */
[----:B------:R-:W-:-:S03]  /*b410*/  PLOP3.LUT P0, PT, PT, PT, PT, 0x80, 0x0 ;  /* 0x000000000000781c */ /* 0x000fc60003f0f070 */
[----:B------:R-:W-:Y:S02]  /*b420*/  VIADD R5, R4, 0x400 ;  /* 0x0000040004057836 */ /* 0x000fe40000000000 */
[----:B--2---:R-:W-:-:S08]  /*b430*/  IMAD.SHL.U32 R3, R3, 0x80, RZ ;  /* 0x0000008003037824 */ /* 0x004fd000078e00ff */
.L_x_103:
        /* <DEDUP_REMOVED lines=15> */
.L_x_104:
        /* <DEDUP_REMOVED lines=12> */
.L_x_90:
[----:B------:R-:W-:Y:S05]  /*b5f0*/  BSYNC B1 ;  /* 0x0000000000017941 */ /* 0x000fea0003800000 */
.L_x_89:
[C---:B------:R-:W-:Y:S01]  /*b600*/  ISETP.GT.AND P0, PT, R0.reuse, 0x1, PT ;  /* 0x000000010000780c */ /* 0x040fe20003f04270 */
[----:B------:R-:W-:-:S12]  /*b610*/  VIADD R0, R0, 0xfffffffe ;  /* 0xfffffffe00007836 */ /* 0x000fd80000000000 */
[----:B------:R-:W-:Y:S05]  /*b620*/  @P0 BRA `(.L_x_105) ;  /* 0xffffffe800ec0947 */ /* 0x000fea000383ffff */
.L_x_72:
[----:B------:R-:W-:Y:S05]  /*b630*/  BSYNC B0 ;  /* 0x0000000000007941 */ /* 0x000fea0003800000 */
.L_x_54:
[----:B------:R-:W-:Y:S01]  /*b640*/  LOP3.LUT P0, RZ, R19, 0x2, RZ, 0xc0, !PT ;  /* 0x0000000213ff7812 */ /* 0x000fe2000780c0ff */
[----:B------:R-:W-:-:S12]  /*b650*/  BSSY B0, `(.L_x_106) ;  /* 0x000003a000007945 */ /* 0x000fd80003800000 */
[----:B------:R-:W-:Y:S05]  /*b660*/  @!P0 BRA `(.L_x_107) ;  /* 0x0000000000e08947 */ /* 0x000fea0003800000 */
[----:B-1----:R-:W3:Y:S01]  /*b670*/  LDL R0, [R1+0x4] ;  /* 0x0000040001007983 */ /* 0x002ee20000100800 */
[----:B------:R-:W-:Y:S01]  /*b680*/  LEA R3, R18, UR36, 0x3 ;  /* 0x0000002412037c11 */ /* 0x000fe2000f8e18ff */
[----:B------:R-:W-:Y:S01]  /*b690*/  BSSY B1, `(.L_x_108) ;  /* 0x0000007000017945 */ /* 0x000fe20003800000 */
[----:B------:R-:W1:Y:S02]  /*b6a0*/  S2R R2, SR_TID.X ;  /* 0x0000000000027919 */ /* 0x000e640000002100 */
[----:B-1----:R-:W-:-:S04]  /*b6b0*/  LOP3.LUT R2, R2, 0x7f, RZ, 0xc0, !PT ;  /* 0x0000007f02027812 */ /* 0x002fc800078ec0ff */
[----:B------:R-:W-:Y:S02]  /*b6c0*/  ISETP.NE.AND P1, PT, R2, RZ, PT ;  /* 0x000000ff0200720c */ /* 0x000fe40003f25270 */
[----:B---3--:R-:W-:-:S04]  /*b6d0*/  SHF.L.U32 R0, R0, 0x1f, RZ ;  /* 0x0000001f00007819 */ /* 0x008fc800000006ff */
[----:B------:R-:W1:Y:S02]  /*b6e0*/  SYNCS.PHASECHK.TRANS64.TRYWAIT P0, [R3+URZ+0x34860], R0 ;  /* 0x03486000030075a7 */ /* 0x000e64000800017f */
[----:B-1----:R-:W-:Y:S05]  /*b6f0*/  @!P0 BRA `(.L_x_109) ;  /* 0x0000001800148947 */ /* 0x002fea0003800000 */
.L_x_159:
[----:B------:R-:W-:Y:S05]  /*b700*/  BSYNC B1 ;  /* 0x0000000000017941 */ /* 0x000fea0003800000 */
.L_x_108:
[----:B------:R-:W-:Y:S04]  /*b710*/  BSSY B1, `(.L_x_110) ;  /* 0x0000009000017945 */ /* 0x000fe80003800000 */
[----:B------:R-:W-:Y:S05]  /*b720*/  @P1 BRA `(.L_x_111) ;  /* 0x00000000001c1947 */ /* 0x000fea0003800000 */
[----:B------:R-:W3:Y:S01]  /*b730*/  S2R R2, SR_TID.X ;  /* 0x0000000000027919 */ /* 0x000ee20000002100 */
[----:B-1----:R-:W-:-:S04]  /*b740*/  IMAD.MOV.U32 R0, RZ, RZ, 0x8000 ;  /* 0x00008000ff007424 */ /* 0x002fc800078e00ff */
[----:B------:R4:W-:Y:S01]  /*b750*/  SYNCS.ARRIVE.TRANS64 RZ, [R3+URZ+0x34850], R0 ;  /* 0x0348500003ff79a7 */ /* 0x0009e2000800003f */
[----:B---3--:R-:W-:-:S04]  /*b760*/  LOP3.LUT R2, R2, 0x1f, RZ, 0xc0, !PT ;  /* 0x0000001f02027812 */ /* 0x008fc800078ec0ff */
[----:B------:R-:W-:-:S13]  /*b770*/  ISETP.NE.AND P0, PT, R2, RZ, PT ;  /* 0x000000ff0200720c */ /* 0x000fda0003f05270 */
[----:B----4-:R-:W-:Y:S05]  /*b780*/  @!P0 BRA `(.L_x_111) ;  /* 0x0000000000048947 */ /* 0x010fea0003800000 */
[----:B------:R-:W-:Y:S01]  /*b790*/  BPT.TRAP 0x1 ;  /* 0x000000040000795c */ /* 0x000fe20000300000 */
.L_x_111:
[----:B------:R-:W-:Y:S05]  /*b7a0*/  BSYNC B1 ;  /* 0x0000000000017941 */ /* 0x000fea0003800000 */
.L_x_110:
[----:B------:R-:W3:Y:S01]  /*b7b0*/  LDL R4, [R1+0x8] ;  /* 0x0000080001047983 */ /* 0x000ee20000100800 */
[----:B------:R-:W-:Y:S01]  /*b7c0*/  LEA R2, R18, UR36, 0xf ;  /* 0x0000002412027c11 */ /* 0x000fe2000f8e78ff */
[----:B-1----:R-:W-:Y:S01]  /*b7d0*/  VIADD R0, R3, 0x34850 ;  /* 0x0003485003007836 */ /* 0x002fe20000000000 */
[----:B------:R-:W-:Y:S01]  /*b7e0*/  UIADD3 UR4, UP0, UR38, 0x470, URZ ;  /* 0x0000047026047890 */ /* 0x000fe2000ff1e03f */
[----:B------:R-:W-:Y:S01]  /*b7f0*/  PLOP3.LUT P0, PT, PT, PT, PT, 0x80, 0x0 ;  /* 0x000000000000781c */ /* 0x000fe20003f0f070 */
[----:B------:R-:W-:Y:S01]  /*b800*/  UMOV UR6, 0x0 ;  /* 0x0000000000067882 */ /* 0x000fe20000000000 */
[----:B------:R-:W-:Y:S01]  /*b810*/  UMOV UR7, 0x14f00000 ;  /* 0x14f0000000077882 */ /* 0x000fe20000000000 */
[----:B------:R-:W-:Y:S01]  /*b820*/  UIADD3.X UR5, URZ, UR39, URZ, UP0, !UPT ;  /* 0x000000273f057290 */ /* 0x000fe200087fe43f */
[----:B------:R-:W-:Y:S01]  /*b830*/  UMOV UR10, URZ ;  /* 0x0000003f000a7c82 */ /* 0x000fe20008000000 */
[----:B---3--:R-:W-:Y:S02]  /*b840*/  IMAD.SHL.U32 R3, R4, 0x80, RZ ;  /* 0x0000008004037824 */ /* 0x008fe400078e00ff */
[----:B------:R-:W-:-:S08]  /*b850*/  VIADD R4, R2, 0x400 ;  /* 0x0000040002047836 */ /* 0x000fd00000000000 */
.L_x_112:
        /* <DEDUP_REMOVED lines=9> */
[----:B-1----:R-:W-:Y:S05]  /*b8f0*/  @P0 BRA.U.ANY `(.L_x_112) ;  /* 0xfffffffd00d80947 */ /* 0x002fea000393ffff */
[----:B------:R-:W-:Y:S01]  /*b900*/  PLOP3.LUT P0, PT, PT, PT, PT, 0x80, 0x0 ;  /* 0x000000000000781c */ /* 0x000fe20003f0f070 */
[----:B------:R-:W-:Y:S01]  /*b910*/  VIADD R2, R2, 0x4400 ;  /* 0x0000440002027836 */ /* 0x000fe20000000000 */
[----:B------:R-:W-:Y:S01]  /*b920*/  UMOV UR6, 0x0 ;  /* 0x0000000000067882 */ /* 0x000fe20000000000 */
[----:B------:R-:W-:Y:S01]  /*b930*/  UMOV UR7, 0x14f00000 ;  /* 0x14f0000000077882 */ /* 0x000fe20000000000 */
[----:B------:R-:W-:-:S09]  /*b940*/  UMOV UR10, 0x40 ;  /* 0x00000040000a7882 */ /* 0x000fd20000000000 */
.L_x_113:
        /* <DEDUP_REMOVED lines=9> */
[----:B---3--:R-:W-:Y:S05]  /*b9e0*/  @P0 BRA.U.ANY `(.L_x_113) ;  /* 0xfffffffd00d80947 */ /* 0x008fea000393ffff */
.L_x_107:
[----:B------:R-:W-:Y:S05]  /*b9f0*/  BSYNC B0 ;  /* 0x0000000000007941 */ /* 0x000fea0003800000 */
.L_x_106:
[----:B0-----:R-:W3:Y:S01]  /*ba00*/  LDL.LU R6, [R1+0x24] ;  /* 0x0000240001067983 */ /* 0x001ee20000300800 */
[----:B------:R-:W-:Y:S01]  /*ba10*/  VIADD R18, R18, 0x1 ;  /* 0x0000000112127836 */ /* 0x000fe20000000000 */
[----:B------:R-:W-:Y:S02]  /*ba20*/  ULDC UR4, c[0x0][0xc34] ;  /* 0x00030d0000047ab9 */ /* 0x000fe40000000800 */
[----:B------:R-:W4:Y:S04]  /*ba30*/  LDL.LU R5, [R1+0x4] ;  /* 0x0000040001057983 */ /* 0x000f280000300800 */
[----:B------:R-:W5:Y:S01]  /*ba40*/  LDL.LU R4, [R1+0x2c] ;  /* 0x00002c0001047983 */ /* 0x000f620000300800 */
[----:B------:R-:W-:-:S04]  /*ba50*/  ISETP.NE.AND P0, PT, R18, 0x2, PT ;  /* 0x000000021200780c */ /* 0x000fc80003f05270 */
[----:B-1----:R-:W-:Y:S02]  /*ba60*/  SEL R0, RZ, 0x1, P0 ;  /* 0x00000001ff007807 */ /* 0x002fe40000000000 */
[----:B------:R-:W-:Y:S01]  /*ba70*/  SEL R18, R18, RZ, P0 ;  /* 0x000000ff12127207 */ /* 0x000fe20000000000 */
[----:B---3--:R-:W-:Y:S01]  /*ba80*/  VIADD R6, R6, UR37 ;  /* 0x0000002506067c36 */ /* 0x008fe20008000000 */
[----:B----4-:R-:W-:-:S04]  /*ba90*/  LOP3.LUT R5, R5, R0, RZ, 0x3c, !PT ;  /* 0x0000000005057212 */ /* 0x010fc800078e3cff */
[----:B------:R0:W-:Y:S01]  /*baa0*/  STL [R1+0x24], R6 ;  /* 0x0000240601007387 */ /* 0x0001e20000100800 */
[----:B------:R-:W-:Y:S01]  /*bab0*/  ISETP.GE.AND P1, PT, R6, UR4, PT ;  /* 0x0000000406007c0c */ /* 0x000fe2000bf26270 */
[----:B-----5:R-:W-:-:S05]  /*bac0*/  VIADD R4, R4, 0x1 ;  /* 0x0000000104047836 */ /* 0x020fca0000000000 */
[----:B------:R0:W-:Y:S04]  /*bad0*/  STL [R1+0x2c], R4 ;  /* 0x00002c0401007387 */ /* 0x0001e80000100800 */
[----:B------:R0:W-:Y:S03]  /*bae0*/  STL [R1+0x4], R5 ;  /* 0x0000040501007387 */ /* 0x0001e60000100800 */
[----:B------:R-:W-:Y:S05]  /*baf0*/  @!P1 BRA `(.L_x_114) ;  /* 0xffffffc000b09947 */ /* 0x000fea000383ffff */
[----:B------:R-:W-:-:S07]  /*bb00*/  LOP3.LUT R2, R4, 0x1, RZ, 0xc, !PT ;  /* 0x0000000104027812 */ /* 0x000fce00078e0cff */
.L_x_38:
[----:B0-----:R-:W0:Y:S01]  /*bb10*/  S2R R3, SR_CgaCtaId ;  /* 0x0000000000037919 */ /* 0x001e220000008800 */
[----:B------:R-:W-:Y:S01]  /*bb20*/  MOV R0, 0x400 ;  /* 0x0000040000007802 */ /* 0x000fe20000000f00 */
[----:B------:R-:W-:Y:S03]  /*bb30*/  BSSY B0, `(.L_x_115) ;  /* 0x0000005000007945 */ /* 0x000fe60003800000 */
[----:B0-----:R-:W-:Y:S02]  /*bb40*/  LEA R0, R3, R0, 0x18 ;  /* 0x0000000003007211 */ /* 0x001fe400078ec0ff */
[----:B------:R-:W-:-:S04]  /*bb50*/  SHF.L.U32 R3, R2, 0x1f, RZ ;  /* 0x0000001f02037819 */ /* 0x000fc800000006ff */
[----:B------:R-:W0:Y:S02]  /*bb60*/  SYNCS.PHASECHK.TRANS64.TRYWAIT P0, [R0+URZ+0x34820], R3 ;  /* 0x03482003000075a7 */ /* 0x000e24000800017f */
[----:B0-----:R-:W-:Y:S05]  /*bb70*/  @!P0 BRA `(.L_x_116) ;  /* 0x0000001400088947 */ /* 0x001fea0003800000 */
.L_x_160:
[----:B------:R-:W-:Y:S05]  /*bb80*/  BSYNC B0 ;  /* 0x0000000000007941 */ /* 0x000fea0003800000 */
.L_x_115:
[----:B------:R-:W-:-:S03]  /*bb90*/  UMOV UR4, 0xffffffff ;  /* 0xffffffff00047882 */ /* 0x000fc60000000000 */
[----:B------:R-:W-:Y:S05]  /*bba0*/  BRA.DIV UR4, `(.L_x_117) ;  /* 0x0000001604107947 */ /* 0x000fea000b800000 */
[----:B------:R-:W1:Y:S02]  /*bbb0*/  S2R R2, SR_TID.X ;  /* 0x0000000000027919 */ /* 0x000e640000002100 */
[----:B-1----:R-:W-:-:S04]  /*bbc0*/  SHF.R.U32.HI R2, RZ, 0x5, R2 ;  /* 0x00000005ff027819 */ /* 0x002fc80000011602 */
[----:B------:R-:W-:-:S05]  /*bbd0*/  LOP3.LUT R2, R2, 0x3, RZ, 0xc0, !PT ;  /* 0x0000000302027812 */ /* 0x000fca00078ec0ff */
[----:B------:R1:W3:Y:S02]  /*bbe0*/  SHFL.IDX PT, R14, R2, RZ, 0x1f ;  /* 0x00001fff020e7589 */ /* 0x0002e400000e0000 */
.L_x_163:
[----:B---3--:R-:W-:Y:S01]  /*bbf0*/  ISETP.NE.AND P0, PT, R14, RZ, PT ;  /* 0x000000ff0e00720c */ /* 0x008fe20003f05270 */
[----:B------:R-:W-:-:S12]  /*bc00*/  BSSY B0, `(.L_x_118) ;  /* 0x0000025000007945 */ /* 0x000fd80003800000 */
[----:B------:R-:W-:Y:S05]  /*bc10*/  @P0 BRA `(.L_x_119) ;  /* 0x00000000008c0947 */ /* 0x000fea0003800000 */
[----:B------:R-:W-:-:S03]  /*bc20*/  UMOV UR4, 0xffffffff ;  /* 0xffffffff00047882 */ /* 0x000fc60000000000 */
[----:B------:R-:W-:Y:S05]  /*bc30*/  BRA.DIV UR4, `(.L_x_120) ;  /* 0x0000001604207947 */ /* 0x000fea000b800000 */
[----:B------:R-:W-:-:S13]  /*bc40*/  ELECT P6, URZ, PT ;  /* 0x00000000003f782f */ /* 0x000fda00038c0000 */
.L_x_166:
[----:B------:R-:W-:Y:S05]  /*bc50*/  @!P6 BRA `(.L_x_119) ;  /* 0x00000000007ce947 */ /* 0x000fea0003800000 */
[----:B-1----:R-:W3:Y:S02]  /*bc60*/  LDL.LU R2, [R1+0x30] ;  /* 0x0000300001027983 */ /* 0x002ee40000300800 */
[----:B---3--:R-:W-:-:S04]  /*bc70*/  LOP3.LUT R2, R2, 0x2, RZ, 0xfc, !PT ;  /* 0x0000000202027812 */ /* 0x008fc800078efcff */
[----:B------:R-:W-:-:S13]  /*bc80*/  ISETP.NE.AND P2, PT, R2, 0x3, PT ;  /* 0x000000030200780c */ /* 0x000fda0003f45270 */
[----:B------:R-:W-:Y:S05]  /*bc90*/  @!P2 BRA `(.L_x_121) ;  /* 0x000000000004a947 */ /* 0x000fea0003800000 */
[----:B------:R-:W-:Y:S01]  /*bca0*/  BPT.TRAP 0x1 ;  /* 0x000000040000795c */ /* 0x000fe20000300000 */
.L_x_121:
[----:B------:R-:W3:Y:S01]  /*bcb0*/  LDL.LU R7, [R1+0x4] ;  /* 0x0000040001077983 */ /* 0x000ee20000300800 */
[----:B0-----:R-:W-:Y:S02]  /*bcc0*/  VIADD R3, R0, 0x34840 ;  /* 0x0003484000037836 */ /* 0x001fe40000000000 */
[C---:B------:R-:W-:Y:S02]  /*bcd0*/  VIADD R2, R18.reuse, 0x1 ;  /* 0x0000000112027836 */ /* 0x040fe40000000000 */
[----:B------:R-:W-:-:S03]  /*bce0*/  IMAD R6, R18, 0x8, R3 ;  /* 0x0000000812067824 */ /* 0x000fc600078e0203 */
[----:B------:R-:W-:-:S04]  /*bcf0*/  ISETP.NE.AND P1, PT, R2, 0x2, PT ;  /* 0x000000020200780c */ /* 0x000fc80003f25270 */
[----:B------:R-:W-:Y:S02]  /*bd00*/  SEL R4, RZ, 0x1, P1 ;  /* 0x00000001ff047807 */ /* 0x000fe40000800000 */
[C---:B---3--:R-:W-:Y:S02]  /*bd10*/  SHF.L.U32 R5, R7.reuse, 0x1f, RZ ;  /* 0x0000001f07057819 */ /* 0x048fe400000006ff */
[----:B------:R-:W-:Y:S02]  /*bd20*/  LOP3.LUT R7, R7, R4, RZ, 0x3c, !PT ;  /* 0x0000000407077212 */ /* 0x000fe400078e3cff */
[----:B------:R-:W0:Y:S01]  /*bd30*/  SYNCS.PHASECHK.TRANS64.TRYWAIT P0, [R6+URZ], R5 ;  /* 0x00000005060075a7 */ /* 0x000e22000800017f */
[----:B------:R-:W-:Y:S02]  /*bd40*/  SEL R4, R2, RZ, P1 ;  /* 0x000000ff02047207 */ /* 0x000fe40000800000 */
[----:B------:R-:W-:-:S03]  /*bd50*/  SHF.L.U32 R2, R7, 0x1f, RZ ;  /* 0x0000001f07027819 */ /* 0x000fc600000006ff */
[----:B------:R-:W-:Y:S01]  /*bd60*/  IMAD R3, R4, 0x8, R3 ;  /* 0x0000000804037824 */ /* 0x000fe200078e0203 */
[----:B0-----:R-:W-:Y:S06]  /*bd70*/  @!P0 BRA `(.L_x_122) ;  /* 0x0000001000f08947 */ /* 0x001fec0003800000 */
.L_x_167:
[----:B------:R-:W1:Y:S02]  /*bd80*/  SYNCS.PHASECHK.TRANS64.TRYWAIT P0, [R3+URZ], R2 ;  /* 0x00000002030075a7 */ /* 0x000e64000800017f */
[----:B-1----:R-:W-:Y:S05]  /*bd90*/  @!P0 BRA `(.L_x_123) ;  /* 0x0000001000fc8947 */ /* 0x002fea0003800000 */
.L_x_168:
[----:B------:R-:W-:Y:S05]  /*bda0*/  @!P2 BRA `(.L_x_124) ;  /* 0x000000000004a947 */ /* 0x000fea0003800000 */
[----:B------:R-:W-:Y:S01]  /*bdb0*/  BPT.TRAP 0x1 ;  /* 0x000000040000795c */ /* 0x000fe20000300000 */
.L_x_124:
[----:B-1----:R-:W-:-:S04]  /*bdc0*/  VIADD R3, R0, 0x34860 ;  /* 0x0003486000037836 */ /* 0x002fc80000000000 */
[----:B------:R-:W-:-:S04]  /*bdd0*/  IMAD R18, R18, 0x8, R3 ;  /* 0x0000000812127824 */ /* 0x000fc800078e0203 */
[----:B------:R-:W1:Y:S02]  /*bde0*/  SYNCS.PHASECHK.TRANS64.TRYWAIT P0, [R18+URZ], R5 ;  /* 0x00000005120075a7 */ /* 0x000e64000800017f */
[----:B-1----:R-:W-:Y:S05]  /*bdf0*/  @!P0 BRA `(.L_x_125) ;  /* 0x0000001000f88947 */ /* 0x002fea0003800000 */
.L_x_169:
[----:B------:R-:W-:-:S07]  /*be00*/  IMAD R3, R4, 0x8, R3 ;  /* 0x0000000804037824 */ /* 0x000fce00078e0203 */
.L_x_126:
[----:B---3--:R3:W4:Y:S02]  /*be10*/  SYNCS.PHASECHK.TRANS64.TRYWAIT P0, [R3+URZ], R2 ;  /* 0x00000002030075a7 */ /* 0x008724000800017f */
[----:B----4-:R-:W-:Y:S05]  /*be20*/  @!P0 NANOSLEEP.SYNCS 0x989680 ;  /* 0x009896800000895d */ /* 0x010fea0003900000 */
[----:B------:R-:W4:Y:S02]  /*be30*/  @!P0 SYNCS.PHASECHK.TRANS64 P0, [R3+URZ], R2 ;  /* 0x00000002030085a7 */ /* 0x000f24000800007f */
[----:B----4-:R-:W-:Y:S05]  /*be40*/  @!P0 BRA `(.L_x_126) ;  /* 0xfffffffc00f08947 */ /* 0x010fea000383ffff */
.L_x_119:
[----:B------:R-:W-:Y:S05]  /*be50*/  BSYNC B0 ;  /* 0x0000000000007941 */ /* 0x000fea0003800000 */
.L_x_118:
[----:B------:R-:W-:Y:S05]  /*be60*/  EXIT ;  /* 0x000000000000794d */ /* 0x000fea0003800000 */
.L_x_10:
[----:B0-----:R-:W-:-:S04]  /*be70*/  IMAD.U32 R3, RZ, RZ, UR38 ;  /* 0x00000026ff037e24 */ /* 0x001fc8000f8e00ff */
[----:B------:R0:W1:Y:S03]  /*be80*/  SYNCS.PHASECHK.TRANS64.TRYWAIT P1, [R3+URZ+0x34800], R0 ;  /* 0x03480000030075a7 */ /* 0x000066000802017f */
[----:B-1----:R-:W-:Y:S05]  /*be90*/  @!P1 NANOSLEEP.SYNCS 0x989680 ;  /* 0x009896800000995d */ /* 0x002fea0003900000 */
[----:B------:R-:W1:Y:S02]  /*bea0*/  @!P1 SYNCS.PHASECHK.TRANS64 P1, [R3+URZ+0x34800], R0 ;  /* 0x03480000030095a7 */ /* 0x000e64000802007f */
[----:B-1----:R-:W-:Y:S05]  /*beb0*/  @!P1 BRA `(.L_x_10) ;  /* 0xfffffffc00ec9947 */ /* 0x002fea000383ffff */
[----:B------:R-:W-:Y:S05]  /*bec0*/  BRA `(.L_x_127) ;  /* 0xffffff5000a87947 */ /* 0x000fea000383ffff */
.L_x_14:
[----:B-1----:R1:W2:Y:S02]  /*bed0*/  SYNCS.PHASECHK.TRANS64.TRYWAIT P2, [R6+URZ+0x34830], R3 ;  /* 0x03483003060075a7 */ /* 0x0022a4000804017f */
[----:B--2---:R-:W-:Y:S05]  /*bee0*/  @!P2 NANOSLEEP.SYNCS 0x989680 ;  /* 0x009896800000a95d */ /* 0x004fea0003900000 */
[----:B------:R-:W2:Y:S02]  /*bef0*/  @!P2 SYNCS.PHASECHK.TRANS64 P2, [R6+URZ+0x34830], R3 ;  /* 0x034830030600a5a7 */ /* 0x000ea4000804007f */
[----:B--2---:R-:W-:Y:S05]  /*bf00*/  @!P2 BRA `(.L_x_14) ;  /* 0xfffffffc00f0a947 */ /* 0x004fea000383ffff */
[----:B------:R-:W-:Y:S05]  /*bf10*/  BRA `(.L_x_13) ;  /* 0xffffff5000d47947 */ /* 0x000fea000383ffff */
.L_x_19:
[----:B-1----:R-:W-:-:S04]  /*bf20*/  IMAD.U32 R3, RZ, RZ, UR7 ;  /* 0x00000007ff037e24 */ /* 0x002fc8000f8e00ff */
[----:B------:R1:W2:Y:S03]  /*bf30*/  SYNCS.PHASECHK.TRANS64.TRYWAIT P2, [R3+URZ+0x34830], R0 ;  /* 0x03483000030075a7 */ /* 0x0002a6000804017f */
[----:B--2---:R-:W-:Y:S05]  /*bf40*/  @!P2 NANOSLEEP.SYNCS 0x989680 ;  /* 0x009896800000a95d */ /* 0x004fea0003900000 */
[----:B------:R-:W2:Y:S02]  /*bf50*/  @!P2 SYNCS.PHASECHK.TRANS64 P2, [R3+URZ+0x34830], R0 ;  /* 0x034830000300a5a7 */ /* 0x000ea4000804007f */
[----:B--2---:R-:W-:Y:S05]  /*bf60*/  @!P2 BRA `(.L_x_19) ;  /* 0xfffffffc00eca947 */ /* 0x004fea000383ffff */
[----:B------:R-:W-:Y:S05]  /*bf70*/  BRA `(.L_x_18) ;  /* 0xffffff7800947947 */ /* 0x000fea000383ffff */
.L_x_23:
[----:B-1----:R-:W-:-:S04]  /*bf80*/  IMAD.U32 R3, RZ, RZ, UR10 ;  /* 0x0000000aff037e24 */ /* 0x002fc8000f8e00ff */
[----:B------:R1:W2:Y:S03]  /*bf90*/  SYNCS.PHASECHK.TRANS64.TRYWAIT P2, [R3+URZ+0x34850], R0 ;  /* 0x03485000030075a7 */ /* 0x0002a6000804017f */
[----:B--2---:R-:W-:Y:S05]  /*bfa0*/  @!P2 NANOSLEEP.SYNCS 0x989680 ;  /* 0x009896800000a95d */ /* 0x004fea0003900000 */
[----:B------:R-:W2:Y:S02]  /*bfb0*/  @!P2 SYNCS.PHASECHK.TRANS64 P2, [R3+URZ+0x34850], R0 ;  /* 0x034850000300a5a7 */ /* 0x000ea4000804007f */
[----:B--2---:R-:W-:Y:S05]  /*bfc0*/  @!P2 BRA `(.L_x_23) ;  /* 0xfffffffc00eca947 */ /* 0x004fea000383ffff */
[----:B------:R-:W-:Y:S05]  /*bfd0*/  BRA `(.L_x_22) ;  /* 0xffffff8000c47947 */ /* 0x000fea000383ffff */
.L_x_28:
[----:B-1----:R-:W-:-:S04]  /*bfe0*/  IMAD.U32 R5, RZ, RZ, UR12 ;  /* 0x0000000cff057e24 */ /* 0x002fc8000f8e00ff */
[----:B------:R1:W2:Y:S03]  /*bff0*/  SYNCS.PHASECHK.TRANS64.TRYWAIT P0, [R5+URZ+0x34850], R4 ;  /* 0x03485004050075a7 */ /* 0x0002a6000800017f */
[----:B--2---:R-:W-:Y:S05]  /*c000*/  @!P0 NANOSLEEP.SYNCS 0x989680 ;  /* 0x009896800000895d */ /* 0x004fea0003900000 */
[----:B------:R-:W2:Y:S02]  /*c010*/  @!P0 SYNCS.PHASECHK.TRANS64 P0, [R5+URZ+0x34850], R4 ;  /* 0x03485004050085a7 */ /* 0x000ea4000800007f */
[----:B--2---:R-:W-:Y:S05]  /*c020*/  @!P0 BRA `(.L_x_28) ;  /* 0xfffffffc00ec8947 */ /* 0x004fea000383ffff */
[----:B------:R-:W-:Y:S05]  /*c030*/  BRA `(.L_x_27) ;  /* 0xffffff9c00b87947 */ /* 0x000fea000383ffff */
.L_x_42:
[----:B------:R-:W1:Y:S01]  /*c040*/  S2R R0, SR_TID.X ;  /* 0x0000000000007919 */ /* 0x000e620000002100 */
[----:B------:R-:W-:Y:S01]  /*c050*/  BSSY B0, `(.L_x_128) ;  /* 0x000000a000007945 */ /* 0x000fe20003800000 */
[----:B------:R-:W-:Y:S02]  /*c060*/  IMAD.MOV.U32 R12, RZ, RZ, RZ ;  /* 0x000000ffff0c7224 */ /* 0x000fe400078e00ff */
[----:B------:R-:W-:Y:S02]  /*c070*/  IMAD.MOV.U32 R11, RZ, RZ, 0x1f ;  /* 0x0000001fff0b7424 */ /* 0x000fe400078e00ff */
[----:B------:R-:W-:Y:S01]  /*c080*/  IMAD.MOV.U32 R15, RZ, RZ, -0x1 ;  /* 0xffffffffff0f7424 */ /* 0x000fe200078e00ff */
[----:B-1----:R-:W-:-:S04]  /*c090*/  SHF.R.U32.HI R0, RZ, 0x5, R0 ;  /* 0x00000005ff007819 */ /* 0x002fc80000011600 */
[----:B------:R-:W-:-:S05]  /*c0a0*/  LOP3.LUT R0, R0, 0x3, RZ, 0xc0, !PT ;  /* 0x0000000300007812 */ /* 0x000fca00078ec0ff */
[----:B------:R-:W-:-:S07]  /*c0b0*/  IMAD.MOV.U32 R13, RZ, RZ, R0 ;  /* 0x000000ffff0d7224 */ /* 0x000fce00078e0000 */
[----:B0-2---:R-:W-:Y:S05]  /*c0c0*/  WARPSYNC.COLLECTIVE R15, `(.L_x_129) ;  /* 0x000000000f087348 */ /* 0x005fea0003c00000 */
[----:B------:R1:W3:Y:S02]  /*c0d0*/  SHFL.IDX P6, R14, R13, R12, R11 ;  /* 0x0000000c0d0e7389 */ /* 0x0002e400000c000b */
[----:B0123--:R-:W-:Y:S01]  /*c0e0*/  ENDCOLLECTIVE ;  /* 0x000000000000791b */ /* 0x00ffe20003800000 */
.L_x_129:
[----:B------:R-:W-:Y:S05]  /*c0f0*/  BSYNC B0 ;  /* 0x0000000000007941 */ /* 0x000fea0003800000 */
.L_x_128:
[----:B------:R-:W-:Y:S05]  /*c100*/  BRA `(.L_x_130) ;  /* 0xffffffc000f47947 */ /* 0x000fea000383ffff */
.L_x_44:
[----:B------:R-:W-:Y:S01]  /*c110*/  BSSY B0, `(.L_x_131) ;  /* 0x0000006000007945 */ /* 0x000fe20003800000 */
[----:B------:R-:W-:-:S07]  /*c120*/  IMAD.MOV.U32 R15, RZ, RZ, -0x1 ;  /* 0xffffffffff0f7424 */ /* 0x000fce00078e00ff */
[----:B012---:R-:W-:Y:S05]  /*c130*/  WARPSYNC.COLLECTIVE R15, `(.L_x_132) ;  /* 0x000000000f0c7348 */ /* 0x007fea0003c00000 */
[----:B------:R-:W-:Y:S02]  /*c140*/  ELECT P6, UR62, PT ;  /* 0x00000000003e782f */ /* 0x000fe400038c0000 */
[----:B------:R-:W-:Y:S01]  /*c150*/  MOV R14, UR62 ;  /* 0x0000003e000e7c02 */ /* 0x000fe20008000f00 */
[----:B012---:R-:W-:Y:S10]  /*c160*/  ENDCOLLECTIVE ;  /* 0x000000000000791b */ /* 0x007ff40003800000 */
.L_x_132:
[----:B------:R-:W-:Y:S05]  /*c170*/  BSYNC B0 ;  /* 0x0000000000007941 */ /* 0x000fea0003800000 */
.L_x_131:
[----:B------:R-:W-:Y:S05]  /*c180*/  BRA `(.L_x_133) ;  /* 0xffffffc000f47947 */ /* 0x000fea000383ffff */
.L_x_46:
[----:B-1----:R1:W4:Y:S02]  /*c190*/  SYNCS.PHASECHK.TRANS64.TRYWAIT P0, [R0+URZ+0x34840], R2 ;  /* 0x03484002000075a7 */ /* 0x002324000800017f */
[----:B----4-:R-:W-:Y:S05]  /*c1a0*/  @!P0 NANOSLEEP.SYNCS 0x989680 ;  /* 0x009896800000895d */ /* 0x010fea0003900000 */
[----:B------:R-:W4:Y:S02]  /*c1b0*/  @!P0 SYNCS.PHASECHK.TRANS64 P0, [R0+URZ+0x34840], R2 ;  /* 0x03484002000085a7 */ /* 0x000f24000800007f */
[----:B----4-:R-:W-:Y:S05]  /*c1c0*/  @!P0 BRA `(.L_x_46) ;  /* 0xfffffffc00f08947 */ /* 0x010fea000383ffff */
[----:B------:R-:W-:Y:S05]  /*c1d0*/  BRA `(.L_x_134) ;  /* 0xffffffc400507947 */ /* 0x000fea000383ffff */
.L_x_49:
[----:B------:R-:W-:Y:S01]  /*c1e0*/  IMAD.MOV.U32 R13, RZ, RZ, R4 ;  /* 0x000000ffff0d7224 */ /* 0x000fe200078e0004 */
[----:B------:R-:W0:Y:S01]  /*c1f0*/  S2R R7, SR_TID.X ;  /* 0x0000000000077919 */ /* 0x000e220000002100 */
[----:B------:R-:W-:Y:S02]  /*c200*/  IMAD.MOV.U32 R12, RZ, RZ, RZ ;  /* 0x000000ffff0c7224 */ /* 0x000fe400078e00ff */
[----:B------:R-:W-:Y:S02]  /*c210*/  IMAD.MOV.U32 R11, RZ, RZ, 0x181f ;  /* 0x0000181fff0b7424 */ /* 0x000fe400078e00ff */
[----:B------:R-:W-:-:S07]  /*c220*/  IMAD.MOV.U32 R15, RZ, RZ, -0x1 ;  /* 0xffffffffff0f7424 */ /* 0x000fce00078e00ff */
[----:B0----5:R-:W-:Y:S05]  /*c230*/  WARPSYNC.COLLECTIVE R15, `(.L_x_135) ;  /* 0x000000000f087348 */ /* 0x021fea0003c00000 */
[----:B------:R1:W2:Y:S02]  /*c240*/  SHFL.IDX P6, R14, R13, R12, R11 ;  /* 0x0000000c0d0e7389 */ /* 0x0002a400000c000b */
[----:B012--5:R-:W-:Y:S01]  /*c250*/  ENDCOLLECTIVE ;  /* 0x000000000000791b */ /* 0x027fe20003800000 */
.L_x_135:
[----:B------:R-:W-:Y:S01]  /*c260*/  IMAD.MOV.U32 R13, RZ, RZ, R0 ;  /* 0x000000ffff0d7224 */ /* 0x000fe200078e0000 */
[----:B------:R-:W-:Y:S01]  /*c270*/  LOP3.LUT R7, R7, 0x7f, RZ, 0xc0, !PT ;  /* 0x0000007f07077812 */ /* 0x000fe200078ec0ff */
[----:B------:R-:W-:-:S07]  /*c280*/  IMAD.MOV.U32 R6, RZ, RZ, R14 ;  /* 0x000000ffff067224 */ /* 0x000fce00078e000e */
[----:B------:R-:W-:Y:S05]  /*c290*/  WARPSYNC.COLLECTIVE R15, `(.L_x_136) ;  /* 0x000000000f087348 */ /* 0x000fea0003c00000 */
[----:B------:R0:W1:Y:S02]  /*c2a0*/  SHFL.IDX P6, R14, R13, R12, R11 ;  /* 0x0000000c0d0e7389 */ /* 0x00006400000c000b */
[----:B01----:R-:W-:Y:S01]  /*c2b0*/  ENDCOLLECTIVE ;  /* 0x000000000000791b */ /* 0x003fe20003800000 */
.L_x_136:
[----:B------:R-:W-:Y:S01]  /*c2c0*/  SHF.R.U32.HI R2, RZ, 0x3, R7 ;  /* 0x00000003ff027819 */ /* 0x000fe20000011607 */
[----:B------:R-:W-:Y:S02]  /*c2d0*/  ULDC UR4, c[0x0][0x288] ;  /* 0x0000a20000047ab9 */ /* 0x000fe40000000800 */
[----:B------:R-:W-:Y:S02]  /*c2e0*/  IMAD R3, R8, UR4, RZ ;  /* 0x0000000408037c24 */ /* 0x000fe4000f8e02ff */
[----:B------:R-:W-:-:S04]  /*c2f0*/  IMAD.IADD R2, R2, 0x1, R5 ;  /* 0x0000000102027824 */ /* 0x000fc800078e0205 */
[C---:B------:R-:W-:Y:S01]  /*c300*/  VIADD R5, R2.reuse, 0x10 ;  /* 0x0000001002057836 */ /* 0x040fe20000000000 */
[----:B------:R-:W-:Y:S01]  /*c310*/  ISETP.GE.AND P3, PT, R2, R3, PT ;  /* 0x000000030200720c */ /* 0x000fe20003f66270 */
[----:B------:R-:W-:Y:S02]  /*c320*/  IMAD.MOV.U32 R13, RZ, RZ, R4 ;  /* 0x000000ffff0d7224 */ /* 0x000fe400078e0004 */
[----:B------:R-:W-:Y:S02]  /*c330*/  IMAD.MOV.U32 R12, RZ, RZ, 0x1 ;  /* 0x00000001ff0c7424 */ /* 0x000fe400078e00ff */
[----:B------:R-:W-:-:S08]  /*c340*/  IMAD.MOV.U32 R7, RZ, RZ, R14 ;  /* 0x000000ffff077224 */ /* 0x000fd000078e000e */
[----:B------:R-:W-:Y:S05]  /*c350*/  WARPSYNC.COLLECTIVE R15, `(.L_x_137) ;  /* 0x000000000f087348 */ /* 0x000fea0003c00000 */
[----:B------:R0:W1:Y:S02]  /*c360*/  SHFL.IDX P6, R14, R13, R12, R11 ;  /* 0x0000000c0d0e7389 */ /* 0x00006400000c000b */
[----:B01----:R-:W-:Y:S01]  /*c370*/  ENDCOLLECTIVE ;  /* 0x000000000000791b */ /* 0x003fe20003800000 */
.L_x_137:
[----:B------:R-:W-:-:S05]  /*c380*/  @!P3 LEA R7, P5, R9, R7, 0x1 ;  /* 0x000000070907b211 */ /* 0x000fca00078a08ff */
[----:B------:R-:W-:-:S05]  /*c390*/  @!P3 IMAD.X R6, RZ, RZ, R6, P5 ;  /* 0x000000ffff06b224 */ /* 0x000fca00028e0606 */
[----:B------:R-:W-:Y:S01]  /*c3a0*/  @!P3 LOP3.LUT R7, R7, R6, RZ, 0x3c, !PT ;  /* 0x000000060707b212 */ /* 0x000fe200078e3cff */
[----:B------:R-:W-:-:S03]  /*c3b0*/  IMAD.MOV.U32 R13, RZ, RZ, R0 ;  /* 0x000000ffff0d7224 */ /* 0x000fc600078e0000 */
[----:B------:R-:W-:-:S04]  /*c3c0*/  @!P3 LOP3.LUT R6, R7, R6, RZ, 0x3c, !PT ;  /* 0x000000060706b212 */ /* 0x000fc800078e3cff */
[----:B------:R-:W-:-:S05]  /*c3d0*/  @!P3 LOP3.LUT R7, R7, R6, RZ, 0x3c, !PT ;  /* 0x000000060707b212 */ /* 0x000fca00078e3cff */
[----:B------:R-:W-:Y:S01]  /*c3e0*/  @!PT LDS RZ, [RZ] ;  /* 0x00000000fffff984 */ /* 0x000fe20000000800 */
[----:B------:R-:W-:Y:S01]  /*c3f0*/  @!PT LDS RZ, [RZ] ;  /* 0x00000000fffff984 */ /* 0x000fe20000000800 */
[----:B------:R-:W-:Y:S01]  /*c400*/  @!PT LDS RZ, [RZ] ;  /* 0x00000000fffff984 */ /* 0x000fe20000000800 */
[----:B------:R0:W-:Y:S04]  /*c410*/  @!P3 LDGSTS.E.BYPASS.LTC128B.128 [R10+0x10400], desc[UR60][R6.64], !P0 ;  /* 0x10400000060abfae */ /* 0x0001e8000c101d7c */
[----:B------:R0:W-:Y:S04]  /*c420*/  @!P3 LDGSTS.E.BYPASS.LTC128B.128 [R10+0x14400], desc[UR60][R6.64+0x80], !P1 ;  /* 0x14400080060abfae */ /* 0x0001e8000c901d7c */
[----:B------:R0:W-:Y:S01]  /*c430*/  @!P3 LDGSTS.E.BYPASS.LTC128B.128 [R10+0x18400], desc[UR60][R6.64+0x100], !P2 ;  /* 0x18400100060abfae */ /* 0x0001e2000d101d7c */
[----:B------:R-:W-:Y:S01]  /*c440*/  ISETP.GE.AND P3, PT, R5, R3, PT ;  /* 0x000000030500720c */ /* 0x000fe20003f66270 */
[----:B------:R-:W-:-:S12]  /*c450*/  IMAD.MOV.U32 R5, RZ, RZ, R14 ;  /* 0x000000ffff057224 */ /* 0x000fd800078e000e */
[----:B0-----:R-:W-:Y:S05]  /*c460*/  WARPSYNC.COLLECTIVE R15, `(.L_x_138) ;  /* 0x000000000f087348 */ /* 0x001fea0003c00000 */
[----:B------:R1:W2:Y:S02]  /*c470*/  SHFL.IDX P6, R14, R13, R12, R11 ;  /* 0x0000000c0d0e7389 */ /* 0x0002a400000c000b */
[----:B012---:R-:W-:Y:S01]  /*c480*/  ENDCOLLECTIVE ;  /* 0x000000000000791b */ /* 0x007fe20003800000 */
.L_x_138:
[----:B------:R-:W-:Y:S02]  /*c490*/  IMAD.MOV.U32 R13, RZ, RZ, R4 ;  /* 0x000000ffff0d7224 */ /* 0x000fe400078e0004 */
[----:B------:R-:W-:Y:S02]  /*c4a0*/  IMAD.MOV.U32 R12, RZ, RZ, 0x2 ;  /* 0x00000002ff0c7424 */ /* 0x000fe400078e00ff */
[----:B------:R-:W-:-:S07]  /*c4b0*/  IMAD.MOV.U32 R8, RZ, RZ, R14 ;  /* 0x000000ffff087224 */ /* 0x000fce00078e000e */
[----:B------:R-:W-:Y:S05]  /*c4c0*/  WARPSYNC.COLLECTIVE R15, `(.L_x_139) ;  /* 0x000000000f087348 */ /* 0x000fea0003c00000 */
[----:B------:R0:W1:Y:S02]  /*c4d0*/  SHFL.IDX P6, R14, R13, R12, R11 ;  /* 0x0000000c0d0e7389 */ /* 0x00006400000c000b */
[----:B01----:R-:W-:Y:S01]  /*c4e0*/  ENDCOLLECTIVE ;  /* 0x000000000000791b */ /* 0x003fe20003800000 */
.L_x_139:
[----:B------:R-:W-:-:S05]  /*c4f0*/  @!P3 LEA R8, P5, R9, R8, 0x1 ;  /* 0x000000080908b211 */ /* 0x000fca00078a08ff */
[----:B------:R-:W-:Y:S02]  /*c500*/  @!P3 IMAD.X R5, RZ, RZ, R5, P5 ;  /* 0x000000ffff05b224 */ /* 0x000fe400028e0605 */
[----:B------:R-:W-:Y:S02]  /*c510*/  @!P3 IMAD.MOV.U32 R6, RZ, RZ, R8 ;  /* 0x000000ffff06b224 */ /* 0x000fe400078e0008 */
[----:B------:R-:W-:Y:S02]  /*c520*/  @!P3 IMAD.MOV.U32 R7, RZ, RZ, R5 ;  /* 0x000000ffff07b224 */ /* 0x000fe400078e0005 */
[----:B------:R-:W-:Y:S02]  /*c530*/  VIADD R5, R2, 0x20 ;  /* 0x0000002002057836 */ /* 0x000fe40000000000 */
[----:B------:R-:W-:Y:S01]  /*c540*/  IMAD.MOV.U32 R13, RZ, RZ, R0 ;  /* 0x000000ffff0d7224 */ /* 0x000fe200078e0000 */
        /* <DEDUP_REMOVED lines=11> */
.L_x_140:
[----:B------:R-:W-:Y:S02]  /*c600*/  IMAD.MOV.U32 R13, RZ, RZ, R4 ;  /* 0x000000ffff0d7224 */ /* 0x000fe400078e0004 */
[----:B------:R-:W-:Y:S02]  /*c610*/  IMAD.MOV.U32 R12, RZ, RZ, 0x3 ;  /* 0x00000003ff0c7424 */ /* 0x000fe400078e00ff */
[----:B------:R-:W-:-:S07]  /*c620*/  IMAD.MOV.U32 R8, RZ, RZ, R14 ;  /* 0x000000ffff087224 */ /* 0x000fce00078e000e */
[----:B------:R-:W-:Y:S05]  /*c630*/  WARPSYNC.COLLECTIVE R15, `(.L_x_141) ;  /* 0x000000000f087348 */ /* 0x000fea0003c00000 */
[----:B------:R0:W1:Y:S02]  /*c640*/  SHFL.IDX P6, R14, R13, R12, R11 ;  /* 0x0000000c0d0e7389 */ /* 0x00006400000c000b */
[----:B01----:R-:W-:Y:S01]  /*c650*/  ENDCOLLECTIVE ;  /* 0x000000000000791b */ /* 0x003fe20003800000 */
.L_x_141:
[----:B------:R-:W-:-:S05]  /*c660*/  @!P3 LEA R8, P4, R9, R8, 0x1 ;  /* 0x000000080908b211 */ /* 0x000fca00078808ff */
[----:B------:R-:W-:Y:S02]  /*c670*/  @!P3 IMAD.X R9, RZ, RZ, R5, P4 ;  /* 0x000000ffff09b224 */ /* 0x000fe400020e0605 */
[----:B------:R-:W-:Y:S02]  /*c680*/  @!P3 IMAD.MOV.U32 R6, RZ, RZ, R8 ;  /* 0x000000ffff06b224 */ /* 0x000fe400078e0008 */
[----:B------:R-:W-:Y:S02]  /*c690*/  @!P3 IMAD.MOV.U32 R7, RZ, RZ, R9 ;  /* 0x000000ffff07b224 */ /* 0x000fe400078e0009 */
[----:B------:R-:W0:Y:S01]  /*c6a0*/  S2R R9, SR_TID.X ;  /* 0x0000000000097919 */ /* 0x000e220000002100 */
[C---:B------:R-:W-:Y:S02]  /*c6b0*/  VIADD R5, R2.reuse, 0x30 ;  /* 0x0000003002057836 */ /* 0x040fe40000000000 */
[----:B------:R-:W-:Y:S01]  /*c6c0*/  IMAD.MOV.U32 R13, RZ, RZ, R0 ;  /* 0x000000ffff0d7224 */ /* 0x000fe200078e0000 */
[----:B------:R-:W-:Y:S01]  /*c6d0*/  @!PT LDS RZ, [RZ] ;  /* 0x00000000fffff984 */ /* 0x000fe20000000800 */
[----:B------:R-:W-:Y:S01]  /*c6e0*/  @!PT LDS RZ, [RZ] ;  /* 0x00000000fffff984 */ /* 0x000fe20000000800 */
[----:B------:R-:W-:Y:S01]  /*c6f0*/  @!PT LDS RZ, [RZ] ;  /* 0x00000000fffff984 */ /* 0x000fe20000000800 */
[----:B------:R1:W-:Y:S01]  /*c700*/  @!P3 LDGSTS.E.BYPASS.LTC128B.128 [R10+0x11400], desc[UR60][R6.64], !P0 ;  /* 0x11400000060abfae */ /* 0x0003e2000c101d7c */
[----:B------:R-:W-:-:S03]  /*c710*/  VIADD R8, R2, 0x60 ;  /* 0x0000006002087836 */ /* 0x000fc60000000000 */
[----:B------:R1:W-:Y:S04]  /*c720*/  @!P3 LDGSTS.E.BYPASS.LTC128B.128 [R10+0x15400], desc[UR60][R6.64+0x80], !P1 ;  /* 0x15400080060abfae */ /* 0x0003e8000c901d7c */
[----:B------:R1:W-:Y:S01]  /*c730*/  @!P3 LDGSTS.E.BYPASS.LTC128B.128 [R10+0x19400], desc[UR60][R6.64+0x100], !P2 ;  /* 0x19400100060abfae */ /* 0x0003e2000d101d7c */
[----:B------:R-:W-:Y:S01]  /*c740*/  ISETP.GE.AND P3, PT, R5, R3, PT ;  /* 0x000000030500720c */ /* 0x000fe20003f66270 */
[----:B------:R-:W-:-:S12]  /*c750*/  IMAD.MOV.U32 R5, RZ, RZ, R14 ;  /* 0x000000ffff057224 */ /* 0x000fd800078e000e */
[----:B01----:R-:W-:Y:S05]  /*c760*/  WARPSYNC.COLLECTIVE R15, `(.L_x_142) ;  /* 0x000000000f087348 */ /* 0x003fea0003c00000 */
[----:B------:R2:W3:Y:S02]  /*c770*/  SHFL.IDX P6, R14, R13, R12, R11 ;  /* 0x0000000c0d0e7389 */ /* 0x0004e400000c000b */
[----:B0123--:R-:W-:Y:S01]  /*c780*/  ENDCOLLECTIVE ;  /* 0x000000000000791b */ /* 0x00ffe20003800000 */
.L_x_142:
[----:B------:R-:W-:Y:S02]  /*c790*/  IMAD.MOV.U32 R13, RZ, RZ, R4 ;  /* 0x000000ffff0d7224 */ /* 0x000fe400078e0004 */
[----:B------:R-:W-:Y:S02]  /*c7a0*/  IMAD.MOV.U32 R12, RZ, RZ, 0x4 ;  /* 0x00000004ff0c7424 */ /* 0x000fe400078e00ff */
[----:B------:R-:W-:-:S05]  /*c7b0*/  IMAD.SHL.U32 R9, R9, 0x8, RZ ;  /* 0x0000000809097824 */ /* 0x000fca00078e00ff */
[----:B------:R-:W-:Y:S01]  /*c7c0*/  LOP3.LUT R9, R9, 0x38, RZ, 0xc0, !PT ;  /* 0x0000003809097812 */ /* 0x000fe200078ec0ff */
[----:B------:R-:W-:-:S07]  /*c7d0*/  IMAD.MOV.U32 R6, RZ, RZ, R14 ;  /* 0x000000ffff067224 */ /* 0x000fce00078e000e */
[----:B------:R-:W-:Y:S05]  /*c7e0*/  WARPSYNC.COLLECTIVE R15, `(.L_x_143) ;  /* 0x000000000f087348 */ /* 0x000fea0003c00000 */
[----:B------:R0:W1:Y:S02]  /*c7f0*/  SHFL.IDX P6, R14, R13, R12, R11 ;  /* 0x0000000c0d0e7389 */ /* 0x00006400000c000b */
[----:B01----:R-:W-:Y:S01]  /*c800*/  ENDCOLLECTIVE ;  /* 0x000000000000791b */ /* 0x003fe20003800000 */
.L_x_143:
[----:B------:R-:W-:-:S05]  /*c810*/  @!P3 LEA R6, P4, R9, R6, 0x1 ;  /* 0x000000060906b211 */ /* 0x000fca00078808ff */
[----:B------:R-:W-:-:S04]  /*c820*/  @!P3 IMAD.X R5, RZ, RZ, R5, P4 ;  /* 0x000000ffff05b224 */ /* 0x000fc800020e0605 */
        /* <DEDUP_REMOVED lines=14> */
.L_x_144:
[----:B------:R-:W-:Y:S02]  /*c910*/  IMAD.MOV.U32 R13, RZ, RZ, R4 ;  /* 0x000000ffff0d7224 */ /* 0x000fe400078e0004 */
[----:B------:R-:W-:Y:S02]  /*c920*/  IMAD.MOV.U32 R12, RZ, RZ, 0x5 ;  /* 0x00000005ff0c7424 */ /* 0x000fe400078e00ff */
[----:B------:R-:W-:-:S07]  /*c930*/  IMAD.MOV.U32 R6, RZ, RZ, R14 ;  /* 0x000000ffff067224 */ /* 0x000fce00078e000e */
[----:B------:R-:W-:Y:S05]  /*c940*/  WARPSYNC.COLLECTIVE R15, `(.L_x_145) ;  /* 0x000000000f087348 */ /* 0x000fea0003c00000 */
[----:B------:R0:W1:Y:S02]  /*c950*/  SHFL.IDX P6, R14, R13, R12, R11 ;  /* 0x0000000c0d0e7389 */ /* 0x00006400000c000b */
[----:B01----:R-:W-:Y:S01]  /*c960*/  ENDCOLLECTIVE ;  /* 0x000000000000791b */ /* 0x003fe20003800000 */
.L_x_145:
        /* <DEDUP_REMOVED lines=16> */
.L_x_146:
[----:B------:R-:W-:Y:S02]  /*ca70*/  IMAD.MOV.U32 R13, RZ, RZ, R4 ;  /* 0x000000ffff0d7224 */ /* 0x000fe400078e0004 */
[----:B------:R-:W-:Y:S02]  /*ca80*/  IMAD.MOV.U32 R12, RZ, RZ, 0x6 ;  /* 0x00000006ff0c7424 */ /* 0x000fe400078e00ff */
[----:B------:R-:W-:-:S07]  /*ca90*/  IMAD.MOV.U32 R6, RZ, RZ, R14 ;  /* 0x000000ffff067224 */ /* 0x000fce00078e000e */
[----:B------:R-:W-:Y:S05]  /*caa0*/  WARPSYNC.COLLECTIVE R15, `(.L_x_147) ;  /* 0x000000000f087348 */ /* 0x000fea0003c00000 */
[----:B------:R0:W1:Y:S02]  /*cab0*/  SHFL.IDX P6, R14, R13, R12, R11 ;  /* 0x0000000c0d0e7389 */ /* 0x00006400000c000b */
[----:B01----:R-:W-:Y:S01]  /*cac0*/  ENDCOLLECTIVE ;  /* 0x000000000000791b */ /* 0x003fe20003800000 */
.L_x_147:
[----:B------:R-:W-:-:S05]  /*cad0*/  @!P3 LEA R6, P4, R9, R6, 0x1 ;  /* 0x000000060906b211 */ /* 0x000fca00078808ff */
[----:B------:R-:W-:Y:S01]  /*cae0*/  @!P3 IMAD.X R5, RZ, RZ, R5, P4 ;  /* 0x000000ffff05b224 */ /* 0x000fe200020e0605 */
[----:B------:R-:W-:-:S03]  /*caf0*/  ISETP.GE.AND P4, PT, R8, R3, PT ;  /* 0x000000030800720c */ /* 0x000fc60003f86270 */
[----:B------:R-:W-:Y:S02]  /*cb00*/  @!P3 IMAD.MOV.U32 R7, RZ, RZ, R5 ;  /* 0x000000ffff07b224 */ /* 0x000fe400078e0005 */
[----:B------:R-:W-:-:S03]  /*cb10*/  IMAD.MOV.U32 R13, RZ, RZ, R0 ;  /* 0x000000ffff0d7224 */ /* 0x000fc600078e0000 */
[----:B------:R-:W-:Y:S01]  /*cb20*/  @!PT LDS RZ, [RZ] ;  /* 0x00000000fffff984 */ /* 0x000fe20000000800 */
[----:B------:R-:W-:Y:S01]  /*cb30*/  @!PT LDS RZ, [RZ] ;  /* 0x00000000fffff984 */ /* 0x000fe20000000800 */
[----:B------:R-:W-:Y:S01]  /*cb40*/  @!PT LDS RZ, [RZ] ;  /* 0x00000000fffff984 */ /* 0x000fe20000000800 */
[----:B------:R0:W-:Y:S04]  /*cb50*/  @!P3 LDGSTS.E.BYPASS.LTC128B.128 [R10+0x12c00], desc[UR60][R6.64], !P0 ;  /* 0x12c00000060abfae */ /* 0x0001e8000c101d7c */
[----:B------:R0:W-:Y:S01]  /*cb60*/  @!P3 LDGSTS.E.BYPASS.LTC128B.128 [R10+0x16c00], desc[UR60][R6.64+0x80], !P1 ;  /* 0x16c00080060abfae */ /* 0x0001e2000c901d7c */
[----:B------:R-:W-:-:S03]  /*cb70*/  IMAD.MOV.U32 R5, RZ, RZ, R14 ;  /* 0x000000ffff057224 */ /* 0x000fc600078e000e */
[----:B------:R0:W-:Y:S04]  /*cb80*/  @!P3 LDGSTS.E.BYPASS.LTC128B.128 [R10+0x1ac00], desc[UR60][R6.64+0x100], !P2 ;  /* 0x1ac00100060abfae */ /* 0x0001e8000d101d7c */
[----:B0-----:R-:W-:Y:S05]  /*cb90*/  WARPSYNC.COLLECTIVE R15, `(.L_x_148) ;  /* 0x000000000f087348 */ /* 0x001fea0003c00000 */
[----:B------:R1:W2:Y:S02]  /*cba0*/  SHFL.IDX P6, R14, R13, R12, R11 ;  /* 0x0000000c0d0e7389 */ /* 0x0002a400000c000b */
[----:B012---:R-:W-:Y:S01]  /*cbb0*/  ENDCOLLECTIVE ;  /* 0x000000000000791b */ /* 0x007fe20003800000 */
.L_x_148:
[----:B------:R-:W-:Y:S02]  /*cbc0*/  IMAD.MOV.U32 R13, RZ, RZ, R4 ;  /* 0x000000ffff0d7224 */ /* 0x000fe400078e0004 */
[----:B------:R-:W-:Y:S02]  /*cbd0*/  IMAD.MOV.U32 R12, RZ, RZ, 0x7 ;  /* 0x00000007ff0c7424 */ /* 0x000fe400078e00ff */
[----:B------:R-:W-:-:S07]  /*cbe0*/  IMAD.MOV.U32 R6, RZ, RZ, R14 ;  /* 0x000000ffff067224 */ /* 0x000fce00078e000e */
[----:B------:R-:W-:Y:S05]  /*cbf0*/  WARPSYNC.COLLECTIVE R15, `(.L_x_149) ;  /* 0x000000000f087348 */ /* 0x000fea0003c00000 */
[----:B------:R0:W1:Y:S02]  /*cc00*/  SHFL.IDX P6, R14, R13, R12, R11 ;  /* 0x0000000c0d0e7389 */ /* 0x00006400000c000b */
[----:B01----:R-:W-:Y:S01]  /*cc10*/  ENDCOLLECTIVE ;  /* 0x000000000000791b */ /* 0x003fe20003800000 */
.L_x_149:
[----:B------:R-:W-:-:S05]  /*cc20*/  @!P4 LEA R6, P3, R9, R6, 0x1 ;  /* 0x000000060906c211 */ /* 0x000fca00078608ff */
[----:B------:R-:W-:-:S04]  /*cc30*/  @!P4 IMAD.X R5, RZ, RZ, R5, P3 ;  /* 0x000000ffff05c224 */ /* 0x000fc800018e0605 */
        /* <DEDUP_REMOVED lines=12> */
.L_x_150:
[----:B------:R-:W-:Y:S01]  /*cd00*/  IMAD.MOV.U32 R0, RZ, RZ, R14 ;  /* 0x000000ffff007224 */ /* 0x000fe200078e000e */
[----:B------:R-:W-:Y:S06]  /*cd10*/  BRA `(.L_x_151) ;  /* 0xffffffc400d47947 */ /* 0x000fec000383ffff */
.L_x_53:
[----:B-1----:R1:W2:Y:S02]  /*cd20*/  SYNCS.PHASECHK.TRANS64.TRYWAIT P0, [R14+URZ+0x34820], R0 ;  /* 0x034820000e0075a7 */ /* 0x0022a4000800017f */
[----:B--2---:R-:W-:Y:S05]  /*cd30*/  @!P0 NANOSLEEP.SYNCS 0x989680 ;  /* 0x009896800000895d */ /* 0x004fea0003900000 */
[----:B------:R-:W2:Y:S02]  /*cd40*/  @!P0 SYNCS.PHASECHK.TRANS64 P0, [R14+URZ+0x34820], R0 ;  /* 0x034820000e0085a7 */ /* 0x000ea4000800007f */
[----:B--2---:R-:W-:Y:S05]  /*cd50*/  @!P0 BRA `(.L_x_53) ;  /* 0xfffffffc00f08947 */ /* 0x004fea000383ffff */
[----:B------:R-:W-:Y:S05]  /*cd60*/  BRA `(.L_x_152) ;  /* 0xffffffc800387947 */ /* 0x000fea000383ffff */
.L_x_60:
[----:B-1----:R1:W2:Y:S02]  /*cd70*/  SYNCS.PHASECHK.TRANS64.TRYWAIT P0, [R3+URZ+0x34840], R2 ;  /* 0x03484002030075a7 */ /* 0x0022a4000800017f */
[----:B--2---:R-:W-:Y:S05]  /*cd80*/  @!P0 NANOSLEEP.SYNCS 0x989680 ;  /* 0x009896800000895d */ /* 0x004fea0003900000 */
[----:B------:R-:W2:Y:S02]  /*cd90*/  @!P0 SYNCS.PHASECHK.TRANS64 P0, [R3+URZ+0x34840], R2 ;  /* 0x03484002030085a7 */ /* 0x000ea4000800007f */
[----:B--2---:R-:W-:Y:S05]  /*cda0*/  @!P0 BRA `(.L_x_60) ;  /* 0xfffffffc00f08947 */ /* 0x004fea000383ffff */
[----:B------:R-:W-:Y:S05]  /*cdb0*/  BRA `(.L_x_153) ;  /* 0xffffffc800e87947 */ /* 0x000fea000383ffff */
.L_x_67:
[----:B0-----:R0:W1:Y:S02]  /*cdc0*/  SYNCS.PHASECHK.TRANS64.TRYWAIT P0, [R3+URZ+0x60], R2 ;  /* 0x00006002030075a7 */ /* 0x001064000800017f */
[----:B-1----:R-:W-:Y:S05]  /*cdd0*/  @!P0 NANOSLEEP.SYNCS 0x989680 ;  /* 0x009896800000895d */ /* 0x002fea0003900000 */
[----:B------:R-:W1:Y:S02]  /*cde0*/  @!P0 SYNCS.PHASECHK.TRANS64 P0, [R3+URZ+0x60], R2 ;  /* 0x00006002030085a7 */ /* 0x000e64000800007f */
[----:B-1----:R-:W-:Y:S05]  /*cdf0*/  @!P0 BRA `(.L_x_67) ;  /* 0xfffffffc00f08947 */ /* 0x002fea000383ffff */
[----:B------:R-:W-:Y:S05]  /*ce00*/  BRA `(.L_x_154) ;  /* 0xffffffcc00f47947 */ /* 0x000fea000383ffff */
.L_x_77:
[----:B-1----:R1:W2:Y:S02]  /*ce10*/  SYNCS.PHASECHK.TRANS64.TRYWAIT P0, [R3+URZ+0x34840], R2 ;  /* 0x03484002030075a7 */ /* 0x0022a4000800017f */
[----:B--2---:R-:W-:Y:S05]  /*ce20*/  @!P0 NANOSLEEP.SYNCS 0x989680 ;  /* 0x009896800000895d */ /* 0x004fea0003900000 */
[----:B------:R-:W2:Y:S02]  /*ce30*/  @!P0 SYNCS.PHASECHK.TRANS64 P0, [R3+URZ+0x34840], R2 ;  /* 0x03484002030085a7 */ /* 0x000ea4000800007f */
[----:B--2---:R-:W-:Y:S05]  /*ce40*/  @!P0 BRA `(.L_x_77) ;  /* 0xfffffffc00f08947 */ /* 0x004fea000383ffff */
[----:B------:R-:W-:Y:S05]  /*ce50*/  BRA `(.L_x_155) ;  /* 0xffffffd400747947 */ /* 0x000fea000383ffff */
.L_x_84:
[----:B0-----:R0:W1:Y:S02]  /*ce60*/  SYNCS.PHASECHK.TRANS64.TRYWAIT P0, [R2+URZ+0x60], R3 ;  /* 0x00006003020075a7 */ /* 0x001064000800017f */
[----:B-1----:R-:W-:Y:S05]  /*ce70*/  @!P0 NANOSLEEP.SYNCS 0x989680 ;  /* 0x009896800000895d */ /* 0x002fea0003900000 */
[----:B------:R-:W1:Y:S02]  /*ce80*/  @!P0 SYNCS.PHASECHK.TRANS64 P0, [R2+URZ+0x60], R3 ;  /* 0x00006003020085a7 */ /* 0x000e64000800007f */
[----:B-1----:R-:W-:Y:S05]  /*ce90*/  @!P0 BRA `(.L_x_84) ;  /* 0xfffffffc00f08947 */ /* 0x002fea000383ffff */
[----:B------:R-:W-:Y:S05]  /*cea0*/  BRA `(.L_x_156) ;  /* 0xffffffd800807947 */ /* 0x000fea000383ffff */
.L_x_93:
[----:B--2---:R2:W3:Y:S02]  /*ceb0*/  SYNCS.PHASECHK.TRANS64.TRYWAIT P0, [R2+URZ+0x34840], R3 ;  /* 0x03484003020075a7 */ /* 0x0044e4000800017f */
[----:B---3--:R-:W-:Y:S05]  /*cec0*/  @!P0 NANOSLEEP.SYNCS 0x989680 ;  /* 0x009896800000895d */ /* 0x008fea0003900000 */
[----:B------:R-:W3:Y:S02]  /*ced0*/  @!P0 SYNCS.PHASECHK.TRANS64 P0, [R2+URZ+0x34840], R3 ;  /* 0x03484003020085a7 */ /* 0x000ee4000800007f */
[----:B---3--:R-:W-:Y:S05]  /*cee0*/  @!P0 BRA `(.L_x_93) ;  /* 0xfffffffc00f08947 */ /* 0x008fea000383ffff */
[----:B------:R-:W-:Y:S05]  /*cef0*/  BRA `(.L_x_157) ;  /* 0xffffffdc00d07947 */ /* 0x000fea000383ffff */
.L_x_100:
[----:B0-----:R0:W1:Y:S02]  /*cf00*/  SYNCS.PHASECHK.TRANS64.TRYWAIT P0, [R2+URZ+0x60], R5 ;  /* 0x00006005020075a7 */ /* 0x001064000800017f */
[----:B-1----:R-:W-:Y:S05]  /*cf10*/  @!P0 NANOSLEEP.SYNCS 0x989680 ;  /* 0x009896800000895d */ /* 0x002fea0003900000 */
[----:B------:R-:W1:Y:S02]  /*cf20*/  @!P0 SYNCS.PHASECHK.TRANS64 P0, [R2+URZ+0x60], R5 ;  /* 0x00006005020085a7 */ /* 0x000e64000800007f */
[----:B-1----:R-:W-:Y:S05]  /*cf30*/  @!P0 BRA `(.L_x_100) ;  /* 0xfffffffc00f08947 */ /* 0x002fea000383ffff */
[----:B------:R-:W-:Y:S05]  /*cf40*/  BRA `(.L_x_158) ;  /* 0xffffffe000dc7947 */ /* 0x000fea000383ffff */
.L_x_109:
[----:B-1----:R1:W3:Y:S02]  /*cf50*/  SYNCS.PHASECHK.TRANS64.TRYWAIT P0, [R3+URZ+0x34860], R0 ;  /* 0x03486000030075a7 */ /* 0x0022e4000800017f */
[----:B---3--:R-:W-:Y:S05]  /*cf60*/  @!P0 NANOSLEEP.SYNCS 0x989680 ;  /* 0x009896800000895d */ /* 0x008fea0003900000 */
[----:B------:R-:W3:Y:S02]  /*cf70*/  @!P0 SYNCS.PHASECHK.TRANS64 P0, [R3+URZ+0x34860], R0 ;  /* 0x03486000030085a7 */ /* 0x000ee4000800007f */
[----:B---3--:R-:W-:Y:S05]  /*cf80*/  @!P0 BRA `(.L_x_109) ;  /* 0xfffffffc00f08947 */ /* 0x008fea000383ffff */
[----:B------:R-:W-:Y:S05]  /*cf90*/  BRA `(.L_x_159) ;  /* 0xffffffe400d87947 */ /* 0x000fea000383ffff */
.L_x_116:
[----:B0-----:R0:W1:Y:S02]  /*cfa0*/  SYNCS.PHASECHK.TRANS64.TRYWAIT P0, [R0+URZ+0x34820], R3 ;  /* 0x03482003000075a7 */ /* 0x001064000800017f */
[----:B-1----:R-:W-:Y:S05]  /*cfb0*/  @!P0 NANOSLEEP.SYNCS 0x989680 ;  /* 0x009896800000895d */ /* 0x002fea0003900000 */
[----:B------:R-:W1:Y:S02]  /*cfc0*/  @!P0 SYNCS.PHASECHK.TRANS64 P0, [R0+URZ+0x34820], R3 ;  /* 0x03482003000085a7 */ /* 0x000e64000800007f */
[----:B-1----:R-:W-:Y:S05]  /*cfd0*/  @!P0 BRA `(.L_x_116) ;  /* 0xfffffffc00f08947 */ /* 0x002fea000383ffff */
[----:B------:R-:W-:Y:S05]  /*cfe0*/  BRA `(.L_x_160) ;  /* 0xffffffe800e47947 */ /* 0x000fea000383ffff */
.L_x_117:
        /* <DEDUP_REMOVED lines=11> */
.L_x_162:
[----:B------:R-:W-:Y:S05]  /*d0a0*/  BSYNC B0 ;  /* 0x0000000000007941 */ /* 0x000fea0003800000 */
.L_x_161:
[----:B------:R-:W-:Y:S05]  /*d0b0*/  BRA `(.L_x_163) ;  /* 0xffffffe800cc7947 */ /* 0x000fea000383ffff */
.L_x_120:
[----:B------:R-:W-:Y:S01]  /*d0c0*/  BSSY B1, `(.L_x_164) ;  /* 0x0000006000017945 */ /* 0x000fe20003800000 */
[----:B------:R-:W-:-:S07]  /*d0d0*/  IMAD.MOV.U32 R15, RZ, RZ, -0x1 ;  /* 0xffffffffff0f7424 */ /* 0x000fce00078e00ff */
[----:B012---:R-:W-:Y:S05]  /*d0e0*/  WARPSYNC.COLLECTIVE R15, `(.L_x_165) ;  /* 0x000000000f0c7348 */ /* 0x007fea0003c00000 */
[----:B------:R-:W-:Y:S02]  /*d0f0*/  ELECT P6, UR62, PT ;  /* 0x00000000003e782f */ /* 0x000fe400038c0000 */
[----:B------:R-:W-:Y:S01]  /*d100*/  MOV R14, UR62 ;  /* 0x0000003e000e7c02 */ /* 0x000fe20008000f00 */
[----:B012---:R-:W-:Y:S10]  /*d110*/  ENDCOLLECTIVE ;  /* 0x000000000000791b */ /* 0x007ff40003800000 */
.L_x_165:
[----:B------:R-:W-:Y:S05]  /*d120*/  BSYNC B1 ;  /* 0x0000000000017941 */ /* 0x000fea0003800000 */
.L_x_164:
[----:B------:R-:W-:Y:S05]  /*d130*/  BRA `(.L_x_166) ;  /* 0xffffffe800c47947 */ /* 0x000fea000383ffff */
.L_x_122:
[----:B0-----:R0:W1:Y:S02]  /*d140*/  SYNCS.PHASECHK.TRANS64.TRYWAIT P0, [R6+URZ], R5 ;  /* 0x00000005060075a7 */ /* 0x001064000800017f */
[----:B-1----:R-:W-:Y:S05]  /*d150*/  @!P0 NANOSLEEP.SYNCS 0x989680 ;  /* 0x009896800000895d */ /* 0x002fea0003900000 */
[----:B------:R-:W1:Y:S02]  /*d160*/  @!P0 SYNCS.PHASECHK.TRANS64 P0, [R6+URZ], R5 ;  /* 0x00000005060085a7 */ /* 0x000e64000800007f */
[----:B-1----:R-:W-:Y:S05]  /*d170*/  @!P0 BRA `(.L_x_122) ;  /* 0xfffffffc00f08947 */ /* 0x002fea000383ffff */
[----:B------:R-:W-:Y:S05]  /*d180*/  BRA `(.L_x_167) ;  /* 0xffffffe800fc7947 */ /* 0x000fea000383ffff */
.L_x_123:
[----:B-1----:R1:W3:Y:S02]  /*d190*/  SYNCS.PHASECHK.TRANS64.TRYWAIT P0, [R3+URZ], R2 ;  /* 0x00000002030075a7 */ /* 0x0022e4000800017f */
[----:B---3--:R-:W-:Y:S05]  /*d1a0*/  @!P0 NANOSLEEP.SYNCS 0x989680 ;  /* 0x009896800000895d */ /* 0x008fea0003900000 */
[----:B------:R-:W3:Y:S02]  /*d1b0*/  @!P0 SYNCS.PHASECHK.TRANS64 P0, [R3+URZ], R2 ;  /* 0x00000002030085a7 */ /* 0x000ee4000800007f */
[----:B---3--:R-:W-:Y:S05]  /*d1c0*/  @!P0 BRA `(.L_x_123) ;  /* 0xfffffffc00f08947 */ /* 0x008fea000383ffff */
[----:B------:R-:W-:Y:S05]  /*d1d0*/  BRA `(.L_x_168) ;  /* 0xffffffe800f07947 */ /* 0x000fea000383ffff */
.L_x_125:
[----:B-1----:R1:W3:Y:S02]  /*d1e0*/  SYNCS.PHASECHK.TRANS64.TRYWAIT P0, [R18+URZ], R5 ;  /* 0x00000005120075a7 */ /* 0x0022e4000800017f */
[----:B---3--:R-:W-:Y:S05]  /*d1f0*/  @!P0 NANOSLEEP.SYNCS 0x989680 ;  /* 0x009896800000895d */ /* 0x008fea0003900000 */
[----:B------:R-:W3:Y:S02]  /*d200*/  @!P0 SYNCS.PHASECHK.TRANS64 P0, [R18+URZ], R5 ;  /* 0x00000005120085a7 */ /* 0x000ee4000800007f */
[----:B---3--:R-:W-:Y:S05]  /*d210*/  @!P0 BRA `(.L_x_125) ;  /* 0xfffffffc00f08947 */ /* 0x008fea000383ffff */
[----:B------:R-:W-:Y:S05]  /*d220*/  BRA `(.L_x_169) ;  /* 0xffffffe800f47947 */ /* 0x000fea000383ffff */
.L_x_170:
[----:B------:R-:W-:-:S00]  /*d230*/  BRA `(.L_x_170) ;  /* 0xfffffffc00fc7947 */ /* 0x000fc0000383ffff */
[----:B------:R-:W-:-:S00]  /*d240*/  NOP ;  /* 0x0000000000007918 */ /* 0x000fc00000000000 */
        /* <DEDUP_REMOVED lines=11> */
.L_x_3193:


//--------------------- .text._ZN7cutlass13device_kernelIN5flash11enable_sm90INS1_16FlashAttnFwdSm90INS1_25CollectiveMainloopFwdSm90ILi2EN4cute5tupleIJNS5_1CILi2EEENS7_ILi1EEES9_EEENS6_IJNS7_ILi128EEESB_NS7_ILi192EEEEEELi128ENS_10bfloat16_tEfNS_4arch4Sm90ELb0ELb0ELb0ELb0ELb0ELb0ELb0ELb1ELb1ELb1ELb0ELb0EEENS1_21CollectiveEpilogueFwdINS6_IJSB_SB_SB_EEESA_SE_SG_Li256ELb0ELb1ELb0ELb0EEENS1_29StaticPersistentTileSchedulerILb0EEEEEEEEEvNT_6ParamsE --------------------------
	.section	.text._ZN7cutlass13device_kernelIN5flash11enable_sm90INS1_16FlashAttnFwdSm90INS1_25CollectiveMainloopFwdSm90ILi2EN4cute5tupleIJNS5_1CILi2EEENS7_ILi1EEES9_EEENS6_IJNS7_ILi128EEESB_NS7_ILi192EEEEEELi128ENS_10bfloat16_tEfNS_4arch4Sm90ELb0ELb0ELb0ELb0ELb0ELb0ELb0ELb1ELb1ELb1ELb0ELb0EEENS1_21CollectiveEpilogueFwdINS6_IJSB_SB_SB_EEESA_SE_SG_Li256ELb0ELb1ELb0ELb0EEENS1_29StaticPersistentTileSchedulerILb0EEEEEEEEEvNT_6ParamsE,"ax",@progbits
	.align	128
.text._ZN7cutlass13device_kernelIN5flash11enable_sm90INS1_16FlashAttnFwdSm90INS1_25CollectiveMainloopFwdSm90ILi2EN4cute5tupleIJNS5_1CILi2EEENS7_ILi1EEES9_EEENS6_IJNS7_ILi128EEESB_NS7_ILi192EEEEEELi128ENS_10bfloat16_tEfNS_4arch4Sm90ELb0ELb0ELb0ELb0ELb0ELb0ELb0ELb1ELb1ELb1ELb0ELb0EEENS1_21CollectiveEpilogueFwdINS6_IJSB_SB_SB_EEESA_SE_SG_Li256ELb0ELb1ELb0ELb0EEENS1_29StaticPersistentTileSchedulerILb0EEEEEEEEEvNT_6ParamsE:
        .type           _ZN7cutlass13device_kernelIN5flash11enable_sm90INS1_16FlashAttnFwdSm90INS1_25CollectiveMainloopFwdSm90ILi2EN4cute5tupleIJNS5_1CILi2EEENS7_ILi1EEES9_EEENS6_IJNS7_ILi128EEESB_NS7_ILi192EEEEEELi128ENS_10bfloat16_tEfNS_4arch4Sm90ELb0ELb0ELb0ELb0ELb0ELb0ELb0ELb1ELb1ELb1ELb0ELb0EEENS1_21CollectiveEpilogueFwdINS6_IJSB_SB_SB_EEESA_SE_SG_Li256ELb0ELb1ELb0ELb0EEENS1_29StaticPersistentTileSchedulerILb0EEEEEEEEEvNT_6ParamsE,@function
        .size           _ZN7cutlass13device_kernelIN5flash11enable_sm90INS1_16FlashAttnFwdSm90INS1_25CollectiveMainloopFwdSm90ILi2EN4cute5tupleIJNS5_1CILi2EEENS7_ILi1EEES9_EEENS6_IJNS7_ILi128EEESB_NS7_ILi192EEEEEELi128ENS_10bfloat16_tEfNS_4arch4Sm90ELb0ELb0ELb0ELb0ELb0ELb0ELb0ELb1ELb1ELb1ELb0ELb0EEENS1_21CollectiveEpilogueFwdINS6_IJSB_SB_SB_EEESA_SE_SG_Li256ELb0ELb1ELb0ELb0EEENS1_29StaticPersistentTileSchedulerILb0EEEEEEEEEvNT_6ParamsE,(.L_x_3194 - _ZN7cutlass13device_kernelIN5flash11enable_sm90INS1_16FlashAttnFwdSm90INS1_25CollectiveMainloopFwdSm90ILi2EN4cute5tupleIJNS5_1CILi2EEENS7_ILi1EEES9_EEENS6_IJNS7_ILi128EEESB_NS7_ILi192EEEEEELi128ENS_10bfloat16_tEfNS_4arch4Sm90ELb0ELb0ELb0ELb0ELb0ELb0ELb0ELb1ELb1ELb1ELb0ELb0EEENS1_21CollectiveEpilogueFwdINS6_IJSB_SB_SB_EEESA_SE_SG_Li256ELb0ELb1ELb0ELb0EEENS1_29StaticPersistentTileSchedulerILb0EEEEEEEEEvNT_6ParamsE)
        .other          _ZN7cutlass13device_kernelIN5flash11enable_sm90INS1_16FlashAttnFwdSm90INS1_25CollectiveMainloopFwdSm90ILi2EN4cute5tupleIJNS5_1CILi2EEENS7_ILi1EEES9_EEENS6_IJNS7_ILi128EEESB_NS7_ILi192EEEEEELi128ENS_10bfloat16_tEfNS_4arch4Sm90ELb0ELb0ELb0ELb0ELb0ELb0ELb0ELb1ELb1ELb1ELb0ELb0EEENS1_21CollectiveEpilogueFwdINS6_IJSB_SB_SB_EEESA_SE_SG_Li256ELb0ELb1ELb0ELb0EEENS1_29StaticPersistentTileSchedulerILb0EEEEEEEEEvNT_6ParamsE,@"STO_CUDA_ENTRY STV_DEFAULT"
_ZN7cutlass13device_kernelIN5flash11enable_sm90INS1_16FlashAttnFwdSm90INS1_25CollectiveMainloopFwdSm90ILi2EN4cute5tupleIJNS5_1CILi2EEENS7_ILi1EEES9_EEENS6_IJNS7_ILi128EEESB_NS7_ILi192EEEEEELi128ENS_10bfloat16_tEfNS_4arch4Sm90ELb0ELb0ELb0ELb0ELb0ELb0ELb0ELb1ELb1ELb1ELb0ELb0EEENS1_21CollectiveEpilogueFwdINS6_IJSB_SB_SB_EEESA_SE_SG_Li256ELb0ELb1ELb0ELb0EEENS1_29StaticPersistentTileSchedulerILb0EEEEEEEEEvNT_6ParamsE:
[----:B------:R-:W0:Y:S02]  /*0000*/  LDC R1, c[0x0][0x28] ;  /* 0x00000a00ff017b82 */ /* 0x000e240000000800 */
[----:B0-----:R-:W-:Y:S01]  /*0010*/  VIADD R1, R1, 0xffffffc8 ;  /* 0xffffffc801017836 */ /* 0x001fe20000000000 */
[----:B------:R-:W0:Y:S01]  /*0020*/  S2R R0, SR_TID.X ;  /* 0x0000000000007919 */ /* 0x000e220000002100 */
[----:B------:R-:W-:Y:S01]  /*0030*/  ELECT P0, URZ, PT ;  /* 0x00000000003f782f */ /* 0x000fe20003800000 */
[----:B------:R-:W-:Y:S01]  /*0040*/  BSSY B0, `(.L_x_171) ;  /* 0x000000e000007945 */ /* 0x000fe20003800000 */
[----:B0-----:R-:W-:-:S05]  /*0050*/  SHF.R.U32.HI R3, RZ, 0x5, R0 ;  /* 0x00000005ff037819 */ /* 0x001fca0000011600 */
[----:B------:R-:W0:Y:S02]  /*0060*/  SHFL.IDX PT, R2, R3, RZ, 0x1f ;  /* 0x00001fff03027589 */ /* 0x000e2400000e0000 */
[----:B0-----:R-:W-:Y:S02]  /*0070*/  ISETP.EQ.AND P0, PT, R2, RZ, P0 ;  /* 0x000000ff0200720c */ /* 0x001fe40000702270 */
[----:B------:R-:W-:-:S11]  /*0080*/  SHF.R.U32.HI R2, RZ, 0x7, R0 ;  /* 0x00000007ff027819 */ /* 0x000fd60000011600 */
        /* <DEDUP_REMOVED lines=9> */
.L_x_172:
[----:B------:R-:W-:Y:S05]  /*0120*/  BSYNC B0 ;  /* 0x0000000000007941 */ /* 0x000fea0003800000 */
.L_x_171:
[----:B------:R-:W-:Y:S01]  /*0130*/  VOTEU.ANY UP0, P0 ;  /* 0x00000000003f7886 */ /* 0x000fe20000000100 */
[----:B------:R-:W0:Y:S01]  /*0140*/  SHFL.IDX PT, R2, R2, RZ, 0x1f ;  /* 0x00001fff02027589 */ /* 0x000e2200000e0000 */
[----:B------:R-:W-:Y:S01]  /*0150*/  UMOV UR4, 0x80 ;  /* 0x0000008000047882 */ /* 0x000fe20000000000 */
[----:B------:R-:W-:Y:S01]  /*0160*/  UMOV UR7, 0x200 ;  /* 0x0000020000077882 */ /* 0x000fe20000000000 */
[----:B------:R-:W-:Y:S01]  /*0170*/  VOTEU.ANY UP1, P0 ;  /* 0x00000000003f7886 */ /* 0x000fe20000020100 */
[----:B------:R-:W1:Y:S01]  /*0180*/  @UP0 S2UR UR8, SR_CgaCtaId ;  /* 0x00000000000809c3 */ /* 0x000e620000008800 */
[----:B------:R-:W2:Y:S01]  /*0190*/  SHFL.IDX PT, R4, R3, RZ, 0x1f ;  /* 0x00001fff03047589 */ /* 0x000ea200000e0000 */
[----:B------:R-:W-:Y:S01]  /*01a0*/  @UP0 UMOV UR6, 0x400 ;  /* 0x0000040000060882 */ /* 0x000fe20000000000 */
[----:B------:R-:W-:-:S04]  /*01b0*/  @UP0 UIADD3 UR4, -UR4, 0x100000, URZ ;  /* 0x0010000004040890 */ /* 0x000fc8000fffe13f */
[----:B------:R-:W-:Y:S02]  /*01c0*/  @UP0 USHF.L.U32 UR5, UR4, 0xb, URZ ;  /* 0x0000000b04050899 */ /* 0x000fe4000800063f */
[----:B------:R-:W-:Y:S01]  /*01d0*/  @UP0 USHF.L.U32 UR4, UR4, 0x1, URZ ;  /* 0x0000000104040899 */ /* 0x000fe2000800063f */
[----:B------:R-:W-:Y:S01]  /*01e0*/  VOTEU.ANY UP2, P0 ;  /* 0x00000000003f7886 */ /* 0x000fe20000040100 */
[----:B0-----:R-:W-:Y:S01]  /*01f0*/  R2UR UR9, R2 ;  /* 0x00000000020972ca */ /* 0x001fe200000e0000 */
[----:B-1----:R-:W-:Y:S01]  /*0200*/  @UP0 ULEA UR8, UR8, UR6, 0x18 ;  /* 0x0000000608080291 */ /* 0x002fe2000f8ec03f */
[----:B--2---:R-:W-:Y:S01]  /*0210*/  ISETP.NE.AND P1, PT, R4, RZ, PT ;  /* 0x000000ff0400720c */ /* 0x004fe20003f25270 */
[----:B------:R-:W-:-:S04]  /*0220*/  @UP0 UIADD3 UR6, -UR7, 0x100000, URZ ;  /* 0x0010000007060890 */ /* 0x000fc8000fffe13f */
[----:B------:R-:W-:Y:S02]  /*0230*/  @UP0 USHF.L.U32 UR7, UR6, 0xb, URZ ;  /* 0x0000000b06070899 */ /* 0x000fe4000800063f */
[----:B------:R-:W-:-:S04]  /*0240*/  @UP0 USHF.L.U32 UR6, UR6, 0x1, URZ ;  /* 0x0000000106060899 */ /* 0x000fc8000800063f */
[----:B------:R-:W-:Y:S01]  /*0250*/  UISETP.NE.AND UP0, UPT, UR9, URZ, UPT ;  /* 0x0000003f0900728c */ /* 0x000fe2000bf05270 */
[----:B------:R-:W0:Y:S02]  /*0260*/  FENCE.VIEW.ASYNC.S ;  /* 0x00000000000073c6 */ /* 0x000e240000000000 */
[----:B0-----:R0:W1:Y:S05]  /*0270*/  @UP1 SYNCS.EXCH.64 URZ, [UR8+0x34800], UR4 ;  /* 0x03480004083f15b2 */ /* 0x00106a0008000100 */
[----:B------:R0:W2:Y:S01]  /*0280*/  @UP2 SYNCS.EXCH.64 URZ, [UR8+0x34820], UR6 ;  /* 0x03482006083f25b2 */ /* 0x0000a20008000100 */
[----:B------:R-:W-:Y:S05]  /*0290*/  @P1 BRA `(.L_x_173) ;  /* 0x0000000000481947 */ /* 0x000fea0003800000 */
[----:B0-----:R-:W0:Y:S01]  /*02a0*/  S2UR UR5, SR_CgaCtaId ;  /* 0x00000000000579c3 */ /* 0x001e220000008800 */
[----:B------:R-:W-:Y:S01]  /*02b0*/  UMOV UR4, 0x400 ;  /* 0x0000040000047882 */ /* 0x000fe20000000000 */
[----:B------:R-:W-:Y:S01]  /*02c0*/  UMOV UR6, 0x1 ;  /* 0x0000000100067882 */ /* 0x000fe20000000000 */
[----:B------:R-:W-:Y:S01]  /*02d0*/  UMOV UR7, 0x4 ;  /* 0x0000000400077882 */ /* 0x000fe20000000000 */
[----:B------:R-:W-:Y:S01]  /*02e0*/  ELECT P0, URZ, PT ;  /* 0x00000000003f782f */ /* 0x000fe20003800000 */
[----:B0-----:R-:W-:Y:S02]  /*02f0*/  ULEA UR8, UR5, UR4, 0x18 ;  /* 0x0000000405087291 */ /* 0x001fe4000f8ec03f */
[----:B------:R-:W-:-:S04]  /*0300*/  UIADD3 UR4, -UR6, 0x100000, URZ ;  /* 0x0010000006047890 */ /* 0x000fc8000fffe13f */
[----:B------:R-:W-:Y:S02]  /*0310*/  USHF.L.U32 UR5, UR4, 0xb, URZ ;  /* 0x0000000b04057899 */ /* 0x000fe4000800063f */
[----:B------:R-:W-:Y:S02]  /*0320*/  USHF.L.U32 UR4, UR4, 0x1, URZ ;  /* 0x0000000104047899 */ /* 0x000fe4000800063f */
[----:B------:R-:W-:-:S04]  /*0330*/  UIADD3 UR6, -UR7, 0x100000, URZ ;  /* 0x0010000007067890 */ /* 0x000fc8000fffe13f */
[----:B------:R-:W-:Y:S02]  /*0340*/  USHF.L.U32 UR7, UR6, 0xb, URZ ;  /* 0x0000000b06077899 */ /* 0x000fe4000800063f */
[----:B------:R-:W-:Y:S01]  /*0350*/  USHF.L.U32 UR6, UR6, 0x1, URZ ;  /* 0x0000000106067899 */ /* 0x000fe2000800063f */
[----:B------:R-:W0:Y:S03]  /*0360*/  FENCE.VIEW.ASYNC.S ;  /* 0x00000000000073c6 */ /* 0x000e260000000000 */
[----:B0-----:R3:W4:Y:S08]  /*0370*/  SYNCS.EXCH.64 URZ, [UR8+0x34830], UR4 ;  /* 0x03483004083f75b2 */ /* 0x0017300008000100 */
[----:B------:R3:W0:Y:S01]  /*0380*/  SYNCS.EXCH.64 URZ, [UR8+0x34840], UR6 ;  /* 0x03484006083f75b2 */ /* 0x0006220008000100 */
[----:B------:R3:W0:Y:S01]  /*0390*/  SYNCS.EXCH.64 URZ, [UR8+0x34838], UR4 ;  /* 0x03483804083f75b2 */ /* 0x0006220008000100 */
[----:B------:R3:W0:Y:S02]  /*03a0*/  SYNCS.EXCH.64 URZ, [UR8+0x34848], UR6 ;  /* 0x03484806083f75b2 */ /* 0x0006240008000100 */
[----:B---3--:R-:W-:Y:S01]  /*03b0*/  NOP ;  /* 0x0000000000007918 */ /* 0x008fe20000000000 */
.L_x_173:
[----:B0-----:R-:W0:Y:S01]  /*03c0*/  S2UR UR4, SR_CTAID.Y ;  /* 0x00000000000479c3 */ /* 0x001e220000002600 */
[----:B------:R-:W3:Y:S01]  /*03d0*/  SHFL.IDX PT, R8, R3, RZ, 0x1f ;  /* 0x00001fff03087589 */ /* 0x000ee200000e0000 */
[----:B------:R-:W-:Y:S01]  /*03e0*/  ULDC UR5, c[0x0][0x154] ;  /* 0x0000550000057ab9 */ /* 0x000fe20000000800 */
[----:B------:R-:W-:Y:S01]  /*03f0*/  SHF.R.S32.HI R5, RZ, 0x1f, R0 ;  /* 0x0000001fff057819 */ /* 0x000fe20000011400 */
[----:B------:R-:W-:-:S03]  /*0400*/  NOP ;  /* 0x0000000000007918 */ /* 0x000fc60000000000 */
[----:B------:R-:W-:Y:S01]  /*0410*/  LEA.HI R5, R5, R0, RZ, 0x7 ;  /* 0x0000000005057211 */ /* 0x000fe200078f38ff */
[----:B------:R-:W5:Y:S08]  /*0420*/  S2UR UR6, SR_CTAID.X ;  /* 0x00000000000679c3 */ /* 0x000f700000002500 */
[----:B------:R-:W1:Y:S01]  /*0430*/  LDC R7, c[0x0][0x148] ;  /* 0x00005200ff077b82 */ /* 0x000e620000000800 */
[----:B0-----:R-:W-:-:S02]  /*0440*/  I2FP.F32.U32 R2, UR4 ;  /* 0x0000000400027c45 */ /* 0x001fc40008201000 */
[----:B---3--:R-:W-:-:S03]  /*0450*/  ISETP.NE.AND P0, PT, R8, RZ, PT ;  /* 0x000000ff0800720c */ /* 0x008fc60003f05270 */
[----:B------:R-:W-:Y:S01]  /*0460*/  FMUL R6, R2, UR5 ;  /* 0x0000000502067c20 */ /* 0x000fe20008400000 */
[----:B-----5:R-:W-:-:S05]  /*0470*/  I2FP.F32.U32 R2, UR6 ;  /* 0x0000000600027c45 */ /* 0x020fca0008201000 */
[----:B------:R-:W0:Y:S02]  /*0480*/  F2I.U32.TRUNC.NTZ R6, R6 ;  /* 0x0000000600067305 */ /* 0x000e24000020f000 */
[----:B0-----:R-:W-:-:S04]  /*0490*/  IMAD.MOV R10, RZ, RZ, -R6 ;  /* 0x000000ffff0a7224 */ /* 0x001fc800078e0a06 */
[----:B-1----:R-:W-:Y:S01]  /*04a0*/  IMAD R13, R7, R10, UR4 ;  /* 0x00000004070d7e24 */ /* 0x002fe2000f8e020a */
[----:B------:R-:W-:Y:S02]  /*04b0*/  ULDC UR4, c[0x0][0x150] ;  /* 0x0000540000047ab9 */ /* 0x000fe40000000800 */
[----:B------:R-:W-:Y:S01]  /*04c0*/  FMUL R10, R2, UR4 ;  /* 0x00000004020a7c20 */ /* 0x000fe20008400000 */
[----:B------:R-:W-:Y:S06]  /*04d0*/  @P0 BRA `(.L_x_174) ;  /* 0x0000000000480947 */ /* 0x000fec0003800000 */
[----:B------:R-:W0:Y:S01]  /*04e0*/  S2UR UR5, SR_CgaCtaId ;  /* 0x00000000000579c3 */ /* 0x000e220000008800 */
        /* <DEDUP_REMOVED lines=12> */
[----:B0-----:R0:W1:Y:S08]  /*05b0*/  SYNCS.EXCH.64 URZ, [UR8+0x34850], UR4 ;  /* 0x03485004083f75b2 */ /* 0x0010700008000100 */
[----:B------:R0:W3:Y:S01]  /*05c0*/  SYNCS.EXCH.64 URZ, [UR8+0x34860], UR6 ;  /* 0x03486006083f75b2 */ /* 0x0000e20008000100 */
[----:B------:R0:W0:Y:S01]  /*05d0*/  SYNCS.EXCH.64 URZ, [UR8+0x34858], UR4 ;  /* 0x03485804083f75b2 */ /* 0x0000220008000100 */
[----:B------:R0:W0:Y:S01]  /*05e0*/  SYNCS.EXCH.64 URZ, [UR8+0x34868], UR6 ;  /* 0x03486806083f75b2 */ /* 0x0000220008000100 */
[----:B------:R-:W-:Y:S01]  /*05f0*/  NOP ;  /* 0x0000000000007918 */ /* 0x000fe20000000000 */
.L_x_174:
[----:B------:R-:W5:Y:S01]  /*0600*/  SHFL.IDX PT, R9, R3, RZ, 0x1f ;  /* 0x00001fff03097589 */ /* 0x000f6200000e0000 */
[----:B------:R-:W-:Y:S01]  /*0610*/  LOP3.LUT R5, R5, 0xffffff80, RZ, 0xc0, !PT ;  /* 0xffffff8005057812 */ /* 0x000fe200078ec0ff */
[----:B------:R-:W0:Y:S01]  /*0620*/  LDC R12, c[0x0][0x144] ;  /* 0x00005100ff0c7b82 */ /* 0x000e220000000800 */
[----:B------:R-:W0:Y:S01]  /*0630*/  F2I.U32.TRUNC.NTZ R10, R10 ;  /* 0x0000000a000a7305 */ /* 0x000e22000020f000 */
[----:B------:R-:W-:Y:S01]  /*0640*/  SHF.R.S32.HI R11, RZ, 0x1f, R8 ;  /* 0x0000001fff0b7819 */ /* 0x000fe20000011408 */
[----:B------:R-:W-:Y:S01]  /*0650*/  NOP ;  /* 0x0000000000007918 */ /* 0x000fe20000000000 */
[----:B------:R-:W-:-:S05]  /*0660*/  IMAD.IADD R5, R0, 0x1, -R5 ;  /* 0x0000000100057824 */ /* 0x000fca00078e0a05 */
[----:B------:R-:W-:-:S04]  /*0670*/  SHF.R.S32.HI R2, RZ, 0x1f, R5 ;  /* 0x0000001fff027819 */ /* 0x000fc80000011405 */
[----:B------:R-:W-:-:S04]  /*0680*/  LEA.HI R2, R2, R5, RZ, 0x3 ;  /* 0x0000000502027211 */ /* 0x000fc800078f18ff */
[--C-:B------:R-:W-:Y:S02]  /*0690*/  SHF.R.S32.HI R6, RZ, 0x3, R2.reuse ;  /* 0x00000003ff067819 */ /* 0x100fe40000011402 */
[----:B------:R-:W-:Y:S02]  /*06a0*/  SHF.R.S32.HI R7, RZ, 0x1f, R2 ;  /* 0x0000001fff077819 */ /* 0x000fe40000011402 */
[----:B-----5:R-:W-:Y:S02]  /*06b0*/  ISETP.NE.AND P0, PT, R9, RZ, PT ;  /* 0x000000ff0900720c */ /* 0x020fe40003f05270 */
[----:B------:R-:W-:Y:S02]  /*06c0*/  LEA.HI R7, R7, R6, RZ, 0x2 ;  /* 0x0000000607077211 */ /* 0x000fe400078f10ff */
[----:B------:R-:W-:Y:S02]  /*06d0*/  SHF.R.S32.HI R9, RZ, 0x1f, R4 ;  /* 0x0000001fff097819 */ /* 0x000fe40000011404 */
[----:B------:R-:W-:-:S02]  /*06e0*/  LOP3.LUT R7, R7, 0xfffffffc, RZ, 0xc0, !PT ;  /* 0xfffffffc07077812 */ /* 0x000fc400078ec0ff */
[----:B------:R-:W-:-:S05]  /*06f0*/  LEA.HI R9, R9, R4, RZ, 0x2 ;  /* 0x0000000409097211 */ /* 0x000fca00078f10ff */
[----:B------:R-:W-:Y:S05]  /*0700*/  @P0 BRA `(.L_x_175) ;  /* 0x0000000000480947 */ /* 0x000fea0003800000 */
[----:B0-----:R-:W0:Y:S01]  /*0710*/  S2UR UR5, SR_CgaCtaId ;  /* 0x00000000000579c3 */ /* 0x001e220000008800 */
[----:B------:R-:W-:Y:S01]  /*0720*/  UMOV UR4, 0x400 ;  /* 0x0000040000047882 */ /* 0x000fe20000000000 */
[----:B------:R-:W-:Y:S01]  /*0730*/  UMOV UR6, 0x1 ;  /* 0x0000000100067882 */ /* 0x000fe20000000000 */
[----:B------:R-:W-:Y:S01]  /*0740*/  UMOV UR9, 0x2 ;  /* 0x0000000200097882 */ /* 0x000fe20000000000 */
[----:B------:R-:W-:-:S04]  /*0750*/  UIADD3 UR6, -UR6, 0x100000, URZ ;  /* 0x0010000006067890 */ /* 0x000fc8000fffe13f */
[----:B------:R-:W-:Y:S02]  /*0760*/  USHF.L.U32 UR7, UR6, 0xb, URZ ;  /* 0x0000000b06077899 */ /* 0x000fe4000800063f */
[----:B------:R-:W-:Y:S01]  /*0770*/  USHF.L.U32 UR6, UR6, 0x1, URZ ;  /* 0x0000000106067899 */ /* 0x000fe2000800063f */
[----:B------:R-:W-:Y:S01]  /*0780*/  ELECT P0, URZ, PT ;  /* 0x00000000003f782f */ /* 0x000fe20003800000 */
[----:B0-----:R-:W-:Y:S02]  /*0790*/  ULEA UR8, UR5, UR4, 0x18 ;  /* 0x0000000405087291 */ /* 0x001fe4000f8ec03f */
[----:B------:R-:W-:-:S04]  /*07a0*/  UIADD3 UR4, -UR9, 0x100000, URZ ;  /* 0x0010000009047890 */ /* 0x000fc8000fffe13f */
[----:B------:R-:W-:Y:S02]  /*07b0*/  USHF.L.U32 UR5, UR4, 0xb, URZ ;  /* 0x0000000b04057899 */ /* 0x000fe4000800063f */
[----:B------:R-:W-:Y:S01]  /*07c0*/  USHF.L.U32 UR4, UR4, 0x1, URZ ;  /* 0x0000000104047899 */ /* 0x000fe2000800063f */
[----:B------:R-:W0:Y:S03]  /*07d0*/  FENCE.VIEW.ASYNC.S ;  /* 0x00000000000073c6 */ /* 0x000e260000000000 */
[----:B0-----:R0:W0:Y:S08]  /*07e0*/  SYNCS.EXCH.64 URZ, [UR8+0x34870], UR6 ;  /* 0x03487006083f75b2 */ /* 0x0010300008000100 */
[----:B------:R0:W0:Y:S01]  /*07f0*/  SYNCS.EXCH.64 URZ, [UR8+0x34880], UR4 ;  /* 0x03488004083f75b2 */ /* 0x0000220008000100 */
[----:B------:R0:W0:Y:S01]  /*0800*/  SYNCS.EXCH.64 URZ, [UR8+0x34878], UR6 ;  /* 0x03487806083f75b2 */ /* 0x0000220008000100 */
[----:B------:R0:W0:Y:S01]  /*0810*/  SYNCS.EXCH.64 URZ, [UR8+0x34888], UR4 ;  /* 0x03488804083f75b2 */ /* 0x0000220008000100 */
[----:B------:R-:W-:Y:S01]  /*0820*/  NOP ;  /* 0x0000000000007918 */ /* 0x000fe20000000000 */
.L_x_175:
[----:B------:R-:W5:Y:S01]  /*0830*/  SHFL.IDX PT, R14, R3, RZ, 0x1f ;  /* 0x00001fff030e7589 */ /* 0x000f6200000e0000 */
[----:B0-----:R-:W0:Y:S01]  /*0840*/  S2UR UR4, SR_CTAID.X ;  /* 0x00000000000479c3 */ /* 0x001e220000002500 */
[----:B------:R-:W-:Y:S01]  /*0850*/  LOP3.LUT R9, R9, 0x3ffffffc, RZ, 0xc0, !PT ;  /* 0x3ffffffc09097812 */ /* 0x000fe200078ec0ff */
[----:B------:R-:W-:Y:S01]  /*0860*/  IMAD.IADD R7, R6, 0x1, -R7 ;  /* 0x0000000106077824 */ /* 0x000fe200078e0a07 */
[----:B------:R-:W-:Y:S01]  /*0870*/  LEA.HI R11, R11, R8, RZ, 0x2 ;  /* 0x000000080b0b7211 */ /* 0x000fe200078f10ff */
[----:B------:R-:W-:Y:S02]  /*0880*/  NOP ;  /* 0x0000000000007918 */ /* 0x000fe40000000000 */
[----:B------:R-:W-:Y:S01]  /*0890*/  IMAD.IADD R4, R4, 0x1, -R9 ;  /* 0x0000000104047824 */ /* 0x000fe200078e0a09 */
[----:B------:R-:W-:Y:S01]  /*08a0*/  LOP3.LUT R11, R11, 0x3ffffffc, RZ, 0xc0, !PT ;  /* 0x3ffffffc0b0b7812 */ /* 0x000fe200078ec0ff */
[----:B------:R-:W1:Y:S02]  /*08b0*/  LDC R6, c[0x0][0x140] ;  /* 0x00005000ff067b82 */ /* 0x000e640000000800 */
[----:B------:R-:W-:-:S02]  /*08c0*/  IMAD R4, R4, 0x4, R7 ;  /* 0x0000000404047824 */ /* 0x000fc400078e0207 */
[----:B------:R-:W-:Y:S02]  /*08d0*/  IMAD.IADD R8, R8, 0x1, -R11 ;  /* 0x0000000108087824 */ /* 0x000fe400078e0a0b */
[----:B------:R-:W-:Y:S01]  /*08e0*/  IMAD.MOV R11, RZ, RZ, -R10 ;  /* 0x000000ffff0b7224 */ /* 0x000fe200078e0a0a */
[----:B------:R-:W-:Y:S01]  /*08f0*/  LEA.HI R2, R4, R4, RZ, 0x1 ;  /* 0x0000000404027211 */ /* 0x000fe200078f08ff */
[----:B------:R-:W-:-:S03]  /*0900*/  IMAD R8, R8, 0x4, R7 ;  /* 0x0000000408087824 */ /* 0x000fc600078e0207 */
[----:B------:R-:W-:Y:S02]  /*0910*/  LOP3.LUT R9, R2, 0xfffffffe, RZ, 0xc0, !PT ;  /* 0xfffffffe02097812 */ /* 0x000fe400078ec0ff */
[----:B------:R-:W-:Y:S02]  /*0920*/  LEA.HI R2, R8, R8, RZ, 0x1 ;  /* 0x0000000808027211 */ /* 0x000fe400078f08ff */
[----:B-----5:R-:W-:Y:S01]  /*0930*/  ISETP.NE.AND P0, PT, R14, RZ, PT ;  /* 0x000000ff0e00720c */ /* 0x020fe20003f05270 */
[----:B0-----:R-:W-:Y:S01]  /*0940*/  IMAD R12, R12, R11, UR4 ;  /* 0x000000040c0c7e24 */ /* 0x001fe2000f8e020b */
[----:B------:R-:W-:Y:S01]  /*0950*/  LOP3.LUT R7, R2, 0xfffffffe, RZ, 0xc0, !PT ;  /* 0xfffffffe02077812 */ /* 0x000fe200078ec0ff */
[----:B------:R-:W-:-:S04]  /*0960*/  IMAD.IADD R9, R4, 0x1, -R9 ;  /* 0x0000000104097824 */ /* 0x000fc800078e0a09 */
[----:B------:R-:W-:Y:S01]  /*0970*/  IMAD.IADD R7, R8, 0x1, -R7 ;  /* 0x0000000108077824 */ /* 0x000fe200078e0a07 */
[----:B------:R-:W-:-:S05]  /*0980*/  ISETP.NE.AND P5, PT, R9, R12, PT ;  /* 0x0000000c0900720c */ /* 0x000fca0003fa5270 */
[----:B------:R-:W-:Y:S08]  /*0990*/  @P0 BRA `(.L_x_176) ;  /* 0x0000000000480947 */ /* 0x000ff00003800000 */
        /* <DEDUP_REMOVED lines=18> */
.L_x_176:
[----:B------:R-:W5:Y:S01]  /*0ac0*/  SHFL.IDX PT, R9, R3, RZ, 0x1f ;  /* 0x00001fff03097589 */ /* 0x000f6200000e0000 */
[----:B------:R-:W-:Y:S01]  /*0ad0*/  ISETP.NE.AND P2, PT, R7, R12, PT ;  /* 0x0000000c0700720c */ /* 0x000fe20003f45270 */
[----:B------:R-:W-:Y:S01]  /*0ae0*/  IMAD.SHL.U32 R7, R4, 0x4, RZ ;  /* 0x0000000404077824 */ /* 0x000fe200078e00ff */
[----:B------:R-:W-:Y:S01]  /*0af0*/  LOP3.LUT P0, RZ, R5, 0x7, RZ, 0xc0, !PT ;  /* 0x0000000705ff7812 */ /* 0x000fe2000780c0ff */
[----:B------:R-:W-:Y:S01]  /*0b00*/  IMAD.SHL.U32 R17, R8, 0x4, RZ ;  /* 0x0000000408117824 */ /* 0x000fe200078e00ff */
[----:B-1----:R-:W-:Y:S01]  /*0b10*/  ISETP.EQ.U32.AND P1, PT, R6, 0x1, PT ;  /* 0x000000010600780c */ /* 0x002fe20003f22070 */
[----:B------:R-:W-:Y:S01]  /*0b20*/  IMAD.MOV.U32 R16, RZ, RZ, 0x1 ;  /* 0x00000001ff107424 */ /* 0x000fe200078e00ff */
[----:B------:R-:W-:Y:S01]  /*0b30*/  LOP3.LUT R18, R4, 0xc, R7, 0x78, !PT ;  /* 0x0000000c04127812 */ /* 0x000fe200078e7807 */
[----:B------:R-:W-:Y:S01]  /*0b40*/  NOP ;  /* 0x0000000000007918 */ /* 0x000fe20000000000 */
[----:B------:R-:W-:Y:S02]  /*0b50*/  LOP3.LUT R17, R8, 0xc, R17, 0x78, !PT ;  /* 0x0000000c08117812 */ /* 0x000fe400078e7811 */
[----:B------:R-:W-:-:S02]  /*0b60*/  ISETP.LT.U32.AND P4, PT, R18, 0x2, !P0 ;  /* 0x000000021200780c */ /* 0x000fc40004781070 */
[----:B------:R-:W-:Y:S02]  /*0b70*/  @P5 LEA.HI R2, R18, R18, RZ, 0x1 ;  /* 0x0000001212025211 */ /* 0x000fe400078f08ff */
[----:B------:R-:W-:Y:S02]  /*0b80*/  SEL R5, RZ, 0x1, !P4 ;  /* 0x00000001ff057807 */ /* 0x000fe40006000000 */
[----:B------:R-:W-:Y:S02]  /*0b90*/  @P5 SHF.R.S32.HI R2, RZ, 0x1, R2 ;  /* 0x00000001ff025819 */ /* 0x000fe40000011402 */
[----:B------:R-:W-:Y:S02]  /*0ba0*/  @P2 LEA.HI R4, R17, R17, RZ, 0x1 ;  /* 0x0000001111042211 */ /* 0x000fe400078f08ff */
[----:B------:R-:W-:Y:S01]  /*0bb0*/  @P5 ISETP.NE.AND P6, PT, R2, R13, PT ;  /* 0x0000000d0200520c */ /* 0x000fe20003fc5270 */
[----:B------:R-:W-:Y:S01]  /*0bc0*/  IMAD.MOV.U32 R2, RZ, RZ, 0x1 ;  /* 0x00000001ff027424 */ /* 0x000fe200078e00ff */
[----:B------:R-:W-:-:S02]  /*0bd0*/  @P2 SHF.R.S32.HI R4, RZ, 0x1, R4 ;  /* 0x00000001ff042819 */ /* 0x000fc40000011404 */
[----:B-----5:R-:W-:Y:S02]  /*0be0*/  ISETP.NE.AND P4, PT, R9, RZ, PT ;  /* 0x000000ff0900720c */ /* 0x020fe40003f85270 */
[----:B------:R-:W-:Y:S02]  /*0bf0*/  @P5 SEL R16, RZ, 0x1, P6 ;  /* 0x00000001ff105807 */ /* 0x000fe40003000000 */
[----:B------:R-:W-:Y:S02]  /*0c00*/  @P2 ISETP.NE.AND P3, PT, R4, R13, PT ;  /* 0x0000000d0400220c */ /* 0x000fe40003f65270 */
[----:B------:R-:W-:Y:S02]  /*0c10*/  ISETP.LT.U32.AND P0, PT, R17, 0x2, !P0 ;  /* 0x000000021100780c */ /* 0x000fe40004701070 */
[----:B------:R-:W-:Y:S02]  /*0c20*/  LOP3.LUT R16, R16, R5, RZ, 0xc0, !PT ;  /* 0x0000000510107212 */ /* 0x000fe400078ec0ff */
[----:B------:R-:W-:-:S02]  /*0c30*/  SEL R5, RZ, 0x1, !P0 ;  /* 0x00000001ff057807 */ /* 0x000fc40004000000 */
[----:B------:R-:W-:Y:S01]  /*0c40*/  @P2 SEL R2, RZ, 0x1, P3 ;  /* 0x00000001ff022807 */ /* 0x000fe20001800000 */
[----:B------:R-:W-:Y:S06]  /*0c50*/  @P4 BRA `(.L_x_177) ;  /* 0x0000000000484947 */ /* 0x000fec0003800000 */
        /* <DEDUP_REMOVED lines=16> */
[----:B------:R1:W0:Y:S02]  /*0d60*/  SYNCS.EXCH.64 URZ, [UR8+0x348c8], UR6 ;  /* 0x0348c806083f75b2 */ /* 0x0002240008000100 */
[----:B-1----:R-:W-:Y:S01]  /*0d70*/  NOP ;  /* 0x0000000000007918 */ /* 0x002fe20000000000 */
.L_x_177:
[----:B------:R-:W-:Y:S01]  /*0d80*/  LOP3.LUT R2, R2, R5, RZ, 0xc0, !PT ;  /* 0x0000000502027212 */ /* 0x000fe200078ec0ff */
[----:B------:R-:W-:Y:S01]  /*0d90*/  NOP ;  /* 0x0000000000007918 */ /* 0x000fe20000000000 */
[----:B------:R-:W-:Y:S05]  /*0da0*/  @!P1 BRA `(.L_x_178) ;  /* 0x0000000000089947 */ /* 0x000fea0003800000 */
[----:B0-234-:R-:W-:Y:S01]  /*0db0*/  UCGABAR_ARV ;  /* 0x00000000000079c7 */ /* 0x01dfe20008000000 */
[----:B------:R-:W-:Y:S05]  /*0dc0*/  BRA `(.L_x_179) ;  /* 0x0000000000047947 */ /* 0x000fea0003800000 */
.L_x_178:
[----:B0-234-:R-:W-:Y:S01]  /*0dd0*/  NOP ;  /* 0x0000000000007918 */ /* 0x01dfe20000000000 */
.L_x_179:
[----:B------:R-:W-:Y:S05]  /*0de0*/  @!P1 BRA `(.L_x_180) ;  /* 0x00000000000c9947 */ /* 0x000fea0003800000 */
[----:B------:R-:W-:Y:S01]  /*0df0*/  UCGABAR_WAIT ;  /* 0x0000000000007dc7 */ /* 0x000fe20008000000 */
[----:B------:R-:W-:Y:S01]  /*0e00*/  CCTL.IVALL ;  /* 0x00000000ff00798f */ /* 0x000fe20002000000 */
[----:B------:R-:W-:Y:S05]  /*0e10*/  BRA `(.L_x_181) ;  /* 0x0000000000047947 */ /* 0x000fea0003800000 */
.L_x_180:
[----:B------:R-:W-:Y:S06]  /*0e20*/  BAR.SYNC.DEFER_BLOCKING 0x0 ;  /* 0x0000000000007b1d */ /* 0x000fec0000010000 */
.L_x_181:
[----:B------:R-:W-:Y:S01]  /*0e30*/  UMOV UR4, 0x1 ;  /* 0x0000000100047882 */ /* 0x000fe20000000000 */
[----:B------:R-:W-:Y:S01]  /*0e40*/  PLOP3.LUT P0, PT, PT, PT, UP0, 0x80, 0x0 ;  /* 0x000000000000781c */ /* 0x000fe20003f0f008 */
[----:B------:R-:W-:Y:S01]  /*0e50*/  USEL UR4, UR4, 0x2, !UP0 ;  /* 0x0000000204047887 */ /* 0x000fe2000c000000 */
[----:B------:R-:W-:-:S05]  /*0e60*/  ULDC.64 UR60, c[0x0][0x208] ;  /* 0x00008200003c7ab9 */ /* 0x000fca0000000a00 */
[----:B------:R-:W-:-:S05]  /*0e70*/  IMAD.U32 R4, RZ, RZ, UR4 ;  /* 0x00000004ff047e24 */ /* 0x000fca000f8e00ff */
[----:B------:R0:W-:Y:S01]  /*0e80*/  STL [R1+0x30], R4 ;  /* 0x0000300401007387 */ /* 0x0001e20000100800 */
[----:B------:R-:W-:Y:S05]  /*0e90*/  @!P0 BRA `(.L_x_182) ;  /* 0x0000006c00cc8947 */ /* 0x000fea0003800000 */
.L_x_183:
        /* <DEDUP_REMOVED lines=9> */
[----:B0-----:R-:W2:Y:S01]  /*0f30*/  LDL R4, [R1+0x30] ;  /* 0x0000300001047983 */ /* 0x001ea20000100800 */
[----:B------:R-:W-:Y:S01]  /*0f40*/  VIADD R0, R0, 0xffffff80 ;  /* 0xffffff8000007836 */ /* 0x000fe20000000000 */
[----:B------:R-:W-:Y:S01]  /*0f50*/  UMOV UR37, URZ ;  /* 0x0000003f00257c82 */ /* 0x000fe20008000000 */
[----:B------:R-:W-:Y:S01]  /*0f60*/  IMAD.U32 R184, RZ, RZ, UR4 ;  /* 0x00000004ffb87e24 */ /* 0x000fe2000f8e00ff */
[----:B------:R-:W-:Y:S01]  /*0f70*/  UMOV UR36, URZ ;  /* 0x0000003f00247c82 */ /* 0x000fe20008000000 */
[----:B------:R-:W-:Y:S01]  /*0f80*/  IMAD.MOV.U32 R185, RZ, RZ, RZ ;  /* 0x000000ffffb97224 */ /* 0x000fe200078e00ff */
[----:B------:R-:W-:-:S04]  /*0f90*/  SHF.R.S32.HI R3, RZ, 0x1f, R0 ;  /* 0x0000001fff037819 */ /* 0x000fc80000011400 */
[CC--:B------:R-:W-:Y:S02]  /*0fa0*/  LEA.HI R5, R3.reuse, R0.reuse, RZ, 0x7 ;  /* 0x0000000003057211 */ /* 0x0c0fe400078f38ff */
[-C--:B------:R-:W-:Y:S02]  /*0fb0*/  LEA.HI R7, R3, R0.reuse, RZ, 0x4 ;  /* 0x0000000003077211 */ /* 0x080fe400078f20ff */
[----:B------:R-:W-:Y:S02]  /*0fc0*/  LOP3.LUT R187, R5, 0xffffff80, RZ, 0xc0, !PT ;  /* 0xffffff8005bb7812 */ /* 0x000fe400078ec0ff */
[----:B------:R-:W-:Y:S02]  /*0fd0*/  LOP3.LUT R9, R7, 0x3fffff0, RZ, 0xc0, !PT ;  /* 0x03fffff007097812 */ /* 0x000fe400078ec0ff */
[----:B------:R-:W-:Y:S01]  /*0fe0*/  LEA.HI R11, R3, R0, RZ, 0x2 ;  /* 0x00000000030b7211 */ /* 0x000fe200078f10ff */
[C---:B------:R-:W-:Y:S01]  /*0ff0*/  IMAD.IADD R187, R0.reuse, 0x1, -R187 ;  /* 0x0000000100bb7824 */ /* 0x040fe200078e0abb */
[----:B------:R-:W-:Y:S01]  /*1000*/  SHF.R.S32.HI R8, RZ, 0x4, R7 ;  /* 0x00000004ff087819 */ /* 0x000fe20000011407 */
[----:B------:R-:W-:Y:S01]  /*1010*/  IMAD.IADD R9, R0, 0x1, -R9 ;  /* 0x0000000100097824 */ /* 0x000fe200078e0a09 */
[----:B------:R-:W-:-:S02]  /*1020*/  LOP3.LUT R11, R11, 0xfffffffc, RZ, 0xc0, !PT ;  /* 0xfffffffc0b0b7812 */ /* 0x000fc400078ec0ff */
[----:B------:R-:W-:Y:S02]  /*1030*/  SHF.R.S32.HI R190, RZ, 0x7, R5 ;  /* 0x00000007ffbe7819 */ /* 0x000fe40000011405 */
[----:B------:R-:W-:Y:S01]  /*1040*/  LEA.HI R7, R7, R8, RZ, 0x1 ;  /* 0x0000000807077211 */ /* 0x000fe200078f08ff */
[----:B------:R-:W-:Y:S01]  /*1050*/  IMAD.IADD R11, R0, 0x1, -R11 ;  /* 0x00000001000b7824 */ /* 0x000fe200078e0a0b */
[----:B------:R-:W-:Y:S02]  /*1060*/  LEA.HI R5, R5, R190, RZ, 0x1 ;  /* 0x000000be05057211 */ /* 0x000fe400078f08ff */
[----:B------:R-:W-:Y:S02]  /*1070*/  LOP3.LUT R7, R7, 0x1ffffffe, RZ, 0xc0, !PT ;  /* 0x1ffffffe07077812 */ /* 0x000fe400078ec0ff */
[----:B------:R-:W-:-:S03]  /*1080*/  LOP3.LUT R5, R5, 0x3fffffe, RZ, 0xc0, !PT ;  /* 0x03fffffe05057812 */ /* 0x000fc600078ec0ff */
[----:B------:R-:W-:Y:S02]  /*1090*/  IMAD.IADD R7, R8, 0x1, -R7 ;  /* 0x0000000108077824 */ /* 0x000fe400078e0a07 */
[----:B------:R-:W-:Y:S01]  /*10a0*/  IMAD.IADD R5, R190, 0x1, -R5 ;  /* 0x00000001be057824 */ /* 0x000fe200078e0a05 */
[----:B--2---:R-:W-:Y:S02]  /*10b0*/  R2UR UR5, R4 ;  /* 0x00000000040572ca */ /* 0x004fe400000e0000 */
[CC--:B------:R-:W-:Y:S02]  /*10c0*/  LEA.HI R4, R3.reuse, R0.reuse, RZ, 0x5 ;  /* 0x0000000003047211 */ /* 0x0c0fe400078f28ff */
[----:B------:R-:W-:-:S03]  /*10d0*/  LEA.HI R3, R3, R0, RZ, 0x3 ;  /* 0x0000000003037211 */ /* 0x000fc600078f18ff */
[----:B------:R-:W-:Y:S01]  /*10e0*/  IMAD.SHL.U32 R4, R4, 0x20, RZ ;  /* 0x0000002004047824 */ /* 0x000fe200078e00ff */
[----:B------:R-:W-:Y:S02]  /*10f0*/  LOP3.LUT R23, R3, 0xfffffff8, RZ, 0xc0, !PT ;  /* 0xfffffff803177812 */ /* 0x000fe400078ec0ff */
[----:B------:R-:W-:Y:S02]  /*1100*/  SHF.R.S32.HI R186, RZ, 0x3, R3 ;  /* 0x00000003ffba7819 */ /* 0x000fe40000011403 */
[----:B------:R-:W-:Y:S01]  /*1110*/  LOP3.LUT R10, R4, 0xfffffc00, RZ, 0xc0, !PT ;  /* 0xfffffc00040a7812 */ /* 0x000fe200078ec0ff */
[----:B------:R-:W-:Y:S01]  /*1120*/  IMAD.IADD R23, R0, 0x1, -R23 ;  /* 0x0000000100177824 */ /* 0x000fe200078e0a17 */
[----:B------:R-:W-:Y:S01]  /*1130*/  SHF.R.S32.HI R4, RZ, 0x1f, R187 ;  /* 0x0000001fff047819 */ /* 0x000fe200000114bb */
[----:B------:R-:W-:Y:S01]  /*1140*/  ULOP3.LUT UR5, UR5, 0x1, URZ, 0xfc, !UPT ;  /* 0x0000000105057892 */ /* 0x000fe2000f8efc3f */
[----:B------:R-:W-:Y:S01]  /*1150*/  LEA.HI R0, R11, R11, RZ, 0x1 ;  /* 0x0000000b0b007211 */ /* 0x000fe200078f08ff */
[----:B------:R-:W-:Y:S01]  /*1160*/  IMAD R10, R9, 0x40, R10 ;  /* 0x00000040090a7824 */ /* 0x000fe200078e020a */
[CC--:B------:R-:W-:Y:S01]  /*1170*/  LEA.HI R6, R4.reuse, R187.reuse, RZ, 0x2 ;  /* 0x000000bb04067211 */ /* 0x0c0fe200078f10ff */
[----:B------:R-:W-:Y:S01]  /*1180*/  IMAD.SHL.U32 R19, R23, 0x8, RZ ;  /* 0x0000000817137824 */ /* 0x000fe200078e00ff */
[----:B------:R-:W-:Y:S01]  /*1190*/  LEA.HI R4, R4, R187, RZ, 0x5 ;  /* 0x000000bb04047211 */ /* 0x000fe200078f28ff */
[----:B------:R-:W-:Y:S01]  /*11a0*/  IMAD R193, R7, 0x8, R10 ;  /* 0x0000000807c17824 */ /* 0x000fe200078e020a */
[--C-:B------:R-:W-:Y:S01]  /*11b0*/  SHF.R.S32.HI R9, RZ, 0x2, R6.reuse ;  /* 0x00000002ff097819 */ /* 0x100fe20000011406 */
[----:B------:R-:W-:Y:S01]  /*11c0*/  VIADD R22, R19, 0x40 ;  /* 0x0000004013167836 */ /* 0x000fe20000000000 */
[----:B------:R-:W-:Y:S01]  /*11d0*/  SHF.R.S32.HI R12, RZ, 0x1f, R6 ;  /* 0x0000001fff0c7819 */ /* 0x000fe20000011406 */
[----:B------:R-:W-:Y:S01]  /*11e0*/  IMAD.MOV.U32 R7, RZ, RZ, -0x2 ;  /* 0xfffffffeff077424 */ /* 0x000fe200078e00ff */
[----:B------:R-:W-:Y:S01]  /*11f0*/  SHF.R.S32.HI R4, RZ, 0x5, R4 ;  /* 0x00000005ff047819 */ /* 0x000fe20000011404 */
[----:B------:R-:W-:Y:S01]  /*1200*/  IMAD.U32 R195, RZ, RZ, UR5 ;  /* 0x00000005ffc37e24 */ /* 0x000fe2000f8e00ff */
[----:B------:R-:W-:-:S02]  /*1210*/  LEA.HI R12, R12, R9, RZ, 0x3 ;  /* 0x000000090c0c7211 */ /* 0x000fc400078f18ff */
[----:B------:R-:W-:Y:S02]  /*1220*/  LOP3.LUT R6, R6, 0x7ffffffc, RZ, 0xc0, !PT ;  /* 0x7ffffffc06067812 */ /* 0x000fe400078ec0ff */
[----:B------:R-:W-:Y:S02]  /*1230*/  LOP3.LUT R12, R12, 0xfffffff8, RZ, 0xc0, !PT ;  /* 0xfffffff80c0c7812 */ /* 0x000fe400078ec0ff */
[----:B------:R-:W-:Y:S01]  /*1240*/  LOP3.LUT R0, R0, 0x1ffffffe, RZ, 0xc0, !PT ;  /* 0x1ffffffe00007812 */ /* 0x000fe200078ec0ff */
[----:B------:R-:W-:Y:S01]  /*1250*/  IMAD.IADD R6, R187, 0x1, -R6 ;  /* 0x00000001bb067824 */ /* 0x000fe200078e0a06 */
[----:B------:R-:W-:Y:S01]  /*1260*/  SHF.R.S32.HI R196, RZ, 0x1f, R22 ;  /* 0x0000001fffc47819 */ /* 0x000fe20000011416 */
[----:B------:R-:W-:Y:S02]  /*1270*/  IMAD.IADD R9, R9, 0x1, -R12 ;  /* 0x0000000109097824 */ /* 0x000fe400078e0a0c */
[----:B------:R-:W-:Y:S02]  /*1280*/  IMAD.IADD R0, R11, 0x1, -R0 ;  /* 0x000000010b007824 */ /* 0x000fe400078e0a00 */
[----:B------:R-:W-:-:S02]  /*1290*/  IMAD R4, R4, 0x10, R9 ;  /* 0x0000001004047824 */ /* 0x000fc400078e0209 */
[----:B------:R-:W-:Y:S02]  /*12a0*/  IMAD R194, R6, R7, 0x80 ;  /* 0x0000008006c27424 */ /* 0x000fe400078e0207 */
[----:B------:R-:W-:-:S04]  /*12b0*/  IMAD R191, R5, 0x40, R4 ;  /* 0x0000004005bf7824 */ /* 0x000fc800078e0204 */
[----:B------:R-:W-:-:S07]  /*12c0*/  IMAD R192, R0, 0x8, R191 ;  /* 0x0000000800c07824 */ /* 0x000fce00078e02bf */
.L_x_216:
[----:B0-----:R-:W0:Y:S01]  /*12d0*/  SHFL.IDX PT, R0, R190, RZ, 0x1f ;  /* 0x00001fffbe007589 */ /* 0x001e2200000e0000 */
[----:B------:R-:W1:Y:S01]  /*12e0*/  S2UR UR4, SR_CgaCtaId ;  /* 0x00000000000479c3 */ /* 0x000e620000008800 */
[----:B------:R-:W-:Y:S01]  /*12f0*/  ULDC UR5, c[0x0][0xc38] ;  /* 0x00030e0000057ab9 */ /* 0x000fe20000000800 */
[----:B------:R-:W-:Y:S01]  /*1300*/  R2UR UR11, R184 ;  /* 0x00000000b80b72ca */ /* 0x000fe200000e0000 */
[----:B------:R-:W-:Y:S01]  /*1310*/  ULDC.64 UR8, c[0x0][0x418] ;  /* 0x0001060000087ab9 */ /* 0x000fe20000000a00 */
[----:B------:R-:W-:Y:S02]  /*1320*/  UISETP.NE.AND UP1, UPT, UR5, 0x1, UPT ;  /* 0x000000010500788c */ /* 0x000fe4000bf25270 */
[----:B------:R-:W-:Y:S02]  /*1330*/  UISETP.NE.U32.AND UP0, UPT, UR8, URZ, UPT ;  /* 0x0000003f0800728c */ /* 0x000fe4000bf05070 */
[----:B--2---:R-:W2:Y:S01]  /*1340*/  LDC R89, c[0x0][0x2f0] ;  /* 0x0000bc00ff597b82 */ /* 0x004ea20000000800 */
        /* <DEDUP_REMOVED lines=34> */
[----:B---345:R-:W-:Y:S08]  /*1570*/  @!P0 BRA `(.L_x_184) ;  /* 0x0000000000408947 */ /* 0x038ff00003800000 */
        /* <DEDUP_REMOVED lines=16> */
.L_x_184:
[----:B------:R-:W-:Y:S02]  /*1680*/  LOP3.LUT R0, R185, 0x1, RZ, 0xc0, !PT ;  /* 0x00000001b9007812 */ /* 0x000fe400078ec0ff */
[----:B------:R-:W-:Y:S02]  /*1690*/  R2UR UR4, R195 ;  /* 0x00000000c30472ca */ /* 0x000fe400000e0000 */
[----:B------:R-:W-:-:S04]  /*16a0*/  SHF.L.U32 R0, R0, 0x1f, RZ ;  /* 0x0000001f00007819 */ /* 0x000fc800000006ff */
[----:B------:R-:W0:Y:S07]  /*16b0*/  SYNCS.PHASECHK.TRANS64.TRYWAIT P1, [UR38+0x34800], R0 ;  /* 0x03480000ff0075a7 */ /* 0x000e2e0008020166 */
[----:B------:R-:W-:-:S05]  /*16c0*/  IMAD.U32 R3, RZ, RZ, UR4 ;  /* 0x00000004ff037e24 */ /* 0x000fca000f8e00ff */
[----:B------:R-:W-:Y:S01]  /*16d0*/  ISETP.NE.AND P0, PT, R3, 0x3, PT ;  /* 0x000000030300780c */ /* 0x000fe20003f05270 */
[----:B0-----:R-:W-:-:S12]  /*16e0*/  @!P1 BRA `(.L_x_185) ;  /* 0x000000ac00ec9947 */ /* 0x001fd80003800000 */
.L_x_314:
[----:B------:R-:W-:Y:S05]  /*16f0*/  @!P0 BRA `(.L_x_186) ;  /* 0x0000000000048947 */ /* 0x000fea0003800000 */
[----:B------:R-:W-:Y:S01]  /*1700*/  BPT.TRAP 0x1 ;  /* 0x000000040000795c */ /* 0x000fe20000300000 */
.L_x_186:
[----:B------:R-:W-:Y:S02]  /*1710*/  IMAD.U32 R6, RZ, RZ, UR36 ;  /* 0x00000024ff067e24 */ /* 0x000fe4000f8e00ff */
[----:B0-----:R-:W-:-:S03]  /*1720*/  IMAD.U32 R3, RZ, RZ, UR37 ;  /* 0x00000025ff037e24 */ /* 0x001fc6000f8e00ff */
[----:B------:R-:W-:Y:S02]  /*1730*/  LEA R6, R6, UR38, 0x3 ;  /* 0x0000002606067c11 */ /* 0x000fe4000f8e18ff */
[----:B------:R-:W-:-:S04]  /*1740*/  SHF.L.U32 R3, R3, 0x1f, RZ ;  /* 0x0000001f03037819 */ /* 0x000fc800000006ff */
[----:B------:R0:W1:Y:S01]  /*1750*/  SYNCS.PHASECHK.TRANS64.TRYWAIT P1, [R6+URZ+0x34830], R3 ;  /* 0x03483003060075a7 */ /* 0x000062000802017f */
[----:B------:R-:W-:Y:S05]  /*1760*/  @!P0 BRA `(.L_x_187) ;  /* 0x0000000000048947 */ /* 0x000fea0003800000 */
[----:B------:R-:W-:Y:S01]  /*1770*/  BPT.TRAP 0x1 ;  /* 0x000000040000795c */ /* 0x000fe20000300000 */
.L_x_187:
[----:B-1----:R-:W-:Y:S05]  /*1780*/  @P1 BRA `(.L_x_188) ;  /* 0x0000000000081947 */ /* 0x002fea0003800000 */
[----:B------:R-:W1:Y:S02]  /*1790*/  SYNCS.PHASECHK.TRANS64.TRYWAIT P1, [R6+URZ+0x34830], R3 ;  /* 0x03483003060075a7 */ /* 0x000e64000802017f */
[----:B-1----:R-:W-:Y:S05]  /*17a0*/  @!P1 BRA `(.L_x_189) ;  /* 0x000000ac00d49947 */ /* 0x002fea0003800000 */
.L_x_188:
[----:B------:R-:W-:Y:S05]  /*17b0*/  WARPSYNC.ALL ;  /* 0x0000000000007948 */ /* 0x000fea0003800000 */
[----:B------:R-:W-:Y:S01]  /*17c0*/  UIADD3 UR38, UR38, 0x1c400, URZ ;  /* 0x0001c40026267890 */ /* 0x000fe2000fffe03f */
[----:B------:R-:W-:Y:S01]  /*17d0*/  WARPGROUP.ARRIVE ;  /* 0x00000000000079c5 */ /* 0x000fe20000000000 */
[----:B------:R-:W-:Y:S02]  /*17e0*/  ULOP3.LUT UR4, UR40, 0x10000, URZ, 0xfc, !UPT ;  /* 0x0001000028047892 */ /* 0x000fe4000f8efc3f */
[----:B------:R-:W-:Y:S01]  /*17f0*/  USHF.R.U32.HI UR38, URZ, 0x4, UR38 ;  /* 0x000000043f267899 */ /* 0x000fe20008011626 */
[----:B------:R-:W-:Y:S01]  /*1800*/  UMOV UR9, 0x40000040 ;  /* 0x4000004000097882 */ /* 0x000fe20000000000 */
[----:B------:R-:W-:-:S02]  /*1810*/  UMOV UR11, 0x40000040 ;  /* 0x40000040000b7882 */ /* 0x000fc40000000000 */
[----:B------:R-:W-:Y:S01]  /*1820*/  ULOP3.LUT UR38, UR38, 0x3fff, URZ, 0xc0, !UPT ;  /* 0x00003fff26267892 */ /* 0x000fe2000f8ec03f */
[----:B------:R-:W-:Y:S01]  /*1830*/  IMAD.U32 R5, RZ, RZ, UR9 ;  /* 0x00000009ff057e24 */ /* 0x000fe2000f8e00ff */
[----:B------:R-:W-:Y:S01]  /*1840*/  UMOV UR8, UR4 ;  /* 0x0000000400087c82 */ /* 0x000fe20008000000 */
[----:B------:R-:W-:Y:S01]  /*1850*/  UIADD3 UR56, UR4, 0x2, URZ ;  /* 0x0000000204387890 */ /* 0x000fe2000fffe03f */
[----:B------:R-:W-:Y:S01]  /*1860*/  IMAD.U32 R4, RZ, RZ, UR8 ;  /* 0x00000008ff047e24 */ /* 0x000fe2000f8e00ff */
[----:B------:R-:W-:Y:S01]  /*1870*/  ULOP3.LUT UR38, UR38, 0x10000, URZ, 0xfc, !UPT ;  /* 0x0001000026267892 */ /* 0x000fe2000f8efc3f */
[----:B------:R-:W-:Y:S01]  /*1880*/  UMOV UR57, 0x40000040 ;  /* 0x4000004000397882 */ /* 0x000fe20000000000 */
[----:B------:R-:W-:Y:S02]  /*1890*/  UMOV UR59, 0x40000040 ;  /* 0x40000040003b7882 */ /* 0x000fe40000000000 */
[----:B------:R-:W-:Y:S02]  /*18a0*/  UIMAD UR5, UR36, 0xc00, UR38 ;  /* 0x00000c00240578a4 */ /* 0x000fe4000f8e0226 */
[----:B------:R-:W-:-:S02]  /*18b0*/  UIADD3 UR52, UR4, 0x4, URZ ;  /* 0x0000000404347890 */ /* 0x000fc4000fffe03f */
[----:B------:R-:W-:Y:S02]  /*18c0*/  UIADD3 UR58, UR5, 0x2, URZ ;  /* 0x00000002053a7890 */ /* 0x000fe4000fffe03f */
[----:B------:R-:W-:Y:S02]  /*18d0*/  UIADD3 UR54, UR5, 0x4, URZ ;  /* 0x0000000405367890 */ /* 0x000fe4000fffe03f */
[----:B------:R-:W-:Y:S01]  /*18e0*/  UMOV UR10, UR5 ;  /* 0x00000005000a7c82 */ /* 0x000fe20008000000 */
[----:B------:R-:W-:Y:S01]  /*18f0*/  UMOV UR53, 0x40000040 ;  /* 0x4000004000357882 */ /* 0x000fe20000000000 */
[----:B------:R-:W-:Y:S01]  /*1900*/  HGMMA.64x128x16.F32.BF16 R24, gdesc[UR8], RZ, !UPT, gsb0 ;  /* 0x01e00000081879f0 */ /* 0x000fe2000c0018ff */
[----:B------:R-:W-:Y:S01]  /*1910*/  UMOV UR55, 0x40000040 ;  /* 0x4000004000377882 */ /* 0x000fe20000000000 */
[----:B------:R-:W-:Y:S02]  /*1920*/  UIADD3 UR8, UR4, 0x6, URZ ;  /* 0x0000000604087890 */ /* 0x000fe4000fffe03f */
[----:B------:R-:W-:Y:S01]  /*1930*/  UIADD3 UR10, UR5, 0x6, URZ ;  /* 0x00000006050a7890 */ /* 0x000fe2000fffe03f */
[----:B------:R-:W-:Y:S01]  /*1940*/  UMOV UR9, 0x40000040 ;  /* 0x4000004000097882 */ /* 0x000fe20000000000 */
[----:B------:R-:W-:Y:S01]  /*1950*/  UMOV UR11, 0x40000040 ;  /* 0x40000040000b7882 */ /* 0x000fe20000000000 */
[----:B------:R-:W-:-:S02]  /*1960*/  UIADD3 UR12, UR4, 0x400, URZ ;  /* 0x00000400040c7890 */ /* 0x000fc4000fffe03f */
[----:B------:R-:W-:Y:S01]  /*1970*/  UIADD3 UR14, UR5, 0x400, URZ ;  /* 0x00000400050e7890 */ /* 0x000fe2000fffe03f */
[----:B------:R-:W-:Y:S01]  /*1980*/  UMOV UR13, 0x40000040 ;  /* 0x40000040000d7882 */ /* 0x000fe20000000000 */
[----:B------:R-:W-:Y:S01]  /*1990*/  UMOV UR15, 0x40000040 ;  /* 0x40000040000f7882 */ /* 0x000fe20000000000 */
[----:B------:R-:W-:Y:S02]  /*19a0*/  UIADD3 UR16, UR4, 0x402, URZ ;  /* 0x0000040204107890 */ /* 0x000fe4000fffe03f */
[----:B------:R-:W-:Y:S01]  /*19b0*/  UIADD3 UR18, UR5, 0x402, URZ ;  /* 0x0000040205127890 */ /* 0x000fe2000fffe03f */
[----:B------:R-:W-:Y:S01]  /*19c0*/  UMOV UR17, 0x40000040 ;  /* 0x4000004000117882 */ /* 0x000fe20000000000 */
        /* <DEDUP_REMOVED lines=61> */
.L_x_190:
[----:B------:R-:W-:Y:S01]  /*1da0*/  IMAD.IADD R0, R194, 0x1, R89 ;  /* 0x00000001c2007824 */ /* 0x000fe200078e0259 */
[----:B------:R-:W-:Y:S01]  /*1db0*/  P2R R91, PR, RZ, 0x1 ;  /* 0x00000001ff5b7803 */ /* 0x000fe20000000000 */
[----:B------:R-:W-:Y:S01]  /*1dc0*/  ULDC UR4, c[0x0][0x988] ;  /* 0x0002620000047ab9 */ /* 0x000fe20000000800 */
[----:B------:R-:W-:Y:S01]  /*1dd0*/  CS2R R150, SRZ ;  /* 0x0000000000967805 */ /* 0x000fe2000001ff00 */
[----:B------:R-:W-:Y:S01]  /*1de0*/  IMAD R7, R197, -0x80, R0 ;  /* 0xffffff80c5077824 */ /* 0x000fe200078e0200 */
[----:B------:R-:W-:Y:S02]  /*1df0*/  CS2R R148, SRZ ;  /* 0x0000000000947805 */ /* 0x000fe4000001ff00 */
[----:B------:R-:W-:Y:S02]  /*1e00*/  CS2R R146, SRZ ;  /* 0x0000000000927805 */ /* 0x000fe4000001ff00 */
[----:B------:R-:W-:Y:S02]  /*1e10*/  CS2R R144, SRZ ;  /* 0x0000000000907805 */ /* 0x000fe4000001ff00 */
[----:B------:R-:W-:-:S02]  /*1e20*/  CS2R R142, SRZ ;  /* 0x00000000008e7805 */ /* 0x000fc4000001ff00 */
[C---:B------:R-:W-:Y:S02]  /*1e30*/  ISETP.GT.AND P4, PT, R7.reuse, RZ, PT ;  /* 0x000000ff0700720c */ /* 0x040fe40003f84270 */
[----:B------:R-:W-:Y:S02]  /*1e40*/  CS2R R140, SRZ ;  /* 0x00000000008c7805 */ /* 0x000fe4000001ff00 */
[C---:B------:R-:W-:Y:S02]  /*1e50*/  ISETP.GT.AND P3, PT, R7.reuse, 0x1, PT ;  /* 0x000000010700780c */ /* 0x040fe40003f64270 */
[----:B------:R-:W-:Y:S02]  /*1e60*/  CS2R R138, SRZ ;  /* 0x00000000008a7805 */ /* 0x000fe4000001ff00 */
[----:B------:R-:W-:Y:S02]  /*1e70*/  ISETP.GT.AND P1, PT, R7, 0x8, PT ;  /* 0x000000080700780c */ /* 0x000fe40003f24270 */
[----:B------:R-:W-:-:S02]  /*1e80*/  CS2R R136, SRZ ;  /* 0x0000000000887805 */ /* 0x000fc4000001ff00 */
[----:B------:R-:W-:Y:S02]  /*1e90*/  FSEL R8, R24, -INF , P4 ;  /* 0xff80000018087808 */ /* 0x000fe40002000000 */
[----:B------:R-:W-:Y:S02]  /*1ea0*/  CS2R R134, SRZ ;  /* 0x0000000000867805 */ /* 0x000fe4000001ff00 */
[----:B------:R-:W-:Y:S02]  /*1eb0*/  FSEL R25, R25, -INF , P3 ;  /* 0xff80000019197808 */ /* 0x000fe40001800000 */
[----:B------:R-:W-:Y:S02]  /*1ec0*/  ISETP.GT.AND P2, PT, R7, 0x9, PT ;  /* 0x000000090700780c */ /* 0x000fe40003f44270 */
[----:B------:R-:W-:Y:S02]  /*1ed0*/  FSEL R88, R28, -INF , P1 ;  /* 0xff8000001c587808 */ /* 0x000fe40000800000 */
[----:B01----:R-:W-:-:S02]  /*1ee0*/  FMNMX.FTZ R3, R8, R25, !PT ;  /* 0x0000001908037209 */ /* 0x003fc40007810000 */
[----:B------:R-:W-:Y:S02]  /*1ef0*/  ISETP.GT.AND P6, PT, R7, 0x10, PT ;  /* 0x000000100700780c */ /* 0x000fe40003fc4270 */
        /* <DEDUP_REMOVED lines=18> */
[C---:B------:R-:W-:Y:S02]  /*2020*/  ISETP.GT.AND P2, PT, R7.reuse, 0x21, PT ;  /* 0x000000210700780c */ /* 0x040fe40003f44270 */
        /* <DEDUP_REMOVED lines=54> */
[----:B------:R-:W-:Y:S02]  /*2390*/  ISETP.GT.AND P0, PT, R7, 0x59, PT ;  /* 0x000000590700780c */ /* 0x000fe40003f04270 */
[----:B------:R-:W-:Y:S02]  /*23a0*/  FSEL R68, R68, -INF , P6 ;  /* 0xff80000044447808 */ /* 0x000fe40003000000 */
[----:B------:R-:W-:Y:S02]  /*23b0*/  FMNMX.FTZ R3, R120, R3, !PT ;  /* 0x0000000378037209 */ /* 0x000fe40007810000 */
[----:B------:R-:W-:-:S02]  /*23c0*/  FSEL R36, R59, -INF , P5 ;  /* 0xff8000003b247808 */ /* 0x000fc40002800000 */
        /* <DEDUP_REMOVED lines=22> */
[----:B------:R-:W-:Y:S02]  /*2530*/  FMNMX.FTZ R3, R128, R3, !PT ;  /* 0x0000000380037209 */ /* 0x000fe40007810000 */
[----:B------:R-:W-:-:S02]  /*2540*/  FSEL R130, R81, -INF , P4 ;  /* 0xff80000051827808 */ /* 0x000fc40002000000 */
[C---:B------:R-:W-:Y:S02]  /*2550*/  ISETP.GT.AND P5, PT, R7.reuse, 0x78, PT ;  /* 0x000000780700780c */ /* 0x040fe40003fa4270 */
[----:B------:R-:W-:Y:S02]  /*2560*/  FMNMX.FTZ R3, R130, R3, !PT ;  /* 0x0000000382037209 */ /* 0x000fe40007810000 */
[----:B------:R-:W-:Y:S02]  /*2570*/  FSEL R84, R84, -INF , P5 ;  /* 0xff80000054547808 */ /* 0x000fe40002800000 */
[----:B------:R-:W-:Y:S02]  /*2580*/  ISETP.GT.AND P6, PT, R7, 0x79, PT ;  /* 0x000000790700780c */ /* 0x000fe40003fc4270 */
[----:B------:R-:W-:Y:S02]  /*2590*/  FMNMX.FTZ R3, R84, R3, !PT ;  /* 0x0000000354037209 */ /* 0x000fe40007810000 */
[----:B------:R-:W-:-:S02]  /*25a0*/  FSEL R132, R85, -INF , P6 ;  /* 0xff80000055847808 */ /* 0x000fc40003000000 */
[----:B------:R-:W-:Y:S02]  /*25b0*/  P2R R15, PR, RZ, 0x8 ;  /* 0x00000008ff0f7803 */ /* 0x000fe40000000000 */
[----:B------:R-:W-:Y:S01]  /*25c0*/  FMNMX.FTZ R9, R132, R3, !PT ;  /* 0x0000000384097209 */ /* 0x000fe20007810000 */
[----:B------:R-:W-:Y:S01]  /*25d0*/  IMAD.U32 R3, RZ, RZ, UR4 ;  /* 0x00000004ff037e24 */ /* 0x000fe2000f8e00ff */
[----:B------:R-:W-:Y:S02]  /*25e0*/  P2R R21, PR, RZ, 0x4 ;  /* 0x00000004ff157803 */ /* 0x000fe40000000000 */
[----:B------:R-:W-:Y:S01]  /*25f0*/  ISETP.GT.AND P2, PT, R7, 0x58, PT ;  /* 0x000000580700780c */ /* 0x000fe20003f44270 */
[----:B------:R-:W0:Y:S01]  /*2600*/  SHFL.BFLY PT, R0, R9, 0x2, 0x1f ;  /* 0x0c401f0009007f89 */ /* 0x000e2200000e0000 */
[----:B------:R-:W-:Y:S02]  /*2610*/  P2R R31, PR, RZ, 0x1 ;  /* 0x00000001ff1f7803 */ /* 0x000fe40000000000 */
[----:B------:R-:W-:-:S02]  /*2620*/  FSEL R70, R70, -INF , P2 ;  /* 0xff80000046467808 */ /* 0x000fc40001000000 */
[----:B------:R-:W-:Y:S02]  /*2630*/  ISETP.NE.AND P2, PT, R21, RZ, PT ;  /* 0x000000ff1500720c */ /* 0x000fe40003f45270 */
[----:B------:R-:W-:Y:S02]  /*2640*/  P2R R29, PR, RZ, 0x2 ;  /* 0x00000002ff1d7803 */ /* 0x000fe40000000000 */
[C---:B------:R-:W-:Y:S02]  /*2650*/  ISETP.GT.AND P1, PT, R7.reuse, 0x59, PT ;  /* 0x000000590700780c */ /* 0x040fe40003f24270 */
[----:B------:R-:W-:Y:S02]  /*2660*/  ISETP.GT.AND P0, PT, R7, 0x60, PT ;  /* 0x000000600700780c */ /* 0x000fe40003f04270 */
[----:B------:R-:W-:Y:S02]  /*2670*/  FSEL R48, R71, -INF , P1 ;  /* 0xff80000047307808 */ /* 0x000fe40000800000 */
[----:B------:R-:W-:-:S02]  /*2680*/  ISETP.NE.AND P1, PT, R29, RZ, PT ;  /* 0x000000ff1d00720c */ /* 0x000fc40003f25270 */
[----:B------:R-:W-:Y:S02]  /*2690*/  FSEL R74, R74, -INF , P0 ;  /* 0xff8000004a4a7808 */ /* 0x000fe40000000000 */
[----:B------:R-:W-:Y:S02]  /*26a0*/  ISETP.NE.AND P0, PT, R31, RZ, PT ;  /* 0x000000ff1f00720c */ /* 0x000fe40003f05270 */
[----:B------:R-:W-:Y:S02]  /*26b0*/  FSEL R78, R78, -INF , P1 ;  /* 0xff8000004e4e7808 */ /* 0x000fe40000800000 */
[----:B------:R-:W-:Y:S02]  /*26c0*/  FSEL R52, R75, -INF , P0 ;  /* 0xff8000004b347808 */ /* 0x000fe40000000000 */
[----:B0-----:R-:W-:Y:S02]  /*26d0*/  FMNMX.FTZ R11, R9, R0, !PT ;  /* 0x00000000090b7209 */ /* 0x001fe40007810000 */
[----:B------:R-:W-:-:S02]  /*26e0*/  FSEL R80, R79, -INF , P2 ;  /* 0xff8000004f507808 */ /* 0x000fc40001000000 */
[----:B------:R-:W-:Y:S01]  /*26f0*/  FSEL R86, R86, -INF , P5 ;  /* 0xff80000056567808 */ /* 0x000fe20002800000 */
[----:B------:R-:W0:Y:S01]  /*2700*/  SHFL.BFLY PT, R0, R11, 0x1, 0x1f ;  /* 0x0c201f000b007f89 */ /* 0x000e2200000e0000 */
[----:B------:R-:W-:Y:S02]  /*2710*/  ISETP.GE.AND P2, PT, R89, 0x81, PT ;  /* 0x000000815900780c */ /* 0x000fe40003f46270 */
[----:B------:R-:W-:Y:S02]  /*2720*/  ISETP.NE.AND P0, PT, R91, RZ, PT ;  /* 0x000000ff5b00720c */ /* 0x000fe40003f05270 */
        /* <DEDUP_REMOVED lines=33> */
[----:B------:R-:W1:Y:S01]  /*2940*/  MUFU.EX2 R182, R182 ;  /* 0x000000b600b67308 */ /* 0x000e620000000800 */
        /* <DEDUP_REMOVED lines=14> */
[--C-:B------:R-:W-:Y:S01]  /*2a30*/  FFMA.FTZ R37, R122, R3, -R43.reuse ;  /* 0x000000037a257223 */ /* 0x100fe2000001082b */
[----:B------:R-:W3:Y:S01]  /*2a40*/  MUFU.EX2 R176, R176 ;  /* 0x000000b000b07308 */ /* 0x000ee20000000800 */
        /* <DEDUP_REMOVED lines=9> */
[----:B------:R-:W-:Y:S01]  /*2ae0*/  FFMA.FTZ R84, R84, R3, -R43 ;  /* 0x0000000354547223 */ /* 0x000fe2000001082b */
[----:B------:R-:W-:-:S02]  /*2af0*/  CS2R R122, SRZ ;  /* 0x00000000007a7805 */ /* 0x000fc4000001ff00 */
[----:B------:R-:W-:Y:S02]  /*2b00*/  CS2R R120, SRZ ;  /* 0x0000000000787805 */ /* 0x000fe4000001ff00 */
[----:B------:R-:W-:Y:S02]  /*2b10*/  FMNMX.FTZ R25, R62, R25, !PT ;  /* 0x000000193e197209 */ /* 0x000fe40007810000 */
[----:B------:R-:W-:Y:S02]  /*2b20*/  CS2R R112, SRZ ;  /* 0x0000000000707805 */ /* 0x000fe4000001ff00 */
[----:B------:R-:W-:Y:S01]  /*2b30*/  CS2R R108, SRZ ;  /* 0x00000000006c7805 */ /* 0x000fe2000001ff00 */
[----:B------:R-:W5:Y:S01]  /*2b40*/  MUFU.EX2 R178, R178 ;  /* 0x000000b200b27308 */ /* 0x000f620000000800 */
[----:B------:R-:W-:Y:S02]  /*2b50*/  FMNMX.FTZ R25, R40, R25, !PT ;  /* 0x0000001928197209 */ /* 0x000fe40007810000 */
[----:B------:R-:W-:-:S02]  /*2b60*/  CS2R R104, SRZ ;  /* 0x0000000000687805 */ /* 0x000fc4000001ff00 */
[----:B------:R-:W-:Y:S02]  /*2b70*/  CS2R R100, SRZ ;  /* 0x0000000000647805 */ /* 0x000fe4000001ff00 */
[----:B------:R-:W-:Y:S02]  /*2b80*/  CS2R R96, SRZ ;  /* 0x0000000000607805 */ /* 0x000fe4000001ff00 */
[----:B------:R-:W-:Y:S02]  /*2b90*/  FMNMX.FTZ R25, R66, R25, !PT ;  /* 0x0000001942197209 */ /* 0x000fe40007810000 */
[----:B----4-:R-:W-:Y:S02]  /*2ba0*/  CS2R R94, SRZ ;  /* 0x00000000005e7805 */ /* 0x010fe4000001ff00 */
[----:B------:R-:W-:Y:S01]  /*2bb0*/  CS2R R92, SRZ ;  /* 0x00000000005c7805 */ /* 0x000fe2000001ff00 */
[----:B------:R4:W-:Y:S01]  /*2bc0*/  MUFU.EX2 R13, R98 ;  /* 0x00000062000d7308 */ /* 0x0009e20000000800 */
[----:B------:R-:W-:-:S02]  /*2bd0*/  FMNMX.FTZ R29, R44, R25, !PT ;  /* 0x000000192c1d7209 */ /* 0x000fc40007810000 */
[----:B------:R-:W-:Y:S02]  /*2be0*/  CS2R R90, SRZ ;  /* 0x00000000005a7805 */ /* 0x000fe4000001ff00 */
[----:B------:R-:W-:-:S03]  /*2bf0*/  FMNMX.FTZ R29, R70, R29, !PT ;  /* 0x0000001d461d7209 */ /* 0x000fc60007810000 */
[----:B------:R-:W-:Y:S01]  /*2c00*/  MUFU.EX2 R172, R172 ;  /* 0x000000ac00ac7308 */ /* 0x000fe20000000800 */
[----:B------:R-:W-:Y:S02]  /*2c10*/  FMNMX.FTZ R29, R48, R29, !PT ;  /* 0x0000001d301d7209 */ /* 0x000fe40007810000 */
[----:B----4-:R-:W-:Y:S02]  /*2c20*/  CS2R R98, SRZ ;  /* 0x0000000000627805 */ /* 0x010fe4000001ff00 */
[----:B------:R-:W-:-:S03]  /*2c30*/  FMNMX.FTZ R29, R74, R29, !PT ;  /* 0x0000001d4a1d7209 */ /* 0x000fc60007810000 */
[----:B------:R4:W-:Y:S01]  /*2c40*/  MUFU.EX2 R15, R102 ;  /* 0x00000066000f7308 */ /* 0x0009e20000000800 */
[----:B------:R-:W-:-:S04]  /*2c50*/  FMNMX.FTZ R31, R52, R29, !PT ;  /* 0x0000001d341f7209 */ /* 0x000fc80007810000 */
        /* <DEDUP_REMOVED lines=9> */
[----:B------:R-:W-:Y:S01]  /*2cf0*/  FMNMX.FTZ R8, R88, R33, !PT ;  /* 0x0000002158087209 */ /* 0x000fe20007810000 */
[----:B------:R-:W-:Y:S01]  /*2d00*/  FFMA.FTZ R33, R118, R3, -R43 ;  /* 0x0000000376217223 */ /* 0x000fe2000001082b */
[----:B------:R-:W-:Y:S02]  /*2d10*/  CS2R R118, SRZ ;  /* 0x0000000000767805 */ /* 0x000fe4000001ff00 */
[----:B----4-:R-:W-:Y:S01]  /*2d20*/  CS2R R106, SRZ ;  /* 0x00000000006a7805 */ /* 0x010fe2000001ff00 */
[----:B------:R-:W4:Y:S02]  /*2d30*/  SHFL.BFLY PT, R39, R8, 0x2, 0x1f ;  /* 0x0c401f0008277f89 */ /* 0x000f2400000e0000 */
[----:B------:R0:W-:Y:S08]  /*2d40*/  MUFU.EX2 R25, R110 ;  /* 0x0000006e00197308 */ /* 0x0001f00000000800 */
[----:B------:R-:W-:Y:S01]  /*2d50*/  MUFU.EX2 R170, R170 ;  /* 0x000000aa00aa7308 */ /* 0x000fe20000000800 */
[----:B0-----:R-:W-:-:S07]  /*2d60*/  CS2R R110, SRZ ;  /* 0x00000000006e7805 */ /* 0x001fce000001ff00 */
[----:B------:R0:W-:Y:S01]  /*2d70*/  MUFU.EX2 R29, R114 ;  /* 0x00000072001d7308 */ /* 0x0001e20000000800 */
[----:B----4-:R-:W-:Y:S01]  /*2d80*/  FMNMX.FTZ R41, R8, R39, !PT ;  /* 0x0000002708297209 */ /* 0x010fe20007810000 */
[----:B------:R-:W-:-:S06]  /*2d90*/  FFMA.FTZ R39, R124, R3, -R43 ;  /* 0x000000037c277223 */ /* 0x000fcc000001082b */
[----:B------:R-:W-:Y:S01]  /*2da0*/  MUFU.EX2 R152, R152 ;  /* 0x0000009800987308 */ /* 0x000fe20000000800 */
[----:B------:R-:W-:Y:S01]  /*2db0*/  FFMA.FTZ R43, R132, R3, -R43 ;  /* 0x00000003842b7223 */ /* 0x000fe2000001082b */
[----:B------:R-:W-:Y:S01]  /*2dc0*/  CS2R R132, SRZ ;  /* 0x0000000000847805 */ /* 0x000fe2000001ff00 */
[----:B------:R-:W4:Y:S01]  /*2dd0*/  SHFL.BFLY PT, R8, R41, 0x1, 0x1f ;  /* 0x0c201f0029087f89 */ /* 0x000f2200000e0000 */
[----:B------:R-:W-:Y:S02]  /*2de0*/  CS2R R124, SRZ ;  /* 0x00000000007c7805 */ /* 0x000fe4000001ff00 */
[----:B0-----:R-:W-:Y:S02]  /*2df0*/  CS2R R114, SRZ ;  /* 0x0000000000727805 */ /* 0x001fe4000001ff00 */
[----:B------:R0:W-:Y:S08]  /*2e00*/  MUFU.EX2 R31, R116 ;  /* 0x00000074001f7308 */ /* 0x0001f00000000800 */
[----:B------:R-:W-:Y:S01]  /*2e10*/  MUFU.EX2 R154, R154 ;  /* 0x0000009a009a7308 */ /* 0x000fe20000000800 */
[----:B0-----:R-:W-:-:S07]  /*2e20*/  CS2R R116, SRZ ;  /* 0x0000000000747805 */ /* 0x001fce000001ff00 */
[----:B------:R-:W-:Y:S01]  /*2e30*/  MUFU.EX2 R33, R33 ;  /* 0x0000002100217308 */ /* 0x000fe20000000800 */
[----:B----4-:R-:W-:-:S04]  /*2e40*/  FMNMX.FTZ R8, R41, R8, !PT ;  /* 0x0000000829087209 */ /* 0x010fc80007810000 */
[C---:B------:R-:W-:Y:S01]  /*2e50*/  FSETP.NEU.FTZ.AND P1, PT, R8.reuse, -INF , PT ;  /* 0xff8000000800780b */ /* 0x040fe20003f3d000 */
[----:B------:R-:W-:Y:S02]  /*2e60*/  FMUL.FTZ R47, R8, R3 ;  /* 0x00000003082f7220 */ /* 0x000fe40000410000 */
[----:B------:R-:W-:Y:S03]  /*2e70*/  MUFU.EX2 R156, R156 ;  /* 0x0000009c009c7308 */ /* 0x000fe60000000800 */
[----:B------:R-:W-:Y:S02]  /*2e80*/  FSEL R47, R47, RZ, P1 ;  /* 0x000000ff2f2f7208 */ /* 0x000fe40000800000 */
[----:B------:R-:W-:-:S03]  /*2e90*/  ISETP.NE.AND P1, PT, R16, RZ, PT ;  /* 0x000000ff1000720c */ /* 0x000fc60003f25270 */
        /* <DEDUP_REMOVED lines=16> */
[----:B------:R1:W-:Y:S01]  /*2fa0*/  MUFU.EX2 R183, R10 ;  /* 0x0000000a00b77308 */ /* 0x0003e20000000800 */
[----:B0-----:R-:W-:Y:S01]  /*2fb0*/  FADD.FTZ R27, R180, R7 ;  /* 0x00000007b41b7221 */ /* 0x001fe20000010000 */
[-CC-:B------:R-:W-:Y:S01]  /*2fc0*/  FFMA.FTZ R54, R54, R3.reuse, -R47.reuse ;  /* 0x0000000336367223 */ /* 0x180fe2000001082f */
[-CC-:B------:R-:W-:Y:S01]  /*2fd0*/  FFMA.FTZ R32, R32, R3.reuse, -R47.reuse ;  /* 0x0000000320207223 */ /* 0x180fe2000001082f */
[-CC-:B------:R-:W-:Y:S01]  /*2fe0*/  FFMA.FTZ R58, R58, R3.reuse, -R47.reuse ;  /* 0x000000033a3a7223 */ /* 0x180fe2000001082f */
[-CC-:B------:R-:W-:Y:S01]  /*2ff0*/  FFMA.FTZ R36, R36, R3.reuse, -R47.reuse ;  /* 0x0000000324247223 */ /* 0x180fe2000001082f */
[-CC-:B------:R-:W-:Y:S01]  /*3000*/  FFMA.FTZ R62, R62, R3.reuse, -R47.reuse ;  /* 0x000000033e3e7223 */ /* 0x180fe2000001082f */
[-C--:B------:R-:W-:Y:S01]  /*3010*/  FFMA.FTZ R40, R40, R3.reuse, -R47 ;  /* 0x0000000328287223 */ /* 0x080fe2000001082f */
[----:B------:R-:W0:Y:S01]  /*3020*/  MUFU.EX2 R26, R26 ;  /* 0x0000001a001a7308 */ /* 0x000e220000000800 */
[----:B-1----:R-:W-:Y:S01]  /*3030*/  FADD.FTZ R10, R182, R27 ;  /* 0x0000001bb60a7221 */ /* 0x002fe20000010000 */
[-CC-:B------:R-:W-:Y:S01]  /*3040*/  FFMA.FTZ R66, R66, R3.reuse, -R47.reuse ;  /* 0x0000000342427223 */ /* 0x180fe2000001082f */
[-CC-:B------:R-:W-:Y:S01]  /*3050*/  FFMA.FTZ R44, R44, R3.reuse, -R47.reuse ;  /* 0x000000032c2c7223 */ /* 0x180fe2000001082f */
[-CC-:B------:R-:W-:Y:S01]  /*3060*/  FFMA.FTZ R70, R70, R3.reuse, -R47.reuse ;  /* 0x0000000346467223 */ /* 0x180fe2000001082f */
[----:B--2---:R-:W-:Y:S01]  /*3070*/  FADD.FTZ R27, R9, R10 ;  /* 0x0000000a091b7221 */ /* 0x004fe20000010000 */
[----:B------:R-:W-:Y:S01]  /*3080*/  F2FP.BF16.F32.PACK_AB R180, R7, R180 ;  /* 0x000000b407b4723e */ /* 0x000fe200000010ff */
[-C--:B------:R-:W-:Y:S01]  /*3090*/  FFMA.FTZ R48, R48, R3.reuse, -R47 ;  /* 0x0000000330307223 */ /* 0x080fe2000001082f */
[----:B------:R-:W1:Y:S01]  /*30a0*/  MUFU.EX2 R30, R30 ;  /* 0x0000001e001e7308 */ /* 0x000e620000000800 */
[----:B---3--:R-:W-:Y:S01]  /*30b0*/  FADD.FTZ R10, R176, R27 ;  /* 0x0000001bb00a7221 */ /* 0x008fe20000010000 */
[----:B------:R-:W-:Y:S01]  /*30c0*/  F2FP.BF16.F32.PACK_AB R182, R9, R182 ;  /* 0x000000b609b6723e */ /* 0x000fe200000010ff */
[-CC-:B------:R-:W-:Y:S01]  /*30d0*/  FFMA.FTZ R74, R74, R3.reuse, -R47.reuse ;  /* 0x000000034a4a7223 */ /* 0x180fe2000001082f */
[-CC-:B------:R-:W-:Y:S01]  /*30e0*/  FFMA.FTZ R52, R52, R3.reuse, -R47.reuse ;  /* 0x0000000334347223 */ /* 0x180fe2000001082f */
[----:B-----5:R-:W-:Y:S01]  /*30f0*/  FADD.FTZ R27, R11, R10 ;  /* 0x0000000a0b1b7221 */ /* 0x020fe20000010000 */
[-CC-:B------:R-:W-:Y:S01]  /*3100*/  FFMA.FTZ R78, R78, R3.reuse, -R47.reuse ;  /* 0x000000034e4e7223 */ /* 0x180fe2000001082f */
[-C--:B------:R-:W-:Y:S01]  /*3110*/  FFMA.FTZ R80, R80, R3.reuse, -R47 ;  /* 0x0000000350507223 */ /* 0x080fe2000001082f */
[----:B------:R-:W2:Y:S01]  /*3120*/  MUFU.EX2 R34, R34 ;  /* 0x0000002200227308 */ /* 0x000ea20000000800 */
[----:B------:R-:W-:Y:S01]  /*3130*/  FADD.FTZ R10, R178, R27 ;  /* 0x0000001bb20a7221 */ /* 0x000fe20000010000 */
[----:B0-----:R-:W-:Y:S01]  /*3140*/  FADD.FTZ R27, R26, R181 ;  /* 0x000000b51a1b7221 */ /* 0x001fe20000010000 */
[-CC-:B------:R-:W-:Y:S01]  /*3150*/  FFMA.FTZ R82, R82, R3.reuse, -R47.reuse ;  /* 0x0000000352527223 */ /* 0x180fe2000001082f */
[-CC-:B------:R-:W-:Y:S01]  /*3160*/  FFMA.FTZ R56, R56, R3.reuse, -R47.reuse ;  /* 0x0000000338387223 */ /* 0x180fe2000001082f */
[----:B------:R-:W-:Y:S01]  /*3170*/  FADD.FTZ R49, R13, R10 ;  /* 0x0000000a0d317221 */ /* 0x000fe20000010000 */
[-CC-:B------:R-:W-:Y:S01]  /*3180*/  FFMA.FTZ R86, R86, R3.reuse, -R47.reuse ;  /* 0x0000000356567223 */ /* 0x180fe2000001082f */
[----:B------:R-:W-:Y:S01]  /*3190*/  FFMA.FTZ R47, R88, R3, -R47 ;  /* 0x00000003582f7223 */ /* 0x000fe2000001082f */
[----:B------:R0:W3:Y:S01]  /*31a0*/  MUFU.EX2 R177, R12 ;  /* 0x0000000c00b17308 */ /* 0x0000e20000000800 */
[----:B-1----:R-:W-:Y:S01]  /*31b0*/  FADD.FTZ R10, R30, R27 ;  /* 0x0000001b1e0a7221 */ /* 0x002fe20000010000 */
[----:B------:R-:W-:-:S02]  /*31c0*/  F2FP.BF16.F32.PACK_AB R176, R11, R176 ;  /* 0x000000b00bb0723e */ /* 0x000fc400000010ff */
[----:B------:R-:W-:Y:S02]  /*31d0*/  CS2R R88, SRZ ;  /* 0x0000000000587805 */ /* 0x000fe4000001ff00 */
[----:B------:R-:W-:Y:S01]  /*31e0*/  F2FP.BF16.F32.PACK_AB R178, R13, R178 ;  /* 0x000000b20db2723e */ /* 0x000fe200000010ff */
[----:B------:R-:W-:Y:S01]  /*31f0*/  FADD.FTZ R27, R183, R10 ;  /* 0x0000000ab71b7221 */ /* 0x000fe20000010000 */
[----:B------:R-:W-:Y:S01]  /*3200*/  F2FP.BF16.F32.PACK_AB R181, R181, R26 ;  /* 0x0000001ab5b5723e */ /* 0x000fe200000010ff */
[----:B------:R-:W1:Y:S01]  /*3210*/  MUFU.EX2 R38, R38 ;  /* 0x0000002600267308 */ /* 0x000e620000000800 */
[----:B0-----:R-:W-:Y:S01]  /*3220*/  FADD.FTZ R12, R172, R49 ;  /* 0x00000031ac0c7221 */ /* 0x001fe20000010000 */
[----:B--2---:R-:W-:Y:S01]  /*3230*/  FADD.FTZ R10, R34, R27 ;  /* 0x0000001b220a7221 */ /* 0x004fe20000010000 */
[C---:B------:R-:W-:Y:S02]  /*3240*/  F2FP.BF16.F32.PACK_AB R172, R15.reuse, R172 ;  /* 0x000000ac0fac723e */ /* 0x040fe400000010ff */
[----:B------:R-:W-:Y:S01]  /*3250*/  FADD.FTZ R49, R15, R12 ;  /* 0x0000000c0f317221 */ /* 0x000fe20000010000 */
[----:B------:R-:W-:-:S02]  /*3260*/  F2FP.BF16.F32.PACK_AB R183, R183, R30 ;  /* 0x0000001eb7b7723e */ /* 0x000fc400000010ff */
[----:B------:R-:W0:Y:S01]  /*3270*/  MUFU.EX2 R179, R14 ;  /* 0x0000000e00b37308 */ /* 0x000e220000000800 */
[----:B------:R-:W-:Y:S01]  /*3280*/  FADD.FTZ R12, R174, R49 ;  /* 0x00000031ae0c7221 */ /* 0x000fe20000010000 */
[----:B---3--:R-:W-:Y:S01]  /*3290*/  FADD.FTZ R27, R177, R10 ;  /* 0x0000000ab11b7221 */ /* 0x008fe20000010000 */
[C---:B------:R-:W-:Y:S02]  /*32a0*/  F2FP.BF16.F32.PACK_AB R174, R21.reuse, R174 ;  /* 0x000000ae15ae723e */ /* 0x040fe400000010ff */
[----:B------:R-:W-:Y:S01]  /*32b0*/  FADD.FTZ R49, R21, R12 ;  /* 0x0000000c15317221 */ /* 0x000fe20000010000 */
[----:B------:R-:W-:Y:S02]  /*32c0*/  F2FP.BF16.F32.PACK_AB R177, R177, R34 ;  /* 0x00000022b1b1723e */ /* 0x000fe400000010ff */
[----:B------:R-:W2:Y:S01]  /*32d0*/  MUFU.EX2 R42, R42 ;  /* 0x0000002a002a7308 */ /* 0x000ea20000000800 */
[----:B-1----:R-:W-:Y:S01]  /*32e0*/  FADD.FTZ R10, R38, R27 ;  /* 0x0000001b260a7221 */ /* 0x002fe20000010000 */
[----:B------:R-:W-:-:S02]  /*32f0*/  @P1 VIADD R27, R6, 0x34840 ;  /* 0x00034840061b1836 */ /* 0x000fc40000000000 */
[----:B------:R-:W-:Y:S01]  /*3300*/  FADD.FTZ R12, R168, R49 ;  /* 0x00000031a80c7221 */ /* 0x000fe20000010000 */
[----:B------:R-:W-:-:S03]  /*3310*/  F2FP.BF16.F32.PACK_AB R168, R25, R168 ;  /* 0x000000a819a8723e */ /* 0x000fc600000010ff */
[----:B------:R-:W-:Y:S01]  /*3320*/  FADD.FTZ R51, R25, R12 ;  /* 0x0000000c19337221 */ /* 0x000fe20000010000 */
[----:B------:R-:W1:Y:S01]  /*3330*/  MUFU.EX2 R173, R20 ;  /* 0x0000001400ad7308 */ /* 0x000e620000000800 */
[----:B0-----:R-:W-:Y:S01]  /*3340*/  FADD.FTZ R49, R179, R10 ;  /* 0x0000000ab3317221 */ /* 0x001fe20000010000 */
[----:B------:R-:W-:Y:S01]  /*3350*/  @P1 PRMT R27, R18, 0x654, R27 ;  /* 0x00000654121b1816 */ /* 0x000fe2000000001b */
[----:B------:R-:W-:Y:S01]  /*3360*/  FADD.FTZ R10, R170, R51 ;  /* 0x00000033aa0a7221 */ /* 0x000fe20000010000 */
[----:B------:R-:W-:Y:S02]  /*3370*/  F2FP.BF16.F32.PACK_AB R170, R29, R170 ;  /* 0x000000aa1daa723e */ /* 0x000fe400000010ff */
[----:B------:R1:W-:Y:S01]  /*3380*/  @P1 SYNCS.ARRIVE.TRANS64.RED.A1T0 RZ, [R27+URZ], RZ ;  /* 0x000000ff1bff19a7 */ /* 0x0003e2000810043f */
[----:B------:R-:W-:Y:S01]  /*3390*/  F2FP.BF16.F32.PACK_AB R179, R179, R38 ;  /* 0x00000026b3b3723e */ /* 0x000fe200000010ff */
[----:B------:R-:W0:Y:S01]  /*33a0*/  MUFU.EX2 R46, R46 ;  /* 0x0000002e002e7308 */ /* 0x000e220000000800 */
[----:B--2---:R-:W-:Y:S01]  /*33b0*/  FADD.FTZ R6, R42, R49 ;  /* 0x000000312a067221 */ /* 0x004fe20000010000 */
[----:B------:R-:W-:-:S04]  /*33c0*/  FADD.FTZ R49, R29, R10 ;  /* 0x0000000a1d317221 */ /* 0x000fc80000010000 */
[----:B------:R-:W-:Y:S01]  /*33d0*/  FADD.FTZ R10, R152, R49 ;  /* 0x00000031980a7221 */ /* 0x000fe20000010000 */
[----:B------:R-:W-:Y:S01]  /*33e0*/  F2FP.BF16.F32.PACK_AB R152, R31, R152 ;  /* 0x000000981f98723e */ /* 0x000fe200000010ff */
[----:B------:R-:W2:Y:S01]  /*33f0*/  MUFU.EX2 R175, R24 ;  /* 0x0000001800af7308 */ /* 0x000ea20000000800 */
[----:B-1----:R-:W-:Y:S01]  /*3400*/  FADD.FTZ R27, R173, R6 ;  /* 0x00000006ad1b7221 */ /* 0x002fe20000010000 */
[----:B------:R-:W-:Y:S01]  /*3410*/  FADD.FTZ R49, R31, R10 ;  /* 0x0000000a1f317221 */ /* 0x000fe20000010000 */
[----:B------:R-:W-:-:S03]  /*3420*/  F2FP.BF16.F32.PACK_AB R173, R173, R42 ;  /* 0x0000002aadad723e */ /* 0x000fc600000010ff */
[----:B------:R-:W-:Y:S01]  /*3430*/  FADD.FTZ R10, R154, R49 ;  /* 0x000000319a0a7221 */ /* 0x000fe20000010000 */
[C---:B------:R-:W-:Y:S01]  /*3440*/  F2FP.BF16.F32.PACK_AB R154, R33.reuse, R154 ;  /* 0x0000009a219a723e */ /* 0x040fe200000010ff */
[----:B------:R-:W1:Y:S01]  /*3450*/  MUFU.EX2 R50, R50 ;  /* 0x0000003200327308 */ /* 0x000e620000000800 */
[----:B0-----:R-:W-:Y:S01]  /*3460*/  FADD.FTZ R6, R46, R27 ;  /* 0x0000001b2e067221 */ /* 0x001fe20000010000 */
[----:B------:R-:W-:-:S04]  /*3470*/  FADD.FTZ R49, R33, R10 ;  /* 0x0000000a21317221 */ /* 0x000fc80000010000 */
[----:B------:R-:W-:Y:S01]  /*3480*/  FADD.FTZ R10, R156, R49 ;  /* 0x000000319c0a7221 */ /* 0x000fe20000010000 */
[----:B------:R-:W-:Y:S01]  /*3490*/  F2FP.BF16.F32.PACK_AB R156, R35, R156 ;  /* 0x0000009c239c723e */ /* 0x000fe200000010ff */
[----:B------:R-:W0:Y:S01]  /*34a0*/  MUFU.EX2 R169, R28 ;  /* 0x0000001c00a97308 */ /* 0x000e220000000800 */
[----:B--2---:R-:W-:Y:S01]  /*34b0*/  FADD.FTZ R27, R175, R6 ;  /* 0x00000006af1b7221 */ /* 0x004fe20000010000 */
[----:B------:R-:W-:Y:S01]  /*34c0*/  FADD.FTZ R49, R35, R10 ;  /* 0x0000000a23317221 */ /* 0x000fe20000010000 */
[----:B------:R-:W-:-:S05]  /*34d0*/  F2FP.BF16.F32.PACK_AB R175, R175, R46 ;  /* 0x0000002eafaf723e */ /* 0x000fca00000010ff */
[----:B------:R-:W2:Y:S01]  /*34e0*/  MUFU.EX2 R54, R54 ;  /* 0x0000003600367308 */ /* 0x000ea20000000800 */
[----:B-1----:R-:W-:-:S07]  /*34f0*/  FADD.FTZ R6, R50, R27 ;  /* 0x0000001b32067221 */ /* 0x002fce0000010000 */
[----:B------:R-:W1:Y:S01]  /*3500*/  MUFU.EX2 R171, R32 ;  /* 0x0000002000ab7308 */ /* 0x000e620000000800 */
[C---:B0-----:R-:W-:Y:S01]  /*3510*/  FADD.FTZ R27, R169.reuse, R6 ;  /* 0x00000006a91b7221 */ /* 0x041fe20000010000 */
[----:B------:R-:W-:-:S06]  /*3520*/  F2FP.BF16.F32.PACK_AB R169, R169, R50 ;  /* 0x00000032a9a9723e */ /* 0x000fcc00000010ff */
[----:B------:R-:W0:Y:S01]  /*3530*/  MUFU.EX2 R58, R58 ;  /* 0x0000003a003a7308 */ /* 0x000e220000000800 */
[----:B--2---:R-:W-:-:S07]  /*3540*/  FADD.FTZ R6, R54, R27 ;  /* 0x0000001b36067221 */ /* 0x004fce0000010000 */
[----:B------:R-:W2:Y:S01]  /*3550*/  MUFU.EX2 R158, R158 ;  /* 0x0000009e009e7308 */ /* 0x000ea20000000800 */
[C---:B-1----:R-:W-:Y:S01]  /*3560*/  FADD.FTZ R27, R171.reuse, R6 ;  /* 0x00000006ab1b7221 */ /* 0x042fe20000010000 */
[----:B------:R-:W-:-:S06]  /*3570*/  F2FP.BF16.F32.PACK_AB R171, R171, R54 ;  /* 0x00000036abab723e */ /* 0x000fcc00000010ff */
[----:B------:R-:W1:Y:S01]  /*3580*/  MUFU.EX2 R153, R36 ;  /* 0x0000002400997308 */ /* 0x000e620000000800 */
[----:B0-----:R-:W-:-:S07]  /*3590*/  FADD.FTZ R6, R58, R27 ;  /* 0x0000001b3a067221 */ /* 0x001fce0000010000 */
[----:B------:R-:W0:Y:S01]  /*35a0*/  MUFU.EX2 R37, R37 ;  /* 0x0000002500257308 */ /* 0x000e220000000800 */
[----:B--2---:R-:W-:-:S07]  /*35b0*/  FADD.FTZ R10, R158, R49 ;  /* 0x000000319e0a7221 */ /* 0x004fce0000010000 */
[----:B------:R-:W2:Y:S01]  /*35c0*/  MUFU.EX2 R62, R62 ;  /* 0x0000003e003e7308 */ /* 0x000ea20000000800 */
[C---:B-1----:R-:W-:Y:S01]  /*35d0*/  FADD.FTZ R7, R153.reuse, R6 ;  /* 0x0000000699077221 */ /* 0x042fe20000010000 */
[----:B------:R-:W-:-:S06]  /*35e0*/  F2FP.BF16.F32.PACK_AB R153, R153, R58 ;  /* 0x0000003a9999723e */ /* 0x000fcc00000010ff */
[----:B------:R-:W1:Y:S01]  /*35f0*/  MUFU.EX2 R160, R160 ;  /* 0x000000a000a07308 */ /* 0x000e620000000800 */
[C---:B0-----:R-:W-:Y:S01]  /*3600*/  FADD.FTZ R9, R37.reuse, R10 ;  /* 0x0000000a25097221 */ /* 0x041fe20000010000 */
[----:B------:R-:W-:-:S06]  /*3610*/  F2FP.BF16.F32.PACK_AB R158, R37, R158 ;  /* 0x0000009e259e723e */ /* 0x000fcc00000010ff */
[----:B------:R-:W0:Y:S01]  /*3620*/  MUFU.EX2 R155, R40 ;  /* 0x00000028009b7308 */ /* 0x000e220000000800 */
[----:B--2---:R-:W-:-:S07]  /*3630*/  FADD.FTZ R6, R62, R7 ;  /* 0x000000073e067221 */ /* 0x004fce0000010000 */
[----:B------:R-:W2:Y:S01]  /*3640*/  MUFU.EX2 R39, R39 ;  /* 0x0000002700277308 */ /* 0x000ea20000000800 */
[----:B-1----:R-:W-:-:S07]  /*3650*/  FADD.FTZ R10, R160, R9 ;  /* 0x00000009a00a7221 */ /* 0x002fce0000010000 */
[----:B------:R-:W1:Y:S01]  /*3660*/  MUFU.EX2 R66, R66 ;  /* 0x0000004200427308 */ /* 0x000e620000000800 */
[C---:B0-----:R-:W-:Y:S01]  /*3670*/  FADD.FTZ R7, R155.reuse, R6 ;  /* 0x000000069b077221 */ /* 0x041fe20000010000 */
[----:B------:R-:W-:-:S06]  /*3680*/  F2FP.BF16.F32.PACK_AB R155, R155, R62 ;  /* 0x0000003e9b9b723e */ /* 0x000fcc00000010ff */
[----:B------:R-:W0:Y:S01]  /*3690*/  MUFU.EX2 R76, R76 ;  /* 0x0000004c004c7308 */ /* 0x000e220000000800 */
[C---:B--2---:R-:W-:Y:S01]  /*36a0*/  FADD.FTZ R9, R39.reuse, R10 ;  /* 0x0000000a27097221 */ /* 0x044fe20000010000 */
[----:B------:R-:W-:-:S06]  /*36b0*/  F2FP.BF16.F32.PACK_AB R160, R39, R160 ;  /* 0x000000a027a0723e */ /* 0x000fcc00000010ff */
[----:B------:R-:W2:Y:S01]  /*36c0*/  MUFU.EX2 R157, R44 ;  /* 0x0000002c009d7308 */ /* 0x000ea20000000800 */
[----:B-1----:R-:W-:-:S07]  /*36d0*/  FADD.FTZ R6, R66, R7 ;  /* 0x0000000742067221 */ /* 0x002fce0000010000 */
[----:B------:R1:W3:Y:S01]  /*36e0*/  MUFU.EX2 R45, R126 ;  /* 0x0000007e002d7308 */ /* 0x0002e20000000800 */
[----:B0-----:R-:W-:-:S07]  /*36f0*/  FADD.FTZ R10, R76, R9 ;  /* 0x000000094c0a7221 */ /* 0x001fce0000010000 */
[----:B------:R-:W0:Y:S01]  /*3700*/  MUFU.EX2 R70, R70 ;  /* 0x0000004600467308 */ /* 0x000e220000000800 */
[C---:B--2---:R-:W-:Y:S01]  /*3710*/  FADD.FTZ R7, R157.reuse, R6 ;  /* 0x000000069d077221 */ /* 0x044fe20000010000 */
[----:B------:R-:W-:Y:S02]  /*3720*/  F2FP.BF16.F32.PACK_AB R157, R157, R66 ;  /* 0x000000429d9d723e */ /* 0x000fe400000010ff */
[----:B-1----:R-:W-:-:S04]  /*3730*/  CS2R R126, SRZ ;  /* 0x00000000007e7805 */ /* 0x002fc8000001ff00 */
        /* <DEDUP_REMOVED lines=9> */
[----:B------:R-:W-:Y:S02]  /*37d0*/  F2FP.BF16.F32.PACK_AB R159, R159, R70 ;  /* 0x000000469f9f723e */ /* 0x000fe400000010ff */
[----:B0-----:R-:W-:-:S04]  /*37e0*/  CS2R R130, SRZ ;  /* 0x0000000000827805 */ /* 0x001fc8000001ff00 */
[----:B------:R-:W0:Y:S01]  /*37f0*/  MUFU.EX2 R84, R84 ;  /* 0x0000005400547308 */ /* 0x000e220000000800 */
[C---:B---3--:R-:W-:Y:S01]  /*3800*/  FADD.FTZ R9, R41.reuse, R10 ;  /* 0x0000000a29097221 */ /* 0x048fe20000010000 */
[----:B------:R-:W-:Y:S02]  /*3810*/  F2FP.BF16.F32.PACK_AB R164, R41, R128 ;  /* 0x0000008029a4723e */ /* 0x000fe400000010ff */
[----:B------:R-:W-:-:S04]  /*3820*/  CS2R R128, SRZ ;  /* 0x0000000000807805 */ /* 0x000fc8000001ff00 */
[----:B------:R-:W2:Y:S01]  /*3830*/  MUFU.EX2 R161, R52 ;  /* 0x0000003400a17308 */ /* 0x000ea20000000800 */
[----:B-1----:R-:W-:-:S07]  /*3840*/  FADD.FTZ R6, R74, R7 ;  /* 0x000000074a067221 */ /* 0x002fce0000010000 */
[----:B------:R-:W1:Y:S01]  /*3850*/  MUFU.EX2 R78, R78 ;  /* 0x0000004e004e7308 */ /* 0x000e620000000800 */
[----:B0-----:R-:W-:-:S07]  /*3860*/  FADD.FTZ R10, R84, R9 ;  /* 0x00000009540a7221 */ /* 0x001fce0000010000 */
[----:B------:R-:W0:Y:S01]  /*3870*/  MUFU.EX2 R163, R80 ;  /* 0x0000005000a37308 */ /* 0x000e220000000800 */
[C---:B--2---:R-:W-:Y:S01]  /*3880*/  FADD.FTZ R9, R161.reuse, R6 ;  /* 0x00000006a1097221 */ /* 0x044fe20000010000 */
[----:B------:R-:W-:-:S06]  /*3890*/  F2FP.BF16.F32.PACK_AB R161, R161, R74 ;  /* 0x0000004aa1a1723e */ /* 0x000fcc00000010ff */
        /* <DEDUP_REMOVED lines=11> */
[----:B0-----:R-:W-:Y:S01]  /*3950*/  FADD.FTZ R6, R86, R9 ;  /* 0x0000000956067221 */ /* 0x001fe20000010000 */
[----:B------:R-:W-:Y:S02]  /*3960*/  IMAD.MOV.U32 R9, RZ, RZ, 0x3f800000 ;  /* 0x3f800000ff097424 */ /* 0x000fe400078e00ff */
[C---:B--2---:R-:W-:Y:S01]  /*3970*/  FADD.FTZ R7, R43.reuse, R10 ;  /* 0x0000000a2b077221 */ /* 0x044fe20000010000 */
[----:B------:R-:W-:Y:S01]  /*3980*/  F2FP.BF16.F32.PACK_AB R166, R43, R84 ;  /* 0x000000542ba6723e */ /* 0x000fe200000010ff */
[----:B------:R-:W-:Y:S02]  /*3990*/  IMAD.MOV.U32 R10, RZ, RZ, 0x3f800000 ;  /* 0x3f800000ff0a7424 */ /* 0x000fe400078e00ff */
[C---:B-1----:R-:W-:Y:S01]  /*39a0*/  FADD.FTZ R6, R47.reuse, R6 ;  /* 0x000000062f067221 */ /* 0x042fe20000010000 */
[----:B------:R-:W-:Y:S01]  /*39b0*/  F2FP.BF16.F32.PACK_AB R167, R47, R86 ;  /* 0x000000562fa7723e */ /* 0x000fe200000010ff */
[----:B------:R-:W-:Y:S06]  /*39c0*/  @!P2 BRA `(.L_x_191) ;  /* 0x000000200080a947 */ /* 0x000fec0003800000 */
[----:B------:R-:W-:Y:S01]  /*39d0*/  VIADD R197, R197, 0xfffffffe ;  /* 0xfffffffec5c57836 */ /* 0x000fe20000000000 */
[----:B------:R-:W-:Y:S01]  /*39e0*/  UMOV UR4, UR37 ;  /* 0x0000002500047c82 */ /* 0x000fe20008000000 */
[----:B------:R-:W-:Y:S01]  /*39f0*/  IMAD.MOV.U32 R13, RZ, RZ, R8 ;  /* 0x000000ffff0d7224 */ /* 0x000fe200078e0008 */
[----:B------:R-:W-:Y:S01]  /*3a00*/  UMOV UR5, UR36 ;  /* 0x0000002400057c82 */ /* 0x000fe20008000000 */
[----:B------:R-:W-:Y:S02]  /*3a10*/  IMAD.MOV.U32 R11, RZ, RZ, R0 ;  /* 0x000000ffff0b7224 */ /* 0x000fe400078e0000 */
[----:B------:R-:W-:Y:S02]  /*3a20*/  IMAD.MOV.U32 R9, RZ, RZ, 0x3f800000 ;  /* 0x3f800000ff097424 */ /* 0x000fe400078e00ff */
[----:B------:R-:W-:-:S07]  /*3a30*/  IMAD.MOV.U32 R151, RZ, RZ, RZ ;  /* 0x000000ffff977224 */ /* 0x000fce00078e00ff */
.L_x_202:
[----:B------:R-:W-:-:S04]  /*3a40*/  UIADD3 UR6, UR5, 0x1, URZ ;  /* 0x0000000105067890 */ /* 0x000fc8000fffe03f */
[----:B------:R-:W-:-:S04]  /*3a50*/  UISETP.NE.AND UP0, UPT, UR6, 0x2, UPT ;  /* 0x000000020600788c */ /* 0x000fc8000bf05270 */
[----:B------:R-:W-:Y:S02]  /*3a60*/  USEL UR37, URZ, 0x1, UP0 ;  /* 0x000000013f257887 */ /* 0x000fe40008000000 */
[----:B------:R-:W-:Y:S02]  /*3a70*/  USEL UR36, UR6, URZ, UP0 ;  /* 0x0000003f06247287 */ /* 0x000fe40008000000 */
[----:B------:R-:W-:Y:S01]  /*3a80*/  ULOP3.LUT UR37, UR4, UR37, URZ, 0x3c, !UPT ;  /* 0x0000002504257292 */ /* 0x000fe2000f8e3c3f */
[----:B------:R-:W-:Y:S11]  /*3a90*/  @!P0 BRA `(.L_x_192) ;  /* 0x0000000000048947 */ /* 0x000ff60003800000 */
[----:B------:R-:W-:Y:S01]  /*3aa0*/  BPT.TRAP 0x1 ;  /* 0x000000040000795c */ /* 0x000fe20000300000 */
.L_x_192:
        /* <DEDUP_REMOVED lines=9> */
.L_x_193:
[----:B-1----:R-:W-:Y:S05]  /*3b40*/  @P1 BRA `(.L_x_194) ;  /* 0x0000000000081947 */ /* 0x002fea0003800000 */
[----:B------:R-:W1:Y:S02]  /*3b50*/  SYNCS.PHASECHK.TRANS64.TRYWAIT P1, [UR7+0x34830], R0 ;  /* 0x03483000ff0075a7 */ /* 0x000e640008020147 */
[----:B-1----:R-:W-:Y:S05]  /*3b60*/  @!P1 BRA `(.L_x_195) ;  /* 0x0000008800f89947 */ /* 0x002fea0003800000 */
.L_x_194:
        /* <DEDUP_REMOVED lines=137> */
.L_x_196:
[----:B------:R-:W-:Y:S01]  /*4400*/  ULEA UR14, UR5, UR6, 0x3 ;  /* 0x00000006050e7291 */ /* 0x000fe2000f8e183f */
[----:B01----:R-:W-:-:S05]  /*4410*/  IMAD.U32 R0, RZ, RZ, UR4 ;  /* 0x00000004ff007e24 */ /* 0x003fca000f8e00ff */
[----:B------:R-:W-:-:S04]  /*4420*/  SHF.L.U32 R0, R0, 0x1f, RZ ;  /* 0x0000001f00007819 */ /* 0x000fc800000006ff */
[----:B------:R0:W1:Y:S01]  /*4430*/  SYNCS.PHASECHK.TRANS64.TRYWAIT P1, [UR14+0x34850], R0 ;  /* 0x03485000ff0075a7 */ /* 0x000062000802014e */
[----:B------:R-:W-:Y:S05]  /*4440*/  @!P0 BRA `(.L_x_197) ;  /* 0x0000000000048947 */ /* 0x000fea0003800000 */
[----:B------:R-:W-:Y:S01]  /*4450*/  BPT.TRAP 0x1 ;  /* 0x000000040000795c */ /* 0x000fe20000300000 */
.L_x_197:
[----:B-1----:R-:W-:Y:S05]  /*4460*/  @P1 BRA `(.L_x_198) ;  /* 0x0000000000081947 */ /* 0x002fea0003800000 */
[----:B------:R-:W1:Y:S02]  /*4470*/  SYNCS.PHASECHK.TRANS64.TRYWAIT P1, [UR14+0x34850], R0 ;  /* 0x03485000ff0075a7 */ /* 0x000e64000802014e */
[----:B-1----:R-:W-:Y:S05]  /*4480*/  @!P1 BRA `(.L_x_199) ;  /* 0x0000008000c89947 */ /* 0x002fea0003800000 */
.L_x_198:
[----:B------:R-:W-:Y:S01]  /*4490*/  UIADD3 UR6, UR6, 0x400, URZ ;  /* 0x0000040006067890 */ /* 0x000fe2000fffe03f */
[----:B------:R-:W-:Y:S01]  /*44a0*/  WARPGROUP.ARRIVE ;  /* 0x00000000000079c5 */ /* 0x000fe20000000000 */
[----:B------:R-:W-:Y:S02]  /*44b0*/  UMOV UR11, 0x40000040 ;  /* 0x40000040000b7882 */ /* 0x000fe40000000000 */
[----:B------:R-:W-:-:S04]  /*44c0*/  USHF.R.U32.HI UR6, URZ, 0x4, UR6 ;  /* 0x000000043f067899 */ /* 0x000fc80008011606 */
[----:B------:R-:W-:-:S04]  /*44d0*/  ULOP3.LUT UR6, UR6, 0x3fff, URZ, 0xc0, !UPT ;  /* 0x00003fff06067892 */ /* 0x000fc8000f8ec03f */
[----:B------:R-:W-:-:S04]  /*44e0*/  ULOP3.LUT UR4, UR6, 0x4000000, URZ, 0xfc, !UPT ;  /* 0x0400000006047892 */ /* 0x000fc8000f8efc3f */
[----:B------:R-:W-:-:S07]  /*44f0*/  ULEA UR4, UR5, UR4, 0xb ;  /* 0x0000000405047291 */ /* 0x000fce000f8e583f */
[----:B------:R-:W-:Y:S02]  /*4500*/  UMOV UR10, UR4 ;  /* 0x00000004000a7c82 */ /* 0x000fe40008000000 */
        /* <DEDUP_REMOVED lines=33> */
[----:B------:R-:W-:Y:S01]  /*4720*/  UMOV UR11, 0x40000040 ;  /* 0x40000040000b7882 */ /* 0x000fe20000000000 */
[----:B------:R-:W-:Y:S02]  /*4730*/  WARPGROUP.DEPBAR.LE gsb0, 0x0 ;  /* 0x00008000000079c5 */ /* 0x000fe40000010000 */
[----:B------:R-:W-:-:S07]  /*4740*/  WARPGROUP.ARRIVE ;  /* 0x00000000000079c5 */ /* 0x000fce0000000000 */
[----:B------:R-:W-:Y:S03]  /*4750*/  HGMMA.64x128x16.F32.BF16 R88, R164, gdesc[UR8].tnspB, R88, gsb0 ;  /* 0x41e00008a4587df0 */ /* 0x000fe60008001858 */
[----:B------:R-:W-:Y:S02]  /*4760*/  WARPGROUP.DEPBAR.LE gsb0, 0x0 ;  /* 0x00008000000079c5 */ /* 0x000fe40000010000 */
[----:B------:R-:W-:Y:S05]  /*4770*/  @!P0 BRA `(.L_x_200) ;  /* 0x0000000000048947 */ /* 0x000fea0003800000 */
[----:B------:R-:W-:Y:S01]  /*4780*/  BPT.TRAP 0x1 ;  /* 0x000000040000795c */ /* 0x000fe20000300000 */
.L_x_200:
[----:B01----:R-:W-:Y:S02]  /*4790*/  FMNMX.FTZ R0, R24, R11, !PT ;  /* 0x0000000b18007209 */ /* 0x003fe40007810000 */
[----:B------:R-:W-:Y:S02]  /*47a0*/  FMNMX.FTZ R8, R26, R13, !PT ;  /* 0x0000000d1a087209 */ /* 0x000fe40007810000 */
[----:B------:R-:W-:Y:S02]  /*47b0*/  FMNMX.FTZ R3, R25, R0, !PT ;  /* 0x0000000019037209 */ /* 0x000fe40007810000 */
[----:B------:R-:W-:Y:S02]  /*47c0*/  FMNMX.FTZ R9, R27, R8, !PT ;  /* 0x000000081b097209 */ /* 0x000fe40007810000 */
[----:B------:R-:W-:Y:S02]  /*47d0*/  FMNMX.FTZ R0, R28, R3, !PT ;  /* 0x000000031c007209 */ /* 0x000fe40007810000 */
[----:B------:R-:W-:-:S02]  /*47e0*/  FMNMX.FTZ R8, R30, R9, !PT ;  /* 0x000000091e087209 */ /* 0x000fc40007810000 */
[----:B------:R-:W-:Y:S02]  /*47f0*/  FMNMX.FTZ R3, R29, R0, !PT ;  /* 0x000000001d037209 */ /* 0x000fe40007810000 */
        /* <DEDUP_REMOVED lines=57> */
[----:B------:R-:W-:Y:S01]  /*4b90*/  ISETP.NE.AND P1, PT, R16, RZ, PT ;  /* 0x000000ff1000720c */ /* 0x000fe20003f25270 */
[----:B------:R-:W0:Y:S04]  /*4ba0*/  SHFL.BFLY PT, R0, R9, 0x2, 0x1f ;  /* 0x0c401f0009007f89 */ /* 0x000e2800000e0000 */
[----:B------:R-:W1:Y:S01]  /*4bb0*/  SHFL.BFLY PT, R3, R10, 0x2, 0x1f ;  /* 0x0c401f000a037f89 */ /* 0x000e6200000e0000 */
[----:B0-----:R-:W-:-:S02]  /*4bc0*/  FMNMX.FTZ R12, R9, R0, !PT ;  /* 0x00000000090c7209 */ /* 0x001fc40007810000 */
[----:B-1----:R-:W-:-:S03]  /*4bd0*/  FMNMX.FTZ R14, R10, R3, !PT ;  /* 0x000000030a0e7209 */ /* 0x002fc60007810000 */
[----:B------:R-:W0:Y:S01]  /*4be0*/  SHFL.BFLY PT, R15, R12, 0x1, 0x1f ;  /* 0x0c201f000c0f7f89 */ /* 0x000e2200000e0000 */
[----:B------:R-:W1:Y:S03]  /*4bf0*/  LDC R3, c[0x0][0x988] ;  /* 0x00026200ff037b82 */ /* 0x000e660000000800 */
[----:B------:R-:W2:Y:S01]  /*4c00*/  SHFL.BFLY PT, R21, R14, 0x1, 0x1f ;  /* 0x0c201f000e157f89 */ /* 0x000ea200000e0000 */
[----:B0-----:R-:W-:Y:S02]  /*4c10*/  FMNMX.FTZ R0, R12, R15, !PT ;  /* 0x0000000f0c007209 */ /* 0x001fe40007810000 */
[----:B--2---:R-:W-:-:S03]  /*4c20*/  FMNMX.FTZ R8, R14, R21, !PT ;  /* 0x000000150e087209 */ /* 0x004fc60007810000 */
[CC--:B-1----:R-:W-:Y:S01]  /*4c30*/  FMUL.FTZ R198, R0.reuse, R3.reuse ;  /* 0x0000000300c67220 */ /* 0x0c2fe20000410000 */
[----:B------:R-:W-:Y:S01]  /*4c40*/  FADD.FTZ R20, -R0, R11 ;  /* 0x0000000b00147221 */ /* 0x000fe20000010100 */
[CC--:B------:R-:W-:Y:S01]  /*4c50*/  FMUL.FTZ R12, R8.reuse, R3.reuse ;  /* 0x00000003080c7220 */ /* 0x0c0fe20000410000 */
[----:B------:R-:W-:Y:S01]  /*4c60*/  FADD.FTZ R152, -R8, R13 ;  /* 0x0000000d08987221 */ /* 0x000fe20000010100 */
[-C--:B------:R-:W-:Y:S01]  /*4c70*/  FFMA.FTZ R11, R24, R3.reuse, -R198 ;  /* 0x00000003180b7223 */ /* 0x080fe200000108c6 */
[-C--:B------:R-:W-:Y:S01]  /*4c80*/  FMUL.FTZ R20, R20, R3.reuse ;  /* 0x0000000314147220 */ /* 0x080fe20000410000 */
[-C--:B------:R-:W-:Y:S01]  /*4c90*/  FFMA.FTZ R14, R26, R3.reuse, -R12 ;  /* 0x000000031a0e7223 */ /* 0x080fe2000001080c */
[-C--:B------:R-:W-:Y:S01]  /*4ca0*/  FMUL.FTZ R152, R152, R3.reuse ;  /* 0x0000000398987220 */ /* 0x080fe20000410000 */
[-C--:B------:R-:W-:Y:S01]  /*4cb0*/  FFMA.FTZ R180, R25, R3.reuse, -R198 ;  /* 0x0000000319b47223 */ /* 0x080fe200000108c6 */
[-C--:B------:R-:W-:Y:S01]  /*4cc0*/  FFMA.FTZ R181, R27, R3.reuse, -R12 ;  /* 0x000000031bb57223 */ /* 0x080fe2000001080c */
[----:B------:R0:W-:Y:S01]  /*4cd0*/  MUFU.EX2 R10, R20 ;  /* 0x00000014000a7308 */ /* 0x0001e20000000800 */
[-C--:B------:R-:W-:Y:S01]  /*4ce0*/  FFMA.FTZ R182, R28, R3.reuse, -R198 ;  /* 0x000000031cb67223 */ /* 0x080fe200000108c6 */
[-C--:B------:R-:W-:Y:S01]  /*4cf0*/  FFMA.FTZ R183, R30, R3.reuse, -R12 ;  /* 0x000000031eb77223 */ /* 0x080fe2000001080c */
[-CC-:B------:R-:W-:Y:S01]  /*4d00*/  FFMA.FTZ R13, R29, R3.reuse, -R198.reuse ;  /* 0x000000031d0d7223 */ /* 0x180fe200000108c6 */
[-C--:B------:R-:W-:Y:S01]  /*4d10*/  FFMA.FTZ R176, R32, R3.reuse, -R198 ;  /* 0x0000000320b07223 */ /* 0x080fe200000108c6 */
[-C--:B------:R-:W-:Y:S01]  /*4d20*/  FFMA.FTZ R177, R34, R3.reuse, -R12 ;  /* 0x0000000322b17223 */ /* 0x080fe2000001080c */
[-C--:B------:R-:W-:Y:S01]  /*4d30*/  FFMA.FTZ R15, R33, R3.reuse, -R198 ;  /* 0x00000003210f7223 */ /* 0x080fe200000108c6 */
[-CC-:B------:R-:W-:Y:S01]  /*4d40*/  FFMA.FTZ R24, R35, R3.reuse, -R12.reuse ;  /* 0x0000000323187223 */ /* 0x180fe2000001080c */
[----:B------:R-:W1:Y:S01]  /*4d50*/  MUFU.EX2 R11, R11 ;  /* 0x0000000b000b7308 */ /* 0x000e620000000800 */
[-C--:B0-----:R-:W-:Y:S01]  /*4d60*/  FFMA.FTZ R20, R31, R3.reuse, -R12 ;  /* 0x000000031f147223 */ /* 0x081fe2000001080c */
[-C--:B------:R-:W-:Y:S01]  /*4d70*/  FFMA.FTZ R178, R36, R3.reuse, -R198 ;  /* 0x0000000324b27223 */ /* 0x080fe200000108c6 */
[-C--:B------:R-:W-:Y:S01]  /*4d80*/  FFMA.FTZ R179, R38, R3.reuse, -R12 ;  /* 0x0000000326b37223 */ /* 0x080fe2000001080c */
[-C--:B------:R-:W-:Y:S01]  /*4d90*/  FFMA.FTZ R21, R37, R3.reuse, -R198 ;  /* 0x0000000325157223 */ /* 0x080fe200000108c6 */
[-C--:B------:R-:W-:Y:S01]  /*4da0*/  FFMA.FTZ R26, R39, R3.reuse, -R12 ;  /* 0x00000003271a7223 */ /* 0x080fe2000001080c */
[-C--:B------:R-:W-:Y:S01]  /*4db0*/  FFMA.FTZ R172, R40, R3.reuse, -R198 ;  /* 0x0000000328ac7223 */ /* 0x080fe200000108c6 */
[-C--:B------:R-:W-:Y:S01]  /*4dc0*/  FFMA.FTZ R173, R42, R3.reuse, -R12 ;  /* 0x000000032aad7223 */ /* 0x080fe2000001080c */
[----:B------:R0:W-:Y:S01]  /*4dd0*/  MUFU.EX2 R9, R152 ;  /* 0x0000009800097308 */ /* 0x0001e20000000800 */
[-C--:B------:R-:W-:Y:S01]  /*4de0*/  FFMA.FTZ R25, R41, R3.reuse, -R198 ;  /* 0x0000000329197223 */ /* 0x080fe200000108c6 */
[-C--:B------:R-:W-:Y:S01]  /*4df0*/  FFMA.FTZ R28, R43, R3.reuse, -R12 ;  /* 0x000000032b1c7223 */ /* 0x080fe2000001080c */
[-C--:B------:R-:W-:Y:S01]  /*4e00*/  FFMA.FTZ R174, R44, R3.reuse, -R198 ;  /* 0x000000032cae7223 */ /* 0x080fe200000108c6 */
[-C--:B------:R-:W-:Y:S01]  /*4e10*/  FFMA.FTZ R175, R46, R3.reuse, -R12 ;  /* 0x000000032eaf7223 */ /* 0x080fe2000001080c */
[-C--:B------:R-:W-:Y:S01]  /*4e20*/  FFMA.FTZ R29, R45, R3.reuse, -R198 ;  /* 0x000000032d1d7223 */ /* 0x080fe200000108c6 */
[-C--:B------:R-:W-:Y:S01]  /*4e30*/  FFMA.FTZ R30, R47, R3.reuse, -R12 ;  /* 0x000000032f1e7223 */ /* 0x080fe2000001080c */
[----:B------:R-:W-:Y:S01]  /*4e40*/  FFMA.FTZ R168, R48, R3, -R198 ;  /* 0x0000000330a87223 */ /* 0x000fe200000108c6 */
[----:B------:R-:W2:Y:S01]  /*4e50*/  MUFU.EX2 R14, R14 ;  /* 0x0000000e000e7308 */ /* 0x000ea20000000800 */
[----:B-1----:R-:W-:Y:S01]  /*4e60*/  FFMA.FTZ R7, R10, R7, R11 ;  /* 0x000000070a077223 */ /* 0x002fe2000001000b */
[-C--:B------:R-:W-:Y:S01]  /*4e70*/  FFMA.FTZ R169, R50, R3.reuse, -R12 ;  /* 0x0000000332a97223 */ /* 0x080fe2000001080c */
[-C--:B------:R-:W-:Y:S01]  /*4e80*/  FFMA.FTZ R33, R49, R3.reuse, -R198 ;  /* 0x0000000331217223 */ /* 0x080fe200000108c6 */
[-C--:B------:R-:W-:Y:S01]  /*4e90*/  FFMA.FTZ R32, R51, R3.reuse, -R12 ;  /* 0x0000000333207223 */ /* 0x080fe2000001080c */
[-C--:B------:R-:W-:Y:S01]  /*4ea0*/  FFMA.FTZ R170, R52, R3.reuse, -R198 ;  /* 0x0000000334aa7223 */ /* 0x080fe200000108c6 */
[-C--:B------:R-:W-:Y:S01]  /*4eb0*/  FFMA.FTZ R171, R54, R3.reuse, -R12 ;  /* 0x0000000336ab7223 */ /* 0x080fe2000001080c */
[-C--:B------:R-:W-:Y:S01]  /*4ec0*/  FFMA.FTZ R37, R53, R3.reuse, -R198 ;  /* 0x0000000335257223 */ /* 0x080fe200000108c6 */
[----:B------:R-:W1:Y:S01]  /*4ed0*/  MUFU.EX2 R180, R180 ;  /* 0x000000b400b47308 */ /* 0x000e620000000800 */
[-C--:B------:R-:W-:Y:S01]  /*4ee0*/  FFMA.FTZ R34, R55, R3.reuse, -R12 ;  /* 0x0000000337227223 */ /* 0x080fe2000001080c */
[-C--:B0-----:R-:W-:Y:S01]  /*4ef0*/  FFMA.FTZ R152, R56, R3.reuse, -R198 ;  /* 0x0000000338987223 */ /* 0x081fe200000108c6 */
[-C--:B------:R-:W-:Y:S01]  /*4f00*/  FFMA.FTZ R153, R58, R3.reuse, -R12 ;  /* 0x000000033a997223 */ /* 0x080fe2000001080c */
[-C--:B------:R-:W-:Y:S01]  /*4f10*/  FFMA.FTZ R41, R57, R3.reuse, -R198 ;  /* 0x0000000339297223 */ /* 0x080fe200000108c6 */
[-C--:B------:R-:W-:Y:S01]  /*4f20*/  FFMA.FTZ R36, R59, R3.reuse, -R12 ;  /* 0x000000033b247223 */ /* 0x080fe2000001080c */
[-C--:B------:R-:W-:Y:S01]  /*4f30*/  FFMA.FTZ R154, R60, R3.reuse, -R198 ;  /* 0x000000033c9a7223 */ /* 0x080fe200000108c6 */
[-C--:B------:R-:W-:Y:S01]  /*4f40*/  FFMA.FTZ R155, R62, R3.reuse, -R12 ;  /* 0x000000033e9b7223 */ /* 0x080fe2000001080c */
[----:B------:R-:W0:Y:S01]  /*4f50*/  MUFU.EX2 R181, R181 ;  /* 0x000000b500b57308 */ /* 0x000e220000000800 */
[----:B--2---:R-:W-:Y:S01]  /*4f60*/  FFMA.FTZ R6, R9, R6, R14 ;  /* 0x0000000609067223 */ /* 0x004fe2000001000e */
[-C--:B------:R-:W-:Y:S01]  /*4f70*/  FFMA.FTZ R45, R61, R3.reuse, -R198 ;  /* 0x000000033d2d7223 */ /* 0x080fe200000108c6 */
[-C--:B------:R-:W-:Y:S01]  /*4f80*/  FFMA.FTZ R38, R63, R3.reuse, -R12 ;  /* 0x000000033f267223 */ /* 0x080fe2000001080c */
[-C--:B------:R-:W-:Y:S01]  /*4f90*/  FFMA.FTZ R156, R64, R3.reuse, -R198 ;  /* 0x00000003409c7223 */ /* 0x080fe200000108c6 */
[-C--:B------:R-:W-:Y:S01]  /*4fa0*/  FFMA.FTZ R157, R66, R3.reuse, -R12 ;  /* 0x00000003429d7223 */ /* 0x080fe2000001080c */
[-CC-:B------:R-:W-:Y:S01]  /*4fb0*/  FFMA.FTZ R49, R65, R3.reuse, -R198.reuse ;  /* 0x0000000341317223 */ /* 0x180fe200000108c6 */
[-C--:B------:R-:W-:Y:S01]  /*4fc0*/  FFMA.FTZ R158, R68, R3.reuse, -R198 ;  /* 0x00000003449e7223 */ /* 0x080fe200000108c6 */
[----:B------:R-:W2:Y:S01]  /*4fd0*/  MUFU.EX2 R182, R182 ;  /* 0x000000b600b67308 */ /* 0x000ea20000000800 */
[----:B-1----:R-:W-:Y:S01]  /*4fe0*/  FADD.FTZ R7, R180, R7 ;  /* 0x00000007b4077221 */ /* 0x002fe20000010000 */
[-C--:B------:R-:W-:Y:S01]  /*4ff0*/  FFMA.FTZ R159, R70, R3.reuse, -R12 ;  /* 0x00000003469f7223 */ /* 0x080fe2000001080c */
[-CC-:B------:R-:W-:Y:S01]  /*5000*/  FFMA.FTZ R53, R69, R3.reuse, -R198.reuse ;  /* 0x0000000345357223 */ /* 0x180fe200000108c6 */
[-C--:B------:R-:W-:Y:S01]  /*5010*/  FFMA.FTZ R160, R72, R3.reuse, -R198 ;  /* 0x0000000348a07223 */ /* 0x080fe200000108c6 */
[-C--:B------:R-:W-:Y:S01]  /*5020*/  FFMA.FTZ R161, R74, R3.reuse, -R12 ;  /* 0x000000034aa17223 */ /* 0x080fe2000001080c */
[-C--:B------:R-:W-:Y:S01]  /*5030*/  FFMA.FTZ R57, R73, R3.reuse, -R198 ;  /* 0x0000000349397223 */ /* 0x080fe200000108c6 */
[-C--:B------:R-:W-:Y:S01]  /*5040*/  FFMA.FTZ R75, R75, R3.reuse, -R12 ;  /* 0x000000034b4b7223 */ /* 0x080fe2000001080c */
[----:B------:R-:W1:Y:S01]  /*5050*/  MUFU.EX2 R183, R183 ;  /* 0x000000b700b77308 */ /* 0x000e620000000800 */
[----:B0-----:R-:W-:Y:S01]  /*5060*/  FADD.FTZ R6, R181, R6 ;  /* 0x00000006b5067221 */ /* 0x001fe20000010000 */
[-C--:B------:R-:W-:Y:S01]  /*5070*/  FFMA.FTZ R162, R76, R3.reuse, -R198 ;  /* 0x000000034ca27223 */ /* 0x080fe200000108c6 */
[-C--:B------:R-:W-:Y:S01]  /*5080*/  FFMA.FTZ R78, R78, R3.reuse, -R12 ;  /* 0x000000034e4e7223 */ /* 0x080fe2000001080c */
[-C--:B------:R-:W-:Y:S01]  /*5090*/  FFMA.FTZ R61, R77, R3.reuse, -R198 ;  /* 0x000000034d3d7223 */ /* 0x080fe200000108c6 */
[-C--:B------:R-:W-:Y:S01]  /*50a0*/  FFMA.FTZ R79, R79, R3.reuse, -R12 ;  /* 0x000000034f4f7223 */ /* 0x080fe2000001080c */
[-C--:B------:R-:W-:Y:S01]  /*50b0*/  FFMA.FTZ R164, R80, R3.reuse, -R198 ;  /* 0x0000000350a47223 */ /* 0x080fe200000108c6 */
[-C--:B------:R-:W-:Y:S01]  /*50c0*/  FFMA.FTZ R82, R82, R3.reuse, -R12 ;  /* 0x0000000352527223 */ /* 0x080fe2000001080c */
[----:B------:R-:W0:Y:S01]  /*50d0*/  MUFU.EX2 R13, R13 ;  /* 0x0000000d000d7308 */ /* 0x000e220000000800 */
[----:B--2---:R-:W-:Y:S01]  /*50e0*/  FADD.FTZ R40, R182, R7 ;  /* 0x00000007b6287221 */ /* 0x004fe20000010000 */
[-C--:B------:R-:W-:Y:S01]  /*50f0*/  FFMA.FTZ R65, R81, R3.reuse, -R198 ;  /* 0x0000000351417223 */ /* 0x080fe200000108c6 */
[-C--:B------:R-:W-:Y:S01]  /*5100*/  FFMA.FTZ R83, R83, R3.reuse, -R12 ;  /* 0x0000000353537223 */ /* 0x080fe2000001080c */
[-C--:B------:R-:W-:Y:S01]  /*5110*/  FFMA.FTZ R166, R84, R3.reuse, -R198 ;  /* 0x0000000354a67223 */ /* 0x080fe200000108c6 */
[-C--:B------:R-:W-:Y:S01]  /*5120*/  FFMA.FTZ R86, R86, R3.reuse, -R12 ;  /* 0x0000000356567223 */ /* 0x080fe2000001080c */
[----:B------:R-:W-:-:S02]  /*5130*/  FFMA.FTZ R69, R85, R3, -R198 ;  /* 0x0000000355457223 */ /* 0x000fc400000108c6 */
[----:B------:R-:W2:Y:S01]  /*5140*/  MUFU.EX2 R20, R20 ;  /* 0x0000001400147308 */ /* 0x000ea20000000800 */
[----:B-1----:R-:W-:-:S07]  /*5150*/  FADD.FTZ R7, R183, R6 ;  /* 0x00000006b7077221 */ /* 0x002fce0000010000 */
[----:B------:R-:W1:Y:S01]  /*5160*/  MUFU.EX2 R176, R176 ;  /* 0x000000b000b07308 */ /* 0x000e620000000800 */
[----:B0-----:R-:W-:-:S07]  /*5170*/  FADD.FTZ R27, R13, R40 ;  /* 0x000000280d1b7221 */ /* 0x001fce0000010000 */
[----:B------:R-:W0:Y:S01]  /*5180*/  MUFU.EX2 R177, R177 ;  /* 0x000000b100b17308 */ /* 0x000e220000000800 */
[----:B--2---:R-:W-:-:S07]  /*5190*/  FADD.FTZ R6, R20, R7 ;  /* 0x0000000714067221 */ /* 0x004fce0000010000 */
[----:B------:R-:W2:Y:S01]  /*51a0*/  MUFU.EX2 R15, R15 ;  /* 0x0000000f000f7308 */ /* 0x000ea20000000800 */
[----:B-1----:R-:W-:-:S07]  /*51b0*/  FADD.FTZ R40, R176, R27 ;  /* 0x0000001bb0287221 */ /* 0x002fce0000010000 */
[----:B------:R-:W1:Y:S01]  /*51c0*/  MUFU.EX2 R24, R24 ;  /* 0x0000001800187308 */ /* 0x000e620000000800 */
[----:B0-----:R-:W-:-:S07]  /*51d0*/  FADD.FTZ R7, R177, R6 ;  /* 0x00000006b1077221 */ /* 0x001fce0000010000 */
[----:B------:R-:W0:Y:S01]  /*51e0*/  MUFU.EX2 R178, R178 ;  /* 0x000000b200b27308 */ /* 0x000e220000000800 */
[----:B--2---:R-:W-:Y:S01]  /*51f0*/  FADD.FTZ R27, R15, R40 ;  /* 0x000000280f1b7221 */ /* 0x004fe20000010000 */
[----:B------:R-:W-:-:S06]  /*5200*/  FFMA.FTZ R40, R67, R3, -R12 ;  /* 0x0000000343287223 */ /* 0x000fcc000001080c */
        /* <DEDUP_REMOVED lines=15> */
[----:B0-----:R-:W-:Y:S01]  /*5300*/  FADD.FTZ R27, R25, R42 ;  /* 0x0000002a191b7221 */ /* 0x001fe20000010000 */
[-CC-:B------:R-:W-:Y:S01]  /*5310*/  FFMA.FTZ R42, R71, R3.reuse, -R12.reuse ;  /* 0x00000003472a7223 */ /* 0x180fe2000001080c */
[----:B------:R-:W-:-:S05]  /*5320*/  FFMA.FTZ R12, R87, R3, -R12 ;  /* 0x00000003570c7223 */ /* 0x000fca000001080c */
        /* <DEDUP_REMOVED lines=57> */
[----:B-1----:R-:W-:Y:S01]  /*56c0*/  FADD.FTZ R6, R42, R7 ;  /* 0x000000072a067221 */ /* 0x002fe20000010000 */
[----:B------:R-:W-:-:S04]  /*56d0*/  IMAD.U32 R7, RZ, RZ, UR7 ;  /* 0x00000007ff077e24 */ /* 0x000fc8000f8e00ff */
[----:B------:R-:W-:Y:S02]  /*56e0*/  @P1 VIADD R7, R7, 0x34840 ;  /* 0x0003484007071836 */ /* 0x000fe40000000000 */
[----:B------:R-:W1:Y:S01]  /*56f0*/  MUFU.EX2 R57, R57 ;  /* 0x0000003900397308 */ /* 0x000e620000000800 */
[----:B0-----:R-:W-:Y:S02]  /*5700*/  FADD.FTZ R44, R160, R27 ;  /* 0x0000001ba02c7221 */ /* 0x001fe40000010000 */
[----:B------:R-:W-:-:S04]  /*5710*/  @P1 PRMT R7, R18, 0x654, R7 ;  /* 0x0000065412071816 */ /* 0x000fc80000000007 */
[----:B------:R0:W-:Y:S01]  /*5720*/  @P1 SYNCS.ARRIVE.TRANS64.RED.A1T0 RZ, [R7+URZ], RZ ;  /* 0x000000ff07ff19a7 */ /* 0x0001e2000810043f */
[----:B------:R-:W3:Y:S01]  /*5730*/  MUFU.EX2 R75, R75 ;  /* 0x0000004b004b7308 */ /* 0x000ee20000000800 */
[----:B--2---:R-:W-:-:S07]  /*5740*/  FADD.FTZ R6, R161, R6 ;  /* 0x00000006a1067221 */ /* 0x004fce0000010000 */
[----:B------:R-:W2:Y:S01]  /*5750*/  MUFU.EX2 R162, R162 ;  /* 0x000000a200a27308 */ /* 0x000ea20000000800 */
[----:B-1----:R-:W-:-:S07]  /*5760*/  FADD.FTZ R27, R57, R44 ;  /* 0x0000002c391b7221 */ /* 0x002fce0000010000 */
[----:B------:R-:W1:Y:S01]  /*5770*/  MUFU.EX2 R163, R78 ;  /* 0x0000004e00a37308 */ /* 0x000e620000000800 */
[----:B---3--:R-:W-:-:S07]  /*5780*/  FADD.FTZ R6, R75, R6 ;  /* 0x000000064b067221 */ /* 0x008fce0000010000 */
        /* <DEDUP_REMOVED lines=20> */
[----:B-1----:R-:W-:-:S03]  /*58d0*/  FADD.FTZ R7, R69, R44 ;  /* 0x0000002c45077221 */ /* 0x002fc60000010000 */
[----:B0-----:R-:W-:Y:S01]  /*58e0*/  FADD.FTZ R6, R27, R6 ;  /* 0x000000061b067221 */ /* 0x001fe20000010000 */
[----:B------:R-:W-:Y:S06]  /*58f0*/  @!P0 BRA `(.L_x_201) ;  /* 0x0000000000048947 */ /* 0x000fec0003800000 */
[----:B------:R-:W-:Y:S01]  /*5900*/  BPT.TRAP 0x1 ;  /* 0x000000040000795c */ /* 0x000fe20000300000 */
.L_x_201:
[----:B------:R-:W-:Y:S01]  /*5910*/  ISETP.NE.AND P1, PT, R2, RZ, PT ;  /* 0x000000ff0200720c */ /* 0x000fe20003f25270 */
[----:B------:R-:W-:Y:S01]  /*5920*/  IMAD.U32 R12, RZ, RZ, UR14 ;  /* 0x0000000eff0c7e24 */ /* 0x000fe2000f8e00ff */
[----:B------:R-:W-:Y:S01]  /*5930*/  UMOV UR4, UR37 ;  /* 0x0000002500047c82 */ /* 0x000fe20008000000 */
[----:B------:R-:W-:Y:S01]  /*5940*/  UMOV UR5, UR36 ;  /* 0x0000002400057c82 */ /* 0x000fe20008000000 */
[----:B------:R-:W-:Y:S01]  /*5950*/  F2FP.BF16.F32.PACK_AB R180, R180, R11 ;  /* 0x0000000bb4b4723e */ /* 0x000fe200000010ff */
[----:B------:R-:W-:Y:S01]  /*5960*/  IMAD.MOV.U32 R11, RZ, RZ, R0 ;  /* 0x000000ffff0b7224 */ /* 0x000fe200078e0000 */
[----:B------:R-:W-:Y:S01]  /*5970*/  F2FP.BF16.F32.PACK_AB R182, R13, R182 ;  /* 0x000000b60db6723e */ /* 0x000fe200000010ff */
[----:B------:R-:W-:Y:S01]  /*5980*/  IMAD.MOV.U32 R13, RZ, RZ, R8 ;  /* 0x000000ffff0d7224 */ /* 0x000fe200078e0008 */
[----:B------:R-:W-:Y:S02]  /*5990*/  F2FP.BF16.F32.PACK_AB R181, R181, R14 ;  /* 0x0000000eb5b5723e */ /* 0x000fe400000010ff */
[----:B------:R-:W-:-:S02]  /*59a0*/  F2FP.BF16.F32.PACK_AB R183, R20, R183 ;  /* 0x000000b714b7723e */ /* 0x000fc400000010ff */
[----:B------:R-:W-:Y:S01]  /*59b0*/  F2FP.BF16.F32.PACK_AB R176, R15, R176 ;  /* 0x000000b00fb0723e */ /* 0x000fe200000010ff */
[----:B------:R-:W-:Y:S01]  /*59c0*/  @P1 VIADD R12, R12, 0x34860 ;  /* 0x000348600c0c1836 */ /* 0x000fe20000000000 */
[----:B------:R-:W-:Y:S02]  /*59d0*/  F2FP.BF16.F32.PACK_AB R177, R24, R177 ;  /* 0x000000b118b1723e */ /* 0x000fe400000010ff */
[----:B------:R-:W-:Y:S02]  /*59e0*/  F2FP.BF16.F32.PACK_AB R178, R21, R178 ;  /* 0x000000b215b2723e */ /* 0x000fe400000010ff */
[----:B------:R-:W-:Y:S02]  /*59f0*/  @P1 PRMT R12, R17, 0x654, R12 ;  /* 0x00000654110c1816 */ /* 0x000fe4000000000c */
[----:B------:R-:W-:Y:S02]  /*5a00*/  F2FP.BF16.F32.PACK_AB R179, R26, R179 ;  /* 0x000000b31ab3723e */ /* 0x000fe400000010ff */
[----:B------:R0:W-:Y:S01]  /*5a10*/  @P1 SYNCS.ARRIVE.TRANS64.RED.A1T0 RZ, [R12+URZ], RZ ;  /* 0x000000ff0cff19a7 */ /* 0x0001e2000810043f */
[C---:B------:R-:W-:Y:S01]  /*5a20*/  ISETP.GT.AND P1, PT, R197.reuse, RZ, PT ;  /* 0x000000ffc500720c */ /* 0x040fe20003f24270 */
[----:B------:R-:W-:Y:S01]  /*5a30*/  VIADD R197, R197, 0xffffffff ;  /* 0xffffffffc5c57836 */ /* 0x000fe20000000000 */
[----:B------:R-:W-:-:S02]  /*5a40*/  F2FP.BF16.F32.PACK_AB R172, R25, R172 ;  /* 0x000000ac19ac723e */ /* 0x000fc400000010ff */
[----:B------:R-:W-:Y:S02]  /*5a50*/  F2FP.BF16.F32.PACK_AB R173, R28, R173 ;  /* 0x000000ad1cad723e */ /* 0x000fe400000010ff */
[----:B------:R-:W-:Y:S02]  /*5a60*/  F2FP.BF16.F32.PACK_AB R174, R29, R174 ;  /* 0x000000ae1dae723e */ /* 0x000fe400000010ff */
[----:B------:R-:W-:Y:S02]  /*5a70*/  F2FP.BF16.F32.PACK_AB R175, R30, R175 ;  /* 0x000000af1eaf723e */ /* 0x000fe400000010ff */
[----:B------:R-:W-:Y:S02]  /*5a80*/  F2FP.BF16.F32.PACK_AB R168, R33, R168 ;  /* 0x000000a821a8723e */ /* 0x000fe400000010ff */
[----:B------:R-:W-:Y:S02]  /*5a90*/  F2FP.BF16.F32.PACK_AB R169, R32, R169 ;  /* 0x000000a920a9723e */ /* 0x000fe400000010ff */
        /* <DEDUP_REMOVED lines=17> */
[----:B------:R-:W-:Y:S01]  /*5bb0*/  F2FP.BF16.F32.PACK_AB R167, R27, R167 ;  /* 0x000000a71ba7723e */ /* 0x000fe200000010ff */
[----:B0-----:R-:W-:Y:S06]  /*5bc0*/  @P1 BRA `(.L_x_202) ;  /* 0xffffffdc009c1947 */ /* 0x001fec000383ffff */
.L_x_191:
        /* <DEDUP_REMOVED lines=67> */
.L_x_203:
        /* <DEDUP_REMOVED lines=9> */
.L_x_204:
[----:B-1----:R-:W-:Y:S05]  /*6090*/  @P1 BRA `(.L_x_205) ;  /* 0x0000000000081947 */ /* 0x002fea0003800000 */
[----:B------:R-:W1:Y:S02]  /*60a0*/  SYNCS.PHASECHK.TRANS64.TRYWAIT P1, [UR9+0x34850], R4 ;  /* 0x03485004ff0075a7 */ /* 0x000e640008020149 */
[----:B-1----:R-:W-:Y:S05]  /*60b0*/  @!P1 BRA `(.L_x_206) ;  /* 0x0000006400d49947 */ /* 0x002fea0003800000 */
.L_x_205:
[----:B------:R-:W-:Y:S01]  /*60c0*/  UIADD3 UR5, UR4, 0x400, URZ ;  /* 0x0000040004057890 */ /* 0x000fe2000fffe03f */
[----:B------:R-:W-:Y:S01]  /*60d0*/  WARPGROUP.ARRIVE ;  /* 0x00000000000079c5 */ /* 0x000fe20000000000 */
[----:B------:R-:W-:Y:S01]  /*60e0*/  UMOV UR7, 0x40000040 ;  /* 0x4000004000077882 */ /* 0x000fe20000000000 */
[----:B------:R-:W-:Y:S01]  /*60f0*/  UMOV UR11, 0x40000040 ;  /* 0x40000040000b7882 */ /* 0x000fe20000000000 */
[----:B------:R-:W-:Y:S01]  /*6100*/  USHF.R.U32.HI UR5, URZ, 0x4, UR5 ;  /* 0x000000043f057899 */ /* 0x000fe20008011605 */
[----:B01----:R-:W0:Y:S01]  /*6110*/  SHFL.BFLY PT, R4, R7, 0x2, 0x1f ;  /* 0x0c401f0007047f89 */ /* 0x003e2200000e0000 */
[----:B------:R-:W-:Y:S02]  /*6120*/  IMAD.MOV.U32 R89, RZ, RZ, -0x800000 ;  /* 0xff800000ff597424 */ /* 0x000fe400078e00ff */
[----:B------:R-:W-:Y:S01]  /*6130*/  ULOP3.LUT UR5, UR5, 0x3fff, URZ, 0xc0, !UPT ;  /* 0x00003fff05057892 */ /* 0x000fe2000f8ec03f */
[----:B------:R-:W1:Y:S01]  /*6140*/  SHFL.BFLY PT, R5, R6, 0x2, 0x1f ;  /* 0x0c401f0006057f89 */ /* 0x000e6200000e0000 */
[----:B------:R-:W-:-:S02]  /*6150*/  IMAD.MOV.U32 R88, RZ, RZ, -0x800000 ;  /* 0xff800000ff587424 */ /* 0x000fc400078e00ff */
[----:B------:R-:W-:-:S04]  /*6160*/  ULOP3.LUT UR5, UR5, 0x4000000, URZ, 0xfc, !UPT ;  /* 0x0400000005057892 */ /* 0x000fc8000f8efc3f */
[----:B------:R-:W-:-:S04]  /*6170*/  ULEA UR6, UR36, UR5, 0xb ;  /* 0x0000000524067291 */ /* 0x000fc8000f8e583f */
[----:B------:R-:W-:-:S05]  /*6180*/  UIADD3 UR8, UR6, 0x80, URZ ;  /* 0x0000008006087890 */ /* 0x000fca000fffe03f */
[----:B------:R-:W-:Y:S01]  /*6190*/  HGMMA.64x128x16.F32.BF16 R24, R180, gdesc[UR4].tnspB, R24, gsb0 ;  /* 0x41e00004b4187df0 */ /* 0x000fe20008001818 */
[----:B------:R-:W-:Y:S01]  /*61a0*/  UMOV UR7, 0x40000040 ;  /* 0x4000004000077882 */ /* 0x000fe20000000000 */
[----:B------:R-:W-:Y:S01]  /*61b0*/  UMOV UR10, UR8 ;  /* 0x00000008000a7c82 */ /* 0x000fe20008000000 */
[----:B------:R-:W-:Y:S01]  /*61c0*/  UIADD3 UR8, UR6, 0x100, URZ ;  /* 0x0000010006087890 */ /* 0x000fe2000fffe03f */
[----:B0-----:R-:W-:Y:S01]  /*61d0*/  FADD.FTZ R4, R4, R7 ;  /* 0x0000000704047221 */ /* 0x001fe20000010000 */
[----:B-1----:R-:W-:-:S04]  /*61e0*/  FADD.FTZ R9, R5, R6 ;  /* 0x0000000605097221 */ /* 0x002fc80000010000 */
[----:B------:R-:W0:Y:S04]  /*61f0*/  SHFL.BFLY PT, R5, R4, 0x1, 0x1f ;  /* 0x0c201f0004057f89 */ /* 0x000e2800000e0000 */
[----:B------:R-:W1:Y:S01]  /*6200*/  SHFL.BFLY PT, R10, R9, 0x1, 0x1f ;  /* 0x0c201f00090a7f89 */ /* 0x000e6200000e0000 */
[----:B0-----:R-:W-:Y:S01]  /*6210*/  FADD.FTZ R12, R4, R5 ;  /* 0x00000005040c7221 */ /* 0x001fe20000010000 */
[----:B------:R-:W-:Y:S02]  /*6220*/  IMAD.MOV.U32 R5, RZ, RZ, RZ ;  /* 0x000000ffff057224 */ /* 0x000fe400078e00ff */
[----:B-1----:R-:W-:Y:S02]  /*6230*/  FADD.FTZ R13, R9, R10 ;  /* 0x0000000a090d7221 */ /* 0x002fe40000010000 */
[----:B------:R-:W-:Y:S01]  /*6240*/  FSETP.NE.FTZ.AND P1, PT, R12, RZ, PT ;  /* 0x000000ff0c00720b */ /* 0x000fe20003f35000 */
[----:B------:R-:W-:-:S02]  /*6250*/  IMAD.MOV.U32 R10, RZ, RZ, RZ ;  /* 0x000000ffff0a7224 */ /* 0x000fc400078e00ff */
[----:B------:R-:W-:-:S10]  /*6260*/  FSETP.NE.FTZ.AND P2, PT, R13, RZ, PT ;  /* 0x000000ff0d00720b */ /* 0x000fd40003f55000 */
[----:B------:R-:W0:Y:S01]  /*6270*/  @P1 MUFU.LG2 R6, R12 ;  /* 0x0000000c00061308 */ /* 0x000e220000000c00 */
[C---:B------:R-:W-:Y:S02]  /*6280*/  @P1 FMUL.FTZ R7, R3.reuse, 0.69314718246459960938 ;  /* 0x3f31721803071820 */ /* 0x040fe40000410000 */
[----:B------:R-:W-:-:S05]  /*6290*/  @P2 FMUL.FTZ R4, R3, 0.69314718246459960938 ;  /* 0x3f31721803042820 */ /* 0x000fca0000410000 */
[----:B------:R-:W1:Y:S08]  /*62a0*/  @P2 MUFU.LG2 R11, R13 ;  /* 0x0000000d000b2308 */ /* 0x000e700000000c00 */
[----:B------:R2:W3:Y:S01]  /*62b0*/  @P1 MUFU.RCP R5, R12 ;  /* 0x0000000c00051308 */ /* 0x0004e20000001000 */
[----:B0-----:R-:W-:-:S04]  /*62c0*/  @P1 FMUL.FTZ R6, R6, 0.69314718246459960938 ;  /* 0x3f31721806061820 */ /* 0x001fc80000410000 */
[----:B------:R-:W-:-:S03]  /*62d0*/  @P1 FFMA.FTZ R89, R7, R0, R6 ;  /* 0x0000000007591223 */ /* 0x000fc60000010006 */
[----:B------:R2:W0:Y:S01]  /*62e0*/  @P2 MUFU.RCP R10, R13 ;  /* 0x0000000d000a2308 */ /* 0x0004220000001000 */
[----:B-1----:R-:W-:-:S04]  /*62f0*/  @P2 FMUL.FTZ R11, R11, 0.69314718246459960938 ;  /* 0x3f3172180b0b2820 */ /* 0x002fc80000410000 */
[----:B------:R-:W-:Y:S01]  /*6300*/  @P2 FFMA.FTZ R88, R4, R8, R11 ;  /* 0x0000000804582223 */ /* 0x000fe2000001000b */
[----:B------:R-:W-:Y:S02]  /*6310*/  WARPGROUP.DEPBAR.LE gsb0, 0x0 ;  /* 0x00008000000079c5 */ /* 0x000fe40000010000 */
[----:B------:R-:W-:-:S06]  /*6320*/  WARPGROUP.ARRIVE ;  /* 0x00000000000079c5 */ /* 0x000fcc0000000000 */
[----:B------:R-:W-:Y:S01]  /*6330*/  HGMMA.64x128x16.F32.BF16 R24, R176, gdesc[UR8].tnspB, R24, gsb0 ;  /* 0x41e00008b0187df0 */ /* 0x000fe20008001818 */
[----:B------:R-:W-:Y:S01]  /*6340*/  UMOV UR10, UR8 ;  /* 0x00000008000a7c82 */ /* 0x000fe20008000000 */
[----:B------:R-:W-:Y:S01]  /*6350*/  UMOV UR11, 0x40000040 ;  /* 0x40000040000b7882 */ /* 0x000fe20000000000 */
[----:B------:R-:W-:Y:S01]  /*6360*/  UIADD3 UR8, UR6, 0x180, URZ ;  /* 0x0000018006087890 */ /* 0x000fe2000fffe03f */
        /* <DEDUP_REMOVED lines=17> */
[----:B------:R-:W-:Y:S02]  /*6480*/  UIADD3 UR8, UR6, 0x300, URZ ;  /* 0x0000030006087890 */ /* 0x000fe4000fffe03f */
        /* <DEDUP_REMOVED lines=10> */
[----:B------:R-:W-:-:S07]  /*6530*/  WARPGROUP.ARRIVE ;  /* 0x00000000000079c5 */ /* 0x000fce0000000000 */
[----:B------:R-:W-:Y:S03]  /*6540*/  HGMMA.64x128x16.F32.BF16 R24, R164, gdesc[UR4].tnspB, R24, gsb0 ;  /* 0x41e00004a4187df0 */ /* 0x000fe60008001818 */
[----:B------:R-:W-:Y:S02]  /*6550*/  WARPGROUP.DEPBAR.LE gsb0, 0x0 ;  /* 0x00008000000079c5 */ /* 0x000fe40000010000 */
[----:B0-23--:R-:W-:Y:S05]  /*6560*/  @!P0 BRA `(.L_x_207) ;  /* 0x0000000000048947 */ /* 0x00dfea0003800000 */
[----:B------:R-:W-:Y:S01]  /*6570*/  BPT.TRAP 0x1 ;  /* 0x000000040000795c */ /* 0x000fe20000300000 */
.L_x_207:
[----:B------:R-:W0:Y:S01]  /*6580*/  S2UR UR5, SR_SWINHI ;  /* 0x00000000000579c3 */ /* 0x000e220000002f00 */
[----:B------:R-:W-:Y:S01]  /*6590*/  ISETP.NE.AND P1, PT, R2, RZ, PT ;  /* 0x000000ff0200720c */ /* 0x000fe20003f25270 */
[----:B------:R-:W-:Y:S02]  /*65a0*/  IMAD.U32 R0, RZ, RZ, UR9 ;  /* 0x00000009ff007e24 */ /* 0x000fe4000f8e00ff */
        /* <DEDUP_REMOVED lines=11> */
[----:B------:R-:W-:-:S02]  /*6660*/  @P1 VIADD R0, R0, 0x34860 ;  /* 0x0003486000001836 */ /* 0x000fc40000000000 */
        /* <DEDUP_REMOVED lines=9> */
[----:B------:R-:W-:Y:S01]  /*6700*/  UMOV UR6, UR4 ;  /* 0x0000000400067c82 */ /* 0x000fe20008000000 */
[----:B0-----:R-:W-:Y:S01]  /*6710*/  UMOV UR7, UR5 ;  /* 0x0000000500077c82 */ /* 0x001fe20008000000 */
[----:B------:R-:W-:Y:S01]  /*6720*/  FMUL.FTZ R65, R65, R5 ;  /* 0x0000000541417220 */ /* 0x000fe20000410000 */
[----:B------:R-:W-:-:S02]  /*6730*/  IMAD.U32 R36, RZ, RZ, UR6 ;  /* 0x00000006ff247e24 */ /* 0x000fc4000f8e00ff */
[-C--:B------:R-:W-:Y:S01]  /*6740*/  FMUL.FTZ R64, R64, R5.reuse ;  /* 0x0000000540407220 */ /* 0x080fe20000410000 */
        /* <DEDUP_REMOVED lines=11> */
[----:B------:R-:W-:Y:S01]  /*6800*/  IMAD.WIDE R4, R193, 0x2, R36 ;  /* 0x00000002c1047825 */ /* 0x000fe200078e0224 */
[----:B------:R-:W-:-:S03]  /*6810*/  @P1 PRMT R0, R17, 0x654, R0 ;  /* 0x0000065411001816 */ /* 0x000fc60000000000 */
[-C--:B------:R-:W-:Y:S01]  /*6820*/  FMUL.FTZ R98, R42, R10.reuse ;  /* 0x0000000a2a627220 */ /* 0x080fe20000410000 */
[-C--:B------:R-:W-:Y:S01]  /*6830*/  FMUL.FTZ R103, R35, R10.reuse ;  /* 0x0000000a23677220 */ /* 0x080fe20000410000 */
[-C--:B------:R-:W-:Y:S01]  /*6840*/  FMUL.FTZ R27, R27, R10.reuse ;  /* 0x0000000a1b1b7220 */ /* 0x080fe20000410000 */
[----:B------:R0:W-:Y:S01]  /*6850*/  @P1 SYNCS.ARRIVE.TRANS64.RED.A1T0 RZ, [R0+URZ], RZ ;  /* 0x000000ff00ff19a7 */ /* 0x0001e2000810043f */
[----:B------:R-:W-:Y:S01]  /*6860*/  IADD3 R99, P1, R4, 0x4040, RZ ;  /* 0x0000404004637810 */ /* 0x000fe20007f3e0ff */
[-C--:B------:R-:W-:Y:S01]  /*6870*/  FMUL.FTZ R100, R26, R10.reuse ;  /* 0x0000000a1a647220 */ /* 0x080fe20000410000 */
[C---:B------:R-:W-:Y:S01]  /*6880*/  IADD3 R33, P3, R4.reuse, 0x4000, RZ ;  /* 0x0000400004217810 */ /* 0x040fe20007f7e0ff */
[-C--:B------:R-:W-:Y:S01]  /*6890*/  FMUL.FTZ R31, R31, R10.reuse ;  /* 0x0000000a1f1f7220 */ /* 0x080fe20000410000 */
[----:B------:R-:W-:Y:S01]  /*68a0*/  IADD3 R13, P6, R4, 0x20, RZ ;  /* 0x00000020040d7810 */ /* 0x000fe20007fde0ff */
[-C--:B------:R-:W-:Y:S01]  /*68b0*/  FMUL.FTZ R104, R30, R10.reuse ;  /* 0x0000000a1e687220 */ /* 0x080fe20000410000 */
[----:B------:R-:W-:Y:S01]  /*68c0*/  LOP3.LUT R8, R33, 0x380, RZ, 0xc0, !PT ;  /* 0x0000038021087812 */ /* 0x000fe200078ec0ff */
[-C--:B------:R-:W-:Y:S01]  /*68d0*/  FMUL.FTZ R106, R34, R10.reuse ;  /* 0x0000000a226a7220 */ /* 0x080fe20000410000 */
[----:B0-----:R-:W-:Y:S01]  /*68e0*/  LOP3.LUT R0, R99, 0x380, RZ, 0xc0, !PT ;  /* 0x0000038063007812 */ /* 0x001fe200078ec0ff */
[-C--:B------:R-:W-:Y:S01]  /*68f0*/  FMUL.FTZ R102, R39, R10.reuse ;  /* 0x0000000a27667220 */ /* 0x080fe20000410000 */
[----:B------:R-:W-:Y:S01]  /*6900*/  IADD3 R35, P2, R4, 0x4020, RZ ;  /* 0x0000402004237810 */ /* 0x000fe20007f5e0ff */
[-C--:B------:R-:W-:Y:S01]  /*6910*/  FMUL.FTZ R105, R38, R10.reuse ;  /* 0x0000000a26697220 */ /* 0x080fe20000410000 */
[----:B------:R-:W-:Y:S01]  /*6920*/  SHF.R.U64 R0, R0, 0x3, RZ ;  /* 0x0000000300007819 */ /* 0x000fe200000012ff */
[-C--:B------:R-:W-:Y:S01]  /*6930*/  FMUL.FTZ R97, R43, R10.reuse ;  /* 0x0000000a2b617220 */ /* 0x080fe20000410000 */
[----:B------:R-:W-:Y:S01]  /*6940*/  SHF.R.U64 R8, R8, 0x3, RZ ;  /* 0x0000000308087819 */ /* 0x000fe200000012ff */
[-C--:B------:R-:W-:Y:S01]  /*6950*/  FMUL.FTZ R47, R47, R10.reuse ;  /* 0x0000000a2f2f7220 */ /* 0x080fe20000410000 */
[----:B------:R-:W-:Y:S01]  /*6960*/  LOP3.LUT R42, R0, R99, RZ, 0x3c, !PT ;  /* 0x00000063002a7212 */ /* 0x000fe200078e3cff */
[-C--:B------:R-:W-:Y:S01]  /*6970*/  FMUL.FTZ R46, R46, R10.reuse ;  /* 0x0000000a2e2e7220 */ /* 0x080fe20000410000 */
[----:B------:R-:W-:Y:S01]  /*6980*/  LOP3.LUT R0, R13, 0x380, RZ, 0xc0, !PT ;  /* 0x000003800d007812 */ /* 0x000fe200078ec0ff */
[-C--:B------:R-:W-:Y:S01]  /*6990*/  FMUL.FTZ R51, R51, R10.reuse ;  /* 0x0000000a33337220 */ /* 0x080fe20000410000 */
[----:B------:R-:W-:Y:S01]  /*69a0*/  IADD3 R29, P4, R4, 0x60, RZ ;  /* 0x00000060041d7810 */ /* 0x000fe20007f9e0ff */
[-C--:B------:R-:W-:Y:S01]  /*69b0*/  FMUL.FTZ R50, R50, R10.reuse ;  /* 0x0000000a32327220 */ /* 0x080fe20000410000 */
[----:B------:R-:W-:Y:S01]  /*69c0*/  SHF.R.U64 R0, R0, 0x3, RZ ;  /* 0x0000000300007819 */ /* 0x000fe200000012ff */
[-C--:B------:R-:W-:Y:S01]  /*69d0*/  FMUL.FTZ R55, R55, R10.reuse ;  /* 0x0000000a37377220 */ /* 0x080fe20000410000 */
[----:B------:R-:W-:Y:S01]  /*69e0*/  IADD3 R21, P5, R4, 0x40, RZ ;  /* 0x0000004004157810 */ /* 0x000fe20007fbe0ff */
        /* <DEDUP_REMOVED lines=17> */
[----:B------:R-:W-:Y:S01]  /*6b00*/  LOP3.LUT R10, R35, 0x380, RZ, 0xc0, !PT ;  /* 0x00000380230a7812 */ /* 0x000fe200078ec0ff */
[----:B------:R-:W0:Y:S01]  /*6b10*/  LDC R108, c[0x0][0xc38] ;  /* 0x00030e00ff6c7b82 */ /* 0x000e220000000800 */
[----:B------:R-:W-:Y:S01]  /*6b20*/  LOP3.LUT R38, R8, R33, RZ, 0x3c, !PT ;  /* 0x0000002108267212 */ /* 0x000fe200078e3cff */
[----:B------:R-:W-:Y:S01]  /*6b30*/  IMAD.X R43, RZ, RZ, R5, P1 ;  /* 0x000000ffff2b7224 */ /* 0x000fe200008e0605 */
[----:B------:R-:W-:Y:S01]  /*6b40*/  LOP3.LUT R14, R0, R13, RZ, 0x3c, !PT ;  /* 0x0000000d000e7212 */ /* 0x000fe200078e3cff */
[----:B------:R-:W-:Y:S01]  /*6b50*/  IMAD R9, R186, 0x40, R19 ;  /* 0x00000040ba097824 */ /* 0x000fe200078e0213 */
[----:B------:R-:W-:Y:S01]  /*6b60*/  LOP3.LUT R8, R29, 0x380, RZ, 0xc0, !PT ;  /* 0x000003801d087812 */ /* 0x000fe200078ec0ff */
[----:B------:R-:W-:Y:S01]  /*6b70*/  IMAD.X R15, RZ, RZ, R5, P6 ;  /* 0x000000ffff0f7224 */ /* 0x000fe200030e0605 */
[----:B------:R-:W-:Y:S01]  /*6b80*/  LOP3.LUT R0, R21, 0x380, RZ, 0xc0, !PT ;  /* 0x0000038015007812 */ /* 0x000fe200078ec0ff */
[----:B------:R-:W-:Y:S01]  /*6b90*/  IMAD.WIDE R36, R9, 0x2, R36 ;  /* 0x0000000209247825 */ /* 0x000fe200078e0224 */
[----:B------:R-:W-:Y:S01]  /*6ba0*/  SHF.R.U64 R10, R10, 0x3, RZ ;  /* 0x000000030a0a7819 */ /* 0x000fe200000012ff */
[----:B------:R-:W-:Y:S01]  /*6bb0*/  UIADD3 UR5, -UR39, URZ, URZ ;  /* 0x0000003f27057290 */ /* 0x000fe2000fffe13f */
[----:B------:R-:W-:Y:S01]  /*6bc0*/  SHF.R.U64 R8, R8, 0x3, RZ ;  /* 0x0000000308087819 */ /* 0x000fe200000012ff */
[----:B------:R-:W-:Y:S01]  /*6bd0*/  ULDC UR10, c[0x0][0xc44] ;  /* 0x00031100000a7ab9 */ /* 0x000fe20000000800 */
[----:B------:R-:W-:Y:S01]  /*6be0*/  SHF.R.U64 R0, R0, 0x3, RZ ;  /* 0x0000000300007819 */ /* 0x000fe200000012ff */
[--C-:B------:R-:W-:Y:S01]  /*6bf0*/  IMAD.X R41, RZ, RZ, R5.reuse, P2 ;  /* 0x000000ffff297224 */ /* 0x100fe200010e0605 */
[----:B------:R-:W-:Y:S01]  /*6c00*/  LOP3.LUT R40, R10, R35, RZ, 0x3c, !PT ;  /* 0x000000230a287212 */ /* 0x000fe200078e3cff */
[--C-:B------:R-:W-:Y:S01]  /*6c10*/  IMAD.X R39, RZ, RZ, R5.reuse, P3 ;  /* 0x000000ffff277224 */ /* 0x100fe200018e0605 */
[----:B------:R-:W-:Y:S01]  /*6c20*/  LOP3.LUT R10, R8, R29, RZ, 0x3c, !PT ;  /* 0x0000001d080a7212 */ /* 0x000fe200078e3cff */
[----:B------:R-:W-:Y:S01]  /*6c30*/  IMAD.X R11, RZ, RZ, R5, P4 ;  /* 0x000000ffff0b7224 */ /* 0x000fe200020e0605 */
[----:B------:R-:W-:Y:S01]  /*6c40*/  LOP3.LUT R8, R0, R21, RZ, 0x3c, !PT ;  /* 0x0000001500087212 */ /* 0x000fe200078e3cff */
[----:B------:R-:W-:Y:S01]  /*6c50*/  ULDC.64 UR8, c[0x0][0xb90] ;  /* 0x0002e40000087ab9 */ /* 0x000fe20000000a00 */
[----:B------:R-:W1:Y:S01]  /*6c60*/  LDC R0, c[0x0][0xbe8] ;  /* 0x0002fa00ff007b82 */ /* 0x000e620000000800 */
[----:B------:R-:W-:-:S02]  /*6c70*/  R2UR UR13, R189 ;  /* 0x00000000bd0d72ca */ /* 0x000fc400000e0000 */
[----:B------:R-:W-:Y:S02]  /*6c80*/  R2UR UR12, R188 ;  /* 0x00000000bc0c72ca */ /* 0x000fe400000e0000 */
[C---:B------:R-:W-:Y:S02]  /*6c90*/  IADD3 R45, P0, R4.reuse, 0x4060, RZ ;  /* 0x00004060042d7810 */ /* 0x040fe40007f1e0ff */
[----:B------:R-:W-:Y:S02]  /*6ca0*/  LOP3.LUT R9, R4, 0x380, RZ, 0xc0, !PT ;  /* 0x0000038004097812 */ /* 0x000fe400078ec0ff */
[----:B------:R-:W-:Y:S02]  /*6cb0*/  LOP3.LUT R44, R45, 0x380, RZ, 0xc0, !PT ;  /* 0x000003802d2c7812 */ /* 0x000fe400078ec0ff */
[----:B------:R-:W-:Y:S02]  /*6cc0*/  SHF.R.U64 R9, R9, 0x3, RZ ;  /* 0x0000000309097819 */ /* 0x000fe400000012ff */
[----:B------:R-:W-:Y:S01]  /*6cd0*/  SHF.R.U64 R44, R44, 0x3, RZ ;  /* 0x000000032c2c7819 */ /* 0x000fe200000012ff */
[----:B------:R-:W-:Y:S01]  /*6ce0*/  IMAD R99, RZ, RZ, -UR13 ;  /* 0x8000000dff637e24 */ /* 0x000fe2000f8e02ff */
[----:B------:R-:W-:Y:S01]  /*6cf0*/  IADD3 R21, P6, R36, 0x1000, RZ ;  /* 0x0000100024157810 */ /* 0x000fe20007fde0ff */
[----:B------:R-:W-:Y:S01]  /*6d00*/  UIMAD UR10, UR10, UR5, UR13 ;  /* 0x000000050a0a72a4 */ /* 0x000fe2000f8e020d */
[----:B------:R-:W-:Y:S01]  /*6d10*/  LOP3.LUT R4, R9, R4, RZ, 0x3c, !PT ;  /* 0x0000000409047212 */ /* 0x000fe200078e3cff */
[----:B0-----:R-:W-:Y:S01]  /*6d20*/  IMAD R99, R108, R99, UR12 ;  /* 0x0000000c6c637e24 */ /* 0x001fe2000f8e0263 */
[----:B------:R-:W-:Y:S01]  /*6d30*/  LOP3.LUT R44, R44, R45, RZ, 0x3c, !PT ;  /* 0x0000002d2c2c7212 */ /* 0x000fe200078e3cff */
[--C-:B------:R-:W-:Y:S01]  /*6d40*/  IMAD.X R45, RZ, RZ, R5.reuse, P0 ;  /* 0x000000ffff2d7224 */ /* 0x100fe200000e0605 */
[----:B------:R-:W-:Y:S01]  /*6d50*/  LOP3.LUT R34, R21, 0x380, RZ, 0xc0, !PT ;  /* 0x0000038015227812 */ /* 0x000fe200078ec0ff */
[----:B------:R-:W-:Y:S01]  /*6d60*/  IMAD.X R9, RZ, RZ, R5, P5 ;  /* 0x000000ffff097224 */ /* 0x000fe200028e0605 */
[----:B------:R-:W-:Y:S01]  /*6d70*/  MOV R110, R4 ;  /* 0x00000004006e7202 */ /* 0x000fe20000000f00 */
[----:B------:R-:W-:Y:S01]  /*6d80*/  USHF.R.S32.HI UR11, URZ, 0x1f, UR10 ;  /* 0x0000001f3f0b7899 */ /* 0x000fe2000801140a */
[----:B-1----:R-:W-:Y:S01]  /*6d90*/  ISETP.NE.AND P1, PT, R0, 0x1, PT ;  /* 0x000000010000780c */ /* 0x002fe20003f25270 */
[----:B------:R-:W-:Y:S01]  /*6da0*/  IMAD R111, R99, 0x80, R192 ;  /* 0x00000080636f7824 */ /* 0x000fe200078e02c0 */
[----:B------:R-:W-:Y:S01]  /*6db0*/  F2FP.BF16.F32.PACK_AB R5, R27, R100 ;  /* 0x000000641b05723e */ /* 0x000fe200000010ff */
[----:B------:R-:W-:Y:S01]  /*6dc0*/  UIMAD UR5, UR11, UR8, URZ ;  /* 0x000000080b0572a4 */ /* 0x000fe2000f8e023f */
[----:B------:R-:W0:Y:S01]  /*6dd0*/  LDC.64 R100, c[0x0][0xb98] ;  /* 0x0002e600ff647b82 */ /* 0x000e220000000a00 */
[----:B------:R-:W-:Y:S01]  /*6de0*/  SHF.R.U64 R34, R34, 0x3, RZ ;  /* 0x0000000322227819 */ /* 0x000fe200000012ff */
[----:B------:R-:W-:Y:S01]  /*6df0*/  UIMAD.WIDE.U32 UR6, UR10, UR8, URZ ;  /* 0x000000080a0672a5 */ /* 0x000fe2000f8e003f */
[----:B------:R-:W-:Y:S01]  /*6e00*/  F2FP.BF16.F32.PACK_AB R6, R6, R7 ;  /* 0x000000070606723e */ /* 0x000fe200000010ff */
[----:B------:R-:W-:Y:S01]  /*6e10*/  UIMAD UR5, UR10, UR9, UR5 ;  /* 0x000000090a0572a4 */ /* 0x000fe2000f8e0205 */
[----:B------:R-:W-:Y:S01]  /*6e20*/  LOP3.LUT R34, R34, R21, RZ, 0x3c, !PT ;  /* 0x0000001522227212 */ /* 0x000fe200078e3cff */
[----:B------:R-:W-:Y:S01]  /*6e30*/  USHF.R.S32.HI UR12, URZ, 0x1f, UR39 ;  /* 0x0000001f3f0c7899 */ /* 0x000fe20008011427 */
[C---:B------:R-:W-:Y:S01]  /*6e40*/  IADD3 R21, P0, R36.reuse, 0x6000, RZ ;  /* 0x0000600024157810 */ /* 0x040fe20007f1e0ff */
[----:B------:R-:W-:Y:S01]  /*6e50*/  UIADD3 UR5, UR7, UR5, URZ ;  /* 0x0000000507057290 */ /* 0x000fe2000fffe03f */
[----:B------:R-:W1:Y:S01]  /*6e60*/  @P1 LDC R108, c[0x0][0xbec] ;  /* 0x0002fb00ff6c1b82 */ /* 0x000e620000000800 */
[----:B------:R-:W-:Y:S01]  /*6e70*/  F2FP.BF16.F32.PACK_AB R7, R31, R104 ;  /* 0x000000681f07723e */ /* 0x000fe200000010ff */
[----:B------:R-:W-:Y:S01]  /*6e80*/  IMAD.U32 R13, RZ, RZ, UR7 ;  /* 0x00000007ff0d7e24 */ /* 0x000fe2000f8e00ff */
[----:B------:R-:W-:Y:S01]  /*6e90*/  MOV R104, R44 ;  /* 0x0000002c00687202 */ /* 0x000fe20000000f00 */
[----:B------:R-:W-:Y:S01]  /*6ea0*/  IMAD.MOV.U32 R45, RZ, RZ, R111 ;  /* 0x000000ffff2d7224 */ /* 0x000fe200078e006f */
[----:B------:R-:W-:Y:S01]  /*6eb0*/  LOP3.LUT R20, R21, 0x380, RZ, 0xc0, !PT ;  /* 0x0000038015147812 */ /* 0x000fe200078ec0ff */
[----:B------:R-:W-:Y:S01]  /*6ec0*/  IMAD.U32 R12, RZ, RZ, UR6 ;  /* 0x00000006ff0c7e24 */ /* 0x000fe2000f8e00ff */
[C---:B------:R-:W-:Y:S01]  /*6ed0*/  IADD3 R35, P4, R36.reuse, 0x3000, RZ ;  /* 0x0000300024237810 */ /* 0x040fe20007f9e0ff */
[----:B------:R-:W2:Y:S01]  /*6ee0*/  @P1 LDC R109, c[0x0][0xbf0] ;  /* 0x0002fc00ff6d1b82 */ /* 0x000ea20000000800 */
[----:B------:R-:W-:Y:S01]  /*6ef0*/  IADD3 R33, P5, R36, 0x2000, RZ ;  /* 0x0000200024217810 */ /* 0x000fe20007fbe0ff */
[----:B------:R-:W-:Y:S01]  /*6f00*/  IMAD.U32 R13, RZ, RZ, UR5 ;  /* 0x00000005ff0d7e24 */ /* 0x000fe2000f8e00ff */
[----:B------:R-:W-:Y:S01]  /*6f10*/  SHF.R.U64 R20, R20, 0x3, RZ ;  /* 0x0000000314147819 */ /* 0x000fe200000012ff */
[----:B------:R-:W-:Y:S01]  /*6f20*/  ULDC.64 UR6, c[0x0][0xb88] ;  /* 0x0002e20000067ab9 */ /* 0x000fe20000000a00 */
[----:B------:R-:W-:Y:S01]  /*6f30*/  LOP3.LUT R30, R35, 0x380, RZ, 0xc0, !PT ;  /* 0x00000380231e7812 */ /* 0x000fe200078ec0ff */
[----:B------:R-:W-:Y:S01]  /*6f40*/  ULDC UR5, c[0x0][0xa88] ;  /* 0x0002a20000057ab9 */ /* 0x000fe20000000800 */
[----:B------:R-:W-:Y:S01]  /*6f50*/  LOP3.LUT R32, R33, 0x380, RZ, 0xc0, !PT ;  /* 0x0000038021207812 */ /* 0x000fe200078ec0ff */
[----:B0-----:R-:W-:Y:S01]  /*6f60*/  IMAD.WIDE.U32 R12, R100, UR39, R12 ;  /* 0x00000027640c7c25 */ /* 0x001fe2000f8e000c */
[----:B------:R-:W-:Y:S01]  /*6f70*/  F2FP.BF16.F32.PACK_AB R4, R25, R24 ;  /* 0x000000181904723e */ /* 0x000fe200000010ff */
[----:B------:R-:W-:Y:S01]  /*6f80*/  BAR.SYNC.DEFER_BLOCKING 0x1, 0x100 ;  /* 0x0044000000007b1d */ /* 0x000fe20000010000 */
[----:B------:R-:W-:Y:S01]  /*6f90*/  LOP3.LUT R20, R20, R21, RZ, 0x3c, !PT ;  /* 0x0000001514147212 */ /* 0x000fe200078e3cff */
[----:B------:R-:W-:Y:S01]  /*6fa0*/  IMAD.X R31, RZ, RZ, R37, P4 ;  /* 0x000000ffff1f7224 */ /* 0x000fe200020e0625 */
[----:B------:R-:W-:-:S02]  /*6fb0*/  LOP3.LUT R21, R36, 0x380, RZ, 0xc0, !PT ;  /* 0x0000038024157812 */ /* 0x000fc400078ec0ff */
[----:B------:R-:W-:Y:S01]  /*6fc0*/  SHF.R.U64 R30, R30, 0x3, RZ ;  /* 0x000000031e1e7819 */ /* 0x000fe200000012ff */
[----:B-1----:R-:W-:Y:S01]  /*6fd0*/  @P1 IMAD.HI.U32 R44, R111, R108, RZ ;  /* 0x0000006c6f2c1227 */ /* 0x002fe200078e00ff */
[----:B------:R-:W-:Y:S01]  /*6fe0*/  SHF.R.U64 R32, R32, 0x3, RZ ;  /* 0x0000000320207819 */ /* 0x000fe200000012ff */
[----:B------:R-:W-:Y:S01]  /*6ff0*/  ULDC.64 UR8, c[0x0][0xae8] ;  /* 0x0002ba0000087ab9 */ /* 0x000fe20000000a00 */
[----:B------:R-:W-:Y:S02]  /*7000*/  SHF.R.U64 R21, R21, 0x3, RZ ;  /* 0x0000000315157819 */ /* 0x000fe400000012ff */
[----:B------:R-:W-:Y:S01]  /*7010*/  LOP3.LUT R30, R30, R35, RZ, 0x3c, !PT ;  /* 0x000000231e1e7212 */ /* 0x000fe200078e3cff */
[----:B------:R-:W-:Y:S01]  /*7020*/  IMAD.X R35, RZ, RZ, R37, P6 ;  /* 0x000000ffff237224 */ /* 0x000fe200030e0625 */
[----:B------:R-:W-:Y:S02]  /*7030*/  LOP3.LUT R32, R32, R33, RZ, 0x3c, !PT ;  /* 0x0000002120207212 */ /* 0x000fe400078e3cff */
[----:B--2---:R-:W-:-:S02]  /*7040*/  @P1 SHF.R.U32.HI R45, RZ, R109, R44 ;  /* 0x0000006dff2d1219 */ /* 0x004fc4000001162c */
[----:B------:R-:W-:Y:S02]  /*7050*/  MOV R109, R38 ;  /* 0x00000026006d7202 */ /* 0x000fe40000000f00 */
[C---:B------:R-:W-:Y:S01]  /*7060*/  IADD3 R33, P3, R36.reuse, 0x4000, RZ ;  /* 0x0000400024217810 */ /* 0x040fe20007f7e0ff */
[----:B------:R-:W-:Y:S01]  /*7070*/  IMAD.MOV R39, RZ, RZ, -R45 ;  /* 0x000000ffff277224 */ /* 0x000fe200078e0a2d */
[C---:B------:R-:W-:Y:S02]  /*7080*/  IADD3 R29, P2, R36.reuse, 0x5000, RZ ;  /* 0x00005000241d7810 */ /* 0x040fe40007f5e0ff */
[----:B------:R-:W-:Y:S01]  /*7090*/  IADD3 R107, P6, R36, 0x7000, RZ ;  /* 0x00007000246b7810 */ /* 0x000fe20007fde0ff */
[----:B------:R0:W-:Y:S01]  /*70a0*/  STSM.16.M88.4 [R110], R4 ;  /* 0x000000046e007844 */ /* 0x0001e20000000200 */
[----:B------:R-:W-:Y:S01]  /*70b0*/  LOP3.LUT R36, R21, R36, RZ, 0x3c, !PT ;  /* 0x0000002415247212 */ /* 0x000fe200078e3cff */
[--C-:B------:R-:W-:Y:S01]  /*70c0*/  IMAD.X R21, RZ, RZ, R37.reuse, P0 ;  /* 0x000000ffff157224 */ /* 0x100fe200000e0625 */
[----:B------:R-:W-:Y:S01]  /*70d0*/  IADD3 R12, P0, R45, R12, RZ ;  /* 0x0000000c2d0c7210 */ /* 0x000fe20007f1e0ff */
[--C-:B------:R-:W-:Y:S01]  /*70e0*/  IMAD.X R27, RZ, RZ, R37.reuse, P2 ;  /* 0x000000ffff1b7224 */ /* 0x100fe200010e0625 */
[----:B------:R-:W-:Y:S01]  /*70f0*/  LOP3.LUT R26, R29, 0x380, RZ, 0xc0, !PT ;  /* 0x000003801d1a7812 */ /* 0x000fe200078ec0ff */
[----:B------:R-:W-:Y:S01]  /*7100*/  IMAD.X R25, RZ, RZ, R37, P6 ;  /* 0x000000ffff197224 */ /* 0x000fe200030e0625 */
[----:B------:R-:W-:-:S02]  /*7110*/  MOV R15, R14 ;  /* 0x0000000e000f7202 */ /* 0x000fc40000000f00 */
[----:B------:R-:W-:Y:S02]  /*7120*/  SHF.R.U64 R26, R26, 0x3, RZ ;  /* 0x000000031a1a7819 */ /* 0x000fe400000012ff */
[----:B------:R-:W-:Y:S01]  /*7130*/  MOV R108, R40 ;  /* 0x00000028006c7202 */ /* 0x000fe20000000f00 */
[----:B------:R-:W-:Y:S01]  /*7140*/  IMAD R40, R99, 0x80, R191 ;  /* 0x0000008063287824 */ /* 0x000fe200078e02bf */
[----:B------:R-:W-:Y:S02]  /*7150*/  MOV R14, R8 ;  /* 0x00000008000e7202 */ /* 0x000fe40000000f00 */
[----:B------:R-:W-:Y:S01]  /*7160*/  F2FP.BF16.F32.PACK_AB R8, R3, R92 ;  /* 0x0000005c0308723e */ /* 0x000fe200000010ff */
[----:B0-----:R-:W-:Y:S01]  /*7170*/  IMAD R4, R100, UR12, RZ ;  /* 0x0000000c64047c24 */ /* 0x001fe2000f8e02ff */
[----:B------:R-:W-:Y:S01]  /*7180*/  MOV R110, R10 ;  /* 0x0000000a006e7202 */ /* 0x000fe20000000f00 */
[C---:B------:R-:W-:Y:S01]  /*7190*/  IMAD R11, R0.reuse, R39, R111 ;  /* 0x00000027000b7224 */ /* 0x040fe200078e026f */
[----:B------:R-:W-:Y:S01]  /*71a0*/  SHF.R.S32.HI R39, RZ, 0x1f, R45 ;  /* 0x0000001fff277819 */ /* 0x000fe2000001142d */
[----:B------:R-:W-:Y:S01]  /*71b0*/  IMAD R101, R101, UR39, R4 ;  /* 0x0000002765657c24 */ /* 0x000fe2000f8e0204 */
[----:B------:R-:W-:Y:S01]  /*71c0*/  F2FP.BF16.F32.PACK_AB R4, R95, R96 ;  /* 0x000000605f04723e */ /* 0x000fe200000010ff */
[----:B------:R-:W-:Y:S01]  /*71d0*/  IMAD R3, R0, UR5, RZ ;  /* 0x0000000500037c24 */ /* 0x000fe2000f8e02ff */
[----:B------:R-:W-:-:S02]  /*71e0*/  SHF.R.S32.HI R10, RZ, 0x1f, R11 ;  /* 0x0000001fff0a7819 */ /* 0x000fc4000001140b */
[----:B------:R-:W-:Y:S02]  /*71f0*/  IADD3.X R13, R39, R13, R101, P0, !PT ;  /* 0x0000000d270d7210 */ /* 0x000fe400007fe465 */
[----:B------:R-:W-:Y:S01]  /*7200*/  F2FP.BF16.F32.PACK_AB R5, R103, R106 ;  /* 0x0000006a6705723e */ /* 0x000fe200000010ff */
[----:B------:R-:W-:Y:S01]  /*7210*/  IMAD R10, R10, UR6, RZ ;  /* 0x000000060a0a7c24 */ /* 0x000fe2000f8e02ff */
[----:B------:R-:W-:Y:S01]  /*7220*/  F2FP.BF16.F32.PACK_AB R6, R93, R94 ;  /* 0x0000005e5d06723e */ /* 0x000fe200000010ff */
[C---:B------:R-:W-:Y:S01]  /*7230*/  IMAD.WIDE.U32 R12, R11.reuse, UR6, R12 ;  /* 0x000000060b0c7c25 */ /* 0x040fe2000f8e000c */
[----:B------:R-:W-:Y:S02]  /*7240*/  F2FP.BF16.F32.PACK_AB R7, R102, R105 ;  /* 0x000000696607723e */ /* 0x000fe400000010ff */
[----:B------:R-:W-:Y:S01]  /*7250*/  LOP3.LUT R26, R26, R29, RZ, 0x3c, !PT ;  /* 0x0000001d1a1a7212 */ /* 0x000fe200078e3cff */
[----:B------:R-:W-:Y:S01]  /*7260*/  IMAD R39, R11, UR7, R10 ;  /* 0x000000070b277c24 */ /* 0x000fe2000f8e020a */
[----:B------:R-:W-:Y:S01]  /*7270*/  ULDC.64 UR6, c[0x0][0xb50] ;  /* 0x0002d40000067ab9 */ /* 0x000fe20000000a00 */
[----:B------:R0:W-:Y:S01]  /*7280*/  STSM.16.M88.4 [R15], R4 ;  /* 0x000000040f007844 */ /* 0x0001e20000000200 */
[----:B------:R-:W-:Y:S01]  /*7290*/  LOP3.LUT R24, R107, 0x380, RZ, 0xc0, !PT ;  /* 0x000003806b187812 */ /* 0x000fe200078ec0ff */
[----:B------:R-:W-:Y:S01]  /*72a0*/  IMAD.X R29, RZ, RZ, R37, P3 ;  /* 0x000000ffff1d7224 */ /* 0x000fe200018e0625 */
[----:B------:R-:W-:-:S02]  /*72b0*/  LOP3.LUT P0, RZ, R187, 0x3, RZ, 0xc0, !PT ;  /* 0x00000003bbff7812 */ /* 0x000fc4000780c0ff */
[----:B------:R-:W-:Y:S02]  /*72c0*/  F2FP.BF16.F32.PACK_AB R9, R97, R98 ;  /* 0x000000626109723e */ /* 0x000fe400000010ff */
[----:B------:R-:W-:Y:S02]  /*72d0*/  F2FP.BF16.F32.PACK_AB R10, R90, R91 ;  /* 0x0000005b5a0a723e */ /* 0x000fe400000010ff */
[----:B------:R-:W-:Y:S02]  /*72e0*/  F2FP.BF16.F32.PACK_AB R11, R47, R46 ;  /* 0x0000002e2f0b723e */ /* 0x000fe400000010ff */
[----:B------:R-:W-:Y:S02]  /*72f0*/  LEA R38, P3, R12, UR6, 0x2 ;  /* 0x000000060c267c11 */ /* 0x000fe4000f8610ff */
[----:B------:R-:W-:Y:S01]  /*7300*/  SHF.R.U64 R24, R24, 0x3, RZ ;  /* 0x0000000318187819 */ /* 0x000fe200000012ff */
[----:B------:R1:W-:Y:S01]  /*7310*/  STSM.16.M88.4 [R14], R8 ;  /* 0x000000080e007844 */ /* 0x0003e20000000200 */
[CC--:B------:R-:W-:Y:S01]  /*7320*/  ISETP.GE.OR P2, PT, R40.reuse, R3.reuse, P0 ;  /* 0x000000032800720c */ /* 0x0c0fe20000746670 */
[----:B0-----:R-:W-:Y:S01]  /*7330*/  VIADD R4, R40, 0x8 ;  /* 0x0000000828047836 */ /* 0x001fe20000000000 */
[----:B------:R-:W-:Y:S01]  /*7340*/  F2FP.BF16.F32.PACK_AB R6, R53, R52 ;  /* 0x000000343506723e */ /* 0x000fe200000010ff */
[----:B------:R-:W-:Y:S01]  /*7350*/  IMAD.IADD R5, R13, 0x1, R39 ;  /* 0x000000010d057824 */ /* 0x000fe200078e0227 */
[----:B------:R-:W-:Y:S01]  /*7360*/  F2FP.BF16.F32.PACK_AB R7, R55, R54 ;  /* 0x000000363707723e */ /* 0x000fe200000010ff */
[----:B------:R-:W-:Y:S01]  /*7370*/  SHFL.IDX PT, R90, R38, RZ, 0x1c1f ;  /* 0x001c1fff265a7589 */ /* 0x000fe200000e0000 */
[----:B------:R-:W-:-:S02]  /*7380*/  ISETP.GE.OR P0, PT, R4, R3, P0 ;  /* 0x000000030400720c */ /* 0x000fc40000706670 */
[----:B------:R-:W-:Y:S02]  /*7390*/  LEA.HI.X R39, R12, UR7, R5, 0x2, P3 ;  /* 0x000000070c277c11 */ /* 0x000fe400098f1405 */
[----:B------:R-:W-:Y:S02]  /*73a0*/  F2FP.BF16.F32.PACK_AB R4, R49, R48 ;  /* 0x000000303104723e */ /* 0x000fe400000010ff */
[----:B------:R-:W-:Y:S01]  /*73b0*/  F2FP.BF16.F32.PACK_AB R5, R51, R50 ;  /* 0x000000323305723e */ /* 0x000fe200000010ff */
[----:B------:R-:W0:Y:S01]  /*73c0*/  SHFL.IDX PT, R91, R39, RZ, 0x1c1f ;  /* 0x001c1fff275b7589 */ /* 0x000e2200000e0000 */
[----:B------:R-:W-:Y:S02]  /*73d0*/  F2FP.BF16.F32.PACK_AB R12, R57, R56 ;  /* 0x00000038390c723e */ /* 0x000fe400000010ff */
[----:B------:R-:W-:Y:S01]  /*73e0*/  F2FP.BF16.F32.PACK_AB R13, R59, R58 ;  /* 0x0000003a3b0d723e */ /* 0x000fe200000010ff */
[----:B------:R-:W-:Y:S01]  /*73f0*/  STSM.16.M88.4 [R110], R4 ;  /* 0x000000046e007844 */ /* 0x000fe20000000200 */
[----:B-1----:R-:W-:Y:S01]  /*7400*/  F2FP.BF16.F32.PACK_AB R14, R61, R60 ;  /* 0x0000003c3d0e723e */ /* 0x002fe200000010ff */
[----:B------:R-:W1:Y:S01]  /*7410*/  @P1 LDC R59, c[0x0][0xbec] ;  /* 0x0002fb00ff3b1b82 */ /* 0x000e620000000800 */
[----:B------:R-:W-:Y:S01]  /*7420*/  F2FP.BF16.F32.PACK_AB R15, R63, R62 ;  /* 0x0000003e3f0f723e */ /* 0x000fe200000010ff */
[----:B------:R-:W-:Y:S01]  /*7430*/  SHFL.IDX PT, R56, R38, 0x1, 0x1c1f ;  /* 0x003c1f0026387f89 */ /* 0x000fe200000e0000 */
[----:B------:R-:W-:-:S02]  /*7440*/  F2FP.BF16.F32.PACK_AB R72, R73, R72 ;  /* 0x000000484948723e */ /* 0x000fc400000010ff */
[----:B------:R-:W-:Y:S01]  /*7450*/  LOP3.LUT R24, R24, R107, RZ, 0x3c, !PT ;  /* 0x0000006b18187212 */ /* 0x000fe200078e3cff */
[----:B------:R-:W-:Y:S01]  /*7460*/  STSM.16.M88.4 [R109], R12 ;  /* 0x0000000c6d007844 */ /* 0x000fe20000000200 */
[----:B------:R-:W-:Y:S01]  /*7470*/  F2FP.BF16.F32.PACK_AB R8, R65, R64 ;  /* 0x000000404108723e */ /* 0x000fe200000010ff */
[----:B------:R-:W2:Y:S01]  /*7480*/  @P1 LDC R58, c[0x0][0xbf0] ;  /* 0x0002fc00ff3a1b82 */ /* 0x000ea20000000800 */
[----:B------:R-:W-:Y:S01]  /*7490*/  F2FP.BF16.F32.PACK_AB R9, R67, R66 ;  /* 0x000000424309723e */ /* 0x000fe200000010ff */
[----:B------:R-:W3:Y:S01]  /*74a0*/  SHFL.IDX PT, R57, R39, 0x1, 0x1c1f ;  /* 0x003c1f0027397f89 */ /* 0x000ee200000e0000 */
[----:B------:R-:W-:Y:S02]  /*74b0*/  F2FP.BF16.F32.PACK_AB R10, R69, R68 ;  /* 0x00000044450a723e */ /* 0x000fe400000010ff */
[----:B------:R-:W-:Y:S02]  /*74c0*/  F2FP.BF16.F32.PACK_AB R11, R71, R70 ;  /* 0x00000046470b723e */ /* 0x000fe400000010ff */
[----:B------:R-:W-:-:S02]  /*74d0*/  F2FP.BF16.F32.PACK_AB R73, R75, R74 ;  /* 0x0000004a4b49723e */ /* 0x000fc400000010ff */
[----:B------:R-:W-:Y:S01]  /*74e0*/  F2FP.BF16.F32.PACK_AB R80, R81, R80 ;  /* 0x000000505150723e */ /* 0x000fe200000010ff */
[----:B------:R-:W-:Y:S01]  /*74f0*/  STSM.16.M88.4 [R108], R8 ;  /* 0x000000086c007844 */ /* 0x000fe20000000200 */
[----:B------:R-:W-:Y:S02]  /*7500*/  MOV R107, R42 ;  /* 0x0000002a006b7202 */ /* 0x000fe40000000f00 */
[----:B------:R-:W-:Y:S02]  /*7510*/  F2FP.BF16.F32.PACK_AB R74, R77, R76 ;  /* 0x0000004c4d4a723e */ /* 0x000fe400000010ff */
[----:B------:R-:W-:Y:S02]  /*7520*/  F2FP.BF16.F32.PACK_AB R75, R79, R78 ;  /* 0x0000004e4f4b723e */ /* 0x000fe400000010ff */
[----:B------:R-:W-:Y:S02]  /*7530*/  F2FP.BF16.F32.PACK_AB R81, R83, R82 ;  /* 0x000000525351723e */ /* 0x000fe400000010ff */
[----:B------:R-:W-:Y:S01]  /*7540*/  F2FP.BF16.F32.PACK_AB R82, R85, R84 ;  /* 0x000000545552723e */ /* 0x000fe200000010ff */
[----:B------:R-:W-:Y:S01]  /*7550*/  STSM.16.M88.4 [R107], R72 ;  /* 0x000000486b007844 */ /* 0x000fe20000000200 */
[----:B------:R-:W-:-:S02]  /*7560*/  F2FP.BF16.F32.PACK_AB R83, R87, R86 ;  /* 0x000000565753723e */ /* 0x000fc400000010ff */
[----:B------:R-:W-:Y:S02]  /*7570*/  LOP3.LUT R28, R33, 0x380, RZ, 0xc0, !PT ;  /* 0x00000380211c7812 */ /* 0x000fe400078ec0ff */
[----:B------:R-:W-:Y:S01]  /*7580*/  R2UR UR13, R184 ;  /* 0x00000000b80d72ca */ /* 0x000fe200000e0000 */
[----:B------:R-:W-:Y:S01]  /*7590*/  STSM.16.M88.4 [R104], R80 ;  /* 0x0000005068007844 */ /* 0x000fe20000000200 */
[----:B------:R-:W-:Y:S01]  /*75a0*/  UIMAD UR5, UR11, UR8, URZ ;  /* 0x000000080b0572a4 */ /* 0x000fe2000f8e023f */
[----:B------:R-:W-:Y:S01]  /*75b0*/  SHF.R.U64 R28, R28, 0x3, RZ ;  /* 0x000000031c1c7819 */ /* 0x000fe200000012ff */
[----:B------:R-:W-:Y:S01]  /*75c0*/  BAR.SYNC.DEFER_BLOCKING 0x1, 0x100 ;  /* 0x0044000000007b1d */ /* 0x000fe20000010000 */
[----:B------:R-:W-:Y:S02]  /*75d0*/  UIMAD.WIDE.U32 UR6, UR10, UR8, URZ ;  /* 0x000000080a0672a5 */ /* 0x000fe4000f8e003f */
[----:B------:R-:W-:Y:S01]  /*75e0*/  LOP3.LUT R28, R28, R33, RZ, 0x3c, !PT ;  /* 0x000000211c1c7212 */ /* 0x000fe200078e3cff */
[----:B------:R-:W-:Y:S01]  /*75f0*/  UIMAD UR5, UR10, UR9, UR5 ;  /* 0x000000090a0572a4 */ /* 0x000fe2000f8e0205 */
[----:B------:R-:W-:-:S02]  /*7600*/  IMAD.X R33, RZ, RZ, R37, P5 ;  /* 0x000000ffff217224 */ /* 0x000fc400028e0625 */
[----:B------:R-:W-:Y:S01]  /*7610*/  ULDC.64 UR8, c[0x0][0xaf0] ;  /* 0x0002bc0000087ab9 */ /* 0x000fe20000000a00 */
[----:B------:R-:W-:Y:S01]  /*7620*/  UIADD3 UR7, UR7, UR5, URZ ;  /* 0x0000000507077290 */ /* 0x000fe2000fffe03f */
[----:B0-----:R-:W-:Y:S01]  /*7630*/  @!P2 ST.E desc[UR60][R90.64], R89 ;  /* 0x000000595a00a985 */ /* 0x001fe2000c10193c */
[----:B------:R-:W-:Y:S02]  /*7640*/  UIADD3 UR4, UR4, 0x34820, URZ ;  /* 0x0003482004047890 */ /* 0x000fe4000fffe03f */
[----:B------:R-:W-:Y:S01]  /*7650*/  UIADD3 UR36, UR36, 0x1, URZ ;  /* 0x0000000124247890 */ /* 0x000fe2000fffe03f */
[----:B---3--:R0:W-:Y:S01]  /*7660*/  @!P0 ST.E desc[UR60][R56.64], R88 ;  /* 0x0000005838008985 */ /* 0x0081e2000c10193c */
[----:B------:R-:W-:-:S03]  /*7670*/  ULDC.64 UR10, c[0x0][0xa80] ;  /* 0x0002a000000a7ab9 */ /* 0x000fc60000000a00 */
[----:B------:R3:W5:Y:S04]  /*7680*/  LD.E.128 R44, desc[UR60][R34.64] ;  /* 0x0000003c222c7980 */ /* 0x000768000c101d00 */
[----:B------:R1:W5:Y:S01]  /*7690*/  LD.E.128 R12, desc[UR60][R20.64] ;  /* 0x0000003c140c7980 */ /* 0x000362000c101d00 */
[----:B0-----:R-:W-:Y:S01]  /*76a0*/  IMAD R56, R23, 0x20, R186 ;  /* 0x0000002017387824 */ /* 0x001fe200078e02ba */
[----:B------:R-:W-:Y:S01]  /*76b0*/  UIMAD UR5, UR12, UR8, URZ ;  /* 0x000000080c0572a4 */ /* 0x000fe2000f8e023f */
[----:B---3--:R-:W0:Y:S01]  /*76c0*/  LDC.64 R34, c[0x0][0xae0] ;  /* 0x0002b800ff227b82 */ /* 0x008e220000000a00 */
[----:B------:R3:W5:Y:S01]  /*76d0*/  LD.E.128 R8, desc[UR60][R24.64] ;  /* 0x0000003c18087980 */ /* 0x000762000c101d00 */
[----:B------:R-:W-:Y:S01]  /*76e0*/  IMAD R56, R99, 0x80, R56 ;  /* 0x0000008063387824 */ /* 0x000fe200078e0238 */
[----:B------:R-:W-:-:S02]  /*76f0*/  UIMAD.WIDE.U32 UR6, UR39, UR8, UR6 ;  /* 0x00000008270672a5 */ /* 0x000fc4000f8e0006 */
[----:B------:R-:W5:Y:S01]  /*7700*/  LD.E.128 R36, desc[UR60][R36.64] ;  /* 0x0000003c24247980 */ /* 0x000f62000c101d00 */
[----:B-1----:R-:W-:-:S03]  /*7710*/  @P1 IMAD.HI.U32 R21, R56, R59, RZ ;  /* 0x0000003b38151227 */ /* 0x002fc600078e00ff */
[----:B------:R-:W5:Y:S01]  /*7720*/  LD.E.128 R40, desc[UR60][R32.64] ;  /* 0x0000003c20287980 */ /* 0x000f62000c101d00 */
[----:B------:R-:W-:Y:S01]  /*7730*/  IMAD.MOV.U32 R20, RZ, RZ, R56 ;  /* 0x000000ffff147224 */ /* 0x000fe200078e0038 */
[----:B--2---:R-:W-:Y:S01]  /*7740*/  @P1 SHF.R.U32.HI R20, RZ, R58, R21 ;  /* 0x0000003aff141219 */ /* 0x004fe20000011615 */
[----:B------:R-:W-:Y:S01]  /*7750*/  UIMAD UR5, UR39, UR9, UR5 ;  /* 0x00000009270572a4 */ /* 0x000fe2000f8e0205 */
[----:B------:R-:W5:Y:S02]  /*7760*/  LD.E.128 R4, desc[UR60][R30.64] ;  /* 0x0000003c1e047980 */ /* 0x000f64000c101d00 */
[--C-:B------:R-:W-:Y:S01]  /*7770*/  SHF.R.S32.HI R21, RZ, 0x1f, R20.reuse ;  /* 0x0000001fff157819 */ /* 0x100fe20000011414 */
[----:B---3--:R-:W-:Y:S01]  /*7780*/  IMAD.MOV R25, RZ, RZ, -R20 ;  /* 0x000000ffff197224 */ /* 0x008fe200078e0a14 */
[----:B------:R-:W-:Y:S01]  /*7790*/  UIADD3 UR7, UR7, UR5, URZ ;  /* 0x0000000507077290 */ /* 0x000fe2000fffe03f */
[----:B------:R-:W5:Y:S01]  /*77a0*/  LD.E.128 R52, desc[UR60][R28.64] ;  /* 0x0000003c1c347980 */ /* 0x000f62000c101d00 */
[----:B------:R-:W-:Y:S01]  /*77b0*/  ULDC.64 UR8, c[0x0][0xad8] ;  /* 0x0002b60000087ab9 */ /* 0x000fe20000000a00 */
[----:B------:R-:W-:-:S02]  /*77c0*/  IMAD R25, R0, R25, R56 ;  /* 0x0000001900197224 */ /* 0x000fc400078e0238 */
[----:B------:R1:W5:Y:S01]  /*77d0*/  LD.E.128 R48, desc[UR60][R26.64] ;  /* 0x0000003c1a307980 */ /* 0x000362000c101d00 */
[----:B0-----:R-:W-:Y:S01]  /*77e0*/  IMAD R21, R21, R34, RZ ;  /* 0x0000002215157224 */ /* 0x001fe200078e02ff */
[----:B------:R-:W-:Y:S01]  /*77f0*/  @!PT LDS RZ, [RZ] ;  /* 0x00000000fffff984 */ /* 0x000fe20000000800 */
[----:B------:R-:W-:Y:S01]  /*7800*/  @!PT LDS RZ, [RZ] ;  /* 0x00000000fffff984 */ /* 0x000fe20000000800 */
[----:B------:R-:W-:Y:S01]  /*7810*/  @!PT LDS RZ, [RZ] ;  /* 0x00000000fffff984 */ /* 0x000fe20000000800 */
[----:B------:R-:W-:Y:S01]  /*7820*/  @!PT LDS RZ, [RZ] ;  /* 0x00000000fffff984 */ /* 0x000fe20000000800 */
[----:B------:R0:W-:Y:S06]  /*7830*/  MEMBAR.ALL.CTA ;  /* 0x0000000000007992 */ /* 0x0001ec0000008000 */
[----:B0-----:R-:W0:Y:S01]  /*7840*/  FENCE.VIEW.ASYNC.S ;  /* 0x00000000000073c6 */ /* 0x001e220000000000 */
[----:B------:R-:W-:Y:S01]  /*7850*/  SHF.R.S32.HI R0, RZ, 0x1f, R25 ;  /* 0x0000001fff007819 */ /* 0x000fe20000011419 */
[----:B-1----:R-:W-:-:S02]  /*7860*/  IMAD R27, R20, R35, R21 ;  /* 0x00000023141b7224 */ /* 0x002fc400078e0215 */
[----:B------:R-:W-:-:S04]  /*7870*/  IMAD.WIDE.U32 R20, R20, R34, UR6 ;  /* 0x0000000614147e25 */ /* 0x000fc8000f8e0022 */
[----:B------:R-:W-:Y:S02]  /*7880*/  IMAD.IADD R21, R21, 0x1, R27 ;  /* 0x0000000115157824 */ /* 0x000fe400078e021b */
[----:B------:R-:W-:Y:S02]  /*7890*/  IMAD R0, R0, UR8, RZ ;  /* 0x0000000800007c24 */ /* 0x000fe4000f8e02ff */
[----:B------:R-:W-:Y:S01]  /*78a0*/  IMAD R30, R99, 0x80, R186 ;  /* 0x00000080631e7824 */ /* 0x000fe200078e02ba */
[----:B------:R-:W-:Y:S01]  /*78b0*/  ULDC UR5, c[0x0][0xc] ;  /* 0x0000030000057ab9 */ /* 0x000fe20000000800 */
[C---:B------:R-:W-:Y:S02]  /*78c0*/  IMAD R27, R25.reuse, UR9, R0 ;  /* 0x00000009191b7c24 */ /* 0x040fe4000f8e0200 */
[----:B------:R-:W-:Y:S01]  /*78d0*/  IMAD.WIDE.U32 R20, R25, UR8, R20 ;  /* 0x0000000819147c25 */ /* 0x000fe2000f8e0014 */
[----:B------:R-:W-:Y:S01]  /*78e0*/  ISETP.GE.AND P1, PT, R30, R3, PT ;  /* 0x000000031e00720c */ /* 0x000fe20003f26270 */
[----:B------:R-:W-:Y:S01]  /*78f0*/  UMOV UR6, 0x1 ;  /* 0x0000000100067882 */ /* 0x000fe20000000000 */
[----:B------:R-:W-:Y:S01]  /*7900*/  UIADD3 UR13, UR5, UR13, URZ ;  /* 0x0000000d050d7290 */ /* 0x000fe2000fffe03f */
[----:B------:R-:W-:Y:S01]  /*7910*/  IMAD.IADD R21, R21, 0x1, R27 ;  /* 0x0000000115157824 */ /* 0x000fe200078e021b */
[----:B------:R-:W-:Y:S01]  /*7920*/  UPRMT UR5, URZ, 0x654, UR4 ;  /* 0x000006543f057896 */ /* 0x000fe20008000004 */
[----:B------:R-:W-:Y:S01]  /*7930*/  LEA R28, P0, R20, UR10, 0x1 ;  /* 0x0000000a141c7c11 */ /* 0x000fe2000f8008ff */
[----:B------:R-:W-:Y:S01]  /*7940*/  UPRMT UR4, UR6, 0x654, UR4 ;  /* 0x0000065406047896 */ /* 0x000fe20008000004 */
[----:B------:R-:W-:Y:S01]  /*7950*/  VIADD R0, R30, 0x20 ;  /* 0x000000201e007836 */ /* 0x000fe20000000000 */
[----:B------:R-:W-:Y:S01]  /*7960*/  UISETP.NE.AND UP0, UPT, UR36, 0x2, UPT ;  /* 0x000000022400788c */ /* 0x000fe2000bf05270 */
[----:B------:R-:W-:-:S03]  /*7970*/  LEA.HI.X R29, R20, UR11, R21, 0x1, P0 ;  /* 0x0000000b141d7c11 */ /* 0x000fc600080f0c15 */
[----:B------:R-:W-:Y:S01]  /*7980*/  USEL UR6, URZ, 0x1, UP0 ;  /* 0x000000013f067887 */ /* 0x000fe20008000000 */
[-C--:B------:R-:W-:Y:S01]  /*7990*/  ISETP.GE.AND P3, PT, R0, R3.reuse, PT ;  /* 0x000000030000720c */ /* 0x080fe20003f66270 */
[----:B------:R-:W-:Y:S01]  /*79a0*/  VIADD R0, R30, 0x40 ;  /* 0x000000401e007836 */ /* 0x000fe20000000000 */
[----:B0-----:R-:W-:Y:S01]  /*79b0*/  SYNCS.ARRIVE.TRANS64.RED.A1T0 RZ, [UR5], RZ ;  /* 0x000000ffffff79a7 */ /* 0x001fe20008100405 */
[----:B------:R-:W-:Y:S01]  /*79c0*/  IMAD.U32 R184, RZ, RZ, UR13 ;  /* 0x0000000dffb87e24 */ /* 0x000fe2000f8e00ff */
[----:B------:R-:W-:Y:S01]  /*79d0*/  USEL UR36, UR36, URZ, UP0 ;  /* 0x0000003f24247287 */ /* 0x000fe20008000000 */
[----:B------:R0:W1:Y:S01]  /*79e0*/  SHFL.IDX PT, R26, R28, RZ, 0x181f ;  /* 0x00181fff1c1a7589 */ /* 0x00006200000e0000 */
[----:B------:R-:W-:Y:S01]  /*79f0*/  ULOP3.LUT UR37, UR37, UR6, URZ, 0x3c, !UPT ;  /* 0x0000000625257292 */ /* 0x000fe2000f8e3c3f */
[----:B------:R-:W-:Y:S02]  /*7a00*/  BSSY B0, `(.L_x_208) ;  /* 0x000000d000007945 */ /* 0x000fe40003800000 */
[----:B------:R0:W2:Y:S01]  /*7a10*/  SHFL.IDX PT, R27, R29, RZ, 0x181f ;  /* 0x00181fff1d1b7589 */ /* 0x0000a200000e0000 */
[----:B------:R-:W-:Y:S01]  /*7a20*/  SYNCS.ARRIVE.TRANS64.RED.A1T0 RZ, [UR4], RZ ;  /* 0x000000ffffff79a7 */ /* 0x000fe20008100404 */
[----:B------:R-:W-:Y:S01]  /*7a30*/  ISETP.GE.AND P0, PT, R0, R3, PT ;  /* 0x000000030000720c */ /* 0x000fe20003f06270 */
[----:B------:R-:W-:-:S12]  /*7a40*/  @P1 BRA `(.L_x_209) ;  /* 0x0000000000201947 */ /* 0x000fd80003800000 */
[----:B------:R-:W-:Y:S02]  /*7a50*/  ULDC UR4, c[0x0][0xac8] ;  /* 0x0002b20000047ab9 */ /* 0x000fe40000000800 */
[----:B------:R-:W-:Y:S02]  /*7a60*/  ISETP.GE.AND P2, PT, R22, UR4, PT ;  /* 0x0000000416007c0c */ /* 0x000fe4000bf46270 */
[----:B------:R-:W-:-:S11]  /*7a70*/  ISETP.GE.AND P1, PT, R19, UR4, PT ;  /* 0x0000000413007c0c */ /* 0x000fd6000bf26270 */
[C---:B-1----:R-:W-:Y:S02]  /*7a80*/  @!P2 LEA R24, P4, R22.reuse, R26, 0x1 ;  /* 0x0000001a1618a211 */ /* 0x042fe400078808ff */
[----:B--2---:R-:W-:Y:S02]  /*7a90*/  @!P1 IMAD.WIDE R20, R19, 0x2, R26 ;  /* 0x0000000213149825 */ /* 0x004fe400078e021a */
[----:B------:R-:W-:-:S03]  /*7aa0*/  @!P2 LEA.HI.X R25, R22, R27, R196, 0x1, P4 ;  /* 0x0000001b1619a211 */ /* 0x000fc600020f0cc4 */
[----:B-----5:R3:W-:Y:S04]  /*7ab0*/  @!P1 ST.E.128 desc[UR60][R20.64], R36 ;  /* 0x0000002414009985 */ /* 0x0207e8000c101d3c */
[----:B------:R3:W-:Y:S02]  /*7ac0*/  @!P2 ST.E.128 desc[UR60][R24.64], R52 ;  /* 0x000000341800a985 */ /* 0x0007e4000c101d3c */
.L_x_209:
[----:B------:R-:W-:Y:S05]  /*7ad0*/  BSYNC B0 ;  /* 0x0000000000007941 */ /* 0x000fea0003800000 */
.L_x_208:
[----:B--2---:R2:W4:Y:S01]  /*7ae0*/  SHFL.IDX PT, R27, R29, 0x1, 0x181f ;  /* 0x00381f001d1b7f89 */ /* 0x00452200000e0000 */
[----:B------:R-:W-:Y:S03]  /*7af0*/  BSSY B0, `(.L_x_210) ;  /* 0x000000b000007945 */ /* 0x000fe60003800000 */
[----:B-1----:R2:W1:Y:S01]  /*7b00*/  SHFL.IDX PT, R26, R28, 0x1, 0x181f ;  /* 0x00381f001c1a7f89 */ /* 0x00246200000e0000 */
[----:B------:R-:W-:Y:S05]  /*7b10*/  @P3 BRA `(.L_x_211) ;  /* 0x0000000000203947 */ /* 0x000fea0003800000 */
[----:B------:R-:W-:Y:S02]  /*7b20*/  ULDC UR4, c[0x0][0xac8] ;  /* 0x0002b20000047ab9 */ /* 0x000fe40000000800 */
[----:B------:R-:W-:Y:S02]  /*7b30*/  ISETP.GE.AND P3, PT, R22, UR4, PT ;  /* 0x0000000416007c0c */ /* 0x000fe4000bf66270 */
[----:B------:R-:W-:-:S11]  /*7b40*/  ISETP.GE.AND P2, PT, R19, UR4, PT ;  /* 0x0000000413007c0c */ /* 0x000fd6000bf46270 */
[C---:B-1-3--:R-:W-:Y:S02]  /*7b50*/  @!P3 LEA R24, P1, R22.reuse, R26, 0x1 ;  /* 0x0000001a1618b211 */ /* 0x04afe400078208ff */
[----:B----4-:R-:W-:Y:S02]  /*7b60*/  @!P2 IMAD.WIDE R20, R19, 0x2, R26 ;  /* 0x000000021314a825 */ /* 0x010fe400078e021a */
[----:B------:R-:W-:-:S03]  /*7b70*/  @!P3 LEA.HI.X R25, R22, R27, R196, 0x1, P1 ;  /* 0x0000001b1619b211 */ /* 0x000fc600008f0cc4 */
[----:B-----5:R1:W-:Y:S04]  /*7b80*/  @!P2 ST.E.128 desc[UR60][R20.64], R44 ;  /* 0x0000002c1400a985 */ /* 0x0203e8000c101d3c */
[----:B------:R1:W-:Y:S02]  /*7b90*/  @!P3 ST.E.128 desc[UR60][R24.64], R48 ;  /* 0x000000301800b985 */ /* 0x0003e4000c101d3c */
.L_x_211:
[----:B------:R-:W-:Y:S05]  /*7ba0*/  BSYNC B0 ;  /* 0x0000000000007941 */ /* 0x000fea0003800000 */
.L_x_210:
[----:B----4-:R4:W0:Y:S01]  /*7bb0*/  SHFL.IDX PT, R27, R29, 0x2, 0x181f ;  /* 0x00581f001d1b7f89 */ /* 0x01082200000e0000 */
[----:B------:R-:W-:Y:S03]  /*7bc0*/  BSSY B0, `(.L_x_212) ;  /* 0x000000b000007945 */ /* 0x000fe60003800000 */
[----:B-1----:R4:W1:Y:S01]  /*7bd0*/  SHFL.IDX PT, R26, R28, 0x2, 0x181f ;  /* 0x00581f001c1a7f89 */ /* 0x00286200000e0000 */
[----:B------:R-:W-:Y:S05]  /*7be0*/  @P0 BRA `(.L_x_213) ;  /* 0x0000000000200947 */ /* 0x000fea0003800000 */
[----:B------:R-:W-:Y:S02]  /*7bf0*/  ULDC UR4, c[0x0][0xac8] ;  /* 0x0002b20000047ab9 */ /* 0x000fe40000000800 */
[----:B------:R-:W-:Y:S02]  /*7c00*/  ISETP.GE.AND P2, PT, R22, UR4, PT ;  /* 0x0000000416007c0c */ /* 0x000fe4000bf46270 */
[----:B------:R-:W-:-:S11]  /*7c10*/  ISETP.GE.AND P1, PT, R19, UR4, PT ;  /* 0x0000000413007c0c */ /* 0x000fd6000bf26270 */
[C---:B-1-3--:R-:W-:Y:S02]  /*7c20*/  @!P2 LEA R24, P0, R22.reuse, R26, 0x1 ;  /* 0x0000001a1618a211 */ /* 0x04afe400078008ff */
[----:B0-----:R-:W-:Y:S02]  /*7c30*/  @!P1 IMAD.WIDE R20, R19, 0x2, R26 ;  /* 0x0000000213149825 */ /* 0x001fe400078e021a */
[----:B------:R-:W-:-:S03]  /*7c40*/  @!P2 LEA.HI.X R25, R22, R27, R196, 0x1, P0 ;  /* 0x0000001b1619a211 */ /* 0x000fc600000f0cc4 */
[----:B-----5:R0:W-:Y:S04]  /*7c50*/  @!P1 ST.E.128 desc[UR60][R20.64], R40 ;  /* 0x0000002814009985 */ /* 0x0201e8000c101d3c */
[----:B------:R0:W-:Y:S02]  /*7c60*/  @!P2 ST.E.128 desc[UR60][R24.64], R12 ;  /* 0x0000000c1800a985 */ /* 0x0001e4000c101d3c */
.L_x_213:
[----:B------:R-:W-:Y:S05]  /*7c70*/  BSYNC B0 ;  /* 0x0000000000007941 */ /* 0x000fea0003800000 */
.L_x_212:
[----:B------:R-:W-:Y:S01]  /*7c80*/  VIADD R0, R30, 0x60 ;  /* 0x000000601e007836 */ /* 0x000fe20000000000 */
[----:B0--3--:R0:W3:Y:S01]  /*7c90*/  SHFL.IDX PT, R21, R29, 0x3, 0x181f ;  /* 0x00781f001d157f89 */ /* 0x0090e200000e0000 */
[----:B------:R-:W-:Y:S01]  /*7ca0*/  BSSY B0, `(.L_x_214) ;  /* 0x000000d000007945 */ /* 0x000fe20003800000 */
[----:B------:R-:W-:Y:S02]  /*7cb0*/  VIADD R185, R185, 0x1 ;  /* 0x00000001b9b97836 */ /* 0x000fe40000000000 */
[----:B------:R-:W-:Y:S01]  /*7cc0*/  ISETP.GE.AND P0, PT, R0, R3, PT ;  /* 0x000000030000720c */ /* 0x000fe20003f06270 */
[----:B------:R0:W0:-:S12]  /*7cd0*/  SHFL.IDX PT, R20, R28, 0x3, 0x181f ;  /* 0x00781f001c147f89 */ /* 0x00001800000e0000 */
[----:B------:R-:W-:Y:S05]  /*7ce0*/  @P0 BRA `(.L_x_215) ;  /* 0x0000000000200947 */ /* 0x000fea0003800000 */
[----:B------:R-:W-:Y:S02]  /*7cf0*/  ULDC UR4, c[0x0][0xac8] ;  /* 0x0002b20000047ab9 */ /* 0x000fe40000000800 */
[----:B------:R-:W-:Y:S02]  /*7d00*/  ISETP.GE.AND P2, PT, R22, UR4, PT ;  /* 0x0000000416007c0c */ /* 0x000fe4000bf46270 */
[----:B------:R-:W-:-:S11]  /*7d10*/  ISETP.GE.AND P1, PT, R19, UR4, PT ;  /* 0x0000000413007c0c */ /* 0x000fd6000bf26270 */
[C---:B0----5:R-:W-:Y:S02]  /*7d20*/  @!P2 LEA R14, P0, R22.reuse, R20, 0x1 ;  /* 0x00000014160ea211 */ /* 0x061fe400078008ff */
[----:B---3--:R-:W-:Y:S02]  /*7d30*/  @!P1 IMAD.WIDE R12, R19, 0x2, R20 ;  /* 0x00000002130c9825 */ /* 0x008fe400078e0214 */
[----:B------:R-:W-:-:S03]  /*7d40*/  @!P2 LEA.HI.X R15, R22, R21, R196, 0x1, P0 ;  /* 0x00000015160fa211 */ /* 0x000fc600000f0cc4 */
[----:B------:R0:W-:Y:S04]  /*7d50*/  @!P1 ST.E.128 desc[UR60][R12.64], R4 ;  /* 0x000000040c009985 */ /* 0x0001e8000c101d3c */
[----:B------:R0:W-:Y:S02]  /*7d60*/  @!P2 ST.E.128 desc[UR60][R14.64], R8 ;  /* 0x000000080e00a985 */ /* 0x0001e4000c101d3c */
.L_x_215:
[----:B------:R-:W-:Y:S05]  /*7d70*/  BSYNC B0 ;  /* 0x0000000000007941 */ /* 0x000fea0003800000 */
.L_x_214:
[----:B------:R-:W1:Y:S01]  /*7d80*/  LDC R0, c[0x0][0xc34] ;  /* 0x00030d00ff007b82 */ /* 0x000e620000000800 */
[----:B------:R-:W-:-:S13]  /*7d90*/  R2UR UR4, R184 ;  /* 0x00000000b80472ca */ /* 0x000fda00000e0000 */
[----:B-1----:R-:W-:-:S13]  /*7da0*/  ISETP.LE.AND P0, PT, R0, UR4, PT ;  /* 0x0000000400007c0c */ /* 0x002fda000bf03270 */
[----:B------:R-:W-:Y:S05]  /*7db0*/  @!P0 BRA `(.L_x_216) ;  /* 0xffffff9400448947 */ /* 0x000fea000383ffff */
[----:B------:R-:W-:Y:S05]  /*7dc0*/  EXIT ;  /* 0x000000000000794d */ /* 0x000fea0003800000 */
.L_x_182:
[----:B------:R-:W-:-:S08]  /*7dd0*/  NOP ;  /* 0x0000000000007918 */ /* 0x000fd00000000000 */
[----:B0-----:R-:W0:-:S00]  /*7de0*/  USETMAXREG.DEALLOC.CTAPOOL 0x18 ;  /* 0x00000018000079c8 */ /* 0x001e0000080e0500 */
[----:B------:R-:W1:Y:S01]  /*7df0*/  S2UR UR4, SR_CTAID.X ;  /* 0x00000000000479c3 */ /* 0x000e620000002500 */
[----:B0-----:R-:W-:Y:S02]  /*7e00*/  IMAD.MOV.U32 R3, RZ, RZ, 0x1 ;  /* 0x00000001ff037424 */ /* 0x001fe400078e00ff */
[----:B------:R-:W-:-:S03]  /*7e10*/  IMAD.MOV.U32 R19, RZ, RZ, RZ ;  /* 0x000000ffff137224 */ /* 0x000fc600078e00ff */
[----:B------:R0:W-:Y:S02]  /*7e20*/  STL [R1], R3 ;  /* 0x0000000301007387 */ /* 0x0001e40000100800 */
[----:B------:R-:W1:Y:S02]  /*7e30*/  LDC R2, c[0x0][0xc34] ;  /* 0x00030d00ff027b82 */ /* 0x000e640000000800 */
[----:B-1----:R-:W-:Y:S01]  /*7e40*/  ISETP.LE.AND P0, PT, R2, UR4, PT ;  /* 0x0000000402007c0c */ /* 0x002fe2000bf03270 */
[----:B------:R-:W-:-:S12]  /*7e50*/  IMAD.MOV.U32 R2, RZ, RZ, 0x1 ;  /* 0x00000001ff027424 */ /* 0x000fd800078e00ff */
[----:B0-----:R-:W-:Y:S05]  /*7e60*/  @P0 BRA `(.L_x_217) ;  /* 0x00000044002c0947 */ /* 0x001fea0003800000 */
[----:B------:R-:W2:Y:S01]  /*7e70*/  LDL R4, [R1+0x30] ;  /* 0x0000300001047983 */ /* 0x000ea20000100800 */
[----:B------:R-:W0:Y:S01]  /*7e80*/  S2UR UR4, SR_CgaCtaId ;  /* 0x00000000000479c3 */ /* 0x000e220000008800 */
[C---:B------:R-:W-:Y:S01]  /*7e90*/  IMAD.SHL.U32 R2, R0.reuse, 0x8, RZ ;  /* 0x0000000800027824 */ /* 0x040fe200078e00ff */
[C---:B------:R-:W-:Y:S01]  /*7ea0*/  LOP3.LUT R5, R0.reuse, 0x7f, RZ, 0xc0, !PT ;  /* 0x0000007f00057812 */ /* 0x040fe200078ec0ff */
[----:B------:R-:W-:Y:S01]  /*7eb0*/  UMOV UR36, 0x400 ;  /* 0x0000040000247882 */ /* 0x000fe20000000000 */
[----:B------:R-:W-:Y:S01]  /*7ec0*/  LOP3.LUT P0, RZ, R0, 0x1f, RZ, 0xc0, !PT ;  /* 0x0000001f00ff7812 */ /* 0x000fe2000780c0ff */
[----:B------:R-:W-:Y:S01]  /*7ed0*/  IMAD.MOV.U32 R19, RZ, RZ, RZ ;  /* 0x000000ffff137224 */ /* 0x000fe200078e00ff */
[----:B------:R-:W-:Y:S01]  /*7ee0*/  LOP3.LUT R3, R2, 0x1f8, RZ, 0xc0, !PT ;  /* 0x000001f802037812 */ /* 0x000fe200078ec0ff */
[----:B------:R-:W-:Y:S01]  /*7ef0*/  ULDC.64 UR38, c[0x0][0x198] ;  /* 0x0000660000267ab9 */ /* 0x000fe20000000a00 */
[C---:B------:R-:W-:Y:S01]  /*7f00*/  ISETP.NE.AND P1, PT, R5.reuse, RZ, PT ;  /* 0x000000ff0500720c */ /* 0x040fe20003f25270 */
[----:B------:R-:W-:Y:S01]  /*7f10*/  ULDC UR40, c[0x0][0xc] ;  /* 0x0000030000287ab9 */ /* 0x000fe20000000800 */
[----:B------:R-:W-:-:S02]  /*7f20*/  ISETP.NE.OR P0, PT, R5, RZ, !P0 ;  /* 0x000000ff0500720c */ /* 0x000fc40004705670 */
[----:B------:R-:W-:Y:S02]  /*7f30*/  LOP3.LUT R18, R18, 0xfffffffe, RZ, 0xc0, !PT ;  /* 0xfffffffe12127812 */ /* 0x000fe400078ec0ff */
[----:B------:R-:W-:-:S07]  /*7f40*/  LOP3.LUT R2, R2, 0x38, RZ, 0xc0, !PT ;  /* 0x0000003802027812 */ /* 0x000fce00078ec0ff */
[----:B------:R-:W-:Y:S01]  /*7f50*/  @P1 LOP3.LUT R18, R18, 0x1, RZ, 0xfc, !PT ;  /* 0x0000000112121812 */ /* 0x000fe200078efcff */
[----:B0-----:R-:W-:-:S03]  /*7f60*/  ULEA UR36, UR4, UR36, 0x18 ;  /* 0x0000002404247291 */ /* 0x001fc6000f8ec03f */
[----:B------:R-:W-:-:S04]  /*7f70*/  LOP3.LUT R18, R18, 0xfffffffd, RZ, 0xc0, !PT ;  /* 0xfffffffd12127812 */ /* 0x000fc800078ec0ff */
[----:B------:R-:W-:Y:S02]  /*7f80*/  @P0 LOP3.LUT R18, R18, 0x2, RZ, 0xfc, !PT ;  /* 0x0000000212120812 */ /* 0x000fe400078efcff */
[----:B--2---:R-:W-:Y:S02]  /*7f90*/  R2UR UR5, R4 ;  /* 0x00000000040572ca */ /* 0x004fe400000e0000 */
[----:B------:R-:W-:Y:S01]  /*7fa0*/  LOP3.LUT R4, R3, 0x38, R0, 0x78, !PT ;  /* 0x0000003803047812 */ /* 0x000fe200078e7800 */
[----:B------:R-:W-:Y:S02]  /*7fb0*/  IMAD.SHL.U32 R3, R5, 0x8, RZ ;  /* 0x0000000805037824 */ /* 0x000fe400078e00ff */
[----:B------:R-:W-:-:S03]  /*7fc0*/  IMAD.SHL.U32 R0, R0, 0x10, RZ ;  /* 0x0000001000007824 */ /* 0x000fc600078e00ff */
[----:B------:R-:W-:Y:S02]  /*7fd0*/  LOP3.LUT R3, R4, 0x200, R3, 0xf8, !PT ;  /* 0x0000020004037812 */ /* 0x000fe400078ef803 */
[----:B------:R-:W-:-:S03]  /*7fe0*/  SHF.R.U32.HI R4, RZ, 0x3, R5 ;  /* 0x00000003ff047819 */ /* 0x000fc60000011605 */
[----:B------:R-:W-:Y:S01]  /*7ff0*/  ULOP3.LUT UR37, UR5, 0x2, URZ, 0xfc, !UPT ;  /* 0x0000000205257892 */ /* 0x000fe2000f8efc3f */
[----:B------:R-:W0:Y:S01]  /*8000*/  S2UR UR5, SR_CTAID.X ;  /* 0x00000000000579c3 */ /* 0x000e220000002500 */
[----:B------:R-:W-:Y:S02]  /*8010*/  LOP3.LUT R4, R4, 0x70, R0, 0xf8, !PT ;  /* 0x0000007004047812 */ /* 0x000fe400078ef800 */
[----:B------:R-:W-:-:S05]  /*8020*/  LEA R0, R3, UR36, 0x1 ;  /* 0x0000002403007c11 */ /* 0x000fca000f8e08ff */
[----:B------:R1:W-:Y:S02]  /*8030*/  STL [R1+0x10], R0 ;  /* 0x0000100001007387 */ /* 0x0003e40000100800 */
[----:B-1----:R-:W-:Y:S02]  /*8040*/  IMAD.MOV.U32 R0, RZ, RZ, 0x1 ;  /* 0x00000001ff007424 */ /* 0x002fe400078e00ff */
[----:B0-----:R-:W-:-:S05]  /*8050*/  IMAD.U32 R3, RZ, RZ, UR5 ;  /* 0x00000005ff037e24 */ /* 0x001fca000f8e00ff */
[----:B------:R0:W-:Y:S04]  /*8060*/  STL [R1+0x24], R3 ;  /* 0x0000240301007387 */ /* 0x0001e80000100800 */
[----:B------:R-:W-:Y:S04]  /*8070*/  STL [R1+0x2c], RZ ;  /* 0x00002cff01007387 */ /* 0x000fe80000100800 */
[----:B------:R1:W-:Y:S01]  /*8080*/  STL [R1], R0 ;  /* 0x0000000001007387 */ /* 0x0003e20000100800 */
[C---:B0-----:R-:W-:Y:S02]  /*8090*/  LOP3.LUT R3, R2.reuse, 0x40, RZ, 0xfc, !PT ;  /* 0x0000004002037812 */ /* 0x041fe400078efcff */
[----:B-1----:R-:W-:-:S07]  /*80a0*/  LOP3.LUT R0, R2, 0x80, RZ, 0xfc, !PT ;  /* 0x0000008002007812 */ /* 0x002fce00078efcff */
.L_x_301:
[----:B0-----:R-:W2:Y:S01]  /*80b0*/  LDL R4, [R1+0x24] ;  /* 0x0000240001047983 */ /* 0x001ea20000100800 */
[----:B------:R-:W0:Y:S01]  /*80c0*/  LDC R0, c[0x0][0xc38] ;  /* 0x00030e00ff007b82 */ /* 0x000e220000000800 */
        /* <DEDUP_REMOVED lines=9> */
[----:B0-----:R-:W-:Y:S02]  /*8160*/  ISETP.NE.AND P0, PT, R0, 0x1, PT ;  /* 0x000000010000780c */ /* 0x001fe40003f05270 */
[----:B-1----:R-:W-:-:S11]  /*8170*/  ISETP.NE.AND P1, PT, R16, 0x1, PT ;  /* 0x000000011000780c */ /* 0x002fd60003f25270 */
[----:B------:R-:W2:Y:S08]  /*8180*/  @P0 LDC R5, c[0x0][0xc3c] ;  /* 0x00030f00ff050b82 */ /* 0x000eb00000000800 */
[----:B------:R-:W0:Y:S08]  /*8190*/  @P0 LDC R0, c[0x0][0xc40] ;  /* 0x00031000ff000b82 */ /* 0x000e300000000800 */
[----:B------:R-:W1:Y:S01]  /*81a0*/  @P1 LDC.64 R2, c[0x0][0xc48] ;  /* 0x00031200ff021b82 */ /* 0x000e620000000a00 */
[----:B--2---:R-:W-:-:S05]  /*81b0*/  @P0 IMAD.HI.U32 R5, R4, R5, RZ ;  /* 0x0000000504050227 */ /* 0x004fca00078e00ff */
[----:B0-----:R-:W-:Y:S02]  /*81c0*/  @P0 SHF.R.U32.HI R4, RZ, R0, R5 ;  /* 0x00000000ff040219 */ /* 0x001fe40000011605 */
[----:B------:R-:W0:Y:S01]  /*81d0*/  LDC R0, c[0x0][0x2f0] ;  /* 0x0000bc00ff007b82 */ /* 0x000e220000000800 */
[----:B------:R-:W-:Y:S02]  /*81e0*/  PLOP3.LUT P0, PT, PT, PT, UP0, 0x80, 0x0 ;  /* 0x000000000000781c */ /* 0x000fe40003f0f008 */
[----:B-1----:R-:W-:Y:S01]  /*81f0*/  @P1 IMAD.HI.U32 R2, R4, R2, RZ ;  /* 0x0000000204021227 */ /* 0x002fe200078e00ff */
[----:B------:R-:W-:Y:S03]  /*8200*/  STL [R1+0x1c], R4 ;  /* 0x00001c0401007387 */ /* 0x000fe60000100800 */
[----:B------:R-:W-:Y:S01]  /*8210*/  IMAD.MOV.U32 R6, RZ, RZ, R4 ;  /* 0x000000ffff067224 */ /* 0x000fe200078e0004 */
[----:B------:R-:W-:-:S05]  /*8220*/  @P1 SHF.R.U32.HI R6, RZ, R3, R2 ;  /* 0x00000003ff061219 */ /* 0x000fca0000011602 */
[----:B------:R-:W-:Y:S01]  /*8230*/  STL [R1+0x14], R6 ;  /* 0x0000140601007387 */ /* 0x000fe20000100800 */
[----:B------:R-:W-:-:S04]  /*8240*/  IMAD.MOV R3, RZ, RZ, -R6 ;  /* 0x000000ffff037224 */ /* 0x000fc800078e0a06 */
[----:B------:R-:W-:Y:S02]  /*8250*/  IMAD R16, R16, R3, R4 ;  /* 0x0000000310107224 */ /* 0x000fe400078e0204 */
[----:B0-----:R-:W-:-:S05]  /*8260*/  IMAD R0, R0, UR4, RZ ;  /* 0x0000000400007c24 */ /* 0x001fca000f8e02ff */
[----:B------:R0:W-:Y:S02]  /*8270*/  STL [R1+0x28], R0 ;  /* 0x0000280001007387 */ /* 0x0001e40000100800 */
[----:B0-----:R-:W-:-:S05]  /*8280*/  VIADD R0, R0, 0x7f ;  /* 0x0000007f00007836 */ /* 0x001fca0000000000 */
[----:B------:R-:W-:-:S04]  /*8290*/  SHF.R.S32.HI R3, RZ, 0x1f, R0 ;  /* 0x0000001fff037819 */ /* 0x000fc80000011400 */
[----:B------:R-:W-:-:S04]  /*82a0*/  LEA.HI R3, R3, R0, RZ, 0x7 ;  /* 0x0000000003037211 */ /* 0x000fc800078f38ff */
[----:B------:R-:W-:-:S05]  /*82b0*/  SHF.R.S32.HI R0, RZ, 0x7, R3 ;  /* 0x00000007ff007819 */ /* 0x000fca0000011403 */
[----:B------:R0:W-:Y:S01]  /*82c0*/  STL [R1+0x20], R0 ;  /* 0x0000200001007387 */ /* 0x0001e20000100800 */
[----:B------:R-:W-:Y:S05]  /*82d0*/  @!P0 BRA `(.L_x_218) ;  /* 0x0000000000408947 */ /* 0x000fea0003800000 */
        /* <DEDUP_REMOVED lines=15> */
[----:B01----:R-:W-:Y:S05]  /*83d0*/  CALL.ABS.NOINC R2 ;  /* 0x0000000002007343 */ /* 0x003fea0003c00000 */
.L_x_218:
        /* <DEDUP_REMOVED lines=8> */
[----:B------:R1:W2:Y:S01]  /*8460*/  LDC.64 R2, c[0x4][R17] ;  /* 0x0100000011027b82 */ /* 0x0002a20000000a00 */
        /* <DEDUP_REMOVED lines=10> */
[----:B0-2---:R-:W-:Y:S05]  /*8510*/  CALL.ABS.NOINC R2 ;  /* 0x0000000002007343 */ /* 0x005fea0003c00000 */
.L_x_220:
        /* <DEDUP_REMOVED lines=15> */
.L_x_219:
[----:B------:R-:W2:Y:S01]  /*8610*/  LDL R2, [R1+0x20] ;  /* 0x0000200001027983 */ /* 0x000ea20000100800 */
[----:B------:R-:W-:-:S03]  /*8620*/  ULDC.64 UR4, c[0x0][0x9f8] ;  /* 0x00027e0000047ab9 */ /* 0x000fc60000000a00 */
[----:B0-----:R-:W3:Y:S01]  /*8630*/  LDL R0, [R1+0x14] ;  /* 0x0000140001007983 */ /* 0x001ee20000100800 */
[----:B------:R-:W-:-:S04]  /*8640*/  ISETP.NE.U32.AND P0, PT, RZ, UR4, PT ;  /* 0x00000004ff007c0c */ /* 0x000fc8000bf05070 */
[----:B------:R-:W-:Y:S01]  /*8650*/  ISETP.NE.AND.EX P0, PT, RZ, UR5, PT, P0 ;  /* 0x00000005ff007c0c */ /* 0x000fe2000bf05300 */
[----:B--2---:R-:W-:-:S12]  /*8660*/  IMAD.MOV.U32 R17, RZ, RZ, R2 ;  /* 0x000000ffff117224 */ /* 0x004fd800078e0002 */
[----:B------:R-:W3:Y:S02]  /*8670*/  @P0 LDC.64 R2, c[0x0][0x9f8] ;  /* 0x00027e00ff020b82 */ /* 0x000ee40000000a00 */
[----:B---3--:R-:W-:-:S05]  /*8680*/  @P0 IMAD.WIDE R2, R0, 0x4, R2 ;  /* 0x0000000400020825 */ /* 0x008fca00078e0202 */
[----:B------:R0:W2:Y:S01]  /*8690*/  @P0 LDG.E R0, desc[UR60][R2.64] ;  /* 0x0000003c02000981 */ /* 0x0000a2000c1e1900 */
[----:B------:R-:W-:Y:S01]  /*86a0*/  VIADD R9, R17, 0xffffffff ;  /* 0xffffffff11097836 */ /* 0x000fe20000000000 */
[----:B------:R-:W-:Y:S01]  /*86b0*/  UMOV UR4, 0xffffffff ;  /* 0xffffffff00047882 */ /* 0x000fe20000000000 */
[----:B------:R-:W-:-:S03]  /*86c0*/  LOP3.LUT R18, R18, 0xfffffffb, RZ, 0xc0, !PT ;  /* 0xfffffffb12127812 */ /* 0x000fc600078ec0ff */
[----:B------:R1:W-:Y:S01]  /*86d0*/  STL [R1+0x18], R9 ;  /* 0x0000180901007387 */ /* 0x0003e20000100800 */
[----:B0-----:R-:W0:Y:S02]  /*86e0*/  LDC.64 R2, c[0x0][0x418] ;  /* 0x00010600ff027b82 */ /* 0x001e240000000a00 */
[----:B0-----:R-:W-:-:S04]  /*86f0*/  ISETP.NE.U32.AND P0, PT, R2, RZ, PT ;  /* 0x000000ff0200720c */ /* 0x001fc80003f05070 */
[----:B------:R-:W-:-:S13]  /*8700*/  ISETP.NE.AND.EX P1, PT, R3, RZ, PT, P0 ;  /* 0x000000ff0300720c */ /* 0x000fda0003f25300 */
[----:B------:R-:W-:Y:S02]  /*8710*/  @P1 LOP3.LUT R18, R18, 0x4, RZ, 0xfc, !PT ;  /* 0x0000000412121812 */ /* 0x000fe400078efcff */
[----:B--2---:R-:W-:Y:S01]  /*8720*/  SHF.R.S32.HI R8, RZ, 0x1f, R0 ;  /* 0x0000001fff087819 */ /* 0x004fe20000011400 */
[----:B------:R1:W-:Y:S01]  /*8730*/  STL [R1+0x8], R0 ;  /* 0x0000080001007387 */ /* 0x0003e20000100800 */
[----:B------:R-:W-:-:S03]  /*8740*/  SEL R17, R0, RZ, !P1 ;  /* 0x000000ff00117207 */ /* 0x000fc60004800000 */
[----:B------:R1:W-:Y:S01]  /*8750*/  STL [R1+0xc], R8 ;  /* 0x00000c0801007387 */ /* 0x0003e20000100800 */
[----:B------:R-:W-:Y:S05]  /*8760*/  BRA.DIV UR4, `(.L_x_221) ;  /* 0x0000004204407947 */ /* 0x000fea000b800000 */
[----:B------:R-:W0:Y:S02]  /*8770*/  S2R R4, SR_TID.X ;  /* 0x0000000000047919 */ /* 0x000e240000002100 */
[----:B0-----:R-:W-:-:S04]  /*8780*/  SHF.R.U32.HI R4, RZ, 0x5, R4 ;  /* 0x00000005ff047819 */ /* 0x001fc80000011604 */
[----:B------:R-:W-:-:S05]  /*8790*/  LOP3.LUT R4, R4, 0x3, RZ, 0xc0, !PT ;  /* 0x0000000304047812 */ /* 0x000fca00078ec0ff */
[----:B------:R0:W2:Y:S02]  /*87a0*/  SHFL.IDX PT, R14, R4, RZ, 0x1f ;  /* 0x00001fff040e7589 */ /* 0x0000a400000e0000 */
.L_x_317:
[----:B--2---:R-:W-:Y:S02]  /*87b0*/  ISETP.NE.AND P0, PT, R14, RZ, PT ;  /* 0x000000ff0e00720c */ /* 0x004fe40003f05270 */
[----:B------:R-:W-:Y:S02]  /*87c0*/  PLOP3.LUT P2, PT, PT, PT, PT, 0x8, 0x0 ;  /* 0x000000000000781c */ /* 0x000fe40003f4e170 */
[----:B------:R-:W-:-:S11]  /*87d0*/  LOP3.LUT R18, R18, 0xfffffff7, RZ, 0xc0, !PT ;  /* 0xfffffff712127812 */ /* 0x000fd600078ec0ff */
[----:B------:R-:W-:Y:S01]  /*87e0*/  @P2 LOP3.LUT R18, R18, 0x8, RZ, 0xfc, !PT ;  /* 0x0000000812122812 */ /* 0x000fe200078efcff */
[----:B------:R-:W-:Y:S06]  /*87f0*/  @P0 BRA `(.L_x_222) ;  /* 0x00000004004c0947 */ /* 0x000fec0003800000 */
[----:B------:R-:W-:-:S03]  /*8800*/  UMOV UR4, 0xffffffff ;  /* 0xffffffff00047882 */ /* 0x000fc60000000000 */
[----:B------:R-:W-:Y:S05]  /*8810*/  BRA.DIV UR4, `(.L_x_223) ;  /* 0x0000004204487947 */ /* 0x000fea000b800000 */
[----:B------:R-:W-:-:S13]  /*8820*/  ELECT P6, URZ, PT ;  /* 0x00000000003f782f */ /* 0x000fda00038c0000 */
.L_x_320:
[----:B------:R-:W-:Y:S05]  /*8830*/  @!P6 BRA `(.L_x_222) ;  /* 0x00000004003ce947 */ /* 0x000fea0003800000 */
[----:B------:R2:W-:Y:S01]  /*8840*/  STL [R1+0x4], R9 ;  /* 0x0000040901007387 */ /* 0x0005e20000100800 */
[----:B------:R-:W-:Y:S05]  /*8850*/  @!P1 BRA `(.L_x_224) ;  /* 0x0000000000489947 */ /* 0x000fea0003800000 */
[----:B------:R-:W3:Y:S01]  /*8860*/  LDC R7, c[0x0][0x43c] ;  /* 0x00010f00ff077b82 */ /* 0x000ee20000000800 */
[----:B------:R-:W-:Y:S01]  /*8870*/  ULDC.64 UR4, c[0x0][0x428] ;  /* 0x00010a0000047ab9 */ /* 0x000fe20000000a00 */
[----:B---3--:R-:W-:-:S13]  /*8880*/  ISETP.NE.AND P0, PT, R7, 0x1, PT ;  /* 0x000000010700780c */ /* 0x008fda0003f05270 */
[----:B0-----:R-:W0:Y:S02]  /*8890*/  @P0 LDC.64 R4, c[0x0][0x440] ;  /* 0x00011000ff040b82 */ /* 0x001e240000000a00 */
[----:B0-----:R-:W-:-:S04]  /*88a0*/  @P0 IMAD.HI.U32 R6, R9, R4, RZ ;  /* 0x0000000409060227 */ /* 0x001fc800078e00ff */
[----:B------:R-:W-:Y:S01]  /*88b0*/  IMAD.MOV.U32 R4, RZ, RZ, R9 ;  /* 0x000000ffff047224 */ /* 0x000fe200078e0009 */
[----:B------:R-:W-:-:S05]  /*88c0*/  @P0 SHF.R.U32.HI R4, RZ, R5, R6 ;  /* 0x00000005ff040219 */ /* 0x000fca0000011606 */
[----:B------:R-:W-:-:S04]  /*88d0*/  IMAD.MOV R5, RZ, RZ, -R4 ;  /* 0x000000ffff057224 */ /* 0x000fc800078e0a04 */
[----:B------:R-:W-:Y:S01]  /*88e0*/  IMAD R6, R7, R5, R9 ;  /* 0x0000000507067224 */ /* 0x000fe200078e0209 */
[----:B------:R-:W-:-:S04]  /*88f0*/  SHF.R.S32.HI R5, RZ, 0x1f, R4 ;  /* 0x0000001fff057819 */ /* 0x000fc80000011404 */
[----:B------:R0:W-:Y:S01]  /*8900*/  STL [R1+0x4], R6 ;  /* 0x0000040601007387 */ /* 0x0001e20000100800 */
[----:B------:R-:W-:-:S03]  /*8910*/  IMAD.WIDE.U32 R4, R0, UR4, R4 ;  /* 0x0000000400047c25 */ /* 0x000fc6000f8e0004 */
[----:B------:R-:W-:Y:S01]  /*8920*/  LEA R2, P0, R4, R2, 0x2 ;  /* 0x0000000204027211 */ /* 0x000fe200078010ff */
[----:B0-----:R-:W-:-:S04]  /*8930*/  IMAD R6, R8, UR4, RZ ;  /* 0x0000000408067c24 */ /* 0x001fc8000f8e02ff */
[----:B-1----:R-:W-:-:S04]  /*8940*/  IMAD R0, R0, UR5, R6 ;  /* 0x0000000500007c24 */ /* 0x002fc8000f8e0206 */
[----:B------:R-:W-:-:S05]  /*8950*/  IMAD.IADD R0, R5, 0x1, R0 ;  /* 0x0000000105007824 */ /* 0x000fca00078e0200 */
[----:B------:R-:W-:-:S05]  /*8960*/  LEA.HI.X R3, R4, R3, R0, 0x2, P0 ;  /* 0x0000000304037211 */ /* 0x000fca00000f1400 */
[----:B------:R3:W5:Y:S02]  /*8970*/  LDG.E R0, desc[UR60][R2.64] ;  /* 0x0000003c02007981 */ /* 0x000764000c1e1900 */
.L_x_224:
[----:B---3--:R-:W3:Y:S01]  /*8980*/  LDL R3, [R1] ;  /* 0x0000000001037983 */ /* 0x008ee20000100800 */
[----:B------:R-:W-:Y:S02]  /*8990*/  LEA R2, R19, UR36, 0x3 ;  /* 0x0000002413027c11 */ /* 0x000fe4000f8e18ff */
[----:B---3--:R-:W-:-:S04]  /*89a0*/  SHF.L.U32 R3, R3, 0x1f, RZ ;  /* 0x0000001f03037819 */ /* 0x008fc800000006ff */
[----:B------:R-:W3:Y:S02]  /*89b0*/  SYNCS.PHASECHK.TRANS64.TRYWAIT P0, [R2+URZ+0x34840], R3 ;  /* 0x03484003020075a7 */ /* 0x000ee4000800017f */
[----:B---3--:R-:W-:Y:S05]  /*89c0*/  @!P0 BRA `(.L_x_225) ;  /* 0x0000003c00fc8947 */ /* 0x008fea0003800000 */
.L_x_321:
[----:B0-----:R-:W0:Y:S01]  /*89d0*/  S2R R4, SR_TID.X ;  /* 0x0000000000047919 */ /* 0x001e220000002100 */
[----:B------:R-:W-:-:S04]  /*89e0*/  UPRMT UR4, UR37, 0x9910, URZ ;  /* 0x0000991025047896 */ /* 0x000fc8000800003f */
[----:B------:R-:W-:Y:S01]  /*89f0*/  UISETP.NE.AND UP0, UPT, UR4, 0x2, UPT ;  /* 0x000000020400788c */ /* 0x000fe2000bf05270 */
[----:B0-----:R-:W-:-:S04]  /*8a00*/  LOP3.LUT R4, R4, 0x7f, RZ, 0xc0, !PT ;  /* 0x0000007f04047812 */ /* 0x001fc800078ec0ff */
[----:B------:R-:W-:-:S13]  /*8a10*/  ISETP.NE.AND P0, PT, R4, RZ, PT ;  /* 0x000000ff0400720c */ /* 0x000fda0003f05270 */
[----:B---3--:R-:W-:-:S04]  /*8a20*/  @!P0 IMAD.MOV.U32 R3, RZ, RZ, 0xc000 ;  /* 0x0000c000ff038424 */ /* 0x008fc800078e00ff */
[----:B------:R0:W-:Y:S01]  /*8a30*/  @!P0 SYNCS.ARRIVE.TRANS64 RZ, [R2+URZ+0x34830], R3 ;  /* 0x0348300302ff89a7 */ /* 0x0001e2000800003f */
[----:B------:R-:W-:-:S13]  /*8a40*/  PLOP3.LUT P0, PT, PT, PT, UP0, 0x80, 0x0 ;  /* 0x000000000000781c */ /* 0x000fda0003f0f008 */
[----:B0-----:R-:W-:Y:S05]  /*8a50*/  @P0 BRA `(.L_x_226) ;  /* 0x0000000000040947 */ /* 0x001fea0003800000 */
[----:B------:R-:W-:Y:S01]  /*8a60*/  BPT.TRAP 0x1 ;  /* 0x000000040000795c */ /* 0x000fe20000300000 */
.L_x_226:
[----:B------:R-:W-:-:S13]  /*8a70*/  LOP3.LUT P0, RZ, R18, 0x2, RZ, 0xc0, !PT ;  /* 0x0000000212ff7812 */ /* 0x000fda000780c0ff */
[----:B------:R-:W-:Y:S05]  /*8a80*/  @P0 BRA `(.L_x_227) ;  /* 0x0000000000040947 */ /* 0x000fea0003800000 */
[----:B------:R-:W-:Y:S01]  /*8a90*/  BPT.TRAP 0x1 ;  /* 0x000000040000795c */ /* 0x000fe20000300000 */
.L_x_227:
[----:B------:R-:W3:Y:S01]  /*8aa0*/  LDL R4, [R1+0x4] ;  /* 0x0000040001047983 */ /* 0x000ee20000100800 */
[----:B------:R-:W-:Y:S01]  /*8ab0*/  R2UR UR14, R2 ;  /* 0x00000000020e72ca */ /* 0x000fe200000e0000 */
[----:B------:R-:W-:Y:S01]  /*8ac0*/  UIADD3 UR4, UP0, UR38, 0x370, URZ ;  /* 0x0000037026047890 */ /* 0x000fe2000ff1e03f */
[----:B------:R-:W-:Y:S01]  /*8ad0*/  R2UR UR12, R16 ;  /* 0x00000000100c72ca */ /* 0x000fe200000e0000 */
[----:B------:R-:W0:Y:S01]  /*8ae0*/  S2R R5, SR_CgaCtaId ;  /* 0x0000000000057919 */ /* 0x000e220000008800 */
[----:B-----5:R-:W-:Y:S01]  /*8af0*/  R2UR UR13, R0 ;  /* 0x00000000000d72ca */ /* 0x020fe200000e0000 */
[----:B------:R-:W-:Y:S01]  /*8b00*/  UMOV UR10, URZ ;  /* 0x0000003f000a7c82 */ /* 0x000fe20008000000 */
[----:B------:R-:W-:Y:S01]  /*8b10*/  UMOV UR18, 0x30000 ;  /* 0x0003000000127882 */ /* 0x000fe20000000000 */
[----:B------:R-:W4:Y:S01]  /*8b20*/  S2R R3, SR_CgaCtaId ;  /* 0x0000000000037919 */ /* 0x000f220000008800 */
[----:B------:R-:W-:Y:S01]  /*8b30*/  UMOV UR6, 0x0 ;  /* 0x0000000000067882 */ /* 0x000fe20000000000 */
[----:B------:R-:W-:Y:S01]  /*8b40*/  UMOV UR7, 0x14f00000 ;  /* 0x14f0000000077882 */ /* 0x000fe20000000000 */
[----:B------:R-:W-:Y:S01]  /*8b50*/  UMOV UR16, 0x40 ;  /* 0x0000004000107882 */ /* 0x000fe20000000000 */
[----:B------:R-:W-:Y:S01]  /*8b60*/  PLOP3.LUT P0, PT, PT, PT, PT, 0x80, 0x0 ;  /* 0x000000000000781c */ /* 0x000fe20003f0f070 */
[----:B------:R-:W-:Y:S01]  /*8b70*/  IMAD.MOV.U32 R17, RZ, RZ, R0 ;  /* 0x000000ffff117224 */ /* 0x000fe200078e0000 */
[----:B------:R-:W-:-:S11]  /*8b80*/  LOP3.LUT R18, R18, 0xfffffff7, RZ, 0xc0, !PT ;  /* 0xfffffff712127812 */ /* 0x000fd600078ec0ff */
[----:B------:R-:W-:Y:S01]  /*8b90*/  @P0 LOP3.LUT R18, R18, 0x8, RZ, 0xfc, !PT ;  /* 0x0000000812120812 */ /* 0x000fe200078efcff */
[----:B0-----:R-:W-:Y:S02]  /*8ba0*/  IMAD.SHL.U32 R5, R5, 0x1000, RZ ;  /* 0x0000100005057824 */ /* 0x001fe400078e00ff */
[----:B----4-:R-:W-:-:S03]  /*8bb0*/  IMAD.SHL.U32 R3, R3, 0x40, RZ ;  /* 0x0000004003037824 */ /* 0x010fc600078e00ff */
[----:B------:R-:W-:Y:S02]  /*8bc0*/  LOP3.LUT R5, R5, 0x1000, RZ, 0xc0, !PT ;  /* 0x0000100005057812 */ /* 0x000fe400078ec0ff */
[----:B------:R-:W-:-:S03]  /*8bd0*/  LOP3.LUT R3, R3, 0x40, RZ, 0xc0, !PT ;  /* 0x0000004003037812 */ /* 0x000fc600078ec0ff */
[----:B------:R-:W-:Y:S01]  /*8be0*/  IMAD R2, R19, 0x6000, R5 ;  /* 0x0000600013027824 */ /* 0x000fe200078e0205 */
[----:B------:R-:W-:-:S04]  /*8bf0*/  R2UR UR9, R3 ;  /* 0x00000000030972ca */ /* 0x000fc800000e0000 */
[----:B------:R-:W-:-:S13]  /*8c00*/  R2UR UR5, R2 ;  /* 0x00000000020572ca */ /* 0x000fda00000e0000 */
[----:B------:R-:W-:Y:S02]  /*8c10*/  ULEA UR8, UR5, UR36, 0x1 ;  /* 0x0000002405087291 */ /* 0x000fe4000f8e083f */
[----:B------:R-:W-:Y:S02]  /*8c20*/  UIADD3.X UR5, URZ, UR39, URZ, UP0, !UPT ;  /* 0x000000273f057290 */ /* 0x000fe400087fe43f */
[----:B------:R-:W-:Y:S02]  /*8c30*/  UIADD3 UR15, UR8, 0x20400, URZ ;  /* 0x00020400080f7890 */ /* 0x000fe4000fffe03f */
[----:B------:R-:W-:Y:S01]  /*8c40*/  UIADD3 UR17, UR8, 0x24400, URZ ;  /* 0x0002440008117890 */ /* 0x000fe2000fffe03f */
[----:B---3--:R-:W-:-:S13]  /*8c50*/  R2UR UR11, R4 ;  /* 0x00000000040b72ca */ /* 0x008fda00000e0000 */
[----:B------:R-:W-:Y:S02]  /*8c60*/  ULEA UR11, UR11, UR9, 0x7 ;  /* 0x000000090b0b7291 */ /* 0x000fe4000f8e383f */
[----:B------:R-:W-:Y:S02]  /*8c70*/  UIADD3 UR9, UR14, 0x34830, URZ ;  /* 0x000348300e097890 */ /* 0x000fe4000fffe03f */
[----:B------:R-:W-:-:S07]  /*8c80*/  UIADD3 UR14, UR8, 0x1c400, URZ ;  /* 0x0001c400080e7890 */ /* 0x000fce000fffe03f */
[----:B------:R-:W-:Y:S01]  /*8c90*/  UMOV UR8, UR14 ;  /* 0x0000000e00087c82 */ /* 0x000fe20008000000 */
[----:B------:R-:W-:Y:S01]  /*8ca0*/  UMOV UR14, 0x80 ;  /* 0x00000080000e7882 */ /* 0x000fe20000000000 */
[----:B------:R0:W-:Y:S02]  /*8cb0*/  UTMALDG.4D.MULTICAST [UR8], [UR4], UR18, desc[UR6] ;  /* 0x00000608040073b4 */ /* 0x0001e40008019812 */
[----:B0-----:R-:W-:Y:S01]  /*8cc0*/  UMOV UR8, UR15 ;  /* 0x0000000f00087c82 */ /* 0x001fe20008000000 */
[----:B------:R-:W-:Y:S02]  /*8cd0*/  UMOV UR10, UR16 ;  /* 0x00000010000a7c82 */ /* 0x000fe40008000000 */
[----:B------:R0:W-:Y:S02]  /*8ce0*/  UTMALDG.4D.MULTICAST [UR8], [UR4], UR18, desc[UR6] ;  /* 0x00000608040073b4 */ /* 0x0001e40008019812 */
[----:B0-----:R-:W-:Y:S01]  /*8cf0*/  UMOV UR8, UR17 ;  /* 0x0000001100087c82 */ /* 0x001fe20008000000 */
[----:B------:R-:W-:-:S02]  /*8d00*/  UMOV UR10, UR14 ;  /* 0x0000000e000a7c82 */ /* 0x000fc40008000000 */
[----:B------:R3:W-:Y:S02]  /*8d10*/  UTMALDG.4D.MULTICAST [UR8], [UR4], UR18, desc[UR6] ;  /* 0x00000608040073b4 */ /* 0x0007e40008019812 */
[----:B---3--:R-:W-:Y:S01]  /*8d20*/  NOP ;  /* 0x0000000000007918 */ /* 0x008fe20000000000 */
.L_x_222:
        /* <DEDUP_REMOVED lines=10> */
[----:B0-----:R-:W-:Y:S02]  /*8dd0*/  IMAD.U32 R4, RZ, RZ, UR6 ;  /* 0x00000006ff047e24 */ /* 0x001fe4000f8e00ff */
[----:B------:R-:W0:Y:S01]  /*8de0*/  LDC.64 R2, c[0x4][R2] ;  /* 0x0100000002027b82 */ /* 0x000e220000000a00 */
[----:B------:R-:W-:Y:S02]  /*8df0*/  IMAD.U32 R5, RZ, RZ, UR7 ;  /* 0x00000007ff057e24 */ /* 0x000fe4000f8e00ff */
[----:B------:R-:W-:Y:S02]  /*8e00*/  IMAD.U32 R6, RZ, RZ, UR8 ;  /* 0x00000008ff067e24 */ /* 0x000fe4000f8e00ff */
[----:B------:R-:W-:-:S02]  /*8e10*/  IMAD.U32 R7, RZ, RZ, UR9 ;  /* 0x00000009ff077e24 */ /* 0x000fc4000f8e00ff */
[----:B------:R-:W-:Y:S02]  /*8e20*/  IMAD.U32 R10, RZ, RZ, UR4 ;  /* 0x00000004ff0a7e24 */ /* 0x000fe4000f8e00ff */
[----:B------:R-:W-:Y:S02]  /*8e30*/  IMAD.U32 R11, RZ, RZ, UR5 ;  /* 0x00000005ff0b7e24 */ /* 0x000fe4000f8e00ff */
[----:B-1----:R-:W-:Y:S02]  /*8e40*/  IMAD.MOV.U32 R8, RZ, RZ, 0x70 ;  /* 0x00000070ff087424 */ /* 0x002fe400078e00ff */
[----:B------:R-:W-:Y:S02]  /*8e50*/  IMAD.MOV.U32 R12, RZ, RZ, 0x1 ;  /* 0x00000001ff0c7424 */ /* 0x000fe400078e00ff */
[----:B------:R-:W-:-:S07]  /*8e60*/  IMAD.MOV.U32 R13, RZ, RZ, RZ ;  /* 0x000000ffff0d7224 */ /* 0x000fce00078e00ff */
[----:B------:R-:W-:-:S07]  /*8e70*/  LEPC R20, `(.L_x_228) ;  /* 0x000000001014794e */ /* 0x000fce0000000000 */
[----:B0-2---:R-:W-:Y:S05]  /*8e80*/  CALL.ABS.NOINC R2 ;  /* 0x0000000002007343 */ /* 0x005fea0003c00000 */
.L_x_228:
[----:B------:R-:W3:Y:S01]  /*8e90*/  LDL.LU R5, [R1+0x14] ;  /* 0x0000140001057983 */ /* 0x000ee20000300800 */
[----:B-1----:R-:W-:Y:S01]  /*8ea0*/  SHF.R.S32.HI R0, RZ, 0x1f, R16 ;  /* 0x0000001fff007819 */ /* 0x002fe20000011410 */
[----:B------:R-:W-:Y:S01]  /*8eb0*/  ULDC.64 UR4, c[0x0][0x2d8] ;  /* 0x0000b60000047ab9 */ /* 0x000fe20000000a00 */
[----:B------:R-:W1:Y:S01]  /*8ec0*/  LDC R8, c[0x0][0x448] ;  /* 0x00011200ff087b82 */ /* 0x000e620000000800 */
[----:B------:R-:W4:Y:S04]  /*8ed0*/  LDL.LU R7, [R1+0x1c] ;  /* 0x00001c0001077983 */ /* 0x000f280000300800 */
[----:B0-----:R-:W2:Y:S01]  /*8ee0*/  LDL R4, [R1+0x24] ;  /* 0x0000240001047983 */ /* 0x001ea20000100800 */
[----:B------:R-:W-:Y:S02]  /*8ef0*/  IMAD R0, R0, UR4, RZ ;  /* 0x0000000400007c24 */ /* 0x000fe4000f8e02ff */
[C---:B------:R-:W-:Y:S01]  /*8f00*/  IMAD.WIDE.U32 R2, R16.reuse, UR4, RZ ;  /* 0x0000000410027c25 */ /* 0x040fe2000f8e00ff */
[----:B------:R-:W0:Y:S03]  /*8f10*/  S2R R10, SR_TID.X ;  /* 0x00000000000a7919 */ /* 0x000e260000002100 */
[----:B------:R-:W-:Y:S01]  /*8f20*/  IMAD R0, R16, UR5, R0 ;  /* 0x0000000510007c24 */ /* 0x000fe2000f8e0200 */
[----:B------:R-:W-:-:S03]  /*8f30*/  ULDC.64 UR4, c[0x0][0x2e0] ;  /* 0x0000b80000047ab9 */ /* 0x000fc60000000a00 */
[----:B------:R-:W-:Y:S01]  /*8f40*/  IMAD.IADD R3, R3, 0x1, R0 ;  /* 0x0000000103037824 */ /* 0x000fe200078e0200 */
[----:B-1----:R-:W-:-:S13]  /*8f50*/  ISETP.NE.AND P0, PT, R8, 0x1, PT ;  /* 0x000000010800780c */ /* 0x002fda0003f05270 */
[----:B------:R-:W1:Y:S01]  /*8f60*/  @P0 LDC R6, c[0x0][0x44c] ;  /* 0x00011300ff060b82 */ /* 0x000e620000000800 */
[----:B0-----:R-:W-:-:S05]  /*8f70*/  IMAD.SHL.U32 R10, R10, 0x8, RZ ;  /* 0x000000080a0a7824 */ /* 0x001fca00078e00ff */
[----:B------:R-:W-:Y:S02]  /*8f80*/  LOP3.LUT R10, R10, 0x38, RZ, 0xc0, !PT ;  /* 0x000000380a0a7812 */ /* 0x000fe400078ec0ff */
[----:B---3--:R-:W-:Y:S01]  /*8f90*/  SHF.R.S32.HI R0, RZ, 0x1f, R5 ;  /* 0x0000001fff007819 */ /* 0x008fe20000011405 */
[----:B------:R-:W-:-:S04]  /*8fa0*/  IMAD.WIDE.U32 R2, R5, UR4, R2 ;  /* 0x0000000405027c25 */ /* 0x000fc8000f8e0002 */
[----:B------:R-:W-:Y:S01]  /*8fb0*/  IMAD R0, R0, UR4, RZ ;  /* 0x0000000400007c24 */ /* 0x000fe2000f8e02ff */
[----:B------:R-:W-:-:S03]  /*8fc0*/  ULDC UR4, c[0x0][0xc38] ;  /* 0x00030e0000047ab9 */ /* 0x000fc60000000800 */
[----:B------:R-:W-:Y:S02]  /*8fd0*/  IMAD R0, R5, UR5, R0 ;  /* 0x0000000505007c24 */ /* 0x000fe4000f8e0200 */
[----:B------:R-:W0:Y:S02]  /*8fe0*/  S2R R5, SR_TID.X ;  /* 0x0000000000057919 */ /* 0x000e240000002100 */
[----:B------:R-:W-:Y:S02]  /*8ff0*/  IMAD.IADD R3, R3, 0x1, R0 ;  /* 0x0000000103037824 */ /* 0x000fe400078e0200 */
[----:B----4-:R-:W-:Y:S02]  /*9000*/  IMAD.MOV R0, RZ, RZ, -R7 ;  /* 0x000000ffff007224 */ /* 0x010fe400078e0a07 */
[----:B------:R-:W3:Y:S02]  /*9010*/  @P0 LDC R7, c[0x0][0x450] ;  /* 0x00011400ff070b82 */ /* 0x000ee40000000800 */
[----:B--2---:R-:W-:Y:S01]  /*9020*/  IMAD R0, R0, UR4, R4 ;  /* 0x0000000400007c24 */ /* 0x004fe2000f8e0204 */
[----:B------:R-:W-:-:S03]  /*9030*/  ULDC.64 UR4, c[0x0][0x2d0] ;  /* 0x0000b40000047ab9 */ /* 0x000fc60000000a00 */
[----:B------:R-:W-:Y:S01]  /*9040*/  IMAD.SHL.U32 R4, R0, 0x80, RZ ;  /* 0x0000008000047824 */ /* 0x000fe200078e00ff */
[----:B0-----:R-:W-:-:S04]  /*9050*/  LOP3.LUT R5, R5, 0x7f, RZ, 0xc0, !PT ;  /* 0x0000007f05057812 */ /* 0x001fc800078ec0ff */
[----:B------:R-:W-:Y:S02]  /*9060*/  SHF.R.U32.HI R9, RZ, 0x3, R5 ;  /* 0x00000003ff097819 */ /* 0x000fe40000011605 */
[----:B------:R-:W0:Y:S02]  /*9070*/  S2R R5, SR_TID.X ;  /* 0x0000000000057919 */ /* 0x000e240000002100 */
[----:B0-----:R-:W-:-:S05]  /*9080*/  IMAD.SHL.U32 R5, R5, 0x10, RZ ;  /* 0x0000001005057824 */ /* 0x001fca00078e00ff */
[----:B------:R-:W-:Y:S02]  /*9090*/  LOP3.LUT R5, R9, 0x70, R5, 0xf8, !PT ;  /* 0x0000007009057812 */ /* 0x000fe400078ef805 */
[----:B------:R-:W0:Y:S02]  /*90a0*/  S2R R9, SR_TID.X ;  /* 0x0000000000097919 */ /* 0x000e240000002100 */
[----:B------:R-:W-:-:S05]  /*90b0*/  LOP3.LUT R0, R5, R4, RZ, 0xfc, !PT ;  /* 0x0000000405007212 */ /* 0x000fca00078efcff */
[----:B-1----:R-:W-:-:S04]  /*90c0*/  @P0 IMAD.HI.U32 R6, R0, R6, RZ ;  /* 0x0000000600060227 */ /* 0x002fc800078e00ff */
[----:B------:R-:W-:Y:S01]  /*90d0*/  IMAD.MOV.U32 R5, RZ, RZ, R0 ;  /* 0x000000ffff057224 */ /* 0x000fe200078e0000 */
[----:B---3--:R-:W-:-:S05]  /*90e0*/  @P0 SHF.R.U32.HI R5, RZ, R7, R6 ;  /* 0x00000007ff050219 */ /* 0x008fca0000011606 */
[----:B------:R-:W-:Y:S02]  /*90f0*/  IMAD.MOV R6, RZ, RZ, -R5 ;  /* 0x000000ffff067224 */ /* 0x000fe400078e0a05 */
[----:B------:R-:W-:-:S04]  /*9100*/  IMAD.WIDE.U32 R2, R5, UR4, R2 ;  /* 0x0000000405027c25 */ /* 0x000fc8000f8e0002 */
[----:B------:R-:W-:Y:S01]  /*9110*/  IMAD R0, R8, R6, R0 ;  /* 0x0000000608007224 */ /* 0x000fe200078e0200 */
[----:B------:R-:W-:-:S05]  /*9120*/  SHF.R.S32.HI R6, RZ, 0x1f, R5 ;  /* 0x0000001fff067819 */ /* 0x000fca0000011405 */
[----:B------:R-:W-:Y:S02]  /*9130*/  IMAD R6, R6, UR4, RZ ;  /* 0x0000000406067c24 */ /* 0x000fe4000f8e02ff */
[----:B0-----:R-:W-:Y:S02]  /*9140*/  IMAD.SHL.U32 R9, R9, 0x8, RZ ;  /* 0x0000000809097824 */ /* 0x001fe400078e00ff */
[----:B------:R-:W-:Y:S01]  /*9150*/  IMAD R6, R5, UR5, R6 ;  /* 0x0000000505067c24 */ /* 0x000fe2000f8e0206 */
[----:B------:R-:W-:Y:S01]  /*9160*/  SHF.R.S32.HI R5, RZ, 0x1f, R0 ;  /* 0x0000001fff057819 */ /* 0x000fe20000011400 */
[----:B------:R-:W-:Y:S01]  /*9170*/  ULDC.64 UR4, c[0x0][0x2c8] ;  /* 0x0000b20000047ab9 */ /* 0x000fe20000000a00 */
[----:B------:R-:W-:Y:S01]  /*9180*/  LOP3.LUT R9, R9, 0x38, RZ, 0xc0, !PT ;  /* 0x0000003809097812 */ /* 0x000fe200078ec0ff */
[----:B------:R-:W-:Y:S02]  /*9190*/  IMAD.IADD R3, R3, 0x1, R6 ;  /* 0x0000000103037824 */ /* 0x000fe400078e0206 */
[----:B------:R-:W-:Y:S01]  /*91a0*/  IMAD R5, R5, UR4, RZ ;  /* 0x0000000405057c24 */ /* 0x000fe2000f8e02ff */
[C---:B------:R-:W-:Y:S01]  /*91b0*/  LOP3.LUT R11, R9.reuse, 0x40, RZ, 0xfc, !PT ;  /* 0x00000040090b7812 */ /* 0x040fe200078efcff */
[----:B------:R-:W-:Y:S01]  /*91c0*/  IMAD.WIDE.U32 R2, R0, UR4, R2 ;  /* 0x0000000400027c25 */ /* 0x000fe2000f8e0002 */
[----:B------:R-:W-:-:S03]  /*91d0*/  LOP3.LUT R9, R9, 0x80, RZ, 0xfc, !PT ;  /* 0x0000008009097812 */ /* 0x000fc600078efcff */
[----:B------:R-:W-:Y:S01]  /*91e0*/  IMAD R5, R0, UR5, R5 ;  /* 0x0000000500057c24 */ /* 0x000fe2000f8e0205 */
[----:B------:R-:W-:Y:S02]  /*91f0*/  ULDC.64 UR4, c[0x0][0x280] ;  /* 0x0000a00000047ab9 */ /* 0x000fe40000000a00 */
[----:B------:R-:W-:Y:S01]  /*9200*/  LEA R0, P0, R2, UR4, 0x1 ;  /* 0x0000000402007c11 */ /* 0x000fe2000f8008ff */
[----:B------:R-:W-:Y:S01]  /*9210*/  ULDC UR4, c[0x0][0x2b8] ;  /* 0x0000ae0000047ab9 */ /* 0x000fe20000000800 */
[----:B------:R-:W-:Y:S01]  /*9220*/  IMAD.IADD R3, R3, 0x1, R5 ;  /* 0x0000000103037824 */ /* 0x000fe200078e0205 */
[----:B------:R-:W-:Y:S02]  /*9230*/  ISETP.GE.AND P1, PT, R9, UR4, PT ;  /* 0x0000000409007c0c */ /* 0x000fe4000bf26270 */
[----:B------:R0:W5:Y:S01]  /*9240*/  LDL R9, [R1+0x10] ;  /* 0x0000100001097983 */ /* 0x0001620000100800 */
[----:B------:R-:W-:Y:S02]  /*9250*/  ISETP.GE.AND P3, PT, R10, UR4, PT ;  /* 0x000000040a007c0c */ /* 0x000fe4000bf66270 */
[----:B------:R-:W-:-:S02]  /*9260*/  LEA.HI.X R2, R2, UR5, R3, 0x1, P0 ;  /* 0x0000000502027c11 */ /* 0x000fc400080f0c03 */
[----:B------:R-:W-:Y:S01]  /*9270*/  ISETP.GE.AND P0, PT, R11, UR4, PT ;  /* 0x000000040b007c0c */ /* 0x000fe2000bf06270 */
[----:B------:R-:W-:-:S03]  /*9280*/  UMOV UR4, 0xffffffff ;  /* 0xffffffff00047882 */ /* 0x000fc60000000000 */
[----:B0-----:R-:W-:Y:S09]  /*9290*/  BRA.DIV UR4, `(.L_x_229) ;  /* 0x0000003604dc7947 */ /* 0x001ff2000b800000 */
[----:B------:R-:W0:Y:S01]  /*92a0*/  S2R R6, SR_TID.X ;  /* 0x0000000000067919 */ /* 0x000e220000002100 */
[----:B------:R-:W-:Y:S02]  /*92b0*/  ULDC UR4, c[0x0][0x288] ;  /* 0x0000a20000047ab9 */ /* 0x000fe40000000800 */
[----:B------:R-:W-:Y:S01]  /*92c0*/  IMAD R3, R8, UR4, RZ ;  /* 0x0000000408037c24 */ /* 0x000fe2000f8e02ff */
[----:B------:R-:W1:Y:S01]  /*92d0*/  SHFL.IDX PT, R7, R0, RZ, 0x181f ;  /* 0x00181fff00077589 */ /* 0x000e6200000e0000 */
[----:B0-----:R-:W-:-:S04]  /*92e0*/  LOP3.LUT R6, R6, 0x7f, RZ, 0xc0, !PT ;  /* 0x0000007f06067812 */ /* 0x001fc800078ec0ff */
[----:B------:R-:W-:Y:S02]  /*92f0*/  SHF.R.U32.HI R11, RZ, 0x3, R6 ;  /* 0x00000003ff0b7819 */ /* 0x000fe40000011606 */
[----:B------:R-:W0:Y:S03]  /*9300*/  SHFL.IDX PT, R6, R2, RZ, 0x181f ;  /* 0x00181fff02067589 */ /* 0x000e2600000e0000 */
[----:B------:R-:W-:-:S04]  /*9310*/  IMAD.IADD R4, R11, 0x1, R4 ;  /* 0x000000010b047824 */ /* 0x000fc800078e0204 */
[C---:B------:R-:W-:Y:S01]  /*9320*/  VIADD R5, R4.reuse, 0x10 ;  /* 0x0000001004057836 */ /* 0x040fe20000000000 */
[----:B------:R-:W-:-:S13]  /*9330*/  ISETP.GE.AND P2, PT, R4, R3, PT ;  /* 0x000000030400720c */ /* 0x000fda0003f46270 */
[----:B-1----:R-:W-:-:S05]  /*9340*/  @!P2 LEA R7, P4, R10, R7, 0x1 ;  /* 0x000000070a07a211 */ /* 0x002fca00078808ff */
[----:B0-----:R-:W-:-:S05]  /*9350*/  @!P2 IMAD.X R6, RZ, RZ, R6, P4 ;  /* 0x000000ffff06a224 */ /* 0x001fca00020e0606 */
[----:B------:R-:W-:-:S04]  /*9360*/  @!P2 LOP3.LUT R7, R7, R6, RZ, 0x3c, !PT ;  /* 0x000000060707a212 */ /* 0x000fc800078e3cff */
[----:B------:R-:W-:-:S04]  /*9370*/  @!P2 LOP3.LUT R6, R7, R6, RZ, 0x3c, !PT ;  /* 0x000000060706a212 */ /* 0x000fc800078e3cff */
[----:B------:R-:W-:-:S05]  /*9380*/  @!P2 LOP3.LUT R7, R7, R6, RZ, 0x3c, !PT ;  /* 0x000000060707a212 */ /* 0x000fca00078e3cff */
[----:B------:R-:W-:Y:S01]  /*9390*/  @!PT LDS RZ, [RZ] ;  /* 0x00000000fffff984 */ /* 0x000fe20000000800 */
[----:B-----5:R-:W-:Y:S04]  /*93a0*/  @!P2 LDGSTS.E.BYPASS.LTC128B.128 [R9+0x10400], desc[UR60][R6.64], !P3 ;  /* 0x104000000609afae */ /* 0x020fe8000d901d7c */
[----:B------:R-:W-:Y:S04]  /*93b0*/  @!P2 LDGSTS.E.BYPASS.LTC128B.128 [R9+0x14400], desc[UR60][R6.64+0x80], !P0 ;  /* 0x144000800609afae */ /* 0x000fe8000c101d7c */
[----:B------:R0:W-:Y:S01]  /*93c0*/  @!P2 LDGSTS.E.BYPASS.LTC128B.128 [R9+0x18400], desc[UR60][R6.64+0x100], !P1 ;  /* 0x184001000609afae */ /* 0x0001e2000c901d7c */
[----:B------:R-:W-:Y:S01]  /*93d0*/  ISETP.GE.AND P2, PT, R5, R3, PT ;  /* 0x000000030500720c */ /* 0x000fe20003f46270 */
[----:B------:R-:W-:-:S02]  /*93e0*/  VIADD R5, R4, 0x20 ;  /* 0x0000002004057836 */ /* 0x000fc40000000000 */
[----:B0-----:R-:W0:Y:S04]  /*93f0*/  SHFL.IDX PT, R7, R0, 0x1, 0x181f ;  /* 0x00381f0000077f89 */ /* 0x001e2800000e0000 */
[----:B------:R-:W1:Y:S06]  /*9400*/  SHFL.IDX PT, R6, R2, 0x1, 0x181f ;  /* 0x00381f0002067f89 */ /* 0x000e6c00000e0000 */
[----:B0-----:R-:W-:-:S05]  /*9410*/  @!P2 LEA R7, P4, R10, R7, 0x1 ;  /* 0x000000070a07a211 */ /* 0x001fca00078808ff */
[----:B-1----:R-:W-:-:S05]  /*9420*/  @!P2 IMAD.X R6, RZ, RZ, R6, P4 ;  /* 0x000000ffff06a224 */ /* 0x002fca00020e0606 */
[----:B------:R-:W-:-:S04]  /*9430*/  @!P2 LOP3.LUT R7, R7, R6, RZ, 0x3c, !PT ;  /* 0x000000060707a212 */ /* 0x000fc800078e3cff */
[----:B------:R-:W-:-:S04]  /*9440*/  @!P2 LOP3.LUT R6, R7, R6, RZ, 0x3c, !PT ;  /* 0x000000060706a212 */ /* 0x000fc800078e3cff */
[----:B------:R-:W-:-:S05]  /*9450*/  @!P2 LOP3.LUT R7, R7, R6, RZ, 0x3c, !PT ;  /* 0x000000060707a212 */ /* 0x000fca00078e3cff */
[----:B------:R-:W-:Y:S04]  /*9460*/  @!P2 LDGSTS.E.BYPASS.LTC128B.128 [R9+0x10c00], desc[UR60][R6.64], !P3 ;  /* 0x10c000000609afae */ /* 0x000fe8000d901d7c */
        /* <DEDUP_REMOVED lines=50> */
[----:B------:R-:W-:-:S03]  /*9790*/  ISETP.GE.AND P2, PT, R5, R3, PT ;  /* 0x000000030500720c */ /* 0x000fc60003f46270 */
[----:B------:R-:W-:Y:S04]  /*97a0*/  SHFL.IDX PT, R5, R2, 0x7, 0x181f ;  /* 0x00f81f0002057f89 */ /* 0x000fe800000e0000 */
[----:B0-----:R-:W0:Y:S04]  /*97b0*/  SHFL.IDX PT, R7, R0, 0x6, 0x181f ;  /* 0x00d81f0000077f89 */ /* 0x001e2800000e0000 */
[----:B------:R-:W1:Y:S04]  /*97c0*/  SHFL.IDX PT, R6, R2, 0x6, 0x181f ;  /* 0x00d81f0002067f89 */ /* 0x000e6800000e0000 */
[----:B------:R-:W2:Y:S01]  /*97d0*/  SHFL.IDX PT, R0, R0, 0x7, 0x181f ;  /* 0x00f81f0000007f89 */ /* 0x000ea200000e0000 */
[----:B0-----:R-:W-:-:S05]  /*97e0*/  @!P2 LEA R7, P4, R10, R7, 0x1 ;  /* 0x000000070a07a211 */ /* 0x001fca00078808ff */
[----:B-1----:R-:W-:-:S05]  /*97f0*/  @!P2 IMAD.X R6, RZ, RZ, R6, P4 ;  /* 0x000000ffff06a224 */ /* 0x002fca00020e0606 */
[----:B------:R-:W-:-:S04]  /*9800*/  @!P2 LOP3.LUT R7, R7, R6, RZ, 0x3c, !PT ;  /* 0x000000060707a212 */ /* 0x000fc800078e3cff */
[----:B------:R-:W-:-:S04]  /*9810*/  @!P2 LOP3.LUT R6, R7, R6, RZ, 0x3c, !PT ;  /* 0x000000060706a212 */ /* 0x000fc800078e3cff */
[----:B------:R-:W-:-:S05]  /*9820*/  @!P2 LOP3.LUT R7, R7, R6, RZ, 0x3c, !PT ;  /* 0x000000060707a212 */ /* 0x000fca00078e3cff */
[----:B------:R1:W-:Y:S04]  /*9830*/  @!P2 LDGSTS.E.BYPASS.LTC128B.128 [R9+0x13400], desc[UR60][R6.64], !P3 ;  /* 0x134000000609afae */ /* 0x0003e8000d901d7c */
[----:B------:R1:W-:Y:S04]  /*9840*/  @!P2 LDGSTS.E.BYPASS.LTC128B.128 [R9+0x17400], desc[UR60][R6.64+0x80], !P0 ;  /* 0x174000800609afae */ /* 0x0003e8000c101d7c */
[----:B--2---:R1:W-:Y:S02]  /*9850*/  @!P2 LDGSTS.E.BYPASS.LTC128B.128 [R9+0x1b400], desc[UR60][R6.64+0x100], !P1 ;  /* 0x1b4001000609afae */ /* 0x0043e4000c901d7c */
.L_x_338:
[----:B------:R-:W-:Y:S01]  /*9860*/  VIADD R4, R4, 0x70 ;  /* 0x0000007004047836 */ /* 0x000fe20000000000 */
[----:B------:R-:W-:Y:S04]  /*9870*/  BSSY B0, `(.L_x_230) ;  /* 0x000000b000007945 */ /* 0x000fe80003800000 */
[----:B------:R-:W-:-:S13]  /*9880*/  ISETP.GE.AND P2, PT, R4, R3, PT ;  /* 0x000000030400720c */ /* 0x000fda0003f46270 */
[----:B------:R-:W-:Y:S05]  /*9890*/  @P2 BRA `(.L_x_231) ;  /* 0x0000000000202947 */ /* 0x000fea0003800000 */
        /* <DEDUP_REMOVED lines=8> */
.L_x_231:
[----:B------:R-:W-:Y:S05]  /*9920*/  BSYNC B0 ;  /* 0x0000000000007941 */ /* 0x000fea0003800000 */
.L_x_230:
[----:B--2---:R-:W2:Y:S01]  /*9930*/  LDL R2, [R1+0x2c] ;  /* 0x00002c0001027983 */ /* 0x004ea20000100800 */
        /* <DEDUP_REMOVED lines=9> */
[----:B------:R-:W3:Y:S01]  /*99d0*/  SYNCS.PHASECHK.TRANS64.TRYWAIT P0, [UR36+0x34820], R0 ;  /* 0x03482000ff0075a7 */ /* 0x000ee20008000164 */
[----:B--2---:R-:W-:Y:S02]  /*99e0*/  ISETP.GE.AND P1, PT, R2, 0x81, PT ;  /* 0x000000810200780c */ /* 0x004fe40003f26270 */
[----:B---3--:R-:W-:Y:S11]  /*99f0*/  @!P0 BRA `(.L_x_233) ;  /* 0x0000003800f08947 */ /* 0x008ff60003800000 */
.L_x_339:
[----:B------:R-:W-:Y:S05]  /*9a00*/  BSYNC B0 ;  /* 0x0000000000007941 */ /* 0x000fea0003800000 */
.L_x_232:
[----:B------:R-:W-:Y:S05]  /*9a10*/  @!P1 BRA `(.L_x_234) ;  /* 0x0000002000e09947 */ /* 0x000fea0003800000 */
[----:B------:R-:W0:Y:S01]  /*9a20*/  LDL R2, [R1+0x20] ;  /* 0x0000200001027983 */ /* 0x000e220000100800 */
[----:B--2---:R-:W-:Y:S02]  /*9a30*/  IMAD.MOV.U32 R0, RZ, RZ, 0x1 ;  /* 0x00000001ff007424 */ /* 0x004fe400078e00ff */
[----:B01----:R-:W-:-:S05]  /*9a40*/  IMAD.MOV R9, RZ, RZ, -R2 ;  /* 0x000000ffff097224 */ /* 0x003fca00078e0a02 */
[----:B------:R-:W-:-:S05]  /*9a50*/  VIADDMNMX R9, R9, R0, 0xffffffff, !PT ;  /* 0xffffffff09097446 */ /* 0x000fca0007800100 */
[----:B------:R-:W-:-:S05]  /*9a60*/  IMAD.IADD R0, R2, 0x1, R9 ;  /* 0x0000000102007824 */ /* 0x000fca00078e0209 */
[----:B------:R-:W-:-:S04]  /*9a70*/  LOP3.LUT R0, R0, 0x1, RZ, 0xc0, !PT ;  /* 0x0000000100007812 */ /* 0x000fc800078ec0ff */
[----:B------:R-:W-:Y:S01]  /*9a80*/  ISETP.NE.U32.AND P0, PT, R0, 0x1, PT ;  /* 0x000000010000780c */ /* 0x000fe20003f05070 */
[----:B------:R-:W-:-:S12]  /*9a90*/  VIADD R0, R2, 0xfffffffe ;  /* 0xfffffffe02007836 */ /* 0x000fd80000000000 */
[----:B------:R-:W-:Y:S05]  /*9aa0*/  @P0 BRA `(.L_x_235) ;  /* 0x0000000800e80947 */ /* 0x000fea0003800000 */
[----:B------:R-:W2:Y:S01]  /*9ab0*/  LDL R2, [R1] ;  /* 0x0000000001027983 */ /* 0x000ea20000100800 */
        /* <DEDUP_REMOVED lines=14> */
[----:B------:R-:W3:Y:S01]  /*9ba0*/  LDL R7, [R1+0x8] ;  /* 0x0000080001077983 */ /* 0x000ee20000100800 */
        /* <DEDUP_REMOVED lines=16> */
.L_x_238:
[----:B------:R-:W-:Y:S01]  /*9cb0*/  LEA R3, R4, UR36, 0x3 ;  /* 0x0000002404037c11 */ /* 0x000fe2000f8e18ff */
[----:B------:R-:W-:Y:S01]  /*9cc0*/  BSSY B1, `(.L_x_239) ;  /* 0x0000004000017945 */ /* 0x000fe20003800000 */
[----:B------:R-:W-:-:S04]  /*9cd0*/  SHF.L.U32 R2, R8, 0x1f, RZ ;  /* 0x0000001f08027819 */ /* 0x000fc800000006ff */
[----:B------:R-:W1:Y:S02]  /*9ce0*/  SYNCS.PHASECHK.TRANS64.TRYWAIT P0, [R3+URZ+0x34840], R2 ;  /* 0x03484002030075a7 */ /* 0x000e64000800017f */
[----:B-1----:R-:W-:Y:S05]  /*9cf0*/  @!P0 BRA `(.L_x_240) ;  /* 0x0000003800488947 */ /* 0x002fea0003800000 */
.L_x_340:
[----:B------:R-:W-:Y:S05]  /*9d00*/  BSYNC B1 ;  /* 0x0000000000017941 */ /* 0x000fea0003800000 */
.L_x_239:
[----:B------:R-:W2:Y:S01]  /*9d10*/  S2R R5, SR_TID.X ;  /* 0x0000000000057919 */ /* 0x000ea20000002100 */
[----:B------:R-:W-:Y:S01]  /*9d20*/  UPRMT UR4, UR37, 0x9910, URZ ;  /* 0x0000991025047896 */ /* 0x000fe2000800003f */
[----:B--2---:R-:W-:-:S04]  /*9d30*/  LOP3.LUT R5, R5, 0x7f, RZ, 0xc0, !PT ;  /* 0x0000007f05057812 */ /* 0x004fc800078ec0ff */
[----:B------:R-:W-:-:S13]  /*9d40*/  ISETP.NE.AND P0, PT, R5, RZ, PT ;  /* 0x000000ff0500720c */ /* 0x000fda0003f05270 */
[----:B-1----:R-:W-:-:S04]  /*9d50*/  @!P0 IMAD.MOV.U32 R2, RZ, RZ, 0xc000 ;  /* 0x0000c000ff028424 */ /* 0x002fc800078e00ff */
[----:B------:R1:W-:Y:S02]  /*9d60*/  @!P0 SYNCS.ARRIVE.TRANS64 RZ, [R3+URZ+0x34830], R2 ;  /* 0x0348300203ff89a7 */ /* 0x0003e4000800003f */
[----:B-1----:R-:W-:-:S05]  /*9d70*/  IMAD.U32 R2, RZ, RZ, UR4 ;  /* 0x00000004ff027e24 */ /* 0x002fca000f8e00ff */
[----:B------:R-:W-:-:S13]  /*9d80*/  ISETP.NE.AND P1, PT, R2, 0x2, PT ;  /* 0x000000020200780c */ /* 0x000fda0003f25270 */
[----:B------:R-:W-:Y:S05]  /*9d90*/  @P1 BRA `(.L_x_241) ;  /* 0x0000000000041947 */ /* 0x000fea0003800000 */
[----:B------:R-:W-:Y:S01]  /*9da0*/  BPT.TRAP 0x1 ;  /* 0x000000040000795c */ /* 0x000fe20000300000 */
.L_x_241:
[----:B------:R-:W-:Y:S01]  /*9db0*/  LOP3.LUT P0, RZ, R18, 0x2, RZ, 0xc0, !PT ;  /* 0x0000000212ff7812 */ /* 0x000fe2000780c0ff */
[----:B------:R-:W-:-:S12]  /*9dc0*/  BSSY B1, `(.L_x_242) ;  /* 0x0000003000017945 */ /* 0x000fd80003800000 */
[----:B------:R-:W-:Y:S05]  /*9dd0*/  @P0 BRA `(.L_x_243) ;  /* 0x0000000000040947 */ /* 0x000fea0003800000 */
[----:B------:R-:W-:Y:S01]  /*9de0*/  BPT.TRAP 0x1 ;  /* 0x000000040000795c */ /* 0x000fe20000300000 */
.L_x_243:
[----:B------:R-:W-:Y:S05]  /*9df0*/  BSYNC B1 ;  /* 0x0000000000017941 */ /* 0x000fea0003800000 */
.L_x_242:
[----:B------:R-:W1:Y:S01]  /*9e00*/  S2R R2, SR_CgaCtaId ;  /* 0x0000000000027919 */ /* 0x000e620000008800 */
[----:B------:R-:W-:Y:S01]  /*9e10*/  IMAD.MOV.U32 R10, RZ, RZ, RZ ;  /* 0x000000ffff0a7224 */ /* 0x000fe200078e00ff */
[----:B------:R-:W-:Y:S01]  /*9e20*/  UIADD3 UR4, UP0, UR38, 0x370, URZ ;  /* 0x0000037026047890 */ /* 0x000fe2000ff1e03f */
[----:B------:R-:W-:Y:S01]  /*9e30*/  PLOP3.LUT P0, PT, PT, PT, PT, 0x80, 0x0 ;  /* 0x000000000000781c */ /* 0x000fe20003f0f070 */
[----:B------:R-:W-:Y:S01]  /*9e40*/  VIADD R3, R3, 0x34830 ;  /* 0x0003483003037836 */ /* 0x000fe20000000000 */
[----:B------:R-:W-:Y:S01]  /*9e50*/  UMOV UR6, 0x30000 ;  /* 0x0003000000067882 */ /* 0x000fe20000000000 */
[----:B------:R-:W-:Y:S01]  /*9e60*/  R2UR UR10, R10 ;  /* 0x000000000a0a72ca */ /* 0x000fe200000e0000 */
[----:B------:R-:W-:Y:S01]  /*9e70*/  UIADD3.X UR5, URZ, UR39, URZ, UP0, !UPT ;  /* 0x000000273f057290 */ /* 0x000fe200087fe43f */
[----:B------:R-:W-:Y:S01]  /*9e80*/  UMOV UR14, 0x0 ;  /* 0x00000000000e7882 */ /* 0x000fe20000000000 */
[----:B------:R-:W-:Y:S01]  /*9e90*/  UMOV UR15, 0x14f00000 ;  /* 0x14f00000000f7882 */ /* 0x000fe20000000000 */
[----:B-1----:R-:W-:-:S05]  /*9ea0*/  IMAD.SHL.U32 R2, R2, 0x1000, RZ ;  /* 0x0000100002027824 */ /* 0x002fca00078e00ff */
[----:B------:R-:W-:-:S05]  /*9eb0*/  LOP3.LUT R2, R2, 0x1000, RZ, 0xc0, !PT ;  /* 0x0000100002027812 */ /* 0x000fca00078ec0ff */
[----:B------:R-:W-:Y:S02]  /*9ec0*/  IMAD R5, R4, 0x6000, R2 ;  /* 0x0000600004057824 */ /* 0x000fe400078e0202 */
[----:B------:R-:W1:Y:S03]  /*9ed0*/  S2R R2, SR_CgaCtaId ;  /* 0x0000000000027919 */ /* 0x000e660000008800 */
[----:B------:R-:W-:-:S05]  /*9ee0*/  LEA R5, R5, UR36, 0x1 ;  /* 0x0000002405057c11 */ /* 0x000fca000f8e08ff */
[----:B0-----:R-:W-:Y:S02]  /*9ef0*/  VIADD R7, R5, 0x1c400 ;  /* 0x0001c40005077836 */ /* 0x001fe40000000000 */
[----:B-1----:R-:W-:-:S05]  /*9f00*/  IMAD.SHL.U32 R2, R2, 0x40, RZ ;  /* 0x0000004002027824 */ /* 0x002fca00078e00ff */
[----:B------:R-:W-:-:S05]  /*9f10*/  LOP3.LUT R2, R2, 0x40, RZ, 0xc0, !PT ;  /* 0x0000004002027812 */ /* 0x000fca00078ec0ff */
[----:B------:R-:W-:-:S07]  /*9f20*/  IMAD R2, R0, 0x80, R2 ;  /* 0x0000008000027824 */ /* 0x000fce00078e0202 */
.L_x_244:
        /* <DEDUP_REMOVED lines=8> */
[----:B------:R0:W-:Y:S02]  /*9fb0*/  UTMALDG.4D.MULTICAST [UR8], [UR4], UR6, desc[UR14] ;  /* 0x00000e08040073b4 */ /* 0x0001e40008019806 */
[----:B0-----:R-:W-:Y:S05]  /*9fc0*/  @P0 BRA.U.ANY `(.L_x_244) ;  /* 0xfffffffd00d80947 */ /* 0x001fea000393ffff */
[----:B------:R-:W-:Y:S01]  /*9fd0*/  IMAD.MOV.U32 R11, RZ, RZ, 0x40 ;  /* 0x00000040ff0b7424 */ /* 0x000fe200078e00ff */
[----:B------:R-:W-:Y:S01]  /*9fe0*/  PLOP3.LUT P0, PT, PT, PT, PT, 0x80, 0x0 ;  /* 0x000000000000781c */ /* 0x000fe20003f0f070 */
[----:B------:R-:W-:Y:S01]  /*9ff0*/  VIADD R7, R5, 0x20400 ;  /* 0x0002040005077836 */ /* 0x000fe20000000000 */
[----:B------:R-:W-:Y:S01]  /*a000*/  UMOV UR6, 0x30000 ;  /* 0x0003000000067882 */ /* 0x000fe20000000000 */
[----:B------:R-:W-:Y:S01]  /*a010*/  UMOV UR14, 0x0 ;  /* 0x00000000000e7882 */ /* 0x000fe20000000000 */
[----:B------:R-:W-:Y:S01]  /*a020*/  R2UR UR10, R11 ;  /* 0x000000000b0a72ca */ /* 0x000fe200000e0000 */
[----:B------:R-:W-:-:S14]  /*a030*/  UMOV UR15, 0x14f00000 ;  /* 0x14f00000000f7882 */ /* 0x000fdc0000000000 */
.L_x_245:
        /* <DEDUP_REMOVED lines=10> */
[----:B------:R-:W-:Y:S01]  /*a0e0*/  PLOP3.LUT P0, PT, PT, PT, PT, 0x80, 0x0 ;  /* 0x000000000000781c */ /* 0x000fe20003f0f070 */
[----:B------:R-:W-:Y:S01]  /*a0f0*/  VIADD R5, R5, 0x24400 ;  /* 0x0002440005057836 */ /* 0x000fe20000000000 */
[----:B------:R-:W-:Y:S01]  /*a100*/  UMOV UR6, 0x30000 ;  /* 0x0003000000067882 */ /* 0x000fe20000000000 */
[----:B------:R-:W-:Y:S01]  /*a110*/  UMOV UR14, 0x0 ;  /* 0x00000000000e7882 */ /* 0x000fe20000000000 */
[----:B------:R-:W-:Y:S01]  /*a120*/  UMOV UR15, 0x14f00000 ;  /* 0x14f00000000f7882 */ /* 0x000fe20000000000 */
[----:B------:R-:W-:-:S08]  /*a130*/  UMOV UR10, 0x80 ;  /* 0x00000080000a7882 */ /* 0x000fd00000000000 */
.L_x_246:
        /* <DEDUP_REMOVED lines=10> */
[----:B------:R-:W2:Y:S01]  /*a1e0*/  LDL.LU R7, [R1] ;  /* 0x0000000001077983 */ /* 0x000ea20000300800 */
[----:B------:R-:W-:Y:S01]  /*a1f0*/  LEA R2, R19, UR36, 0x3 ;  /* 0x0000002413027c11 */ /* 0x000fe2000f8e18ff */
[----:B------:R-:W-:Y:S01]  /*a200*/  BSSY B1, `(.L_x_247) ;  /* 0x0000004000017945 */ /* 0x000fe20003800000 */
[----:B--2---:R-:W-:-:S04]  /*a210*/  SHF.L.U32 R3, R7, 0x1f, RZ ;  /* 0x0000001f07037819 */ /* 0x004fc800000006ff */
[----:B------:R-:W0:Y:S02]  /*a220*/  SYNCS.PHASECHK.TRANS64.TRYWAIT P0, [R2+URZ+0x34860], R3 ;  /* 0x03486003020075a7 */ /* 0x000e24000800017f */
[----:B0-----:R-:W-:Y:S05]  /*a230*/  @!P0 BRA `(.L_x_248) ;  /* 0x00000034000c8947 */ /* 0x001fea0003800000 */
.L_x_341:
[----:B------:R-:W-:Y:S05]  /*a240*/  BSYNC B1 ;  /* 0x0000000000017941 */ /* 0x000fea0003800000 */
.L_x_247:
[----:B------:R-:W1:Y:S02]  /*a250*/  S2R R5, SR_TID.X ;  /* 0x0000000000057919 */ /* 0x000e640000002100 */
[----:B-1----:R-:W-:-:S04]  /*a260*/  LOP3.LUT R5, R5, 0x7f, RZ, 0xc0, !PT ;  /* 0x0000007f05057812 */ /* 0x002fc800078ec0ff */
[----:B------:R-:W-:-:S13]  /*a270*/  ISETP.NE.AND P0, PT, R5, RZ, PT ;  /* 0x000000ff0500720c */ /* 0x000fda0003f05270 */
[----:B0-----:R-:W-:-:S04]  /*a280*/  @!P0 IMAD.MOV.U32 R3, RZ, RZ, 0x8000 ;  /* 0x00008000ff038424 */ /* 0x001fc800078e00ff */
[----:B------:R0:W-:Y:S01]  /*a290*/  @!P0 SYNCS.ARRIVE.TRANS64 RZ, [R2+URZ+0x34850], R3 ;  /* 0x0348500302ff89a7 */ /* 0x0001e2000800003f */
[----:B------:R-:W-:Y:S05]  /*a2a0*/  @P1 BRA `(.L_x_249) ;  /* 0x0000000000041947 */ /* 0x000fea0003800000 */
[----:B------:R-:W-:Y:S01]  /*a2b0*/  BPT.TRAP 0x1 ;  /* 0x000000040000795c */ /* 0x000fe20000300000 */
.L_x_249:
[----:B------:R-:W-:Y:S01]  /*a2c0*/  LOP3.LUT P0, RZ, R18, 0x2, RZ, 0xc0, !PT ;  /* 0x0000000212ff7812 */ /* 0x000fe2000780c0ff */
[----:B------:R-:W-:-:S12]  /*a2d0*/  BSSY B1, `(.L_x_250) ;  /* 0x0000003000017945 */ /* 0x000fd80003800000 */
[----:B------:R-:W-:Y:S05]  /*a2e0*/  @P0 BRA `(.L_x_251) ;  /* 0x0000000000040947 */ /* 0x000fea0003800000 */
[----:B------:R-:W-:Y:S01]  /*a2f0*/  BPT.TRAP 0x1 ;  /* 0x000000040000795c */ /* 0x000fe20000300000 */
.L_x_251:
[----:B------:R-:W-:Y:S05]  /*a300*/  BSYNC B1 ;  /* 0x0000000000017941 */ /* 0x000fea0003800000 */
.L_x_250:
[----:B------:R-:W2:Y:S01]  /*a310*/  LDL.LU R5, [R1+0x4] ;  /* 0x0000040001057983 */ /* 0x000ea20000300800 */
[----:B0-----:R-:W0:Y:S01]  /*a320*/  S2R R3, SR_CgaCtaId ;  /* 0x0000000000037919 */ /* 0x001e220000008800 */
[----:B------:R-:W1:Y:S01]  /*a330*/  S2R R7, SR_CgaCtaId ;  /* 0x0000000000077919 */ /* 0x000e620000008800 */
[----:B------:R-:W-:Y:S01]  /*a340*/  R2UR UR10, R10 ;  /* 0x000000000a0a72ca */ /* 0x000fe200000e0000 */
[----:B------:R-:W-:Y:S01]  /*a350*/  UIADD3 UR4, UP0, UR38, 0x470, URZ ;  /* 0x0000047026047890 */ /* 0x000fe2000ff1e03f */
[----:B------:R-:W-:Y:S01]  /*a360*/  PLOP3.LUT P0, PT, PT, PT, PT, 0x80, 0x0 ;  /* 0x000000000000781c */ /* 0x000fe20003f0f070 */
[----:B------:R-:W-:Y:S01]  /*a370*/  VIADD R2, R2, 0x34850 ;  /* 0x0003485002027836 */ /* 0x000fe20000000000 */
[----:B------:R-:W-:Y:S01]  /*a380*/  UMOV UR6, 0x30000 ;  /* 0x0003000000067882 */ /* 0x000fe20000000000 */
[----:B0-----:R-:W-:-:S05]  /*a390*/  IMAD.SHL.U32 R3, R3, 0x1000, RZ ;  /* 0x0000100003037824 */ /* 0x001fca00078e00ff */
[----:B------:R-:W-:Y:S01]  /*a3a0*/  LOP3.LUT R3, R3, 0x1000, RZ, 0xc0, !PT ;  /* 0x0000100003037812 */ /* 0x000fe200078ec0ff */
[----:B-1----:R-:W-:-:S04]  /*a3b0*/  IMAD.SHL.U32 R7, R7, 0x40, RZ ;  /* 0x0000004007077824 */ /* 0x002fc800078e00ff */
[----:B------:R-:W-:Y:S01]  /*a3c0*/  IMAD R3, R19, 0x4000, R3 ;  /* 0x0000400013037824 */ /* 0x000fe200078e0203 */
[----:B------:R-:W-:-:S04]  /*a3d0*/  LOP3.LUT R7, R7, 0x40, RZ, 0xc0, !PT ;  /* 0x0000004007077812 */ /* 0x000fc800078ec0ff */
[----:B------:R-:W-:Y:S01]  /*a3e0*/  LEA R3, R3, UR36, 0x1 ;  /* 0x0000002403037c11 */ /* 0x000fe2000f8e08ff */
[----:B------:R-:W-:Y:S01]  /*a3f0*/  UIADD3.X UR5, URZ, UR39, URZ, UP0, !UPT ;  /* 0x000000273f057290 */ /* 0x000fe200087fe43f */
[----:B------:R-:W-:Y:S01]  /*a400*/  UMOV UR14, 0x0 ;  /* 0x00000000000e7882 */ /* 0x000fe20000000000 */
[----:B------:R-:W-:Y:S01]  /*a410*/  UMOV UR15, 0x14f00000 ;  /* 0x14f00000000f7882 */ /* 0x000fe20000000000 */
[----:B--2---:R-:W-:Y:S02]  /*a420*/  IMAD R5, R5, 0x80, R7 ;  /* 0x0000008005057824 */ /* 0x004fe400078e0207 */
[----:B------:R-:W-:-:S07]  /*a430*/  VIADD R7, R3, 0x400 ;  /* 0x0000040003077836 */ /* 0x000fce0000000000 */
.L_x_252:
        /* <DEDUP_REMOVED lines=10> */
[----:B------:R-:W-:Y:S01]  /*a4e0*/  R2UR UR10, R11 ;  /* 0x000000000b0a72ca */ /* 0x000fe200000e0000 */
[----:B------:R-:W-:Y:S01]  /*a4f0*/  VIADD R3, R3, 0x4400 ;  /* 0x0000440003037836 */ /* 0x000fe20000000000 */
[----:B------:R-:W-:Y:S01]  /*a500*/  PLOP3.LUT P0, PT, PT, PT, PT, 0x80, 0x0 ;  /* 0x000000000000781c */ /* 0x000fe20003f0f070 */
[----:B------:R-:W-:Y:S01]  /*a510*/  UMOV UR6, 0x30000 ;  /* 0x0003000000067882 */ /* 0x000fe20000000000 */
[----:B------:R-:W-:Y:S01]  /*a520*/  UMOV UR14, 0x0 ;  /* 0x00000000000e7882 */ /* 0x000fe20000000000 */
[----:B------:R-:W-:-:S10]  /*a530*/  UMOV UR15, 0x14f00000 ;  /* 0x14f00000000f7882 */ /* 0x000fd40000000000 */
.L_x_253:
        /* <DEDUP_REMOVED lines=10> */
[----:B------:R0:W-:Y:S01]  /*a5e0*/  STL [R1+0x4], R0 ;  /* 0x0000040001007387 */ /* 0x0001e20000100800 */
[----:B------:R-:W-:-:S07]  /*a5f0*/  IMAD.MOV.U32 R17, RZ, RZ, R6 ;  /* 0x000000ffff117224 */ /* 0x000fce00078e0006 */
.L_x_237:
[----:B------:R-:W-:Y:S05]  /*a600*/  BSYNC B0 ;  /* 0x0000000000007941 */ /* 0x000fea0003800000 */
.L_x_236:
[----:B0-----:R-:W2:Y:S01]  /*a610*/  LDL.LU R0, [R1+0x20] ;  /* 0x0000200001007983 */ /* 0x001ea20000300800 */
[----:B------:R-:W-:-:S03]  /*a620*/  IMAD.MOV.U32 R19, RZ, RZ, R4 ;  /* 0x000000ffff137224 */ /* 0x000fc600078e0004 */
[----:B------:R0:W-:Y:S02]  /*a630*/  STL [R1], R8 ;  /* 0x0000000801007387 */ /* 0x0001e40000100800 */
[----:B0-2---:R-:W-:-:S07]  /*a640*/  VIADD R0, R0, 0xfffffffd ;  /* 0xfffffffd00007836 */ /* 0x005fce0000000000 */
.L_x_235:
[----:B------:R-:W2:Y:S01]  /*a650*/  LDL.LU R2, [R1+0x18] ;  /* 0x0000180001027983 */ /* 0x000ea20000300800 */
[----:B------:R-:W-:Y:S01]  /*a660*/  IMAD.MOV R9, RZ, RZ, -R9 ;  /* 0x000000ffff097224 */ /* 0x000fe200078e0a09 */
[----:B------:R-:W-:Y:S04]  /*a670*/  BSSY B0, `(.L_x_234) ;  /* 0x0000172000007945 */ /* 0x000fe80003800000 */
[----:B--2---:R-:W-:-:S13]  /*a680*/  ISETP.NE.AND P0, PT, R2, R9, PT ;  /* 0x000000090200720c */ /* 0x004fda0003f05270 */
[----:B------:R-:W-:Y:S05]  /*a690*/  @!P0 BRA `(.L_x_254) ;  /* 0x0000001400bc8947 */ /* 0x000fea0003800000 */
[----:B------:R-:W-:-:S07]  /*a6a0*/  IMAD.MOV.U32 R6, RZ, RZ, R17 ;  /* 0x000000ffff067224 */ /* 0x000fce00078e0011 */
.L_x_291:
[----:B--2---:R-:W2:Y:S01]  /*a6b0*/  LDL R2, [R1] ;  /* 0x0000000001027983 */ /* 0x004ea20000100800 */
        /* <DEDUP_REMOVED lines=31> */
.L_x_257:
[----:B------:R-:W-:Y:S01]  /*a8b0*/  LEA R3, R4, UR36, 0x3 ;  /* 0x0000002404037c11 */ /* 0x000fe2000f8e18ff */
[----:B------:R-:W-:Y:S01]  /*a8c0*/  BSSY B2, `(.L_x_258) ;  /* 0x0000004000027945 */ /* 0x000fe20003800000 */
[----:B------:R-:W-:-:S04]  /*a8d0*/  SHF.L.U32 R2, R5, 0x1f, RZ ;  /* 0x0000001f05027819 */ /* 0x000fc800000006ff */
[----:B------:R-:W1:Y:S02]  /*a8e0*/  SYNCS.PHASECHK.TRANS64.TRYWAIT P0, [R3+URZ+0x34840], R2 ;  /* 0x03484002030075a7 */ /* 0x000e64000800017f */
[----:B-1----:R-:W-:Y:S05]  /*a8f0*/  @!P0 BRA `(.L_x_259) ;  /* 0x0000002c00708947 */ /* 0x002fea0003800000 */
.L_x_342:
[----:B------:R-:W-:Y:S05]  /*a900*/  BSYNC B2 ;  /* 0x0000000000027941 */ /* 0x000fea0003800000 */
.L_x_258:
[----:B0-----:R-:W0:Y:S01]  /*a910*/  S2R R7, SR_TID.X ;  /* 0x0000000000077919 */ /* 0x001e220000002100 */
[----:B------:R-:W-:Y:S01]  /*a920*/  UPRMT UR4, UR37, 0x9910, URZ ;  /* 0x0000991025047896 */ /* 0x000fe2000800003f */
[----:B0-----:R-:W-:-:S04]  /*a930*/  LOP3.LUT R7, R7, 0x7f, RZ, 0xc0, !PT ;  /* 0x0000007f07077812 */ /* 0x001fc800078ec0ff */
[----:B------:R-:W-:-:S13]  /*a940*/  ISETP.NE.AND P0, PT, R7, RZ, PT ;  /* 0x000000ff0700720c */ /* 0x000fda0003f05270 */
[----:B-1----:R-:W-:-:S04]  /*a950*/  @!P0 IMAD.MOV.U32 R2, RZ, RZ, 0xc000 ;  /* 0x0000c000ff028424 */ /* 0x002fc800078e00ff */
[----:B------:R0:W-:Y:S02]  /*a960*/  @!P0 SYNCS.ARRIVE.TRANS64 RZ, [R3+URZ+0x34830], R2 ;  /* 0x0348300203ff89a7 */ /* 0x0001e4000800003f */
[----:B0-----:R-:W-:-:S05]  /*a970*/  IMAD.U32 R2, RZ, RZ, UR4 ;  /* 0x00000004ff027e24 */ /* 0x001fca000f8e00ff */
[----:B------:R-:W-:-:S13]  /*a980*/  ISETP.NE.AND P1, PT, R2, 0x2, PT ;  /* 0x000000020200780c */ /* 0x000fda0003f25270 */
[----:B------:R-:W-:Y:S05]  /*a990*/  @P1 BRA `(.L_x_260) ;  /* 0x0000000000041947 */ /* 0x000fea0003800000 */
[----:B------:R-:W-:Y:S01]  /*a9a0*/  BPT.TRAP 0x1 ;  /* 0x000000040000795c */ /* 0x000fe20000300000 */
.L_x_260:
[----:B------:R-:W-:Y:S01]  /*a9b0*/  LOP3.LUT P0, RZ, R18, 0x2, RZ, 0xc0, !PT ;  /* 0x0000000212ff7812 */ /* 0x000fe2000780c0ff */
[----:B------:R-:W-:-:S12]  /*a9c0*/  BSSY B2, `(.L_x_261) ;  /* 0x0000003000027945 */ /* 0x000fd80003800000 */
[----:B------:R-:W-:Y:S05]  /*a9d0*/  @P0 BRA `(.L_x_262) ;  /* 0x0000000000040947 */ /* 0x000fea0003800000 */
[----:B------:R-:W-:Y:S01]  /*a9e0*/  BPT.TRAP 0x1 ;  /* 0x000000040000795c */ /* 0x000fe20000300000 */
.L_x_262:
[----:B------:R-:W-:Y:S05]  /*a9f0*/  BSYNC B2 ;  /* 0x0000000000027941 */ /* 0x000fea0003800000 */
.L_x_261:
[----:B------:R-:W0:Y:S01]  /*aa00*/  S2R R2, SR_CgaCtaId ;  /* 0x0000000000027919 */ /* 0x000e220000008800 */
        /* <DEDUP_REMOVED lines=9> */
[----:B0-----:R-:W-:-:S05]  /*aaa0*/  IMAD.SHL.U32 R2, R2, 0x1000, RZ ;  /* 0x0000100002027824 */ /* 0x001fca00078e00ff */
[----:B------:R-:W-:-:S05]  /*aab0*/  LOP3.LUT R2, R2, 0x1000, RZ, 0xc0, !PT ;  /* 0x0000100002027812 */ /* 0x000fca00078ec0ff */
[----:B------:R-:W-:Y:S02]  /*aac0*/  IMAD R7, R4, 0x6000, R2 ;  /* 0x0000600004077824 */ /* 0x000fe400078e0202 */
[----:B------:R-:W0:Y:S03]  /*aad0*/  S2R R2, SR_CgaCtaId ;  /* 0x0000000000027919 */ /* 0x000e260000008800 */
[----:B------:R-:W-:-:S05]  /*aae0*/  LEA R7, R7, UR36, 0x1 ;  /* 0x0000002407077c11 */ /* 0x000fca000f8e08ff */
[----:B------:R-:W-:Y:S02]  /*aaf0*/  VIADD R9, R7, 0x1c400 ;  /* 0x0001c40007097836 */ /* 0x000fe40000000000 */
[----:B0-----:R-:W-:-:S05]  /*ab00*/  IMAD.SHL.U32 R2, R2, 0x40, RZ ;  /* 0x0000004002027824 */ /* 0x001fca00078e00ff */
[----:B------:R-:W-:-:S05]  /*ab10*/  LOP3.LUT R2, R2, 0x40, RZ, 0xc0, !PT ;  /* 0x0000004002027812 */ /* 0x000fca00078ec0ff */
[----:B------:R-:W-:-:S07]  /*ab20*/  IMAD R2, R8, 0x80, R2 ;  /* 0x0000008008027824 */ /* 0x000fce00078e0202 */
.L_x_263:
        /* <DEDUP_REMOVED lines=17> */
.L_x_264:
        /* <DEDUP_REMOVED lines=16> */
.L_x_265:
        /* <DEDUP_REMOVED lines=16> */
.L_x_343:
[----:B------:R-:W-:Y:S05]  /*ae40*/  BSYNC B2 ;  /* 0x0000000000027941 */ /* 0x000fea0003800000 */
.L_x_266:
[----:B------:R-:W1:Y:S02]  /*ae50*/  S2R R7, SR_TID.X ;  /* 0x0000000000077919 */ /* 0x000e640000002100 */
[----:B-1----:R-:W-:-:S04]  /*ae60*/  LOP3.LUT R7, R7, 0x7f, RZ, 0xc0, !PT ;  /* 0x0000007f07077812 */ /* 0x002fc800078ec0ff */
[----:B------:R-:W-:-:S13]  /*ae70*/  ISETP.NE.AND P0, PT, R7, RZ, PT ;  /* 0x000000ff0700720c */ /* 0x000fda0003f05270 */
[----:B0-----:R-:W-:-:S04]  /*ae80*/  @!P0 IMAD.MOV.U32 R3, RZ, RZ, 0x8000 ;  /* 0x00008000ff038424 */ /* 0x001fc800078e00ff */
[----:B------:R0:W-:Y:S01]  /*ae90*/  @!P0 SYNCS.ARRIVE.TRANS64 RZ, [R2+URZ+0x34850], R3 ;  /* 0x0348500302ff89a7 */ /* 0x0001e2000800003f */
[----:B------:R-:W-:Y:S05]  /*aea0*/  @P1 BRA `(.L_x_268) ;  /* 0x0000000000041947 */ /* 0x000fea0003800000 */
[----:B------:R-:W-:Y:S01]  /*aeb0*/  BPT.TRAP 0x1 ;  /* 0x000000040000795c */ /* 0x000fe20000300000 */
.L_x_268:
[----:B------:R-:W-:Y:S01]  /*aec0*/  LOP3.LUT P0, RZ, R18, 0x2, RZ, 0xc0, !PT ;  /* 0x0000000212ff7812 */ /* 0x000fe2000780c0ff */
[----:B------:R-:W-:-:S12]  /*aed0*/  BSSY B2, `(.L_x_269) ;  /* 0x0000003000027945 */ /* 0x000fd80003800000 */
[----:B------:R-:W-:Y:S05]  /*aee0*/  @P0 BRA `(.L_x_270) ;  /* 0x0000000000040947 */ /* 0x000fea0003800000 */
[----:B------:R-:W-:Y:S01]  /*aef0*/  BPT.TRAP 0x1 ;  /* 0x000000040000795c */ /* 0x000fe20000300000 */
.L_x_270:
[----:B------:R-:W-:Y:S05]  /*af00*/  BSYNC B2 ;  /* 0x0000000000027941 */ /* 0x000fea0003800000 */
.L_x_269:
        /* <DEDUP_REMOVED lines=19> */
.L_x_271:
        /* <DEDUP_REMOVED lines=16> */
.L_x_272:
        /* <DEDUP_REMOVED lines=12> */
.L_x_256:
[----:B------:R-:W-:Y:S05]  /*b200*/  BSYNC B1 ;  /* 0x0000000000017941 */ /* 0x000fea0003800000 */
.L_x_255:
[----:B------:R-:W-:Y:S01]  /*b210*/  VIADD R19, R4, 0x1 ;  /* 0x0000000104137836 */ /* 0x000fe20000000000 */
[----:B------:R-:W-:Y:S01]  /*b220*/  LOP3.LUT P1, RZ, R18, 0x8, RZ, 0xc0, !PT ;  /* 0x0000000812ff7812 */ /* 0x000fe2000782c0ff */
[----:B------:R-:W-:Y:S03]  /*b230*/  BSSY B1, `(.L_x_273) ;  /* 0x00000b2000017945 */ /* 0x000fe60003800000 */
[----:B------:R-:W-:-:S04]  /*b240*/  ISETP.NE.AND P0, PT, R19, 0x2, PT ;  /* 0x000000021300780c */ /* 0x000fc80003f05270 */
[----:B------:R-:W-:Y:S02]  /*b250*/  SEL R2, RZ, 0x1, P0 ;  /* 0x00000001ff027807 */ /* 0x000fe40000000000 */
[----:B------:R-:W-:Y:S02]  /*b260*/  SEL R19, R19, RZ, P0 ;  /* 0x000000ff13137207 */ /* 0x000fe40000000000 */
[----:B------:R-:W-:-:S05]  /*b270*/  LOP3.LUT R9, R5, R2, RZ, 0x3c, !PT ;  /* 0x0000000205097212 */ /* 0x000fca00078e3cff */
[----:B------:R1:W-:Y:S01]  /*b280*/  STL [R1], R9 ;  /* 0x0000000901007387 */ /* 0x0003e20000100800 */
[----:B------:R-:W-:Y:S05]  /*b290*/  @!P1 BRA `(.L_x_274) ;  /* 0x0000000800ac9947 */ /* 0x000fea0003800000 */
[----:B------:R-:W-:Y:S01]  /*b2a0*/  LOP3.LUT P1, RZ, R18, 0x4, RZ, 0xc0, !PT ;  /* 0x0000000412ff7812 */ /* 0x000fe2000782c0ff */
[----:B0-----:R-:W-:-:S12]  /*b2b0*/  VIADD R8, R0, 0xffffffff ;  /* 0xffffffff00087836 */ /* 0x001fd80000000000 */
        /* <DEDUP_REMOVED lines=21> */
.L_x_275:
[----:B------:R-:W-:Y:S01]  /*b410*/  LEA R3, R19, UR36, 0x3 ;  /* 0x0000002413037c11 */ /* 0x000fe2000f8e18ff */
[----:B------:R-:W-:Y:S01]  /*b420*/  BSSY B2, `(.L_x_276) ;  /* 0x0000004000027945 */ /* 0x000fe20003800000 */
[----:B------:R-:W-:-:S04]  /*b430*/  SHF.L.U32 R2, R9, 0x1f, RZ ;  /* 0x0000001f09027819 */ /* 0x000fc800000006ff */
[----:B------:R-:W2:Y:S02]  /*b440*/  SYNCS.PHASECHK.TRANS64.TRYWAIT P0, [R3+URZ+0x34840], R2 ;  /* 0x03484002030075a7 */ /* 0x000ea4000800017f */
[----:B--2---:R-:W-:Y:S05]  /*b450*/  @!P0 BRA `(.L_x_277) ;  /* 0x0000002000c08947 */ /* 0x004fea0003800000 */
.L_x_344:
[----:B------:R-:W-:Y:S05]  /*b460*/  BSYNC B2 ;  /* 0x0000000000027941 */ /* 0x000fea0003800000 */
.L_x_276:
[----:B0-----:R-:W0:Y:S01]  /*b470*/  S2R R7, SR_TID.X ;  /* 0x0000000000077919 */ /* 0x001e220000002100 */
[----:B------:R-:W-:Y:S01]  /*b480*/  UPRMT UR4, UR37, 0x9910, URZ ;  /* 0x0000991025047896 */ /* 0x000fe2000800003f */
[----:B0-----:R-:W-:-:S04]  /*b490*/  LOP3.LUT R7, R7, 0x7f, RZ, 0xc0, !PT ;  /* 0x0000007f07077812 */ /* 0x001fc800078ec0ff */
[----:B------:R-:W-:-:S13]  /*b4a0*/  ISETP.NE.AND P0, PT, R7, RZ, PT ;  /* 0x000000ff0700720c */ /* 0x000fda0003f05270 */
[----:B--2---:R-:W-:-:S04]  /*b4b0*/  @!P0 IMAD.MOV.U32 R2, RZ, RZ, 0xc000 ;  /* 0x0000c000ff028424 */ /* 0x004fc800078e00ff */
[----:B------:R0:W-:Y:S02]  /*b4c0*/  @!P0 SYNCS.ARRIVE.TRANS64 RZ, [R3+URZ+0x34830], R2 ;  /* 0x0348300203ff89a7 */ /* 0x0001e4000800003f */
[----:B0-----:R-:W-:-:S05]  /*b4d0*/  IMAD.U32 R2, RZ, RZ, UR4 ;  /* 0x00000004ff027e24 */ /* 0x001fca000f8e00ff */
[----:B------:R-:W-:-:S13]  /*b4e0*/  ISETP.NE.AND P1, PT, R2, 0x2, PT ;  /* 0x000000020200780c */ /* 0x000fda0003f25270 */
[----:B------:R-:W-:Y:S05]  /*b4f0*/  @P1 BRA `(.L_x_278) ;  /* 0x0000000000041947 */ /* 0x000fea0003800000 */
[----:B------:R-:W-:Y:S01]  /*b500*/  BPT.TRAP 0x1 ;  /* 0x000000040000795c */ /* 0x000fe20000300000 */
.L_x_278:
[----:B------:R-:W-:Y:S01]  /*b510*/  LOP3.LUT P0, RZ, R18, 0x2, RZ, 0xc0, !PT ;  /* 0x0000000212ff7812 */ /* 0x000fe2000780c0ff */
[----:B------:R-:W-:-:S12]  /*b520*/  BSSY B2, `(.L_x_279) ;  /* 0x0000003000027945 */ /* 0x000fd80003800000 */
[----:B------:R-:W-:Y:S05]  /*b530*/  @P0 BRA `(.L_x_280) ;  /* 0x0000000000040947 */ /* 0x000fea0003800000 */
[----:B------:R-:W-:Y:S01]  /*b540*/  BPT.TRAP 0x1 ;  /* 0x000000040000795c */ /* 0x000fe20000300000 */
.L_x_280:
[----:B------:R-:W-:Y:S05]  /*b550*/  BSYNC B2 ;  /* 0x0000000000027941 */ /* 0x000fea0003800000 */
.L_x_279:
        /* <DEDUP_REMOVED lines=15> */
[----:B-1----:R-:W-:Y:S02]  /*b650*/  VIADD R9, R7, 0x1c400 ;  /* 0x0001c40007097836 */ /* 0x002fe40000000000 */
[----:B0-----:R-:W-:-:S05]  /*b660*/  IMAD.SHL.U32 R2, R2, 0x40, RZ ;  /* 0x0000004002027824 */ /* 0x001fca00078e00ff */
[----:B------:R-:W-:-:S05]  /*b670*/  LOP3.LUT R2, R2, 0x40, RZ, 0xc0, !PT ;  /* 0x0000004002027812 */ /* 0x000fca00078ec0ff */
[----:B------:R-:W-:-:S07]  /*b680*/  IMAD R2, R8, 0x80, R2 ;  /* 0x0000008008027824 */ /* 0x000fce00078e0202 */
.L_x_281:
        /* <DEDUP_REMOVED lines=17> */
.L_x_282:
        /* <DEDUP_REMOVED lines=16> */
.L_x_283:
        /* <DEDUP_REMOVED lines=10> */
[----:B------:R-:W-:Y:S01]  /*b940*/  SHF.L.U32 R5, R5, 0x1f, RZ ;  /* 0x0000001f05057819 */ /* 0x000fe200000006ff */
[----:B------:R-:W-:Y:S01]  /*b950*/  BSSY B2, `(.L_x_284) ;  /* 0x0000004000027945 */ /* 0x000fe20003800000 */
[----:B------:R-:W-:-:S04]  /*b960*/  LEA R2, R4, UR36, 0x3 ;  /* 0x0000002404027c11 */ /* 0x000fc8000f8e18ff */
[----:B------:R-:W0:Y:S02]  /*b970*/  SYNCS.PHASECHK.TRANS64.TRYWAIT P0, [R2+URZ+0x34860], R5 ;  /* 0x03486005020075a7 */ /* 0x000e24000800017f */
[----:B0-----:R-:W-:Y:S05]  /*b980*/  @!P0 BRA `(.L_x_285) ;  /* 0x0000001c00888947 */ /* 0x001fea0003800000 */
.L_x_345:
[----:B------:R-:W-:Y:S05]  /*b990*/  BSYNC B2 ;  /* 0x0000000000027941 */ /* 0x000fea0003800000 */
.L_x_284:
[----:B------:R-:W1:Y:S02]  /*b9a0*/  S2R R3, SR_TID.X ;  /* 0x0000000000037919 */ /* 0x000e640000002100 */
[----:B-1----:R-:W-:-:S04]  /*b9b0*/  LOP3.LUT R3, R3, 0x7f, RZ, 0xc0, !PT ;  /* 0x0000007f03037812 */ /* 0x002fc800078ec0ff */
[----:B------:R-:W-:-:S13]  /*b9c0*/  ISETP.NE.AND P0, PT, R3, RZ, PT ;  /* 0x000000ff0300720c */ /* 0x000fda0003f05270 */
[----:B------:R-:W-:-:S04]  /*b9d0*/  @!P0 IMAD.MOV.U32 R3, RZ, RZ, 0x8000 ;  /* 0x00008000ff038424 */ /* 0x000fc800078e00ff */
[----:B------:R1:W-:Y:S01]  /*b9e0*/  @!P0 SYNCS.ARRIVE.TRANS64 RZ, [R2+URZ+0x34850], R3 ;  /* 0x0348500302ff89a7 */ /* 0x0003e2000800003f */
[----:B------:R-:W-:Y:S05]  /*b9f0*/  @P1 BRA `(.L_x_286) ;  /* 0x0000000000041947 */ /* 0x000fea0003800000 */
[----:B------:R-:W-:Y:S01]  /*ba00*/  BPT.TRAP 0x1 ;  /* 0x000000040000795c */ /* 0x000fe20000300000 */
.L_x_286:
[----:B------:R-:W-:Y:S01]  /*ba10*/  LOP3.LUT P0, RZ, R18, 0x2, RZ, 0xc0, !PT ;  /* 0x0000000212ff7812 */ /* 0x000fe2000780c0ff */
[----:B------:R-:W-:-:S12]  /*ba20*/  BSSY B2, `(.L_x_287) ;  /* 0x0000003000027945 */ /* 0x000fd80003800000 */
[----:B------:R-:W-:Y:S05]  /*ba30*/  @P0 BRA `(.L_x_288) ;  /* 0x0000000000040947 */ /* 0x000fea0003800000 */
[----:B------:R-:W-:Y:S01]  /*ba40*/  BPT.TRAP 0x1 ;  /* 0x000000040000795c */ /* 0x000fe20000300000 */
.L_x_288:
[----:B------:R-:W-:Y:S05]  /*ba50*/  BSYNC B2 ;  /* 0x0000000000027941 */ /* 0x000fea0003800000 */
.L_x_287:
[----:B0-----:R-:W2:Y:S01]  /*ba60*/  LDL.LU R5, [R1+0x4] ;  /* 0x0000040001057983 */ /* 0x001ea20000300800 */
[----:B-1----:R-:W0:Y:S01]  /*ba70*/  S2R R3, SR_CgaCtaId ;  /* 0x0000000000037919 */ /* 0x002e220000008800 */
        /* <DEDUP_REMOVED lines=17> */
.L_x_289:
        /* <DEDUP_REMOVED lines=16> */
.L_x_290:
        /* <DEDUP_REMOVED lines=12> */
.L_x_274:
[----:B------:R-:W-:Y:S05]  /*bd50*/  BSYNC B1 ;  /* 0x0000000000017941 */ /* 0x000fea0003800000 */
.L_x_273:
[C---:B------:R-:W-:Y:S01]  /*bd60*/  ISETP.GT.AND P0, PT, R0.reuse, 0x1, PT ;  /* 0x000000010000780c */ /* 0x040fe20003f04270 */
[----:B------:R-:W-:-:S12]  /*bd70*/  VIADD R0, R0, 0xfffffffe ;  /* 0xfffffffe00007836 */ /* 0x000fd80000000000 */
[----:B------:R-:W-:Y:S05]  /*bd80*/  @P0 BRA `(.L_x_291) ;  /* 0xffffffe800480947 */ /* 0x000fea000383ffff */
.L_x_254:
[----:B------:R-:W-:Y:S05]  /*bd90*/  BSYNC B0 ;  /* 0x0000000000007941 */ /* 0x000fea0003800000 */
.L_x_234:
[----:B------:R-:W-:Y:S01]  /*bda0*/  LOP3.LUT P0, RZ, R18, 0x8, RZ, 0xc0, !PT ;  /* 0x0000000812ff7812 */ /* 0x000fe2000780c0ff */
[----:B------:R-:W-:-:S12]  /*bdb0*/  BSSY B0, `(.L_x_292) ;  /* 0x0000045000007945 */ /* 0x000fd80003800000 */
[----:B------:R-:W-:Y:S05]  /*bdc0*/  @!P0 BRA `(.L_x_293) ;  /* 0x00000004000c8947 */ /* 0x000fea0003800000 */
[----:B------:R-:W3:Y:S01]  /*bdd0*/  LDL R2, [R1] ;  /* 0x0000000001027983 */ /* 0x000ee20000100800 */
[----:B--2---:R-:W-:Y:S01]  /*bde0*/  LEA R0, R19, UR36, 0x3 ;  /* 0x0000002413007c11 */ /* 0x004fe2000f8e18ff */
[----:B------:R-:W-:Y:S01]  /*bdf0*/  BSSY B1, `(.L_x_294) ;  /* 0x0000004000017945 */ /* 0x000fe20003800000 */
[----:B---3--:R-:W-:-:S04]  /*be00*/  SHF.L.U32 R3, R2, 0x1f, RZ ;  /* 0x0000001f02037819 */ /* 0x008fc800000006ff */
[----:B------:R-:W2:Y:S02]  /*be10*/  SYNCS.PHASECHK.TRANS64.TRYWAIT P0, [R0+URZ+0x34860], R3 ;  /* 0x03486003000075a7 */ /* 0x000ea4000800017f */
[----:B--2---:R-:W-:Y:S05]  /*be20*/  @!P0 BRA `(.L_x_295) ;  /* 0x0000001800748947 */ /* 0x004fea0003800000 */
.L_x_346:
[----:B------:R-:W-:Y:S05]  /*be30*/  BSYNC B1 ;  /* 0x0000000000017941 */ /* 0x000fea0003800000 */
.L_x_294:
[----:B------:R-:W3:Y:S01]  /*be40*/  S2R R2, SR_TID.X ;  /* 0x0000000000027919 */ /* 0x000ee20000002100 */
[----:B------:R-:W-:-:S04]  /*be50*/  UPRMT UR4, UR37, 0x9910, URZ ;  /* 0x0000991025047896 */ /* 0x000fc8000800003f */
[----:B------:R-:W-:Y:S01]  /*be60*/  UISETP.NE.AND UP0, UPT, UR4, 0x2, UPT ;  /* 0x000000020400788c */ /* 0x000fe2000bf05270 */
[----:B---3--:R-:W-:-:S04]  /*be70*/  LOP3.LUT R2, R2, 0x7f, RZ, 0xc0, !PT ;  /* 0x0000007f02027812 */ /* 0x008fc800078ec0ff */
[----:B------:R-:W-:-:S13]  /*be80*/  ISETP.NE.AND P0, PT, R2, RZ, PT ;  /* 0x000000ff0200720c */ /* 0x000fda0003f05270 */
[----:B--2---:R-:W-:-:S04]  /*be90*/  @!P0 IMAD.MOV.U32 R3, RZ, RZ, 0x8000 ;  /* 0x00008000ff038424 */ /* 0x004fc800078e00ff */
[----:B------:R2:W-:Y:S01]  /*bea0*/  @!P0 SYNCS.ARRIVE.TRANS64 RZ, [R0+URZ+0x34850], R3 ;  /* 0x0348500300ff89a7 */ /* 0x0005e2000800003f */
[----:B------:R-:W-:-:S13]  /*beb0*/  PLOP3.LUT P0, PT, PT, PT, UP0, 0x80, 0x0 ;  /* 0x000000000000781c */ /* 0x000fda0003f0f008 */
[----:B--2---:R-:W-:Y:S05]  /*bec0*/  @P0 BRA `(.L_x_296) ;  /* 0x0000000000040947 */ /* 0x004fea0003800000 */
[----:B------:R-:W-:Y:S01]  /*bed0*/  BPT.TRAP 0x1 ;  /* 0x000000040000795c */ /* 0x000fe20000300000 */
.L_x_296:
[----:B------:R-:W-:Y:S01]  /*bee0*/  LOP3.LUT P0, RZ, R18, 0x2, RZ, 0xc0, !PT ;  /* 0x0000000212ff7812 */ /* 0x000fe2000780c0ff */
[----:B------:R-:W-:-:S12]  /*bef0*/  BSSY B1, `(.L_x_297) ;  /* 0x0000003000017945 */ /* 0x000fd80003800000 */
[----:B------:R-:W-:Y:S05]  /*bf00*/  @P0 BRA `(.L_x_298) ;  /* 0x0000000000040947 */ /* 0x000fea0003800000 */
[----:B------:R-:W-:Y:S01]  /*bf10*/  BPT.TRAP 0x1 ;  /* 0x000000040000795c */ /* 0x000fe20000300000 */
.L_x_298:
[----:B------:R-:W-:Y:S05]  /*bf20*/  BSYNC B1 ;  /* 0x0000000000017941 */ /* 0x000fea0003800000 */
.L_x_297:
[----:B------:R-:W2:Y:S01]  /*bf30*/  LDL R2, [R1+0x4] ;  /* 0x0000040001027983 */ /* 0x000ea20000100800 */
[----:B------:R-:W3:Y:S01]  /*bf40*/  S2R R3, SR_CgaCtaId ;  /* 0x0000000000037919 */ /* 0x000ee20000008800 */
[----:B------:R-:W4:Y:S01]  /*bf50*/  S2R R4, SR_CgaCtaId ;  /* 0x0000000000047919 */ /* 0x000f220000008800 */
[----:B------:R-:W-:Y:S01]  /*bf60*/  UIADD3 UR4, UP0, UR38, 0x470, URZ ;  /* 0x0000047026047890 */ /* 0x000fe2000ff1e03f */
[----:B------:R-:W-:Y:S01]  /*bf70*/  PLOP3.LUT P0, PT, PT, PT, PT, 0x80, 0x0 ;  /* 0x000000000000781c */ /* 0x000fe20003f0f070 */
[----:B------:R-:W-:Y:S01]  /*bf80*/  VIADD R0, R0, 0x34850 ;  /* 0x0003485000007836 */ /* 0x000fe20000000000 */
[----:B------:R-:W-:Y:S01]  /*bf90*/  UMOV UR6, 0x30000 ;  /* 0x0003000000067882 */ /* 0x000fe20000000000 */
[----:B------:R-:W-:Y:S01]  /*bfa0*/  UIADD3.X UR5, URZ, UR39, URZ, UP0, !UPT ;  /* 0x000000273f057290 */ /* 0x000fe200087fe43f */
[----:B---3--:R-:W-:Y:S02]  /*bfb0*/  IMAD.SHL.U32 R3, R3, 0x1000, RZ ;  /* 0x0000100003037824 */ /* 0x008fe400078e00ff */
[----:B----4-:R-:W-:-:S03]  /*bfc0*/  IMAD.SHL.U32 R4, R4, 0x40, RZ ;  /* 0x0000004004047824 */ /* 0x010fc600078e00ff */
[----:B------:R-:W-:Y:S02]  /*bfd0*/  LOP3.LUT R3, R3, 0x1000, RZ, 0xc0, !PT ;  /* 0x0000100003037812 */ /* 0x000fe400078ec0ff */
[----:B------:R-:W-:-:S03]  /*bfe0*/  LOP3.LUT R4, R4, 0x40, RZ, 0xc0, !PT ;  /* 0x0000004004047812 */ /* 0x000fc600078ec0ff */
[----:B------:R-:W-:-:S05]  /*bff0*/  IMAD R3, R19, 0x4000, R3 ;  /* 0x0000400013037824 */ /* 0x000fca00078e0203 */
[----:B------:R-:W-:Y:S01]  /*c000*/  LEA R3, R3, UR36, 0x1 ;  /* 0x0000002403037c11 */ /* 0x000fe2000f8e08ff */
[----:B------:R-:W-:Y:S01]  /*c010*/  UMOV UR14, 0x0 ;  /* 0x00000000000e7882 */ /* 0x000fe20000000000 */
[----:B------:R-:W-:Y:S01]  /*c020*/  UMOV UR15, 0x14f00000 ;  /* 0x14f00000000f7882 */ /* 0x000fe20000000000 */
[----:B------:R-:W-:Y:S01]  /*c030*/  UMOV UR10, URZ ;  /* 0x0000003f000a7c82 */ /* 0x000fe20008000000 */
[----:B--2---:R-:W-:Y:S02]  /*c040*/  IMAD R2, R2, 0x80, R4 ;  /* 0x0000008002027824 */ /* 0x004fe400078e0204 */
[----:B------:R-:W-:-:S07]  /*c050*/  VIADD R4, R3, 0x400 ;  /* 0x0000040003047836 */ /* 0x000fce0000000000 */
.L_x_299:
        /* <DEDUP_REMOVED lines=9> */
[----:B--2---:R-:W-:Y:S05]  /*c0f0*/  @P0 BRA.U.ANY `(.L_x_299) ;  /* 0xfffffffd00d80947 */ /* 0x004fea000393ffff */
[----:B------:R-:W-:Y:S01]  /*c100*/  PLOP3.LUT P0, PT, PT, PT, PT, 0x80, 0x0 ;  /* 0x000000000000781c */ /* 0x000fe20003f0f070 */
[----:B------:R-:W-:Y:S01]  /*c110*/  VIADD R3, R3, 0x4400 ;  /* 0x0000440003037836 */ /* 0x000fe20000000000 */
[----:B------:R-:W-:Y:S01]  /*c120*/  UMOV UR6, 0x30000 ;  /* 0x0003000000067882 */ /* 0x000fe20000000000 */
[----:B------:R-:W-:Y:S01]  /*c130*/  UMOV UR14, 0x0 ;  /* 0x00000000000e7882 */ /* 0x000fe20000000000 */
[----:B------:R-:W-:Y:S01]  /*c140*/  UMOV UR15, 0x14f00000 ;  /* 0x14f00000000f7882 */ /* 0x000fe20000000000 */
[----:B------:R-:W-:-:S08]  /*c150*/  UMOV UR10, 0x40 ;  /* 0x00000040000a7882 */ /* 0x000fd00000000000 */
.L_x_300:
        /* <DEDUP_REMOVED lines=9> */
[----:B---3--:R-:W-:Y:S05]  /*c1f0*/  @P0 BRA.U.ANY `(.L_x_300) ;  /* 0xfffffffd00d80947 */ /* 0x008fea000393ffff */
.L_x_293:
[----:B------:R-:W-:Y:S05]  /*c200*/  BSYNC B0 ;  /* 0x0000000000007941 */ /* 0x000fea0003800000 */
.L_x_292:
[----:B01----:R-:W3:Y:S01]  /*c210*/  LDL.LU R6, [R1+0x24] ;  /* 0x0000240001067983 */ /* 0x003ee20000300800 */
[----:B------:R-:W-:Y:S01]  /*c220*/  VIADD R19, R19, 0x1 ;  /* 0x0000000113137836 */ /* 0x000fe20000000000 */
[----:B------:R-:W-:Y:S02]  /*c230*/  ULDC UR4, c[0x0][0xc34] ;  /* 0x00030d0000047ab9 */ /* 0x000fe40000000800 */
[----:B------:R-:W4:Y:S04]  /*c240*/  LDL.LU R5, [R1] ;  /* 0x0000000001057983 */ /* 0x000f280000300800 */
[----:B------:R-:W5:Y:S01]  /*c250*/  LDL.LU R4, [R1+0x2c] ;  /* 0x00002c0001047983 */ /* 0x000f620000300800 */
[----:B------:R-:W-:-:S04]  /*c260*/  ISETP.NE.AND P0, PT, R19, 0x2, PT ;  /* 0x000000021300780c */ /* 0x000fc80003f05270 */
[----:B--2---:R-:W-:Y:S02]  /*c270*/  SEL R0, RZ, 0x1, P0 ;  /* 0x00000001ff007807 */ /* 0x004fe40000000000 */
[----:B------:R-:W-:Y:S01]  /*c280*/  SEL R19, R19, RZ, P0 ;  /* 0x000000ff13137207 */ /* 0x000fe20000000000 */
[----:B---3--:R-:W-:Y:S01]  /*c290*/  VIADD R6, R6, UR40 ;  /* 0x0000002806067c36 */ /* 0x008fe20008000000 */
[----:B----4-:R-:W-:-:S04]  /*c2a0*/  LOP3.LUT R5, R5, R0, RZ, 0x3c, !PT ;  /* 0x0000000005057212 */ /* 0x010fc800078e3cff */
[----:B------:R0:W-:Y:S01]  /*c2b0*/  STL [R1+0x24], R6 ;  /* 0x0000240601007387 */ /* 0x0001e20000100800 */
[----:B------:R-:W-:Y:S01]  /*c2c0*/  ISETP.GE.AND P1, PT, R6, UR4, PT ;  /* 0x0000000406007c0c */ /* 0x000fe2000bf26270 */
[----:B-----5:R-:W-:-:S05]  /*c2d0*/  VIADD R4, R4, 0x1 ;  /* 0x0000000104047836 */ /* 0x020fca0000000000 */
[----:B------:R0:W-:Y:S04]  /*c2e0*/  STL [R1+0x2c], R4 ;  /* 0x00002c0401007387 */ /* 0x0001e80000100800 */
[----:B------:R0:W-:Y:S03]  /*c2f0*/  STL [R1], R5 ;  /* 0x0000000501007387 */ /* 0x0001e60000100800 */
[----:B------:R-:W-:Y:S05]  /*c300*/  @!P1 BRA `(.L_x_301) ;  /* 0xffffffbc00689947 */ /* 0x000fea000383ffff */
[----:B------:R-:W-:-:S07]  /*c310*/  LOP3.LUT R2, R4, 0x1, RZ, 0xc, !PT ;  /* 0x0000000104027812 */ /* 0x000fce00078e0cff */
.L_x_217:
[----:B------:R-:W1:Y:S01]  /*c320*/  S2R R3, SR_CgaCtaId ;  /* 0x0000000000037919 */ /* 0x000e620000008800 */
[----:B------:R-:W-:Y:S01]  /*c330*/  MOV R0, 0x400 ;  /* 0x0000040000007802 */ /* 0x000fe20000000f00 */
[----:B------:R-:W-:Y:S03]  /*c340*/  BSSY B0, `(.L_x_302) ;  /* 0x0000005000007945 */ /* 0x000fe60003800000 */
[----:B-1----:R-:W-:Y:S02]  /*c350*/  LEA R0, R3, R0, 0x18 ;  /* 0x0000000003007211 */ /* 0x002fe400078ec0ff */
[----:B------:R-:W-:-:S04]  /*c360*/  SHF.L.U32 R3, R2, 0x1f, RZ ;  /* 0x0000001f02037819 */ /* 0x000fc800000006ff */
[----:B------:R-:W1:Y:S02]  /*c370*/  SYNCS.PHASECHK.TRANS64.TRYWAIT P0, [R0+URZ+0x34820], R3 ;  /* 0x03482003000075a7 */ /* 0x000e64000800017f */
[----:B-1----:R-:W-:Y:S05]  /*c380*/  @!P0 BRA `(.L_x_303) ;  /* 0x0000001400308947 */ /* 0x002fea0003800000 */
.L_x_347:
[----:B------:R-:W-:Y:S05]  /*c390*/  BSYNC B0 ;  /* 0x0000000000007941 */ /* 0x000fea0003800000 */
.L_x_302:
[----:B------:R-:W-:-:S03]  /*c3a0*/  UMOV UR4, 0xffffffff ;  /* 0xffffffff00047882 */ /* 0x000fc60000000000 */
[----:B------:R-:W-:Y:S05]  /*c3b0*/  BRA.DIV UR4, `(.L_x_304) ;  /* 0x0000001604387947 */ /* 0x000fea000b800000 */
[----:B------:R-:W2:Y:S02]  /*c3c0*/  S2R R2, SR_TID.X ;  /* 0x0000000000027919 */ /* 0x000ea40000002100 */
[----:B--2---:R-:W-:-:S04]  /*c3d0*/  SHF.R.U32.HI R2, RZ, 0x5, R2 ;  /* 0x00000005ff027819 */ /* 0x004fc80000011602 */
[----:B------:R-:W-:-:S05]  /*c3e0*/  LOP3.LUT R2, R2, 0x3, RZ, 0xc0, !PT ;  /* 0x0000000302027812 */ /* 0x000fca00078ec0ff */
[----:B------:R2:W3:Y:S02]  /*c3f0*/  SHFL.IDX PT, R14, R2, RZ, 0x1f ;  /* 0x00001fff020e7589 */ /* 0x0004e400000e0000 */
.L_x_350:
[----:B---3--:R-:W-:Y:S01]  /*c400*/  ISETP.NE.AND P0, PT, R14, RZ, PT ;  /* 0x000000ff0e00720c */ /* 0x008fe20003f05270 */
[----:B------:R-:W-:-:S12]  /*c410*/  BSSY B0, `(.L_x_305) ;  /* 0x0000027000007945 */ /* 0x000fd80003800000 */
[----:B------:R-:W-:Y:S05]  /*c420*/  @P0 BRA `(.L_x_306) ;  /* 0x0000000000940947 */ /* 0x000fea0003800000 */
[----:B------:R-:W-:-:S03]  /*c430*/  UMOV UR4, 0xffffffff ;  /* 0xffffffff00047882 */ /* 0x000fc60000000000 */
[----:B------:R-:W-:Y:S05]  /*c440*/  BRA.DIV UR4, `(.L_x_307) ;  /* 0x0000001604487947 */ /* 0x000fea000b800000 */
[----:B------:R-:W-:-:S13]  /*c450*/  ELECT P6, URZ, PT ;  /* 0x00000000003f782f */ /* 0x000fda00038c0000 */
.L_x_353:
[----:B------:R-:W-:Y:S05]  /*c460*/  @!P6 BRA `(.L_x_306) ;  /* 0x000000000084e947 */ /* 0x000fea0003800000 */
[----:B--2---:R-:W2:Y:S02]  /*c470*/  LDL R2, [R1+0x30] ;  /* 0x0000300001027983 */ /* 0x004ea40000100800 */
[----:B--2---:R-:W-:-:S13]  /*c480*/  R2UR UR4, R2 ;  /* 0x00000000020472ca */ /* 0x004fda00000e0000 */
[----:B------:R-:W-:-:S06]  /*c490*/  ULOP3.LUT UR4, UR4, 0x2, URZ, 0xfc, !UPT ;  /* 0x0000000204047892 */ /* 0x000fcc000f8efc3f */
[----:B------:R-:W-:-:S05]  /*c4a0*/  IMAD.U32 R2, RZ, RZ, UR4 ;  /* 0x00000004ff027e24 */ /* 0x000fca000f8e00ff */
[----:B------:R-:W-:-:S13]  /*c4b0*/  ISETP.NE.AND P2, PT, R2, 0x3, PT ;  /* 0x000000030200780c */ /* 0x000fda0003f45270 */
[----:B------:R-:W-:Y:S05]  /*c4c0*/  @!P2 BRA `(.L_x_308) ;  /* 0x000000000004a947 */ /* 0x000fea0003800000 */
[----:B------:R-:W-:Y:S01]  /*c4d0*/  BPT.TRAP 0x1 ;  /* 0x000000040000795c */ /* 0x000fe20000300000 */
.L_x_308:
[----:B------:R-:W2:Y:S01]  /*c4e0*/  LDL.LU R7, [R1] ;  /* 0x0000000001077983 */ /* 0x000ea20000300800 */
[----:B------:R-:W-:Y:S02]  /*c4f0*/  VIADD R2, R0, 0x34840 ;  /* 0x0003484000027836 */ /* 0x000fe40000000000 */
[C---:B-1----:R-:W-:Y:S02]  /*c500*/  VIADD R3, R19.reuse, 0x1 ;  /* 0x0000000113037836 */ /* 0x042fe40000000000 */
[----:B0-----:R-:W-:-:S03]  /*c510*/  IMAD R6, R19, 0x8, R2 ;  /* 0x0000000813067824 */ /* 0x001fc600078e0202 */
[----:B------:R-:W-:-:S04]  /*c520*/  ISETP.NE.AND P1, PT, R3, 0x2, PT ;  /* 0x000000020300780c */ /* 0x000fc80003f25270 */
[----:B------:R-:W-:Y:S02]  /*c530*/  SEL R4, RZ, 0x1, P1 ;  /* 0x00000001ff047807 */ /* 0x000fe40000800000 */
[----:B------:R-:W-:Y:S02]  /*c540*/  SEL R3, R3, RZ, P1 ;  /* 0x000000ff03037207 */ /* 0x000fe40000800000 */
[C---:B--2---:R-:W-:Y:S02]  /*c550*/  SHF.L.U32 R5, R7.reuse, 0x1f, RZ ;  /* 0x0000001f07057819 */ /* 0x044fe400000006ff */
[----:B------:R-:W-:Y:S01]  /*c560*/  LOP3.LUT R4, R7, R4, RZ, 0x3c, !PT ;  /* 0x0000000407047212 */ /* 0x000fe200078e3cff */
[----:B------:R-:W-:Y:S01]  /*c570*/  IMAD R7, R3, 0x8, R2 ;  /* 0x0000000803077824 */ /* 0x000fe200078e0202 */
[----:B------:R-:W0:Y:S02]  /*c580*/  SYNCS.PHASECHK.TRANS64.TRYWAIT P0, [R6+URZ], R5 ;  /* 0x00000005060075a7 */ /* 0x000e24000800017f */
[----:B------:R-:W-:Y:S01]  /*c590*/  SHF.L.U32 R2, R4, 0x1f, RZ ;  /* 0x0000001f04027819 */ /* 0x000fe200000006ff */
[----:B0-----:R-:W-:Y:S06]  /*c5a0*/  @!P0 BRA `(.L_x_309) ;  /* 0x0000001400108947 */ /* 0x001fec0003800000 */
.L_x_354:
[----:B------:R-:W1:Y:S02]  /*c5b0*/  SYNCS.PHASECHK.TRANS64.TRYWAIT P0, [R7+URZ], R2 ;  /* 0x00000002070075a7 */ /* 0x000e64000800017f */
[----:B-1----:R-:W-:Y:S05]  /*c5c0*/  @!P0 BRA `(.L_x_310) ;  /* 0x00000014001c8947 */ /* 0x002fea0003800000 */
.L_x_355:
[----:B------:R-:W-:Y:S05]  /*c5d0*/  @!P2 BRA `(.L_x_311) ;  /* 0x000000000004a947 */ /* 0x000fea0003800000 */
[----:B------:R-:W-:Y:S01]  /*c5e0*/  BPT.TRAP 0x1 ;  /* 0x000000040000795c */ /* 0x000fe20000300000 */
.L_x_311:
[----:B------:R-:W-:-:S04]  /*c5f0*/  VIADD R0, R0, 0x34860 ;  /* 0x0003486000007836 */ /* 0x000fc80000000000 */
[----:B------:R-:W-:-:S04]  /*c600*/  IMAD R4, R19, 0x8, R0 ;  /* 0x0000000813047824 */ /* 0x000fc800078e0200 */
[----:B------:R-:W2:Y:S02]  /*c610*/  SYNCS.PHASECHK.TRANS64.TRYWAIT P0, [R4+URZ], R5 ;  /* 0x00000005040075a7 */ /* 0x000ea4000800017f */
[----:B--2---:R-:W-:Y:S05]  /*c620*/  @!P0 BRA `(.L_x_312) ;  /* 0x0000001400188947 */ /* 0x004fea0003800000 */
.L_x_356:
[----:B------:R-:W-:-:S07]  /*c630*/  IMAD R3, R3, 0x8, R0 ;  /* 0x0000000803037824 */ /* 0x000fce00078e0200 */
.L_x_313:
[----:B---3--:R3:W4:Y:S02]  /*c640*/  SYNCS.PHASECHK.TRANS64.TRYWAIT P0, [R3+URZ], R2 ;  /* 0x00000002030075a7 */ /* 0x008724000800017f */
[----:B----4-:R-:W-:Y:S05]  /*c650*/  @!P0 NANOSLEEP.SYNCS 0x989680 ;  /* 0x009896800000895d */ /* 0x010fea0003900000 */
[----:B------:R-:W4:Y:S02]  /*c660*/  @!P0 SYNCS.PHASECHK.TRANS64 P0, [R3+URZ], R2 ;  /* 0x00000002030085a7 */ /* 0x000f24000800007f */
[----:B----4-:R-:W-:Y:S05]  /*c670*/  @!P0 BRA `(.L_x_313) ;  /* 0xfffffffc00f08947 */ /* 0x010fea000383ffff */
.L_x_306:
[----:B------:R-:W-:Y:S05]  /*c680*/  BSYNC B0 ;  /* 0x0000000000007941 */ /* 0x000fea0003800000 */
.L_x_305:
[----:B------:R-:W-:Y:S05]  /*c690*/  EXIT ;  /* 0x000000000000794d */ /* 0x000fea0003800000 */
.L_x_185:
[----:B0-----:R-:W-:-:S04]  /*c6a0*/  IMAD.U32 R3, RZ, RZ, UR38 ;  /* 0x00000026ff037e24 */ /* 0x001fc8000f8e00ff */
[----:B------:R0:W1:Y:S03]  /*c6b0*/  SYNCS.PHASECHK.TRANS64.TRYWAIT P1, [R3+URZ+0x34800], R0 ;  /* 0x03480000030075a7 */ /* 0x000066000802017f */
[----:B-1----:R-:W-:Y:S05]  /*c6c0*/  @!P1 NANOSLEEP.SYNCS 0x989680 ;  /* 0x009896800000995d */ /* 0x002fea0003900000 */
[----:B------:R-:W1:Y:S02]  /*c6d0*/  @!P1 SYNCS.PHASECHK.TRANS64 P1, [R3+URZ+0x34800], R0 ;  /* 0x03480000030095a7 */ /* 0x000e64000802007f */
[----:B-1----:R-:W-:Y:S05]  /*c6e0*/  @!P1 BRA `(.L_x_185) ;  /* 0xfffffffc00ec9947 */ /* 0x002fea000383ffff */
[----:B------:R-:W-:Y:S05]  /*c6f0*/  BRA `(.L_x_314) ;  /* 0xffffff4c00fc7947 */ /* 0x000fea000383ffff */
.L_x_189:
[----:B-1----:R1:W2:Y:S02]  /*c700*/  SYNCS.PHASECHK.TRANS64.TRYWAIT P1, [R6+URZ+0x34830], R3 ;  /* 0x03483003060075a7 */ /* 0x0022a4000802017f */
[----:B--2---:R-:W-:Y:S05]  /*c710*/  @!P1 NANOSLEEP.SYNCS 0x989680 ;  /* 0x009896800000995d */ /* 0x004fea0003900000 */
[----:B------:R-:W2:Y:S02]  /*c720*/  @!P1 SYNCS.PHASECHK.TRANS64 P1, [R6+URZ+0x34830], R3 ;  /* 0x03483003060095a7 */ /* 0x000ea4000802007f */
[----:B--2---:R-:W-:Y:S05]  /*c730*/  @!P1 BRA `(.L_x_189) ;  /* 0xfffffffc00f09947 */ /* 0x004fea000383ffff */
[----:B------:R-:W-:Y:S05]  /*c740*/  BRA `(.L_x_188) ;  /* 0xffffff5000187947 */ /* 0x000fea000383ffff */
.L_x_195:
[----:B-1----:R-:W-:-:S04]  /*c750*/  IMAD.U32 R3, RZ, RZ, UR7 ;  /* 0x00000007ff037e24 */ /* 0x002fc8000f8e00ff */
[----:B------:R1:W2:Y:S03]  /*c760*/  SYNCS.PHASECHK.TRANS64.TRYWAIT P1, [R3+URZ+0x34830], R0 ;  /* 0x03483000030075a7 */ /* 0x0002a6000802017f */
[----:B--2---:R-:W-:Y:S05]  /*c770*/  @!P1 NANOSLEEP.SYNCS 0x989680 ;  /* 0x009896800000995d */ /* 0x004fea0003900000 */
[----:B------:R-:W2:Y:S02]  /*c780*/  @!P1 SYNCS.PHASECHK.TRANS64 P1, [R3+URZ+0x34830], R0 ;  /* 0x03483000030095a7 */ /* 0x000ea4000802007f */
[----:B--2---:R-:W-:Y:S05]  /*c790*/  @!P1 BRA `(.L_x_195) ;  /* 0xfffffffc00ec9947 */ /* 0x004fea000383ffff */
[----:B------:R-:W-:Y:S05]  /*c7a0*/  BRA `(.L_x_194) ;  /* 0xffffff7000f07947 */ /* 0x000fea000383ffff */
.L_x_199:
[----:B-1----:R-:W-:-:S04]  /*c7b0*/  IMAD.U32 R3, RZ, RZ, UR14 ;  /* 0x0000000eff037e24 */ /* 0x002fc8000f8e00ff */
[----:B------:R1:W2:Y:S03]  /*c7c0*/  SYNCS.PHASECHK.TRANS64.TRYWAIT P1, [R3+URZ+0x34850], R0 ;  /* 0x03485000030075a7 */ /* 0x0002a6000802017f */
[----:B--2---:R-:W-:Y:S05]  /*c7d0*/  @!P1 NANOSLEEP.SYNCS 0x989680 ;  /* 0x009896800000995d */ /* 0x004fea0003900000 */
[----:B------:R-:W2:Y:S02]  /*c7e0*/  @!P1 SYNCS.PHASECHK.TRANS64 P1, [R3+URZ+0x34850], R0 ;  /* 0x03485000030095a7 */ /* 0x000ea4000802007f */
[----:B--2---:R-:W-:Y:S05]  /*c7f0*/  @!P1 BRA `(.L_x_199) ;  /* 0xfffffffc00ec9947 */ /* 0x004fea000383ffff */
[----:B------:R-:W-:Y:S05]  /*c800*/  BRA `(.L_x_198) ;  /* 0xffffff7c00207947 */ /* 0x000fea000383ffff */
.L_x_206:
[----:B-1----:R-:W-:-:S04]  /*c810*/  IMAD.U32 R5, RZ, RZ, UR9 ;  /* 0x00000009ff057e24 */ /* 0x002fc8000f8e00ff */
[----:B------:R1:W2:Y:S03]  /*c820*/  SYNCS.PHASECHK.TRANS64.TRYWAIT P1, [R5+URZ+0x34850], R4 ;  /* 0x03485004050075a7 */ /* 0x0002a6000802017f */
[----:B--2---:R-:W-:Y:S05]  /*c830*/  @!P1 NANOSLEEP.SYNCS 0x989680 ;  /* 0x009896800000995d */ /* 0x004fea0003900000 */
[----:B------:R-:W2:Y:S02]  /*c840*/  @!P1 SYNCS.PHASECHK.TRANS64 P1, [R5+URZ+0x34850], R4 ;  /* 0x03485004050095a7 */ /* 0x000ea4000802007f */
[----:B--2---:R-:W-:Y:S05]  /*c850*/  @!P1 BRA `(.L_x_206) ;  /* 0xfffffffc00ec9947 */ /* 0x004fea000383ffff */
[----:B------:R-:W-:Y:S05]  /*c860*/  BRA `(.L_x_205) ;  /* 0xffffff9800147947 */ /* 0x000fea000383ffff */
.L_x_221:
[----:B------:R-:W0:Y:S01]  /*c870*/  S2R R6, SR_TID.X ;  /* 0x0000000000067919 */ /* 0x000e220000002100 */
[----:B------:R-:W-:Y:S01]  /*c880*/  BSSY B0, `(.L_x_315) ;  /* 0x000000a000007945 */ /* 0x000fe20003800000 */
[----:B------:R-:W-:Y:S02]  /*c890*/  IMAD.MOV.U32 R12, RZ, RZ, RZ ;  /* 0x000000ffff0c7224 */ /* 0x000fe400078e00ff */
[----:B------:R-:W-:Y:S02]  /*c8a0*/  IMAD.MOV.U32 R11, RZ, RZ, 0x1f ;  /* 0x0000001fff0b7424 */ /* 0x000fe400078e00ff */
[----:B------:R-:W-:Y:S01]  /*c8b0*/  IMAD.MOV.U32 R15, RZ, RZ, -0x1 ;  /* 0xffffffffff0f7424 */ /* 0x000fe200078e00ff */
[----:B0-----:R-:W-:-:S04]  /*c8c0*/  SHF.R.U32.HI R6, RZ, 0x5, R6 ;  /* 0x00000005ff067819 */ /* 0x001fc80000011606 */
[----:B------:R-:W-:-:S05]  /*c8d0*/  LOP3.LUT R6, R6, 0x3, RZ, 0xc0, !PT ;  /* 0x0000000306067812 */ /* 0x000fca00078ec0ff */
[----:B------:R-:W-:-:S07]  /*c8e0*/  IMAD.MOV.U32 R13, RZ, RZ, R6 ;  /* 0x000000ffff0d7224 */ /* 0x000fce00078e0006 */
[----:B-1----:R-:W-:Y:S05]  /*c8f0*/  WARPSYNC.COLLECTIVE R15, `(.L_x_316) ;  /* 0x000000000f087348 */ /* 0x002fea0003c00000 */
[----:B------:R0:W2:Y:S02]  /*c900*/  SHFL.IDX P6, R14, R13, R12, R11 ;  /* 0x0000000c0d0e7389 */ /* 0x0000a400000c000b */
[----:B012---:R-:W-:Y:S01]  /*c910*/  ENDCOLLECTIVE ;  /* 0x000000000000791b */ /* 0x007fe20003800000 */
.L_x_316:
[----:B------:R-:W-:Y:S05]  /*c920*/  BSYNC B0 ;  /* 0x0000000000007941 */ /* 0x000fea0003800000 */
.L_x_315:
[----:B------:R-:W-:Y:S05]  /*c930*/  BRA `(.L_x_317) ;  /* 0xffffffbc009c7947 */ /* 0x000fea000383ffff */
.L_x_223:
[----:B------:R-:W-:Y:S01]  /*c940*/  BSSY B0, `(.L_x_318) ;  /* 0x0000006000007945 */ /* 0x000fe20003800000 */
[----:B------:R-:W-:-:S07]  /*c950*/  IMAD.MOV.U32 R15, RZ, RZ, -0x1 ;  /* 0xffffffffff0f7424 */ /* 0x000fce00078e00ff */
[----:B01----:R-:W-:Y:S05]  /*c960*/  WARPSYNC.COLLECTIVE R15, `(.L_x_319) ;  /* 0x000000000f0c7348 */ /* 0x003fea0003c00000 */
[----:B------:R-:W-:Y:S02]  /*c970*/  ELECT P6, UR62, PT ;  /* 0x00000000003e782f */ /* 0x000fe400038c0000 */
[----:B------:R-:W-:Y:S01]  /*c980*/  MOV R14, UR62 ;  /* 0x0000003e000e7c02 */ /* 0x000fe20008000f00 */
[----:B01----:R-:W-:Y:S10]  /*c990*/  ENDCOLLECTIVE ;  /* 0x000000000000791b */ /* 0x003ff40003800000 */
.L_x_319:
[----:B------:R-:W-:Y:S05]  /*c9a0*/  BSYNC B0 ;  /* 0x0000000000007941 */ /* 0x000fea0003800000 */
.L_x_318:
[----:B------:R-:W-:Y:S05]  /*c9b0*/  BRA `(.L_x_320) ;  /* 0xffffffbc009c7947 */ /* 0x000fea000383ffff */
.L_x_225:
[----:B---3--:R3:W4:Y:S02]  /*c9c0*/  SYNCS.PHASECHK.TRANS64.TRYWAIT P0, [R2+URZ+0x34840], R3 ;  /* 0x03484003020075a7 */ /* 0x008724000800017f */
[----:B----4-:R-:W-:Y:S05]  /*c9d0*/  @!P0 NANOSLEEP.SYNCS 0x989680 ;  /* 0x009896800000895d */ /* 0x010fea0003900000 */
[----:B------:R-:W4:Y:S02]  /*c9e0*/  @!P0 SYNCS.PHASECHK.TRANS64 P0, [R2+URZ+0x34840], R3 ;  /* 0x03484003020085a7 */ /* 0x000f24000800007f */
[----:B----4-:R-:W-:Y:S05]  /*c9f0*/  @!P0 BRA `(.L_x_225) ;  /* 0xfffffffc00f08947 */ /* 0x010fea000383ffff */
[----:B------:R-:W-:Y:S05]  /*ca00*/  BRA `(.L_x_321) ;  /* 0xffffffbc00f07947 */ /* 0x000fea000383ffff */
.L_x_229:
        /* <DEDUP_REMOVED lines=8> */
.L_x_322:
[----:B------:R-:W-:Y:S01]  /*ca90*/  IMAD.MOV.U32 R13, RZ, RZ, R0 ;  /* 0x000000ffff0d7224 */ /* 0x000fe200078e0000 */
[----:B------:R-:W-:Y:S01]  /*caa0*/  LOP3.LUT R7, R7, 0x7f, RZ, 0xc0, !PT ;  /* 0x0000007f07077812 */ /* 0x000fe200078ec0ff */
[----:B------:R-:W-:-:S07]  /*cab0*/  IMAD.MOV.U32 R6, RZ, RZ, R14 ;  /* 0x000000ffff067224 */ /* 0x000fce00078e000e */
[----:B------:R-:W-:Y:S05]  /*cac0*/  WARPSYNC.COLLECTIVE R15, `(.L_x_323) ;  /* 0x000000000f087348 */ /* 0x000fea0003c00000 */
[----:B------:R0:W1:Y:S02]  /*cad0*/  SHFL.IDX P6, R14, R13, R12, R11 ;  /* 0x0000000c0d0e7389 */ /* 0x00006400000c000b */
[----:B01----:R-:W-:Y:S01]  /*cae0*/  ENDCOLLECTIVE ;  /* 0x000000000000791b */ /* 0x003fe20003800000 */
.L_x_323:
        /* <DEDUP_REMOVED lines=12> */
.L_x_324:
        /* <DEDUP_REMOVED lines=9> */
[----:B------:R-:W-:Y:S04]  /*cc40*/  @!P2 LDGSTS.E.BYPASS.LTC128B.128 [R9+0x10400], desc[UR60][R6.64], !P3 ;  /* 0x104000000609afae */ /* 0x000fe8000d901d7c */
[----:B------:R-:W-:Y:S04]  /*cc50*/  @!P2 LDGSTS.E.BYPASS.LTC128B.128 [R9+0x14400], desc[UR60][R6.64+0x80], !P0 ;  /* 0x144000800609afae */ /* 0x000fe8000c101d7c */
[----:B------:R0:W-:Y:S01]  /*cc60*/  @!P2 LDGSTS.E.BYPASS.LTC128B.128 [R9+0x18400], desc[UR60][R6.64+0x100], !P1 ;  /* 0x184001000609afae */ /* 0x0001e2000c901d7c */
[----:B------:R-:W-:Y:S01]  /*cc70*/  ISETP.GE.AND P2, PT, R5, R3, PT ;  /* 0x000000030500720c */ /* 0x000fe20003f46270 */
[----:B------:R-:W-:-:S02]  /*cc80*/  VIADD R5, R4, 0x20 ;  /* 0x0000002004057836 */ /* 0x000fc40000000000 */
[----:B0-----:R-:W-:-:S10]  /*cc90*/  IMAD.MOV.U32 R6, RZ, RZ, R14 ;  /* 0x000000ffff067224 */ /* 0x001fd400078e000e */
[----:B------:R-:W-:Y:S05]  /*cca0*/  WARPSYNC.COLLECTIVE R15, `(.L_x_325) ;  /* 0x000000000f087348 */ /* 0x000fea0003c00000 */
[----:B------:R0:W1:Y:S02]  /*ccb0*/  SHFL.IDX P6, R14, R13, R12, R11 ;  /* 0x0000000c0d0e7389 */ /* 0x00006400000c000b */
[----:B01----:R-:W-:Y:S01]  /*ccc0*/  ENDCOLLECTIVE ;  /* 0x000000000000791b */ /* 0x003fe20003800000 */
.L_x_325:
[----:B------:R-:W-:Y:S02]  /*ccd0*/  IMAD.MOV.U32 R13, RZ, RZ, R2 ;  /* 0x000000ffff0d7224 */ /* 0x000fe400078e0002 */
[----:B------:R-:W-:Y:S02]  /*cce0*/  IMAD.MOV.U32 R12, RZ, RZ, 0x2 ;  /* 0x00000002ff0c7424 */ /* 0x000fe400078e00ff */
[----:B------:R-:W-:-:S07]  /*ccf0*/  IMAD.MOV.U32 R7, RZ, RZ, R14 ;  /* 0x000000ffff077224 */ /* 0x000fce00078e000e */
[----:B------:R-:W-:Y:S05]  /*cd00*/  WARPSYNC.COLLECTIVE R15, `(.L_x_326) ;  /* 0x000000000f087348 */ /* 0x000fea0003c00000 */
[----:B------:R0:W1:Y:S02]  /*cd10*/  SHFL.IDX P6, R14, R13, R12, R11 ;  /* 0x0000000c0d0e7389 */ /* 0x00006400000c000b */
[----:B01----:R-:W-:Y:S01]  /*cd20*/  ENDCOLLECTIVE ;  /* 0x000000000000791b */ /* 0x003fe20003800000 */
.L_x_326:
        /* <DEDUP_REMOVED lines=18> */
.L_x_327:
[----:B------:R-:W-:Y:S02]  /*ce50*/  IMAD.MOV.U32 R13, RZ, RZ, R2 ;  /* 0x000000ffff0d7224 */ /* 0x000fe400078e0002 */
[----:B------:R-:W-:Y:S02]  /*ce60*/  IMAD.MOV.U32 R12, RZ, RZ, 0x3 ;  /* 0x00000003ff0c7424 */ /* 0x000fe400078e00ff */
[----:B------:R-:W-:-:S07]  /*ce70*/  IMAD.MOV.U32 R7, RZ, RZ, R14 ;  /* 0x000000ffff077224 */ /* 0x000fce00078e000e */
[----:B------:R-:W-:Y:S05]  /*ce80*/  WARPSYNC.COLLECTIVE R15, `(.L_x_328) ;  /* 0x000000000f087348 */ /* 0x000fea0003c00000 */
[----:B------:R0:W1:Y:S02]  /*ce90*/  SHFL.IDX P6, R14, R13, R12, R11 ;  /* 0x0000000c0d0e7389 */ /* 0x00006400000c000b */
[----:B01----:R-:W-:Y:S01]  /*cea0*/  ENDCOLLECTIVE ;  /* 0x000000000000791b */ /* 0x003fe20003800000 */
.L_x_328:
        /* <DEDUP_REMOVED lines=18> */
.L_x_329:
[----:B------:R-:W-:Y:S02]  /*cfd0*/  IMAD.MOV.U32 R13, RZ, RZ, R2 ;  /* 0x000000ffff0d7224 */ /* 0x000fe400078e0002 */
[----:B------:R-:W-:Y:S02]  /*cfe0*/  IMAD.MOV.U32 R12, RZ, RZ, 0x4 ;  /* 0x00000004ff0c7424 */ /* 0x000fe400078e00ff */
[----:B------:R-:W-:-:S07]  /*cff0*/  IMAD.MOV.U32 R7, RZ, RZ, R14 ;  /* 0x000000ffff077224 */ /* 0x000fce00078e000e */
[----:B------:R-:W-:Y:S05]  /*d000*/  WARPSYNC.COLLECTIVE R15, `(.L_x_330) ;  /* 0x000000000f087348 */ /* 0x000fea0003c00000 */
[----:B------:R0:W1:Y:S02]  /*d010*/  SHFL.IDX P6, R14, R13, R12, R11 ;  /* 0x0000000c0d0e7389 */ /* 0x00006400000c000b */
[----:B01----:R-:W-:Y:S01]  /*d020*/  ENDCOLLECTIVE ;  /* 0x000000000000791b */ /* 0x003fe20003800000 */
.L_x_330:
        /* <DEDUP_REMOVED lines=18> */
.L_x_331:
[----:B------:R-:W-:Y:S02]  /*d150*/  IMAD.MOV.U32 R13, RZ, RZ, R2 ;  /* 0x000000ffff0d7224 */ /* 0x000fe400078e0002 */
[----:B------:R-:W-:Y:S02]  /*d160*/  IMAD.MOV.U32 R12, RZ, RZ, 0x5 ;  /* 0x00000005ff0c7424 */ /* 0x000fe400078e00ff */
[----:B------:R-:W-:-:S07]  /*d170*/  IMAD.MOV.U32 R7, RZ, RZ, R14 ;  /* 0x000000ffff077224 */ /* 0x000fce00078e000e */
[----:B------:R-:W-:Y:S05]  /*d180*/  WARPSYNC.COLLECTIVE R15, `(.L_x_332) ;  /* 0x000000000f087348 */ /* 0x000fea0003c00000 */
[----:B------:R0:W1:Y:S02]  /*d190*/  SHFL.IDX P6, R14, R13, R12, R11 ;  /* 0x0000000c0d0e7389 */ /* 0x00006400000c000b */
[----:B01----:R-:W-:Y:S01]  /*d1a0*/  ENDCOLLECTIVE ;  /* 0x000000000000791b */ /* 0x003fe20003800000 */
.L_x_332:
        /* <DEDUP_REMOVED lines=18> */
.L_x_333:
[----:B------:R-:W-:Y:S02]  /*d2d0*/  IMAD.MOV.U32 R13, RZ, RZ, R2 ;  /* 0x000000ffff0d7224 */ /* 0x000fe400078e0002 */
[----:B------:R-:W-:Y:S02]  /*d2e0*/  IMAD.MOV.U32 R12, RZ, RZ, 0x6 ;  /* 0x00000006ff0c7424 */ /* 0x000fe400078e00ff */
[----:B------:R-:W-:-:S07]  /*d2f0*/  IMAD.MOV.U32 R7, RZ, RZ, R14 ;  /* 0x000000ffff077224 */ /* 0x000fce00078e000e */
[----:B------:R-:W-:Y:S05]  /*d300*/  WARPSYNC.COLLECTIVE R15, `(.L_x_334) ;  /* 0x000000000f087348 */ /* 0x000fea0003c00000 */
[----:B------:R0:W1:Y:S02]  /*d310*/  SHFL.IDX P6, R14, R13, R12, R11 ;  /* 0x0000000c0d0e7389 */ /* 0x00006400000c000b */
[----:B01----:R-:W-:Y:S01]  /*d320*/  ENDCOLLECTIVE ;  /* 0x000000000000791b */ /* 0x003fe20003800000 */
.L_x_334:
        /* <DEDUP_REMOVED lines=13> */
[----:B0-----:R-:W-:-:S12]  /*d400*/  IMAD.MOV.U32 R6, RZ, RZ, R14 ;  /* 0x000000ffff067224 */ /* 0x001fd800078e000e */
[----:B------:R-:W-:Y:S05]  /*d410*/  WARPSYNC.COLLECTIVE R15, `(.L_x_335) ;  /* 0x000000000f087348 */ /* 0x000fea0003c00000 */
[----:B------:R0:W1:Y:S02]  /*d420*/  SHFL.IDX P6, R14, R13, R12, R11 ;  /* 0x0000000c0d0e7389 */ /* 0x00006400000c000b */
[----:B01----:R-:W-:Y:S01]  /*d430*/  ENDCOLLECTIVE ;  /* 0x000000000000791b */ /* 0x003fe20003800000 */
.L_x_335:
[----:B------:R-:W-:Y:S02]  /*d440*/  IMAD.MOV.U32 R13, RZ, RZ, R2 ;  /* 0x000000ffff0d7224 */ /* 0x000fe400078e0002 */
[----:B------:R-:W-:Y:S02]  /*d450*/  IMAD.MOV.U32 R12, RZ, RZ, 0x7 ;  /* 0x00000007ff0c7424 */ /* 0x000fe400078e00ff */
[----:B------:R-:W-:-:S07]  /*d460*/  IMAD.MOV.U32 R7, RZ, RZ, R14 ;  /* 0x000000ffff077224 */ /* 0x000fce00078e000e */
[----:B------:R-:W-:Y:S05]  /*d470*/  WARPSYNC.COLLECTIVE R15, `(.L_x_336) ;  /* 0x000000000f087348 */ /* 0x000fea0003c00000 */
[----:B------:R0:W1:Y:S02]  /*d480*/  SHFL.IDX P6, R14, R13, R12, R11 ;  /* 0x0000000c0d0e7389 */ /* 0x00006400000c000b */
[----:B01----:R-:W-:Y:S01]  /*d490*/  ENDCOLLECTIVE ;  /* 0x000000000000791b */ /* 0x003fe20003800000 */
.L_x_336:
[----:B------:R-:W-:-:S05]  /*d4a0*/  @!P2 LEA R7, P4, R10, R7, 0x1 ;  /* 0x000000070a07a211 */ /* 0x000fca00078808ff */
[----:B------:R-:W-:-:S05]  /*d4b0*/  @!P2 IMAD.X R6, RZ, RZ, R6, P4 ;  /* 0x000000ffff06a224 */ /* 0x000fca00020e0606 */
[----:B------:R-:W-:Y:S01]  /*d4c0*/  @!P2 LOP3.LUT R7, R7, R6, RZ, 0x3c, !PT ;  /* 0x000000060707a212 */ /* 0x000fe200078e3cff */
[----:B------:R-:W-:-:S03]  /*d4d0*/  IMAD.MOV.U32 R13, RZ, RZ, R0 ;  /* 0x000000ffff0d7224 */ /* 0x000fc600078e0000 */
[----:B------:R-:W-:-:S04]  /*d4e0*/  @!P2 LOP3.LUT R6, R7, R6, RZ, 0x3c, !PT ;  /* 0x000000060706a212 */ /* 0x000fc800078e3cff */
[----:B------:R-:W-:Y:S01]  /*d4f0*/  @!P2 LOP3.LUT R7, R7, R6, RZ, 0x3c, !PT ;  /* 0x000000060707a212 */ /* 0x000fe200078e3cff */
[----:B------:R-:W-:-:S07]  /*d500*/  IMAD.MOV.U32 R5, RZ, RZ, R14 ;  /* 0x000000ffff057224 */ /* 0x000fce00078e000e */
[----:B------:R-:W-:Y:S05]  /*d510*/  WARPSYNC.COLLECTIVE R15, `(.L_x_337) ;  /* 0x000000000f087348 */ /* 0x000fea0003c00000 */
[----:B------:R0:W1:Y:S02]  /*d520*/  SHFL.IDX P6, R14, R13, R12, R11 ;  /* 0x0000000c0d0e7389 */ /* 0x00006400000c000b */
[----:B01----:R-:W-:Y:S01]  /*d530*/  ENDCOLLECTIVE ;  /* 0x000000000000791b */ /* 0x003fe20003800000 */
.L_x_337:
[----:B------:R-:W-:Y:S01]  /*d540*/  @!PT LDS RZ, [RZ] ;  /* 0x00000000fffff984 */ /* 0x000fe20000000800 */
[----:B------:R-:W-:Y:S01]  /*d550*/  @!PT LDS RZ, [RZ] ;  /* 0x00000000fffff984 */ /* 0x000fe20000000800 */
[----:B------:R-:W-:Y:S01]  /*d560*/  @!PT LDS RZ, [RZ] ;  /* 0x00000000fffff984 */ /* 0x000fe20000000800 */
[----:B------:R0:W-:Y:S04]  /*d570*/  @!P2 LDGSTS.E.BYPASS.LTC128B.128 [R9+0x13400], desc[UR60][R6.64], !P3 ;  /* 0x134000000609afae */ /* 0x0001e8000d901d7c */
[----:B------:R0:W-:Y:S04]  /*d580*/  @!P2 LDGSTS.E.BYPASS.LTC128B.128 [R9+0x17400], desc[UR60][R6.64+0x80], !P0 ;  /* 0x174000800609afae */ /* 0x0001e8000c101d7c */
[----:B------:R0:W-:Y:S01]  /*d590*/  @!P2 LDGSTS.E.BYPASS.LTC128B.128 [R9+0x1b400], desc[UR60][R6.64+0x100], !P1 ;  /* 0x1b4001000609afae */ /* 0x0001e2000c901d7c */
[----:B------:R-:W-:Y:S01]  /*d5a0*/  IMAD.MOV.U32 R0, RZ, RZ, R14 ;  /* 0x000000ffff007224 */ /* 0x000fe200078e000e */
[----:B------:R-:W-:Y:S06]  /*d5b0*/  BRA `(.L_x_338) ;  /* 0xffffffc000a87947 */ /* 0x000fec000383ffff */
.L_x_233:
[----:B--2---:R-:W-:-:S04]  /*d5c0*/  IMAD.U32 R3, RZ, RZ, UR36 ;  /* 0x00000024ff037e24 */ /* 0x004fc8000f8e00ff */
[----:B------:R2:W3:Y:S03]  /*d5d0*/  SYNCS.PHASECHK.TRANS64.TRYWAIT P0, [R3+URZ+0x34820], R0 ;  /* 0x03482000030075a7 */ /* 0x0004e6000800017f */
[----:B---3--:R-:W-:Y:S05]  /*d5e0*/  @!P0 NANOSLEEP.SYNCS 0x989680 ;  /* 0x009896800000895d */ /* 0x008fea0003900000 */
[----:B------:R-:W3:Y:S02]  /*d5f0*/  @!P0 SYNCS.PHASECHK.TRANS64 P0, [R3+URZ+0x34820], R0 ;  /* 0x03482000030085a7 */ /* 0x000ee4000800007f */
[----:B---3--:R-:W-:Y:S05]  /*d600*/  @!P0 BRA `(.L_x_233) ;  /* 0xfffffffc00ec8947 */ /* 0x008fea000383ffff */
[----:B------:R-:W-:Y:S05]  /*d610*/  BRA `(.L_x_339) ;  /* 0xffffffc000f87947 */ /* 0x000fea000383ffff */
.L_x_240:
[----:B-1----:R1:W2:Y:S02]  /*d620*/  SYNCS.PHASECHK.TRANS64.TRYWAIT P0, [R3+URZ+0x34840], R2 ;  /* 0x03484002030075a7 */ /* 0x0022a4000800017f */
[----:B--2---:R-:W-:Y:S05]  /*d630*/  @!P0 NANOSLEEP.SYNCS 0x989680 ;  /* 0x009896800000895d */ /* 0x004fea0003900000 */
[----:B------:R-:W2:Y:S02]  /*d640*/  @!P0 SYNCS.PHASECHK.TRANS64 P0, [R3+URZ+0x34840], R2 ;  /* 0x03484002030085a7 */ /* 0x000ea4000800007f */
[----:B--2---:R-:W-:Y:S05]  /*d650*/  @!P0 BRA `(.L_x_240) ;  /* 0xfffffffc00f08947 */ /* 0x004fea000383ffff */
[----:B------:R-:W-:Y:S05]  /*d660*/  BRA `(.L_x_340) ;  /* 0xffffffc400a47947 */ /* 0x000fea000383ffff */
.L_x_248:
[----:B0-----:R0:W1:Y:S02]  /*d670*/  SYNCS.PHASECHK.TRANS64.TRYWAIT P0, [R2+URZ+0x34860], R3 ;  /* 0x03486003020075a7 */ /* 0x001064000800017f */
[----:B-1----:R-:W-:Y:S05]  /*d680*/  @!P0 NANOSLEEP.SYNCS 0x989680 ;  /* 0x009896800000895d */ /* 0x002fea0003900000 */
[----:B------:R-:W1:Y:S02]  /*d690*/  @!P0 SYNCS.PHASECHK.TRANS64 P0, [R2+URZ+0x34860], R3 ;  /* 0x03486003020085a7 */ /* 0x000e64000800007f */
[----:B-1----:R-:W-:Y:S05]  /*d6a0*/  @!P0 BRA `(.L_x_248) ;  /* 0xfffffffc00f08947 */ /* 0x002fea000383ffff */
[----:B------:R-:W-:Y:S05]  /*d6b0*/  BRA `(.L_x_341) ;  /* 0xffffffc800e07947 */ /* 0x000fea000383ffff */
.L_x_259:
[----:B-1----:R1:W2:Y:S02]  /*d6c0*/  SYNCS.PHASECHK.TRANS64.TRYWAIT P0, [R3+URZ+0x34840], R2 ;  /* 0x03484002030075a7 */ /* 0x0022a4000800017f */
[----:B--2---:R-:W-:Y:S05]  /*d6d0*/  @!P0 NANOSLEEP.SYNCS 0x989680 ;  /* 0x009896800000895d */ /* 0x004fea0003900000 */
[----:B------:R-:W2:Y:S02]  /*d6e0*/  @!P0 SYNCS.PHASECHK.TRANS64 P0, [R3+URZ+0x34840], R2 ;  /* 0x03484002030085a7 */ /* 0x000ea4000800007f */
[----:B--2---:R-:W-:Y:S05]  /*d6f0*/  @!P0 BRA `(.L_x_259) ;  /* 0xfffffffc00f08947 */ /* 0x004fea000383ffff */
[----:B------:R-:W-:Y:S05]  /*d700*/  BRA `(.L_x_342) ;  /* 0xffffffd0007c7947 */ /* 0x000fea000383ffff */
.L_x_267:
[----:B0-----:R0:W1:Y:S02]  /*d710*/  SYNCS.PHASECHK.TRANS64.TRYWAIT P0, [R2+URZ+0x34860], R3 ;  /* 0x03486003020075a7 */ /* 0x001064000800017f */
[----:B-1----:R-:W-:Y:S05]  /*d720*/  @!P0 NANOSLEEP.SYNCS 0x989680 ;  /* 0x009896800000895d */ /* 0x002fea0003900000 */
[----:B------:R-:W1:Y:S02]  /*d730*/  @!P0 SYNCS.PHASECHK.TRANS64 P0, [R2+URZ+0x34860], R3 ;  /* 0x03486003020085a7 */ /* 0x000e64000800007f */
[----:B-1----:R-:W-:Y:S05]  /*d740*/  @!P0 BRA `(.L_x_267) ;  /* 0xfffffffc00f08947 */ /* 0x002fea000383ffff */
[----:B------:R-:W-:Y:S05]  /*d750*/  BRA `(.L_x_343) ;  /* 0xffffffd400b87947 */ /* 0x000fea000383ffff */
.L_x_277:
[----:B--2---:R2:W3:Y:S02]  /*d760*/  SYNCS.PHASECHK.TRANS64.TRYWAIT P0, [R3+URZ+0x34840], R2 ;  /* 0x03484002030075a7 */ /* 0x0044e4000800017f */
[----:B---3--:R-:W-:Y:S05]  /*d770*/  @!P0 NANOSLEEP.SYNCS 0x989680 ;  /* 0x009896800000895d */ /* 0x008fea0003900000 */
[----:B------:R-:W3:Y:S02]  /*d780*/  @!P0 SYNCS.PHASECHK.TRANS64 P0, [R3+URZ+0x34840], R2 ;  /* 0x03484002030085a7 */ /* 0x000ee4000800007f */
[----:B---3--:R-:W-:Y:S05]  /*d790*/  @!P0 BRA `(.L_x_277) ;  /* 0xfffffffc00f08947 */ /* 0x008fea000383ffff */
[----:B------:R-:W-:Y:S05]  /*d7a0*/  BRA `(.L_x_344) ;  /* 0xffffffdc002c7947 */ /* 0x000fea000383ffff */
.L_x_285:
[----:B0-----:R0:W1:Y:S02]  /*d7b0*/  SYNCS.PHASECHK.TRANS64.TRYWAIT P0, [R2+URZ+0x34860], R5 ;  /* 0x03486005020075a7 */ /* 0x001064000800017f */
[----:B-1----:R-:W-:Y:S05]  /*d7c0*/  @!P0 NANOSLEEP.SYNCS 0x989680 ;  /* 0x009896800000895d */ /* 0x002fea0003900000 */
[----:B------:R-:W1:Y:S02]  /*d7d0*/  @!P0 SYNCS.PHASECHK.TRANS64 P0, [R2+URZ+0x34860], R5 ;  /* 0x03486005020085a7 */ /* 0x000e64000800007f */
[----:B-1----:R-:W-:Y:S05]  /*d7e0*/  @!P0 BRA `(.L_x_285) ;  /* 0xfffffffc00f08947 */ /* 0x002fea000383ffff */
[----:B------:R-:W-:Y:S05]  /*d7f0*/  BRA `(.L_x_345) ;  /* 0xffffffe000647947 */ /* 0x000fea000383ffff */
.L_x_295:
[----:B--2---:R2:W3:Y:S02]  /*d800*/  SYNCS.PHASECHK.TRANS64.TRYWAIT P0, [R0+URZ+0x34860], R3 ;  /* 0x03486003000075a7 */ /* 0x0044e4000800017f */
[----:B---3--:R-:W-:Y:S05]  /*d810*/  @!P0 NANOSLEEP.SYNCS 0x989680 ;  /* 0x009896800000895d */ /* 0x008fea0003900000 */
[----:B------:R-:W3:Y:S02]  /*d820*/  @!P0 SYNCS.PHASECHK.TRANS64 P0, [R0+URZ+0x34860], R3 ;  /* 0x03486003000085a7 */ /* 0x000ee4000800007f */
[----:B---3--:R-:W-:Y:S05]  /*d830*/  @!P0 BRA `(.L_x_295) ;  /* 0xfffffffc00f08947 */ /* 0x008fea000383ffff */
[----:B------:R-:W-:Y:S05]  /*d840*/  BRA `(.L_x_346) ;  /* 0xffffffe400787947 */ /* 0x000fea000383ffff */
.L_x_303:
[----:B-1----:R1:W2:Y:S02]  /*d850*/  SYNCS.PHASECHK.TRANS64.TRYWAIT P0, [R0+URZ+0x34820], R3 ;  /* 0x03482003000075a7 */ /* 0x0022a4000800017f */
[----:B--2---:R-:W-:Y:S05]  /*d860*/  @!P0 NANOSLEEP.SYNCS 0x989680 ;  /* 0x009896800000895d */ /* 0x004fea0003900000 */
[----:B------:R-:W2:Y:S02]  /*d870*/  @!P0 SYNCS.PHASECHK.TRANS64 P0, [R0+URZ+0x34820], R3 ;  /* 0x03482003000085a7 */ /* 0x000ea4000800007f */
[----:B--2---:R-:W-:Y:S05]  /*d880*/  @!P0 BRA `(.L_x_303) ;  /* 0xfffffffc00f08947 */ /* 0x004fea000383ffff */
[----:B------:R-:W-:Y:S05]  /*d890*/  BRA `(.L_x_347) ;  /* 0xffffffe800bc7947 */ /* 0x000fea000383ffff */
.L_x_304:
[----:B------:R-:W2:Y:S01]  /*d8a0*/  S2R R2, SR_TID.X ;  /* 0x0000000000027919 */ /* 0x000ea20000002100 */
[----:B------:R-:W-:Y:S01]  /*d8b0*/  BSSY B0, `(.L_x_348) ;  /* 0x000000a000007945 */ /* 0x000fe20003800000 */
[----:B------:R-:W-:Y:S02]  /*d8c0*/  IMAD.MOV.U32 R12, RZ, RZ, RZ ;  /* 0x000000ffff0c7224 */ /* 0x000fe400078e00ff */
[----:B------:R-:W-:Y:S02]  /*d8d0*/  IMAD.MOV.U32 R11, RZ, RZ, 0x1f ;  /* 0x0000001fff0b7424 */ /* 0x000fe400078e00ff */
[----:B------:R-:W-:Y:S01]  /*d8e0*/  IMAD.MOV.U32 R15, RZ, RZ, -0x1 ;  /* 0xffffffffff0f7424 */ /* 0x000fe200078e00ff */
[----:B--2---:R-:W-:-:S04]  /*d8f0*/  SHF.R.U32.HI R2, RZ, 0x5, R2 ;  /* 0x00000005ff027819 */ /* 0x004fc80000011602 */
[----:B------:R-:W-:-:S05]  /*d900*/  LOP3.LUT R2, R2, 0x3, RZ, 0xc0, !PT ;  /* 0x0000000302027812 */ /* 0x000fca00078ec0ff */
[----:B------:R-:W-:-:S07]  /*d910*/  IMAD.MOV.U32 R13, RZ, RZ, R2 ;  /* 0x000000ffff0d7224 */ /* 0x000fce00078e0002 */
[----:B01----:R-:W-:Y:S05]  /*d920*/  WARPSYNC.COLLECTIVE R15, `(.L_x_349) ;  /* 0x000000000f087348 */ /* 0x003fea0003c00000 */
[----:B------:R2:W3:Y:S02]  /*d930*/  SHFL.IDX P6, R14, R13, R12, R11 ;  /* 0x0000000c0d0e7389 */ /* 0x0004e400000c000b */
[----:B0123--:R-:W-:Y:S01]  /*d940*/  ENDCOLLECTIVE ;  /* 0x000000000000791b */ /* 0x00ffe20003800000 */
.L_x_349:
[----:B------:R-:W-:Y:S05]  /*d950*/  BSYNC B0 ;  /* 0x0000000000007941 */ /* 0x000fea0003800000 */
.L_x_348:
[----:B------:R-:W-:Y:S05]  /*d960*/  BRA `(.L_x_350) ;  /* 0xffffffe800a47947 */ /* 0x000fea000383ffff */
.L_x_307:
[----:B------:R-:W-:Y:S01]  /*d970*/  BSSY B1, `(.L_x_351) ;  /* 0x0000006000017945 */ /* 0x000fe20003800000 */
[----:B------:R-:W-:-:S07]  /*d980*/  IMAD.MOV.U32 R15, RZ, RZ, -0x1 ;  /* 0xffffffffff0f7424 */ /* 0x000fce00078e00ff */
[----:B012---:R-:W-:Y:S05]  /*d990*/  WARPSYNC.COLLECTIVE R15, `(.L_x_352) ;  /* 0x000000000f0c7348 */ /* 0x007fea0003c00000 */
[----:B------:R-:W-:Y:S02]  /*d9a0*/  ELECT P6, UR62, PT ;  /* 0x00000000003e782f */ /* 0x000fe400038c0000 */
[----:B------:R-:W-:Y:S01]  /*d9b0*/  MOV R14, UR62 ;  /* 0x0000003e000e7c02 */ /* 0x000fe20008000f00 */
[----:B012---:R-:W-:Y:S10]  /*d9c0*/  ENDCOLLECTIVE ;  /* 0x000000000000791b */ /* 0x007ff40003800000 */
.L_x_352:
[----:B------:R-:W-:Y:S05]  /*d9d0*/  BSYNC B1 ;  /* 0x0000000000017941 */ /* 0x000fea0003800000 */
.L_x_351:
[----:B------:R-:W-:Y:S05]  /*d9e0*/  BRA `(.L_x_353) ;  /* 0xffffffe8009c7947 */ /* 0x000fea000383ffff */
.L_x_309:
[----:B0-----:R0:W1:Y:S02]  /*d9f0*/  SYNCS.PHASECHK.TRANS64.TRYWAIT P0, [R6+URZ], R5 ;  /* 0x00000005060075a7 */ /* 0x001064000800017f */
[----:B-1----:R-:W-:Y:S05]  /*da00*/  @!P0 NANOSLEEP.SYNCS 0x989680 ;  /* 0x009896800000895d */ /* 0x002fea0003900000 */
[----:B------:R-:W1:Y:S02]  /*da10*/  @!P0 SYNCS.PHASECHK.TRANS64 P0, [R6+URZ], R5 ;  /* 0x00000005060085a7 */ /* 0x000e64000800007f */
[----:B-1----:R-:W-:Y:S05]  /*da20*/  @!P0 BRA `(.L_x_309) ;  /* 0xfffffffc00f08947 */ /* 0x002fea000383ffff */
[----:B------:R-:W-:Y:S05]  /*da30*/  BRA `(.L_x_354) ;  /* 0xffffffe800dc7947 */ /* 0x000fea000383ffff */
.L_x_310:
[----:B-1----:R1:W2:Y:S02]  /*da40*/  SYNCS.PHASECHK.TRANS64.TRYWAIT P0, [R7+URZ], R2 ;  /* 0x00000002070075a7 */ /* 0x0022a4000800017f */
[----:B--2---:R-:W-:Y:S05]  /*da50*/  @!P0 NANOSLEEP.SYNCS 0x989680 ;  /* 0x009896800000895d */ /* 0x004fea0003900000 */
[----:B------:R-:W2:Y:S02]  /*da60*/  @!P0 SYNCS.PHASECHK.TRANS64 P0, [R7+URZ], R2 ;  /* 0x00000002070085a7 */ /* 0x000ea4000800007f */
[----:B--2---:R-:W-:Y:S05]  /*da70*/  @!P0 BRA `(.L_x_310) ;  /* 0xfffffffc00f08947 */ /* 0x004fea000383ffff */
[----:B------:R-:W-:Y:S05]  /*da80*/  BRA `(.L_x_355) ;  /* 0xffffffe800d07947 */ /* 0x000fea000383ffff */
.L_x_312:
[----:B--2---:R2:W3:Y:S02]  /*da90*/  SYNCS.PHASECHK.TRANS64.TRYWAIT P0, [R4+URZ], R5 ;  /* 0x00000005040075a7 */ /* 0x0044e4000800017f */
[----:B---3--:R-:W-:Y:S05]  /*daa0*/  @!P0 NANOSLEEP.SYNCS 0x989680 ;  /* 0x009896800000895d */ /* 0x008fea0003900000 */
[----:B------:R-:W3:Y:S02]  /*dab0*/  @!P0 SYNCS.PHASECHK.TRANS64 P0, [R4+URZ], R5 ;  /* 0x00000005040085a7 */ /* 0x000ee4000800007f */
[----:B---3--:R-:W-:Y:S05]  /*dac0*/  @!P0 BRA `(.L_x_312) ;  /* 0xfffffffc00f08947 */ /* 0x008fea000383ffff */
[----:B------:R-:W-:Y:S05]  /*dad0*/  BRA `(.L_x_356) ;  /* 0xffffffe800d47947 */ /* 0x000fea000383ffff */
.L_x_357:
        /* <DEDUP_REMOVED lines=10> */
.L_x_3194:


//--------------------- .text._ZN7cutlass13device_kernelIN5flash11enable_sm90INS1_16FlashAttnFwdSm90INS1_25CollectiveMainloopFwdSm90ILi2EN4cute5tupleIJNS5_1CILi1EEES8_S8_EEENS6_IJNS7_ILi128EEESA_NS7_ILi192EEEEEELi128ENS_10bfloat16_tEfNS_4arch4Sm90ELb0ELb0ELb0ELb1ELb0ELb0ELb0ELb1ELb1ELb1ELb0ELb0EEENS1_21CollectiveEpilogueFwdINS6_IJSA_SA_SA_EEES9_SD_SF_Li256ELb1ELb1ELb0ELb0EEENS1_36VarlenDynamicPersistentTileSchedulerILi128ELi128ELi256ELi128ELb0ELb1ELb1ELb0ELb1ELb1EEEEEEEEEvNT_6ParamsE --------------------------
	.section	.text._ZN7cutlass13device_kernelIN5flash11enable_sm90INS1_16FlashAttnFwdSm90INS1_25CollectiveMainloopFwdSm90ILi2EN4cute5tupleIJNS5_1CILi1EEES8_S8_EEENS6_IJNS7_ILi128EEESA_NS7_ILi192EEEEEELi128ENS_10bfloat16_tEfNS_4arch4Sm90ELb0ELb0ELb0ELb1ELb0ELb0ELb0ELb1ELb1ELb1ELb0ELb0EEENS1_21CollectiveEpilogueFwdINS6_IJSA_SA_SA_EEES9_SD_SF_Li256ELb1ELb1ELb0ELb0EEENS1_36VarlenDynamicPersistentTileSchedulerILi128ELi128ELi256ELi128ELb0ELb1ELb1ELb0ELb1ELb1EEEEEEEEEvNT_6ParamsE,"ax",@progbits
	.align	128
.text._ZN7cutlass13device_kernelIN5flash11enable_sm90INS1_16FlashAttnFwdSm90INS1_25CollectiveMainloopFwdSm90ILi2EN4cute5tupleIJNS5_1CILi1EEES8_S8_EEENS6_IJNS7_ILi128EEESA_NS7_ILi192EEEEEELi128ENS_10bfloat16_tEfNS_4arch4Sm90ELb0ELb0ELb0ELb1ELb0ELb0ELb0ELb1ELb1ELb1ELb0ELb0EEENS1_21CollectiveEpilogueFwdINS6_IJSA_SA_SA_EEES9_SD_SF_Li256ELb1ELb1ELb0ELb0EEENS1_36VarlenDynamicPersistentTileSchedulerILi128ELi128ELi256ELi128ELb0ELb1ELb1ELb0ELb1ELb1EEEEEEEEEvNT_6ParamsE:
        .type           _ZN7cutlass13device_kernelIN5flash11enable_sm90INS1_16FlashAttnFwdSm90INS1_25CollectiveMainloopFwdSm90ILi2EN4cute5tupleIJNS5_1CILi1EEES8_S8_EEENS6_IJNS7_ILi128EEESA_NS7_ILi192EEEEEELi128ENS_10bfloat16_tEfNS_4arch4Sm90ELb0ELb0ELb0ELb1ELb0ELb0ELb0ELb1ELb1ELb1ELb0ELb0EEENS1_21CollectiveEpilogueFwdINS6_IJSA_SA_SA_EEES9_SD_SF_Li256ELb1ELb1ELb0ELb0EEENS1_36VarlenDynamicPersistentTileSchedulerILi128ELi128ELi256ELi128ELb0ELb1ELb1ELb0ELb1ELb1EEEEEEEEEvNT_6ParamsE,@function
        .size           _ZN7cutlass13device_kernelIN5flash11enable_sm90INS1_16FlashAttnFwdSm90INS1_25CollectiveMainloopFwdSm90ILi2EN4cute5tupleIJNS5_1CILi1EEES8_S8_EEENS6_IJNS7_ILi128EEESA_NS7_ILi192EEEEEELi128ENS_10bfloat16_tEfNS_4arch4Sm90ELb0ELb0ELb0ELb1ELb0ELb0ELb0ELb1ELb1ELb1ELb0ELb0EEENS1_21CollectiveEpilogueFwdINS6_IJSA_SA_SA_EEES9_SD_SF_Li256ELb1ELb1ELb0ELb0EEENS1_36VarlenDynamicPersistentTileSchedulerILi128ELi128ELi256ELi128ELb0ELb1ELb1ELb0ELb1ELb1EEEEEEEEEvNT_6ParamsE,(.L_x_3195 - _ZN7cutlass13device_kernelIN5flash11enable_sm90INS1_16FlashAttnFwdSm90INS1_25CollectiveMainloopFwdSm90ILi2EN4cute5tupleIJNS5_1CILi1EEES8_S8_EEENS6_IJNS7_ILi128EEESA_NS7_ILi192EEEEEELi128ENS_10bfloat16_tEfNS_4arch4Sm90ELb0ELb0ELb0ELb1ELb0ELb0ELb0ELb1ELb1ELb1ELb0ELb0EEENS1_21CollectiveEpilogueFwdINS6_IJSA_SA_SA_EEES9_SD_SF_Li256ELb1ELb1ELb0ELb0EEENS1_36VarlenDynamicPersistentTileSchedulerILi128ELi128ELi256ELi128ELb0ELb1ELb1ELb0ELb1ELb1EEEEEEEEEvNT_6ParamsE)
        .other          _ZN7cutlass13device_kernelIN5flash11enable_sm90INS1_16FlashAttnFwdSm90INS1_25CollectiveMainloopFwdSm90ILi2EN4cute5tupleIJNS5_1CILi1EEES8_S8_EEENS6_IJNS7_ILi128EEESA_NS7_ILi192EEEEEELi128ENS_10bfloat16_tEfNS_4arch4Sm90ELb0ELb0ELb0ELb1ELb0ELb0ELb0ELb1ELb1ELb1ELb0ELb0EEENS1_21CollectiveEpilogueFwdINS6_IJSA_SA_SA_EEES9_SD_SF_Li256ELb1ELb1ELb0ELb0EEENS1_36VarlenDynamicPersistentTileSchedulerILi128ELi128ELi256ELi128ELb0ELb1ELb1ELb0ELb1ELb1EEEEEEEEEvNT_6ParamsE,@"STO_CUDA_ENTRY STV_DEFAULT"
_ZN7cutlass13device_kernelIN5flash11enable_sm90INS1_16FlashAttnFwdSm90INS1_25CollectiveMainloopFwdSm90ILi2EN4cute5tupleIJNS5_1CILi1EEES8_S8_EEENS6_IJNS7_ILi128EEESA_NS7_ILi192EEEEEELi128ENS_10bfloat16_tEfNS_4arch4Sm90ELb0ELb0ELb0ELb1ELb0ELb0ELb0ELb1ELb1ELb1ELb0ELb0EEENS1_21CollectiveEpilogueFwdINS6_IJSA_SA_SA_EEES9_SD_SF_Li256ELb1ELb1ELb0ELb0EEENS1_36VarlenDynamicPersistentTileSchedulerILi128ELi128ELi256ELi128ELb0ELb1ELb1ELb0ELb1ELb1EEEEEEEEEvNT_6ParamsE:
        /* <DEDUP_REMOVED lines=18> */
.L_x_359:
[----:B------:R-:W-:Y:S05]  /*0120*/  BSYNC B0 ;  /* 0x0000000000007941 */ /* 0x000fea0003800000 */
.L_x_358:
        /* <DEDUP_REMOVED lines=41> */
.L_x_360:
[----:B------:R-:W3:Y:S01]  /*03c0*/  SHFL.IDX PT, R2, R0, RZ, 0x1f ;  /* 0x00001fff00027589 */ /* 0x000ee200000e0000 */
[----:B------:R-:W-:Y:S01]  /*03d0*/  NOP ;  /* 0x0000000000007918 */ /* 0x000fe20000000000 */
[----:B---3--:R-:W-:-:S13]  /*03e0*/  ISETP.NE.AND P0, PT, R2, RZ, PT ;  /* 0x000000ff0200720c */ /* 0x008fda0003f05270 */
        /* <DEDUP_REMOVED lines=18> */
[----:B---3--:R-:W-:Y:S01]  /*0510*/  NOP ;  /* 0x0000000000007918 */ /* 0x008fe20000000000 */
.L_x_361:
[----:B------:R-:W3:Y:S01]  /*0520*/  SHFL.IDX PT, R2, R0, RZ, 0x1f ;  /* 0x00001fff00027589 */ /* 0x000ee200000e0000 */
[----:B------:R-:W-:Y:S01]  /*0530*/  NOP ;  /* 0x0000000000007918 */ /* 0x000fe20000000000 */
[----:B---3--:R-:W-:-:S13]  /*0540*/  ISETP.NE.AND P0, PT, R2, RZ, PT ;  /* 0x000000ff0200720c */ /* 0x008fda0003f05270 */
[----:B------:R-:W-:Y:S05]  /*0550*/  @P0 BRA `(.L_x_362) ;  /* 0x0000000000380947 */ /* 0x000fea0003800000 */
[----:B0-----:R-:W0:Y:S01]  /*0560*/  S2UR UR5, SR_CgaCtaId ;  /* 0x00000000000579c3 */ /* 0x001e220000008800 */
[----:B------:R-:W-:Y:S01]  /*0570*/  UMOV UR4, 0x400 ;  /* 0x0000040000047882 */ /* 0x000fe20000000000 */
[----:B------:R-:W-:Y:S01]  /*0580*/  UMOV UR7, 0x1 ;  /* 0x0000000100077882 */ /* 0x000fe20000000000 */
[----:B------:R-:W-:Y:S01]  /*0590*/  ELECT P0, URZ, PT ;  /* 0x00000000003f782f */ /* 0x000fe20003800000 */
[----:B0-----:R-:W-:Y:S02]  /*05a0*/  ULEA UR6, UR5, UR4, 0x18 ;  /* 0x0000000405067291 */ /* 0x001fe4000f8ec03f */
[----:B------:R-:W-:-:S04]  /*05b0*/  UIADD3 UR4, -UR7, 0x100000, URZ ;  /* 0x0010000007047890 */ /* 0x000fc8000fffe13f */
[----:B------:R-:W-:Y:S02]  /*05c0*/  USHF.L.U32 UR5, UR4, 0xb, URZ ;  /* 0x0000000b04057899 */ /* 0x000fe4000800063f */
[----:B------:R-:W-:Y:S01]  /*05d0*/  USHF.L.U32 UR4, UR4, 0x1, URZ ;  /* 0x0000000104047899 */ /* 0x000fe2000800063f */
[----:B------:R-:W0:Y:S11]  /*05e0*/  FENCE.VIEW.ASYNC.S ;  /* 0x00000000000073c6 */ /* 0x000e360000000000 */
[----:B0-----:R3:W0:Y:S01]  /*05f0*/  SYNCS.EXCH.64 URZ, [UR6+0x34870], UR4 ;  /* 0x03487004063f75b2 */ /* 0x0016220008000100 */
[----:B------:R3:W0:Y:S01]  /*0600*/  SYNCS.EXCH.64 URZ, [UR6+0x34880], UR4 ;  /* 0x03488004063f75b2 */ /* 0x0006220008000100 */
[----:B------:R3:W0:Y:S01]  /*0610*/  SYNCS.EXCH.64 URZ, [UR6+0x34878], UR4 ;  /* 0x03487804063f75b2 */ /* 0x0006220008000100 */
[----:B------:R3:W0:Y:S02]  /*0620*/  SYNCS.EXCH.64 URZ, [UR6+0x34888], UR4 ;  /* 0x03488804063f75b2 */ /* 0x0006240008000100 */
[----:B---3--:R-:W-:Y:S01]  /*0630*/  NOP ;  /* 0x0000000000007918 */ /* 0x008fe20000000000 */
.L_x_362:
        /* <DEDUP_REMOVED lines=22> */
.L_x_363:
        /* <DEDUP_REMOVED lines=22> */
.L_x_364:
[----:B0-----:R-:W-:Y:S01]  /*0900*/  UMOV UR4, 0x1 ;  /* 0x0000000100047882 */ /* 0x001fe20000000000 */
[----:B------:R-:W-:Y:S01]  /*0910*/  PLOP3.LUT P0, PT, PT, PT, UP0, 0x80, 0x0 ;  /* 0x000000000000781c */ /* 0x000fe20003f0f008 */
[----:B------:R-:W-:Y:S01]  /*0920*/  USEL UR4, UR4, 0x2, !UP0 ;  /* 0x0000000204047887 */ /* 0x000fe2000c000000 */
[----:B------:R-:W-:-:S05]  /*0930*/  NOP ;  /* 0x0000000000007918 */ /* 0x000fca0000000000 */
[----:B------:R-:W-:-:S05]  /*0940*/  IMAD.U32 R2, RZ, RZ, UR4 ;  /* 0x00000004ff027e24 */ /* 0x000fca000f8e00ff */
[----:B------:R0:W-:Y:S01]  /*0950*/  STL [R1+0x58], R2 ;  /* 0x0000580201007387 */ /* 0x0001e20000100800 */
[----:B-12-4-:R-:W-:Y:S06]  /*0960*/  BAR.SYNC.DEFER_BLOCKING 0x0 ;  /* 0x0000000000007b1d */ /* 0x016fec0000010000 */
[----:B------:R-:W-:Y:S05]  /*0970*/  @!P0 BRA `(.L_x_365) ;  /* 0x0000008400e48947 */ /* 0x000fea0003800000 */
.L_x_366:
[----:B------:R-:W-:-:S08]  /*0980*/  NOP ;  /* 0x0000000000007918 */ /* 0x000fd00000000000 */
[----:B------:R-:W1:Y:S02]  /*0990*/  USETMAXREG.TRY_ALLOC.CTAPOOL UP0, 0xf0 ;  /* 0x000000f0000079c8 */ /* 0x000e640008000600 */
[----:B-1----:R-:W-:-:S13]  /*09a0*/  PLOP3.LUT P0, PT, PT, PT, UP0, 0x80, 0x0 ;  /* 0x000000000000781c */ /* 0x002fda0003f0f008 */
[----:B------:R-:W-:Y:S05]  /*09b0*/  @!P0 BRA `(.L_x_366) ;  /* 0xfffffffc00f08947 */ /* 0x000fea000383ffff */
[----:B------:R-:W1:Y:S08]  /*09c0*/  S2UR UR5, SR_CgaCtaId ;  /* 0x00000000000579c3 */ /* 0x000e700000008800 */
[----:B------:R-:W-:Y:S06]  /*09d0*/  BAR.ARV 0x8, 0x180 ;  /* 0x0206000000007b1d */ /* 0x000fec0000002000 */
[----:B------:R-:W-:-:S02]  /*09e0*/  UMOV UR4, 0x400 ;  /* 0x0000040000047882 */ /* 0x000fc40000000000 */
[----:B------:R-:W-:Y:S01]  /*09f0*/  BAR.SYNC.DEFER_BLOCKING 0x5, 0x180 ;  /* 0x0146000000007b1d */ /* 0x000fe20000010000 */
[----:B-1----:R-:W-:-:S09]  /*0a00*/  ULEA UR4, UR5, UR4, 0x18 ;  /* 0x0000000405047291 */ /* 0x002fd2000f8ec03f */
[----:B------:R-:W1:Y:S01]  /*0a10*/  LDS.128 R44, [UR4+0x348d0] ;  /* 0x0348d004ff2c7984 */ /* 0x000e620008000c00 */
[----:B------:R-:W-:Y:S01]  /*0a20*/  ULDC UR4, c[0x0][0xc3c] ;  /* 0x00030f0000047ab9 */ /* 0x000fe20000000800 */
[----:B------:R-:W-:Y:S06]  /*0a30*/  BAR.ARV 0x4, 0x180 ;  /* 0x0106000000007b1d */ /* 0x000fec0000002000 */
[----:B-1----:R-:W-:-:S13]  /*0a40*/  ISETP.GE.AND P0, PT, R47, UR4, PT ;  /* 0x000000042f007c0c */ /* 0x002fda000bf06270 */
[----:B------:R-:W-:Y:S05]  /*0a50*/  @P0 EXIT ;  /* 0x000000000000094d */ /* 0x000fea0003800000 */
[----:B0-----:R-:W2:Y:S01]  /*0a60*/  LDL R2, [R1+0x58] ;  /* 0x0000580001027983 */ /* 0x001ea20000100800 */
[----:B------:R-:W-:Y:S01]  /*0a70*/  R2UR UR6, R45 ;  /* 0x000000002d0672ca */ /* 0x000fe200000e0000 */
[----:B------:R-:W-:Y:S01]  /*0a80*/  IMAD.MOV.U32 R185, RZ, RZ, RZ ;  /* 0x000000ffffb97224 */ /* 0x000fe200078e00ff */
[----:B------:R-:W-:Y:S01]  /*0a90*/  R2UR UR5, R46 ;  /* 0x000000002e0572ca */ /* 0x000fe200000e0000 */
[----:B------:R-:W0:Y:S01]  /*0aa0*/  S2R R0, SR_TID.X ;  /* 0x0000000000007919 */ /* 0x000e220000002100 */
[----:B------:R-:W-:Y:S02]  /*0ab0*/  IMAD.MOV.U32 R16, RZ, RZ, RZ ;  /* 0x000000ffff107224 */ /* 0x000fe400078e00ff */
[----:B0-----:R-:W-:-:S05]  /*0ac0*/  VIADD R196, R0, 0xffffff80 ;  /* 0xffffff8000c47836 */ /* 0x001fca0000000000 */
[----:B------:R-:W-:-:S04]  /*0ad0*/  SHF.R.S32.HI R3, RZ, 0x1f, R196 ;  /* 0x0000001fff037819 */ /* 0x000fc800000114c4 */
[CC--:B------:R-:W-:Y:S02]  /*0ae0*/  LEA.HI R5, R3.reuse, R196.reuse, RZ, 0x7 ;  /* 0x000000c403057211 */ /* 0x0c0fe400078f38ff */
[----:B------:R-:W-:Y:S02]  /*0af0*/  LEA.HI R0, R3, R196, RZ, 0x4 ;  /* 0x000000c403007211 */ /* 0x000fe400078f20ff */
[----:B------:R-:W-:Y:S02]  /*0b00*/  LOP3.LUT R187, R5, 0xffffff80, RZ, 0xc0, !PT ;  /* 0xffffff8005bb7812 */ /* 0x000fe400078ec0ff */
[----:B------:R-:W-:Y:S02]  /*0b10*/  SHF.R.S32.HI R9, RZ, 0x4, R0 ;  /* 0x00000004ff097819 */ /* 0x000fe40000011400 */
[----:B------:R-:W-:Y:S01]  /*0b20*/  LOP3.LUT R7, R0, 0x3fffff0, RZ, 0xc0, !PT ;  /* 0x03fffff000077812 */ /* 0x000fe200078ec0ff */
[----:B------:R-:W-:Y:S01]  /*0b30*/  IMAD.IADD R187, R196, 0x1, -R187 ;  /* 0x00000001c4bb7824 */ /* 0x000fe200078e0abb */
[----:B------:R-:W-:-:S02]  /*0b40*/  LEA.HI R0, R0, R9, RZ, 0x1 ;  /* 0x0000000900007211 */ /* 0x000fc400078f08ff */
[----:B------:R-:W-:Y:S01]  /*0b50*/  SHF.R.S32.HI R188, RZ, 0x7, R5 ;  /* 0x00000007ffbc7819 */ /* 0x000fe20000011405 */
[----:B------:R-:W-:Y:S01]  /*0b60*/  IMAD.IADD R7, R196, 0x1, -R7 ;  /* 0x00000001c4077824 */ /* 0x000fe200078e0a07 */
[----:B------:R-:W-:Y:S02]  /*0b70*/  SHF.R.S32.HI R4, RZ, 0x1f, R187 ;  /* 0x0000001fff047819 */ /* 0x000fe400000114bb */
[----:B------:R-:W-:Y:S02]  /*0b80*/  LOP3.LUT R0, R0, 0x1ffffffe, RZ, 0xc0, !PT ;  /* 0x1ffffffe00007812 */ /* 0x000fe400078ec0ff */
[CC--:B------:R-:W-:Y:S02]  /*0b90*/  LEA.HI R6, R4.reuse, R187.reuse, RZ, 0x2 ;  /* 0x000000bb04067211 */ /* 0x0c0fe400078f10ff */
[----:B------:R-:W-:Y:S01]  /*0ba0*/  LEA.HI R4, R4, R187, RZ, 0x5 ;  /* 0x000000bb04047211 */ /* 0x000fe200078f28ff */
[----:B------:R-:W-:Y:S01]  /*0bb0*/  IMAD.IADD R0, R9, 0x1, -R0 ;  /* 0x0000000109007824 */ /* 0x000fe200078e0a00 */
[--C-:B------:R-:W-:Y:S01]  /*0bc0*/  SHF.R.S32.HI R8, RZ, 0x2, R6.reuse ;  /* 0x00000002ff087819 */ /* 0x100fe20000011406 */
[----:B------:R-:W-:Y:S01]  /*0bd0*/  IMAD.MOV.U32 R9, RZ, RZ, -0x2 ;  /* 0xfffffffeff097424 */ /* 0x000fe200078e00ff */
[----:B------:R-:W-:-:S02]  /*0be0*/  SHF.R.S32.HI R11, RZ, 0x1f, R6 ;  /* 0x0000001fff0b7819 */ /* 0x000fc40000011406 */
[----:B------:R-:W-:Y:S02]  /*0bf0*/  LEA.HI R5, R5, R188, RZ, 0x1 ;  /* 0x000000bc05057211 */ /* 0x000fe400078f08ff */
[----:B------:R-:W-:Y:S02]  /*0c00*/  LEA.HI R11, R11, R8, RZ, 0x3 ;  /* 0x000000080b0b7211 */ /* 0x000fe400078f18ff */
[----:B------:R-:W-:Y:S02]  /*0c10*/  SHF.R.S32.HI R4, RZ, 0x5, R4 ;  /* 0x00000005ff047819 */ /* 0x000fe40000011404 */
[----:B------:R-:W-:Y:S02]  /*0c20*/  LOP3.LUT R11, R11, 0xfffffff8, RZ, 0xc0, !PT ;  /* 0xfffffff80b0b7812 */ /* 0x000fe400078ec0ff */
[----:B------:R-:W-:Y:S02]  /*0c30*/  LOP3.LUT R5, R5, 0x3fffffe, RZ, 0xc0, !PT ;  /* 0x03fffffe05057812 */ /* 0x000fe400078ec0ff */
[----:B------:R-:W-:Y:S01]  /*0c40*/  LOP3.LUT R6, R6, 0x7ffffffc, RZ, 0xc0, !PT ;  /* 0x7ffffffc06067812 */ /* 0x000fe200078ec0ff */
[----:B------:R-:W-:-:S02]  /*0c50*/  IMAD.IADD R11, R8, 0x1, -R11 ;  /* 0x00000001080b7824 */ /* 0x000fc400078e0a0b */
[----:B------:R-:W-:Y:S02]  /*0c60*/  IMAD.IADD R5, R188, 0x1, -R5 ;  /* 0x00000001bc057824 */ /* 0x000fe400078e0a05 */
[----:B------:R-:W-:Y:S02]  /*0c70*/  IMAD R4, R4, 0x10, R11 ;  /* 0x0000001004047824 */ /* 0x000fe400078e020b */
[----:B------:R-:W-:Y:S02]  /*0c80*/  IMAD.IADD R6, R187, 0x1, -R6 ;  /* 0x00000001bb067824 */ /* 0x000fe400078e0a06 */
[----:B------:R-:W-:Y:S02]  /*0c90*/  IMAD R189, R5, 0x40, R4 ;  /* 0x0000004005bd7824 */ /* 0x000fe400078e0204 */
[----:B------:R-:W-:Y:S01]  /*0ca0*/  IMAD R190, R6, R9, 0x80 ;  /* 0x0000008006be7424 */ /* 0x000fe200078e0209 */
[----:B--2---:R-:W-:Y:S02]  /*0cb0*/  R2UR UR4, R2 ;  /* 0x00000000020472ca */ /* 0x004fe400000e0000 */
[----:B------:R-:W-:-:S05]  /*0cc0*/  LEA.HI R2, R3, R196, RZ, 0x5 ;  /* 0x000000c403027211 */ /* 0x000fca00078f28ff */
[----:B------:R-:W-:-:S05]  /*0cd0*/  IMAD.SHL.U32 R2, R2, 0x20, RZ ;  /* 0x0000002002027824 */ /* 0x000fca00078e00ff */
[----:B------:R-:W-:Y:S01]  /*0ce0*/  LOP3.LUT R2, R2, 0xfffffc00, RZ, 0xc0, !PT ;  /* 0xfffffc0002027812 */ /* 0x000fe200078ec0ff */
[----:B------:R-:W-:-:S04]  /*0cf0*/  ULOP3.LUT UR4, UR4, 0x1, URZ, 0xfc, !UPT ;  /* 0x0000000104047892 */ /* 0x000fc8000f8efc3f */
[----:B------:R-:W-:Y:S01]  /*0d00*/  IMAD R7, R7, 0x40, R2 ;  /* 0x0000004007077824 */ /* 0x000fe200078e0202 */
[CC--:B------:R-:W-:Y:S01]  /*0d10*/  LEA.HI R2, R3.reuse, R196.reuse, RZ, 0x2 ;  /* 0x000000c403027211 */ /* 0x0c0fe200078f10ff */
[----:B------:R-:W-:Y:S01]  /*0d20*/  IMAD.U32 R193, RZ, RZ, UR4 ;  /* 0x00000004ffc17e24 */ /* 0x000fe2000f8e00ff */
[----:B------:R-:W-:Y:S01]  /*0d30*/  LEA.HI R3, R3, R196, RZ, 0x3 ;  /* 0x000000c403037211 */ /* 0x000fe200078f18ff */
[----:B------:R-:W-:Y:S01]  /*0d40*/  IMAD R192, R0, 0x8, R7 ;  /* 0x0000000800c07824 */ /* 0x000fe200078e0207 */
[----:B------:R-:W-:Y:S01]  /*0d50*/  LOP3.LUT R7, R2, 0xfffffffc, RZ, 0xc0, !PT ;  /* 0xfffffffc02077812 */ /* 0x000fe200078ec0ff */
[----:B------:R-:W-:Y:S01]  /*0d60*/  IMAD.MOV.U32 R2, RZ, RZ, RZ ;  /* 0x000000ffff027224 */ /* 0x000fe200078e00ff */
[----:B------:R-:W-:Y:S02]  /*0d70*/  LOP3.LUT R19, R3, 0xfffffff8, RZ, 0xc0, !PT ;  /* 0xfffffff803137812 */ /* 0x000fe400078ec0ff */
[----:B------:R-:W-:Y:S01]  /*0d80*/  SHF.R.S32.HI R184, RZ, 0x3, R3 ;  /* 0x00000003ffb87819 */ /* 0x000fe20000011403 */
[----:B------:R-:W-:-:S02]  /*0d90*/  IMAD.IADD R7, R196, 0x1, -R7 ;  /* 0x00000001c4077824 */ /* 0x000fc400078e0a07 */
[----:B------:R-:W-:-:S03]  /*0da0*/  IMAD.IADD R19, R196, 0x1, -R19 ;  /* 0x00000001c4137824 */ /* 0x000fc600078e0a13 */
[----:B------:R-:W-:Y:S01]  /*0db0*/  LEA.HI R0, R7, R7, RZ, 0x1 ;  /* 0x0000000707007211 */ /* 0x000fe200078f08ff */
[----:B------:R-:W-:-:S03]  /*0dc0*/  IMAD.SHL.U32 R17, R19, 0x8, RZ ;  /* 0x0000000813117824 */ /* 0x000fc600078e00ff */
[----:B------:R-:W-:Y:S01]  /*0dd0*/  LOP3.LUT R0, R0, 0x1ffffffe, RZ, 0xc0, !PT ;  /* 0x1ffffffe00007812 */ /* 0x000fe200078ec0ff */
[----:B------:R-:W-:Y:S01]  /*0de0*/  VIADD R18, R17, 0x40 ;  /* 0x0000004011127836 */ /* 0x000fe20000000000 */
[----:B------:R-:W-:-:S03]  /*0df0*/  SHF.R.S32.HI R195, RZ, 0x1f, R17 ;  /* 0x0000001fffc37819 */ /* 0x000fc60000011411 */
[----:B------:R-:W-:Y:S01]  /*0e00*/  IMAD.IADD R0, R7, 0x1, -R0 ;  /* 0x0000000107007824 */ /* 0x000fe200078e0a00 */
[----:B------:R-:W-:-:S03]  /*0e10*/  SHF.R.S32.HI R194, RZ, 0x1f, R18 ;  /* 0x0000001fffc27819 */ /* 0x000fc60000011412 */
[----:B------:R-:W-:-:S07]  /*0e20*/  IMAD R191, R0, 0x8, R189 ;  /* 0x0000000800bf7824 */ /* 0x000fce00078e02bd */
.L_x_409:
[----:B0-2-4-:R-:W0:Y:S01]  /*0e30*/  LDC.64 R4, c[0x0][0xc88] ;  /* 0x00032200ff047b82 */ /* 0x015e220000000a00 */
[----:B------:R-:W-:Y:S01]  /*0e40*/  ULDC.64 UR12, c[0x0][0x208] ;  /* 0x00008200000c7ab9 */ /* 0x000fe20000000a00 */
[----:B------:R-:W-:Y:S01]  /*0e50*/  ULDC.64 UR8, c[0x0][0xa28] ;  /* 0x00028a0000087ab9 */ /* 0x000fe20000000a00 */
[----:B------:R-:W-:Y:S01]  /*0e60*/  ULDC.64 UR10, c[0x0][0xa20] ;  /* 0x00028800000a7ab9 */ /* 0x000fe20000000a00 */
[----:B0-----:R-:W-:-:S06]  /*0e70*/  IMAD.WIDE R4, R47, 0x4, R4 ;  /* 0x000000042f047825 */ /* 0x001fcc00078e0204 */
[----:B------:R-:W2:Y:S01]  /*0e80*/  LDG.E R4, desc[UR12][R4.64] ;  /* 0x0000000c04047981 */ /* 0x000ea2000c1e1900 */
[----:B------:R-:W-:Y:S02]  /*0e90*/  UISETP.NE.U32.AND UP0, UPT, UR8, URZ, UPT ;  /* 0x0000003f0800728c */ /* 0x000fe4000bf05070 */
[----:B------:R-:W-:Y:S02]  /*0ea0*/  UISETP.NE.U32.AND UP1, UPT, UR10, URZ, UPT ;  /* 0x0000003f0a00728c */ /* 0x000fe4000bf25070 */
[----:B------:R-:W-:Y:S02]  /*0eb0*/  UISETP.NE.AND.EX UP0, UPT, UR9, URZ, UPT, UP0 ;  /* 0x0000003f0900728c */ /* 0x000fe4000bf05300 */
[----:B------:R-:W-:-:S04]  /*0ec0*/  UISETP.NE.AND.EX UP1, UPT, UR11, URZ, UPT, UP1 ;  /* 0x0000003f0b00728c */ /* 0x000fc8000bf25310 */
[----:B------:R-:W-:Y:S02]  /*0ed0*/  PLOP3.LUT P0, PT, PT, PT, UP0, 0x80, 0x0 ;  /* 0x000000000000781c */ /* 0x000fe40003f0f008 */
[----:B------:R-:W-:Y:S02]  /*0ee0*/  PLOP3.LUT P1, PT, PT, PT, UP1, 0x80, 0x0 ;  /* 0x000000000000781c */ /* 0x000fe40003f2f018 */
[----:B--2---:R-:W-:-:S13]  /*0ef0*/  R2UR UR61, R4 ;  /* 0x00000000043d72ca */ /* 0x004fda00000e0000 */
[----:B------:R-:W-:Y:S02]  /*0f00*/  USHF.R.S32.HI UR4, URZ, 0x1f, UR61 ;  /* 0x0000001f3f047899 */ /* 0x000fe4000801143d */
[----:B------:R-:W-:Y:S02]  /*0f10*/  @UP0 ULEA UR8, UP2, UR61, UR8, 0x2 ;  /* 0x000000083d080291 */ /* 0x000fe4000f84103f */
[----:B------:R-:W-:Y:S02]  /*0f20*/  @UP1 ULEA UR10, UP3, UR61, UR10, 0x2 ;  /* 0x0000000a3d0a1291 */ /* 0x000fe4000f86103f */
[----:B------:R-:W-:Y:S02]  /*0f30*/  @UP0 ULEA.HI.X UR9, UR61, UR9, UR4, 0x2, UP2 ;  /* 0x000000093d090291 */ /* 0x000fe400090f1404 */
[----:B------:R-:W-:Y:S01]  /*0f40*/  IMAD.U32 R186, RZ, RZ, UR4 ;  /* 0x00000004ffba7e24 */ /* 0x000fe2000f8e00ff */
[----:B------:R-:W-:Y:S01]  /*0f50*/  @UP1 ULEA.HI.X UR11, UR61, UR11, UR4, 0x2, UP3 ;  /* 0x0000000b3d0b1291 */ /* 0x000fe200098f1404 */
[----:B------:R-:W-:-:S02]  /*0f60*/  IMAD.U32 R4, RZ, RZ, UR8 ;  /* 0x00000008ff047e24 */ /* 0x000fc4000f8e00ff */
[----:B------:R-:W-:Y:S01]  /*0f70*/  IMAD.U32 R6, RZ, RZ, UR10 ;  /* 0x0000000aff067e24 */ /* 0x000fe2000f8e00ff */
[----:B------:R-:W-:Y:S01]  /*0f80*/  ULDC UR4, c[0x0][0x424] ;  /* 0x0001090000047ab9 */ /* 0x000fe20000000800 */
[----:B------:R-:W-:Y:S01]  /*0f90*/  IMAD.U32 R5, RZ, RZ, UR9 ;  /* 0x00000009ff057e24 */ /* 0x000fe2000f8e00ff */
[----:B------:R-:W-:Y:S01]  /*0fa0*/  ULDC.64 UR8, c[0x0][0x418] ;  /* 0x0001060000087ab9 */ /* 0x000fe20000000a00 */
[----:B------:R-:W-:-:S03]  /*0fb0*/  IMAD.U32 R7, RZ, RZ, UR11 ;  /* 0x0000000bff077e24 */ /* 0x000fc6000f8e00ff */
[----:B------:R-:W2:Y:S04]  /*0fc0*/  @P0 LDG.E R4, desc[UR12][R4.64] ;  /* 0x0000000c04040981 */ /* 0x000ea8000c1e1900 */
[----:B---3--:R-:W3:Y:S01]  /*0fd0*/  @P1 LDG.E R6, desc[UR12][R6.64] ;  /* 0x0000000c06061981 */ /* 0x008ee2000c1e1900 */
[----:B------:R-:W-:Y:S01]  /*0fe0*/  UISETP.NE.U32.AND UP0, UPT, UR8, URZ, UPT ;  /* 0x0000003f0800728c */ /* 0x000fe2000bf05070 */
[----:B-1----:R-:W-:Y:S01]  /*0ff0*/  IMAD.U32 R22, RZ, RZ, UR6 ;  /* 0x00000006ff167e24 */ /* 0x002fe2000f8e00ff */
[----:B------:R-:W-:Y:S01]  /*1000*/  ULDC UR6, c[0x0][0x2f0] ;  /* 0x0000bc0000067ab9 */ /* 0x000fe20000000800 */
[----:B------:R-:W-:Y:S01]  /*1010*/  UMOV UR48, URZ ;  /* 0x0000003f00307c82 */ /* 0x000fe20008000000 */
[----:B------:R-:W-:Y:S01]  /*1020*/  UISETP.NE.AND.EX UP0, UPT, UR9, URZ, UPT, UP0 ;  /* 0x0000003f0900728c */ /* 0x000fe2000bf05300 */
[----:B------:R-:W-:Y:S01]  /*1030*/  IMAD.MOV.U32 R0, RZ, RZ, RZ ;  /* 0x000000ffff007224 */ /* 0x000fe200078e00ff */
[----:B------:R-:W-:-:S02]  /*1040*/  CS2R R20, SRZ ;  /* 0x0000000000147805 */ /* 0x000fc4000001ff00 */
[----:B------:R-:W-:Y:S01]  /*1050*/  CS2R R86, SRZ ;  /* 0x0000000000567805 */ /* 0x000fe2000001ff00 */
[----:B------:R-:W-:Y:S01]  /*1060*/  USEL UR4, UR4, 0x1, UP0 ;  /* 0x0000000104047887 */ /* 0x000fe20008000000 */
[----:B------:R-:W-:Y:S02]  /*1070*/  CS2R R84, SRZ ;  /* 0x0000000000547805 */ /* 0x000fe4000001ff00 */
[----:B------:R-:W-:Y:S02]  /*1080*/  CS2R R82, SRZ ;  /* 0x0000000000527805 */ /* 0x000fe4000001ff00 */
[----:B------:R-:W-:Y:S01]  /*1090*/  CS2R R80, SRZ ;  /* 0x0000000000507805 */ /* 0x000fe2000001ff00 */
[----:B------:R-:W-:Y:S01]  /*10a0*/  UIMAD UR4, UR4, UR6, URZ ;  /* 0x00000006040472a4 */ /* 0x000fe2000f8e023f */
        /* <DEDUP_REMOVED lines=20> */
[----:B------:R-:W-:Y:S01]  /*11f0*/  CS2R R38, SRZ ;  /* 0x0000000000267805 */ /* 0x000fe2000001ff00 */
[----:B------:R-:W-:Y:S01]  /*1200*/  IMAD.U32 R23, RZ, RZ, UR5 ;  /* 0x00000005ff177e24 */ /* 0x000fe2000f8e00ff */
[----:B--2---:R-:W-:Y:S02]  /*1210*/  @P0 R2UR UR48, R4 ;  /* 0x00000000043002ca */ /* 0x004fe400000e0000 */
[----:B------:R-:W-:Y:S02]  /*1220*/  PLOP3.LUT P0, PT, PT, PT, PT, 0x80, 0x0 ;  /* 0x000000000000781c */ /* 0x000fe40003f0f070 */
[----:B---3--:R-:W-:Y:S01]  /*1230*/  @P1 R2UR UR4, R6 ;  /* 0x00000000060412ca */ /* 0x008fe200000e0000 */
[----:B------:R-:W-:-:S14]  /*1240*/  @P1 BRA `(.L_x_367) ;  /* 0x0000000000381947 */ /* 0x000fdc0003800000 */
[----:B------:R-:W-:Y:S02]  /*1250*/  ULDC.64 UR6, c[0x0][0xa08] ;  /* 0x0002820000067ab9 */ /* 0x000fe40000000a00 */
[----:B------:R-:W-:-:S04]  /*1260*/  ISETP.NE.U32.AND P1, PT, RZ, UR6, PT ;  /* 0x00000006ff007c0c */ /* 0x000fc8000bf25070 */
[----:B------:R-:W-:-:S13]  /*1270*/  ISETP.NE.AND.EX P1, PT, RZ, UR7, PT, P1 ;  /* 0x00000007ff007c0c */ /* 0x000fda000bf25310 */
[----:B------:R-:W-:Y:S05]  /*1280*/  @!P1 BRA `(.L_x_367) ;  /* 0x0000000000289947 */ /* 0x000fea0003800000 */
[----:B------:R-:W-:Y:S01]  /*1290*/  ULDC.64 UR4, c[0x0][0xa08] ;  /* 0x0002820000047ab9 */ /* 0x000fe20000000a00 */
[----:B------:R-:W-:Y:S01]  /*12a0*/  ULDC.64 UR6, c[0x0][0x208] ;  /* 0x0000820000067ab9 */ /* 0x000fe20000000a00 */
[----:B------:R-:W-:-:S06]  /*12b0*/  UIMAD.WIDE UR4, UR61, 0x4, UR4 ;  /* 0x000000043d0478a5 */ /* 0x000fcc000f8e0204 */
[----:B------:R-:W-:Y:S02]  /*12c0*/  IMAD.U32 R4, RZ, RZ, UR4 ;  /* 0x00000004ff047e24 */ /* 0x000fe4000f8e00ff */
[----:B------:R-:W-:-:S05]  /*12d0*/  IMAD.U32 R5, RZ, RZ, UR5 ;  /* 0x00000005ff057e24 */ /* 0x000fca000f8e00ff */
[----:B------:R-:W2:Y:S04]  /*12e0*/  LDG.E R6, desc[UR6][R4.64] ;  /* 0x0000000604067981 */ /* 0x000ea8000c1e1900 */
[----:B------:R-:W3:Y:S01]  /*12f0*/  LDG.E R3, desc[UR6][R4.64+0x4] ;  /* 0x0000040604037981 */ /* 0x000ee2000c1e1900 */
[----:B--2---:R-:W-:Y:S02]  /*1300*/  R2UR UR4, R6 ;  /* 0x00000000060472ca */ /* 0x004fe400000e0000 */
[----:B---3--:R-:W-:-:S13]  /*1310*/  R2UR UR5, R3 ;  /* 0x00000000030572ca */ /* 0x008fda00000e0000 */
[----:B------:R-:W-:-:S12]  /*1320*/  UIADD3 UR4, -UR4, UR5, URZ ;  /* 0x0000000504047290 */ /* 0x000fd8000fffe13f */
.L_x_367:
[----:B------:R-:W-:Y:S01]  /*1330*/  UIADD3 UR48, -UR48, UR4, URZ ;  /* 0x0000000430307290 */ /* 0x000fe2000fffe13f */
[----:B------:R-:W-:Y:S02]  /*1340*/  CS2R R88, SRZ ;  /* 0x0000000000587805 */ /* 0x000fe4000001ff00 */
[----:B------:R-:W-:Y:S02]  /*1350*/  CS2R R34, SRZ ;  /* 0x0000000000227805 */ /* 0x000fe4000001ff00 */
[----:B------:R-:W-:Y:S01]  /*1360*/  CS2R R90, SRZ ;  /* 0x00000000005a7805 */ /* 0x000fe2000001ff00 */
[----:B------:R-:W-:Y:S01]  /*1370*/  UISETP.GE.AND UP0, UPT, UR48, 0x1, UPT ;  /* 0x000000013000788c */ /* 0x000fe2000bf06270 */
[----:B------:R-:W-:Y:S01]  /*1380*/  CS2R R6, SRZ ;  /* 0x0000000000067805 */ /* 0x000fe2000001ff00 */
[----:B------:R-:W-:Y:S01]  /*1390*/  UIADD3 UR4, UR48, 0x7f, URZ ;  /* 0x0000007f30047890 */ /* 0x000fe2000fffe03f */
[----:B------:R-:W-:Y:S02]  /*13a0*/  IMAD.MOV.U32 R8, RZ, RZ, RZ ;  /* 0x000000ffff087224 */ /* 0x000fe400078e00ff */
[----:B------:R-:W-:Y:S01]  /*13b0*/  IMAD.MOV.U32 R10, RZ, RZ, RZ ;  /* 0x000000ffff0a7224 */ /* 0x000fe200078e00ff */
[----:B------:R-:W-:Y:S01]  /*13c0*/  PLOP3.LUT P1, PT, PT, PT, UP0, 0x80, 0x0 ;  /* 0x000000000000781c */ /* 0x000fe20003f2f008 */
[----:B------:R-:W-:Y:S01]  /*13d0*/  USHF.R.S32.HI UR5, URZ, 0x1f, UR4 ;  /* 0x0000001f3f057899 */ /* 0x000fe20008011404 */
[----:B------:R-:W-:-:S02]  /*13e0*/  IMAD.MOV.U32 R93, RZ, RZ, RZ ;  /* 0x000000ffff5d7224 */ /* 0x000fc400078e00ff */
[----:B------:R-:W-:Y:S01]  /*13f0*/  IMAD.MOV.U32 R12, RZ, RZ, RZ ;  /* 0x000000ffff0c7224 */ /* 0x000fe200078e00ff */
[----:B------:R-:W-:Y:S01]  /*1400*/  ULEA.HI UR5, UR5, UR4, URZ, 0x7 ;  /* 0x0000000405057291 */ /* 0x000fe2000f8f383f */
[----:B------:R-:W-:-:S07]  /*1410*/  IMAD.MOV.U32 R95, RZ, RZ, RZ ;  /* 0x000000ffff5f7224 */ /* 0x000fce00078e00ff */
[----:B------:R-:W-:Y:S05]  /*1420*/  @!P1 BRA `(.L_x_368) ;  /* 0x0000005800649947 */ /* 0x000fea0003800000 */
[----:B------:R-:W0:Y:S01]  /*1430*/  SHFL.IDX PT, R0, R188, RZ, 0x1f ;  /* 0x00001fffbc007589 */ /* 0x000e2200000e0000 */
[----:B------:R-:W1:Y:S01]  /*1440*/  S2UR UR8, SR_CgaCtaId ;  /* 0x00000000000879c3 */ /* 0x000e620000008800 */
[----:B------:R-:W-:Y:S01]  /*1450*/  UMOV UR7, 0x400 ;  /* 0x0000040000077882 */ /* 0x000fe20000000000 */
[----:B------:R-:W-:Y:S01]  /*1460*/  USHF.R.S32.HI UR49, URZ, 0x7, UR5 ;  /* 0x000000073f317899 */ /* 0x000fe20008011405 */
[----:B0-----:R-:W-:Y:S01]  /*1470*/  R2UR UR4, R0 ;  /* 0x00000000000472ca */ /* 0x001fe200000e0000 */
[----:B-1----:R-:W-:-:S04]  /*1480*/  ULEA UR7, UR8, UR7, 0x18 ;  /* 0x0000000708077291 */ /* 0x002fc8000f8ec03f */
[----:B------:R-:W-:-:S04]  /*1490*/  UIADD3 UR7, UR7, 0x10400, URZ ;  /* 0x0001040007077890 */ /* 0x000fc8000fffe03f */
[----:B------:R-:W-:-:S04]  /*14a0*/  ULOP3.LUT UP0, URZ, UR7, 0x3ff, URZ, 0xc0, !UPT ;  /* 0x000003ff073f7892 */ /* 0x000fc8000f80c03f */
[----:B------:R-:W-:Y:S02]  /*14b0*/  ULEA.HI UR6, UR4, UR4, URZ, 0x1 ;  /* 0x0000000404067291 */ /* 0x000fe4000f8f083f */
[----:B------:R-:W-:Y:S02]  /*14c0*/  PLOP3.LUT P0, PT, PT, PT, UP0, 0x80, 0x0 ;  /* 0x000000000000781c */ /* 0x000fe40003f0f008 */
[----:B------:R-:W-:-:S04]  /*14d0*/  ULOP3.LUT UR6, UR6, 0x1e, URZ, 0xc0, !UPT ;  /* 0x0000001e06067892 */ /* 0x000fc8000f8ec03f */
[----:B------:R-:W-:-:S04]  /*14e0*/  UIADD3 UR6, UR4, -UR6, URZ ;  /* 0x8000000604067290 */ /* 0x000fc8000fffe03f */
[----:B------:R-:W-:-:S04]  /*14f0*/  ULEA UR6, UR6, UR7, 0xd ;  /* 0x0000000706067291 */ /* 0x000fc8000f8e683f */
[----:B------:R-:W-:-:S04]  /*1500*/  USHF.R.U32.HI UR6, URZ, 0x4, UR6 ;  /* 0x000000043f067899 */ /* 0x000fc80008011606 */
[----:B------:R-:W-:Y:S01]  /*1510*/  ULOP3.LUT UR56, UR6, 0x3fff, URZ, 0xc0, !UPT ;  /* 0x00003fff06387892 */ /* 0x000fe2000f8ec03f */
[----:B------:R-:W-:Y:S11]  /*1520*/  @!P0 BRA `(.L_x_369) ;  /* 0x0000000000408947 */ /* 0x000ff60003800000 */
        /* <DEDUP_REMOVED lines=16> */
.L_x_369:
[----:B------:R-:W0:Y:S01]  /*1630*/  S2UR UR5, SR_CgaCtaId ;  /* 0x00000000000579c3 */ /* 0x000e220000008800 */
[----:B------:R-:W-:Y:S01]  /*1640*/  LEA.HI R0, R185, R185, RZ, 0x1 ;  /* 0x000000b9b9007211 */ /* 0x000fe200078f08ff */
[----:B------:R-:W-:Y:S01]  /*1650*/  UMOV UR4, 0x400 ;  /* 0x0000040000047882 */ /* 0x000fe20000000000 */
[----:B------:R-:W-:Y:S01]  /*1660*/  R2UR UR6, R193 ;  /* 0x00000000c10672ca */ /* 0x000fe200000e0000 */
[----:B------:R-:W-:Y:S01]  /*1670*/  BSSY B0, `(.L_x_370) ;  /* 0x000000a000007945 */ /* 0x000fe20003800000 */
[----:B------:R-:W-:-:S05]  /*1680*/  LOP3.LUT R0, R0, 0xfffffffe, RZ, 0xc0, !PT ;  /* 0xfffffffe00007812 */ /* 0x000fca00078ec0ff */
[----:B------:R-:W-:-:S05]  /*1690*/  IMAD.IADD R3, R185, 0x1, -R0 ;  /* 0x00000001b9037824 */ /* 0x000fca00078e0a00 */
[----:B------:R-:W-:Y:S01]  /*16a0*/  SHF.L.U32 R3, R3, 0x1f, RZ ;  /* 0x0000001f03037819 */ /* 0x000fe200000006ff */
[----:B------:R-:W-:-:S05]  /*16b0*/  IMAD.U32 R4, RZ, RZ, UR6 ;  /* 0x00000006ff047e24 */ /* 0x000fca000f8e00ff */
[----:B------:R-:W-:Y:S01]  /*16c0*/  ISETP.NE.AND P0, PT, R4, 0x3, PT ;  /* 0x000000030400780c */ /* 0x000fe20003f05270 */
[----:B0-----:R-:W-:-:S06]  /*16d0*/  ULEA UR4, UR5, UR4, 0x18 ;  /* 0x0000000405047291 */ /* 0x001fcc000f8ec03f */
[----:B------:R-:W-:-:S04]  /*16e0*/  IMAD.U32 R0, RZ, RZ, UR4 ;  /* 0x00000004ff007e24 */ /* 0x000fc8000f8e00ff */
[----:B------:R-:W0:Y:S02]  /*16f0*/  SYNCS.PHASECHK.TRANS64.TRYWAIT P1, [R0+URZ+0x34800], R3 ;  /* 0x03480003000075a7 */ /* 0x000e24000802017f */
[----:B0-----:R-:W-:Y:S05]  /*1700*/  @!P1 BRA `(.L_x_371) ;  /* 0x000000dc00189947 */ /* 0x001fea0003800000 */
.L_x_534:
[----:B------:R-:W-:Y:S05]  /*1710*/  BSYNC B0 ;  /* 0x0000000000007941 */ /* 0x000fea0003800000 */
.L_x_370:
[----:B------:R-:W-:Y:S05]  /*1720*/  @!P0 BRA `(.L_x_372) ;  /* 0x0000000000048947 */ /* 0x000fea0003800000 */
[----:B------:R-:W-:Y:S01]  /*1730*/  BPT.TRAP 0x1 ;  /* 0x000000040000795c */ /* 0x000fe20000300000 */
.L_x_372:
[----:B------:R-:W-:Y:S01]  /*1740*/  IMAD R5, R2, 0x8, R0 ;  /* 0x0000000802057824 */ /* 0x000fe200078e0200 */
[----:B------:R-:W-:-:S04]  /*1750*/  SHF.L.U32 R4, R16, 0x1f, RZ ;  /* 0x0000001f10047819 */ /* 0x000fc800000006ff */
[----:B------:R1:W2:Y:S01]  /*1760*/  SYNCS.PHASECHK.TRANS64.TRYWAIT P2, [R5+URZ+0x34830], R4 ;  /* 0x03483004050075a7 */ /* 0x0002a2000804017f */
[----:B------:R-:W-:Y:S05]  /*1770*/  @!P0 BRA `(.L_x_373) ;  /* 0x0000000000048947 */ /* 0x000fea0003800000 */
[----:B------:R-:W-:Y:S01]  /*1780*/  BPT.TRAP 0x1 ;  /* 0x000000040000795c */ /* 0x000fe20000300000 */
.L_x_373:
[----:B0-----:R-:W0:Y:S01]  /*1790*/  S2R R3, SR_TID.X ;  /* 0x0000000000037919 */ /* 0x001e220000002100 */
[----:B------:R-:W-:Y:S01]  /*17a0*/  IMAD.MOV.U32 R151, RZ, RZ, RZ ;  /* 0x000000ffff977224 */ /* 0x000fe200078e00ff */
[----:B0-----:R-:W-:Y:S01]  /*17b0*/  LOP3.LUT P1, RZ, R3, 0x7f, RZ, 0xc0, !PT ;  /* 0x0000007f03ff7812 */ /* 0x001fe2000782c0ff */
[----:B--2---:R-:W-:-:S12]  /*17c0*/  @P2 BRA `(.L_x_374) ;  /* 0x0000000000082947 */ /* 0x004fd80003800000 */
[----:B------:R-:W0:Y:S02]  /*17d0*/  SYNCS.PHASECHK.TRANS64.TRYWAIT P2, [R5+URZ+0x34830], R4 ;  /* 0x03483004050075a7 */ /* 0x000e24000804017f */
[----:B0-----:R-:W-:Y:S05]  /*17e0*/  @!P2 BRA `(.L_x_375) ;  /* 0x000000d800f4a947 */ /* 0x001fea0003800000 */
.L_x_374:
[----:B------:R-:W-:Y:S05]  /*17f0*/  WARPSYNC.ALL ;  /* 0x0000000000007948 */ /* 0x000fea0003800000 */
[----:B------:R-:W-:Y:S01]  /*1800*/  R2UR UR4, R0 ;  /* 0x00000000000472ca */ /* 0x000fe200000e0000 */
[----:B------:R-:W-:Y:S01]  /*1810*/  ULOP3.LUT UR56, UR56, 0x10000, URZ, 0xfc, !UPT ;  /* 0x0001000038387892 */ /* 0x000fe2000f8efc3f */
[----:B------:R-:W-:Y:S01]  /*1820*/  R2UR UR58, R2 ;  /* 0x00000000023a72ca */ /* 0x000fe200000e0000 */
[----:B------:R-:W-:Y:S01]  /*1830*/  WARPGROUP.ARRIVE ;  /* 0x00000000000079c5 */ /* 0x000fe20000000000 */
[----:B------:R-:W-:Y:S01]  /*1840*/  UMOV UR57, 0x40000040 ;  /* 0x4000004000397882 */ /* 0x000fe20000000000 */
[----:B------:R-:W-:Y:S01]  /*1850*/  UMOV UR59, 0x40000040 ;  /* 0x40000040003b7882 */ /* 0x000fe20000000000 */
[----:B------:R-:W-:Y:S01]  /*1860*/  UIADD3 UR8, UR56, 0x2, URZ ;  /* 0x0000000238087890 */ /* 0x000fe2000fffe03f */
[----:B------:R-:W-:Y:S01]  /*1870*/  VIADD R3, R190, UR48 ;  /* 0x00000030be037c36 */ /* 0x000fe20008000000 */
[----:B------:R-:W-:Y:S01]  /*1880*/  UMOV UR9, 0x40000040 ;  /* 0x4000004000097882 */ /* 0x000fe20000000000 */
[----:B------:R-:W-:Y:S01]  /*1890*/  UMOV UR11, 0x40000040 ;  /* 0x40000040000b7882 */ /* 0x000fe20000000000 */
[----:B------:R-:W-:Y:S01]  /*18a0*/  UIADD3 UR12, UR56, 0x4, URZ ;  /* 0x00000004380c7890 */ /* 0x000fe2000fffe03f */
[----:B------:R-:W-:Y:S01]  /*18b0*/  IMAD.U32 R6, RZ, RZ, UR49 ;  /* 0x00000031ff067e24 */ /* 0x000fe2000f8e00ff */
[----:B------:R-:W-:Y:S01]  /*18c0*/  UMOV UR13, 0x40000040 ;  /* 0x40000040000d7882 */ /* 0x000fe20000000000 */
[----:B------:R-:W-:Y:S01]  /*18d0*/  UIADD3 UR4, UR4, 0x1c400, URZ ;  /* 0x0001c40004047890 */ /* 0x000fe2000fffe03f */
[----:B------:R-:W-:Y:S01]  /*18e0*/  P2R R88, PR, RZ, 0x2 ;  /* 0x00000002ff587803 */ /* 0x000fe20000000000 */
[----:B------:R-:W-:Y:S01]  /*18f0*/  UMOV UR15, 0x40000040 ;  /* 0x40000040000f7882 */ /* 0x000fe20000000000 */
[----:B------:R-:W-:Y:S01]  /*1900*/  UIADD3 UR16, UR56, 0x6, URZ ;  /* 0x0000000638107890 */ /* 0x000fe2000fffe03f */
[----:B------:R-:W-:Y:S01]  /*1910*/  IMAD R6, R6, -0x80, R3 ;  /* 0xffffff8006067824 */ /* 0x000fe200078e0203 */
[----:B------:R-:W-:Y:S01]  /*1920*/  USHF.R.U32.HI UR4, URZ, 0x4, UR4 ;  /* 0x000000043f047899 */ /* 0x000fe20008011604 */
[----:B------:R-:W-:Y:S01]  /*1930*/  P2R R90, PR, RZ, 0x1 ;  /* 0x00000001ff5a7803 */ /* 0x000fe20000000000 */
[----:B------:R-:W-:Y:S01]  /*1940*/  UMOV UR17, 0x40000040 ;  /* 0x4000004000117882 */ /* 0x000fe20000000000 */
[----:B------:R-:W-:Y:S01]  /*1950*/  UMOV UR19, 0x40000040 ;  /* 0x4000004000137882 */ /* 0x000fe20000000000 */
[----:B------:R-:W-:Y:S01]  /*1960*/  ULOP3.LUT UR4, UR4, 0x3fff, URZ, 0xc0, !UPT ;  /* 0x00003fff04047892 */ /* 0x000fe2000f8ec03f */
[C---:B------:R-:W-:Y:S01]  /*1970*/  ISETP.GT.AND P4, PT, R6.reuse, RZ, PT ;  /* 0x000000ff0600720c */ /* 0x040fe20003f84270 */
[----:B------:R-:W-:Y:S01]  /*1980*/  UIADD3 UR20, UR56, 0x400, URZ ;  /* 0x0000040038147890 */ /* 0x000fe2000fffe03f */
[C---:B------:R-:W-:Y:S01]  /*1990*/  ISETP.GT.AND P3, PT, R6.reuse, 0x1, PT ;  /* 0x000000010600780c */ /* 0x040fe20003f64270 */
[----:B------:R-:W-:Y:S01]  /*19a0*/  ULOP3.LUT UR60, UR4, 0x10000, URZ, 0xfc, !UPT ;  /* 0x00010000043c7892 */ /* 0x000fe2000f8efc3f */
[C---:B------:R-:W-:Y:S01]  /*19b0*/  ISETP.GT.AND P2, PT, R6.reuse, 0x8, PT ;  /* 0x000000080600780c */ /* 0x040fe20003f44270 */
[----:B------:R-:W-:Y:S01]  /*19c0*/  UMOV UR21, 0x40000040 ;  /* 0x4000004000157882 */ /* 0x000fe20000000000 */
[----:B------:R-:W-:Y:S01]  /*19d0*/  UMOV UR23, 0x40000040 ;  /* 0x4000004000177882 */ /* 0x000fe20000000000 */
[----:B------:R-:W-:Y:S01]  /*19e0*/  UIMAD UR58, UR58, 0xc00, UR60 ;  /* 0x00000c003a3a78a4 */ /* 0x000fe2000f8e023c */
[C---:B------:R-:W-:Y:S01]  /*19f0*/  ISETP.GT.AND P6, PT, R6.reuse, 0x9, PT ;  /* 0x000000090600780c */ /* 0x040fe20003fc4270 */
[----:B------:R-:W-:Y:S01]  /*1a00*/  UIADD3 UR24, UR56, 0x402, URZ ;  /* 0x0000040238187890 */ /* 0x000fe2000fffe03f */
[C---:B------:R-:W-:Y:S01]  /*1a10*/  ISETP.GT.AND P5, PT, R6.reuse, 0x10, PT ;  /* 0x000000100600780c */ /* 0x040fe20003fa4270 */
[----:B------:R-:W-:Y:S01]  /*1a20*/  UIADD3 UR10, UR58, 0x2, URZ ;  /* 0x000000023a0a7890 */ /* 0x000fe2000fffe03f */
[C---:B------:R-:W-:Y:S01]  /*1a30*/  ISETP.GT.AND P1, PT, R6.reuse, 0x59, PT ;  /* 0x000000590600780c */ /* 0x040fe20003f24270 */
[----:B------:R-:W-:Y:S01]  /*1a40*/  UIADD3 UR14, UR58, 0x4, URZ ;  /* 0x000000043a0e7890 */ /* 0x000fe2000fffe03f */
[----:B------:R-:W-:Y:S01]  /*1a50*/  ISETP.GT.AND P0, PT, R6, 0x60, PT ;  /* 0x000000600600780c */ /* 0x000fe20003f04270 */
[----:B------:R-:W-:-:S02]  /*1a60*/  UIADD3 UR18, UR58, 0x6, URZ ;  /* 0x000000063a127890 */ /* 0x000fc4000fffe03f */
[----:B------:R-:W-:Y:S01]  /*1a70*/  HGMMA.64x128x16.F32.BF16 R24, gdesc[UR56], RZ, !UPT, gsb0 ;  /* 0x01e00000381879f0 */ /* 0x000fe2000c0018ff */
        /* <DEDUP_REMOVED lines=43> */
[----:B------:R-:W-:Y:S01]  /*1d30*/  UISETP.GE.AND UP0, UPT, UR48, 0x81, UPT ;  /* 0x000000813000788c */ /* 0x000fe2000bf06270 */
        /* <DEDUP_REMOVED lines=133> */
[----:B------:R-:W-:Y:S02]  /*2590*/  FSEL R133, R72, -INF , P0 ;  /* 0xff80000048857808 */ /* 0x000fe40000000000 */
[C---:B------:R-:W-:Y:S02]  /*25a0*/  ISETP.GT.AND P1, PT, R6.reuse, 0x61, PT ;  /* 0x000000610600780c */ /* 0x040fe40003f24270 */
[----:B------:R-:W-:Y:S02]  /*25b0*/  FMNMX.FTZ R4, R131, R4, !PT ;  /* 0x0000000483047209 */ /* 0x000fe40007810000 */
[----:B------:R-:W-:Y:S02]  /*25c0*/  ISETP.GT.AND P0, PT, R6, 0x68, PT ;  /* 0x000000680600780c */ /* 0x000fe40003f04270 */
[----:B------:R-:W-:Y:S02]  /*25d0*/  FSEL R41, R62, -INF , P6 ;  /* 0xff8000003e297808 */ /* 0x000fe40003000000 */
[----:B------:R-:W-:-:S02]  /*25e0*/  FSEL R63, R63, -INF , P5 ;  /* 0xff8000003f3f7808 */ /* 0x000fc40002800000 */
[----:B------:R-:W-:Y:S02]  /*25f0*/  FSEL R45, R66, -INF , P4 ;  /* 0xff800000422d7808 */ /* 0x000fe40002000000 */
[----:B------:R-:W-:Y:S02]  /*2600*/  FSEL R67, R67, -INF , P3 ;  /* 0xff80000043437808 */ /* 0x000fe40001800000 */
[----:B------:R-:W-:Y:S02]  /*2610*/  FSEL R135, R73, -INF , P1 ;  /* 0xff80000049877808 */ /* 0x000fe40000800000 */
[----:B------:R-:W-:Y:S02]  /*2620*/  P2R R26, PR, RZ, 0x2 ;  /* 0x00000002ff1a7803 */ /* 0x000fe40000000000 */
[----:B------:R-:W-:Y:S02]  /*2630*/  FMNMX.FTZ R4, R133, R4, !PT ;  /* 0x0000000485047209 */ /* 0x000fe40007810000 */
[----:B------:R-:W-:-:S02]  /*2640*/  FSEL R49, R70, -INF , P2 ;  /* 0xff80000046317808 */ /* 0x000fc40001000000 */
[----:B------:R-:W-:Y:S02]  /*2650*/  FSEL R137, R76, -INF , P0 ;  /* 0xff8000004c897808 */ /* 0x000fe40000000000 */
[----:B------:R-:W-:Y:S02]  /*2660*/  P2R R24, PR, RZ, 0x1 ;  /* 0x00000001ff187803 */ /* 0x000fe40000000000 */
[C---:B------:R-:W-:Y:S02]  /*2670*/  ISETP.GT.AND P2, PT, R6.reuse, 0x69, PT ;  /* 0x000000690600780c */ /* 0x040fe40003f44270 */
[C---:B------:R-:W-:Y:S02]  /*2680*/  ISETP.GT.AND P3, PT, R6.reuse, 0x70, PT ;  /* 0x000000700600780c */ /* 0x040fe40003f64270 */
[C---:B------:R-:W-:Y:S02]  /*2690*/  ISETP.GT.AND P4, PT, R6.reuse, 0x71, PT ;  /* 0x000000710600780c */ /* 0x040fe40003f84270 */
[----:B------:R-:W-:-:S02]  /*26a0*/  ISETP.GT.AND P5, PT, R6, 0x78, PT ;  /* 0x000000780600780c */ /* 0x000fc40003fa4270 */
[C---:B------:R-:W-:Y:S02]  /*26b0*/  ISETP.GT.AND P6, PT, R6.reuse, 0x79, PT ;  /* 0x000000790600780c */ /* 0x040fe40003fc4270 */
[C---:B------:R-:W-:Y:S02]  /*26c0*/  ISETP.GT.AND P0, PT, R6.reuse, 0x59, PT ;  /* 0x000000590600780c */ /* 0x040fe40003f04270 */
[----:B------:R-:W-:Y:S02]  /*26d0*/  ISETP.GT.AND P1, PT, R6, 0x60, PT ;  /* 0x000000600600780c */ /* 0x000fe40003f24270 */
[----:B------:R-:W-:Y:S02]  /*26e0*/  FMNMX.FTZ R6, R7, R27, !PT ;  /* 0x0000001b07067209 */ /* 0x000fe40007810000 */
[----:B------:R-:W-:Y:S02]  /*26f0*/  FMNMX.FTZ R4, R135, R4, !PT ;  /* 0x0000000487047209 */ /* 0x000fe40007810000 */
[----:B------:R-:W-:-:S02]  /*2700*/  FMNMX.FTZ R6, R11, R6, !PT ;  /* 0x000000060b067209 */ /* 0x000fc40007810000 */
[----:B------:R-:W-:Y:S02]  /*2710*/  FSEL R139, R77, -INF , P2 ;  /* 0xff8000004d8b7808 */ /* 0x000fe40001000000 */
[----:B------:R-:W-:Y:S02]  /*2720*/  FMNMX.FTZ R4, R137, R4, !PT ;  /* 0x0000000489047209 */ /* 0x000fe40007810000 */
[----:B------:R-:W-:Y:S02]  /*2730*/  FMNMX.FTZ R6, R31, R6, !PT ;  /* 0x000000061f067209 */ /* 0x000fe40007810000 */
[----:B------:R-:W-:Y:S02]  /*2740*/  FSEL R141, R80, -INF , P3 ;  /* 0xff800000508d7808 */ /* 0x000fe40001800000 */
        /* <DEDUP_REMOVED lines=11> */
[----:B------:R-:W-:Y:S01]  /*2800*/  FMNMX.FTZ R10, R147, R4, !PT ;  /* 0x00000004930a7209 */ /* 0x000fe20007810000 */
[----:B------:R-:W-:Y:S01]  /*2810*/  IMAD.U32 R4, RZ, RZ, UR4 ;  /* 0x00000004ff047e24 */ /* 0x000fe2000f8e00ff */
[----:B------:R-:W-:Y:S02]  /*2820*/  FMNMX.FTZ R6, R21, R6, !PT ;  /* 0x0000000615067209 */ /* 0x000fe40007810000 */
[----:B------:R-:W-:Y:S01]  /*2830*/  FSEL R71, R71, -INF , P0 ;  /* 0xff80000047477808 */ /* 0x000fe20000000000 */
[----:B------:R-:W0:Y:S01]  /*2840*/  SHFL.BFLY PT, R3, R10, 0x2, 0x1f ;  /* 0x0c401f000a037f89 */ /* 0x000e2200000e0000 */
[----:B------:R-:W-:-:S02]  /*2850*/  FMNMX.FTZ R6, R43, R6, !PT ;  /* 0x000000062b067209 */ /* 0x000fc40007810000 */
[----:B------:R-:W-:Y:S02]  /*2860*/  FSEL R53, R74, -INF , P1 ;  /* 0xff8000004a357808 */ /* 0x000fe40000800000 */
[----:B------:R-:W-:Y:S02]  /*2870*/  FMNMX.FTZ R6, R25, R6, !PT ;  /* 0x0000000619067209 */ /* 0x000fe40007810000 */
[----:B------:R-:W-:Y:S02]  /*2880*/  ISETP.NE.AND P1, PT, R26, RZ, PT ;  /* 0x000000ff1a00720c */ /* 0x000fe40003f25270 */
[----:B------:R-:W-:Y:S02]  /*2890*/  FMNMX.FTZ R6, R47, R6, !PT ;  /* 0x000000062f067209 */ /* 0x000fe40007810000 */
[----:B------:R-:W-:Y:S02]  /*28a0*/  P2R R20, PR, RZ, 0x4 ;  /* 0x00000004ff147803 */ /* 0x000fe40000000000 */
[----:B------:R-:W-:-:S02]  /*28b0*/  FMNMX.FTZ R6, R29, R6, !PT ;  /* 0x000000061d067209 */ /* 0x000fc40007810000 */
[----:B------:R-:W-:Y:S02]  /*28c0*/  ISETP.NE.AND P0, PT, R24, RZ, PT ;  /* 0x000000ff1800720c */ /* 0x000fe40003f05270 */
[----:B------:R-:W-:Y:S02]  /*28d0*/  FMNMX.FTZ R6, R51, R6, !PT ;  /* 0x0000000633067209 */ /* 0x000fe40007810000 */
[----:B------:R-:W-:Y:S02]  /*28e0*/  FSEL R75, R75, -INF , P1 ;  /* 0xff8000004b4b7808 */ /* 0x000fe40000800000 */
[----:B------:R-:W-:Y:S02]  /*28f0*/  FMNMX.FTZ R6, R33, R6, !PT ;  /* 0x0000000621067209 */ /* 0x000fe40007810000 */
[----:B------:R-:W-:Y:S02]  /*2900*/  FSEL R57, R78, -INF , P0 ;  /* 0xff8000004e397808 */ /* 0x000fe40000000000 */
[----:B0-----:R-:W-:-:S02]  /*2910*/  FMNMX.FTZ R12, R10, R3, !PT ;  /* 0x000000030a0c7209 */ /* 0x001fc40007810000 */
[----:B------:R-:W-:Y:S02]  /*2920*/  FMNMX.FTZ R6, R55, R6, !PT ;  /* 0x0000000637067209 */ /* 0x000fe40007810000 */
[----:B------:R-:W-:Y:S01]  /*2930*/  ISETP.NE.AND P1, PT, R88, RZ, PT ;  /* 0x000000ff5800720c */ /* 0x000fe20003f25270 */
[----:B------:R-:W0:Y:S01]  /*2940*/  SHFL.BFLY PT, R3, R12, 0x1, 0x1f ;  /* 0x0c201f000c037f89 */ /* 0x000e2200000e0000 */
[----:B------:R-:W-:Y:S01]  /*2950*/  FMNMX.FTZ R6, R37, R6, !PT ;  /* 0x0000000625067209 */ /* 0x000fe20007810000 */
[--C-:B------:R-:W-:Y:S01]  /*2960*/  IMAD.MOV.U32 R88, RZ, RZ, R151.reuse ;  /* 0x000000ffff587224 */ /* 0x100fe200078e0097 */
[----:B------:R-:W-:Y:S01]  /*2970*/  ISETP.NE.AND P0, PT, R90, RZ, PT ;  /* 0x000000ff5a00720c */ /* 0x000fe20003f05270 */
[----:B------:R-:W-:Y:S01]  /*2980*/  IMAD.MOV.U32 R90, RZ, RZ, R151 ;  /* 0x000000ffff5a7224 */ /* 0x000fe200078e0097 */
[----:B------:R-:W-:-:S04]  /*2990*/  FMNMX.FTZ R6, R59, R6, !PT ;  /* 0x000000063b067209 */ /* 0x000fc80007810000 */
[----:B------:R-:W-:-:S03]  /*29a0*/  FMNMX.FTZ R6, R41, R6, !PT ;  /* 0x0000000629067209 */ /* 0x000fc60007810000 */
[----:B------:R-:W-:Y:S01]  /*29b0*/  @!P1 VIADD R5, R5, 0x34840 ;  /* 0x0003484005059836 */ /* 0x000fe20000000000 */
[----:B------:R-:W-:-:S04]  /*29c0*/  FMNMX.FTZ R6, R63, R6, !PT ;  /* 0x000000063f067209 */ /* 0x000fc80007810000 */
[----:B------:R-:W-:Y:S02]  /*29d0*/  FMNMX.FTZ R6, R45, R6, !PT ;  /* 0x000000062d067209 */ /* 0x000fe40007810000 */
[----:B------:R-:W-:Y:S02]  /*29e0*/  @!P1 PRMT R5, RZ, 0x654, R5 ;  /* 0x00000654ff059816 */ /* 0x000fe40000000005 */
[----:B------:R-:W-:Y:S02]  /*29f0*/  FMNMX.FTZ R6, R67, R6, !PT ;  /* 0x0000000643067209 */ /* 0x000fe40007810000 */
        /* <DEDUP_REMOVED lines=8> */
[----:B------:R-:W-:Y:S02]  /*2a80*/  ISETP.NE.AND P2, PT, R20, RZ, PT ;  /* 0x000000ff1400720c */ /* 0x000fe40003f45270 */
[----:B------:R-:W-:Y:S01]  /*2a90*/  FMNMX.FTZ R6, R75, R6, !PT ;  /* 0x000000064b067209 */ /* 0x000fe20007810000 */
[-CC-:B------:R-:W-:Y:S01]  /*2aa0*/  FFMA.FTZ R176, R93, R4.reuse, -R14.reuse ;  /* 0x000000045db07223 */ /* 0x180fe2000001080e */
[----:B------:R-:W-:Y:S01]  /*2ab0*/  FSEL R93, R79, -INF , P2 ;  /* 0xff8000004f5d7808 */ /* 0x000fe20001000000 */
[--C-:B------:R-:W-:Y:S01]  /*2ac0*/  FFMA.FTZ R69, R95, R4, -R14.reuse ;  /* 0x000000045f457223 */ /* 0x100fe2000001080e */
        /* <DEDUP_REMOVED lines=13> */
[----:B------:R-:W-:Y:S01]  /*2ba0*/  MUFU.EX2 R180, R180 ;  /* 0x000000b400b47308 */ /* 0x000fe20000000800 */
[----:B------:R-:W-:Y:S01]  /*2bb0*/  FSEL R101, R87, -INF , P6 ;  /* 0xff80000057657808 */ /* 0x000fe20003000000 */
[--C-:B------:R-:W-:Y:S01]  /*2bc0*/  FFMA.FTZ R65, R91, R4, -R14.reuse ;  /* 0x000000045b417223 */ /* 0x100fe2000001080e */
[----:B------:R-:W-:Y:S01]  /*2bd0*/  FMNMX.FTZ R6, R99, R6, !PT ;  /* 0x0000000663067209 */ /* 0x000fe20007810000 */
[-CC-:B------:R-:W-:Y:S01]  /*2be0*/  FFMA.FTZ R77, R103, R4.reuse, -R14.reuse ;  /* 0x00000004674d7223 */ /* 0x180fe2000001080e */
[-CC-:B------:R-:W-:Y:S01]  /*2bf0*/  FFMA.FTZ R174, R105, R4.reuse, -R14.reuse ;  /* 0x0000000469ae7223 */ /* 0x180fe2000001080e */
[--C-:B------:R-:W-:Y:S01]  /*2c00*/  FFMA.FTZ R81, R107, R4, -R14.reuse ;  /* 0x000000046b517223 */ /* 0x100fe2000001080e */
[----:B------:R-:W-:Y:S01]  /*2c10*/  FMNMX.FTZ R6, R101, R6, !PT ;  /* 0x0000000665067209 */ /* 0x000fe20007810000 */
[----:B------:R-:W0:Y:S01]  /*2c20*/  MUFU.EX2 R61, R61 ;  /* 0x0000003d003d7308 */ /* 0x000e220000000800 */
[-CC-:B------:R-:W-:Y:S01]  /*2c30*/  FFMA.FTZ R168, R109, R4.reuse, -R14.reuse ;  /* 0x000000046da87223 */ /* 0x180fe2000001080e */
[-CC-:B------:R-:W-:Y:S01]  /*2c40*/  FFMA.FTZ R85, R111, R4.reuse, -R14.reuse ;  /* 0x000000046f557223 */ /* 0x180fe2000001080e */
[-CC-:B------:R-:W-:Y:S01]  /*2c50*/  FFMA.FTZ R170, R113, R4.reuse, -R14.reuse ;  /* 0x0000000471aa7223 */ /* 0x180fe2000001080e */
[----:B------:R-:W2:Y:S01]  /*2c60*/  SHFL.BFLY PT, R9, R6, 0x2, 0x1f ;  /* 0x0c401f0006097f89 */ /* 0x000ea200000e0000 */
[-CC-:B------:R-:W-:Y:S01]  /*2c70*/  FFMA.FTZ R115, R115, R4.reuse, -R14.reuse ;  /* 0x0000000473737223 */ /* 0x180fe2000001080e */
[-CC-:B------:R-:W-:Y:S01]  /*2c80*/  FFMA.FTZ R152, R117, R4.reuse, -R14.reuse ;  /* 0x0000000475987223 */ /* 0x180fe2000001080e */
[-CC-:B------:R-:W-:Y:S01]  /*2c90*/  FFMA.FTZ R83, R119, R4.reuse, -R14.reuse ;  /* 0x0000000477537223 */ /* 0x180fe2000001080e */
[----:B------:R-:W3:Y:S01]  /*2ca0*/  MUFU.EX2 R182, R182 ;  /* 0x000000b600b67308 */ /* 0x000ee20000000800 */
[-CC-:B------:R-:W-:Y:S01]  /*2cb0*/  FFMA.FTZ R154, R121, R4.reuse, -R14.reuse ;  /* 0x00000004799a7223 */ /* 0x180fe2000001080e */
[-CC-:B------:R-:W-:Y:S01]  /*2cc0*/  FFMA.FTZ R87, R123, R4.reuse, -R14.reuse ;  /* 0x000000047b577223 */ /* 0x180fe2000001080e */
[-CC-:B------:R-:W-:Y:S01]  /*2cd0*/  FFMA.FTZ R156, R125, R4.reuse, -R14.reuse ;  /* 0x000000047d9c7223 */ /* 0x180fe2000001080e */
[-CC-:B------:R-:W-:Y:S01]  /*2ce0*/  FFMA.FTZ R89, R127, R4.reuse, -R14.reuse ;  /* 0x000000047f597223 */ /* 0x180fe2000001080e */
[-CC-:B------:R-:W-:Y:S01]  /*2cf0*/  FFMA.FTZ R158, R129, R4.reuse, -R14.reuse ;  /* 0x00000004819e7223 */ /* 0x180fe2000001080e */
[-CC-:B------:R-:W-:Y:S01]  /*2d00*/  FFMA.FTZ R91, R131, R4.reuse, -R14.reuse ;  /* 0x00000004835b7223 */ /* 0x180fe2000001080e */
[-CC-:B------:R-:W-:Y:S01]  /*2d10*/  FFMA.FTZ R160, R133, R4.reuse, -R14.reuse ;  /* 0x0000000485a07223 */ /* 0x180fe2000001080e */
[----:B------:R-:W4:Y:S01]  /*2d20*/  MUFU.EX2 R65, R65 ;  /* 0x0000004100417308 */ /* 0x000f220000000800 */
[-CC-:B------:R-:W-:Y:S01]  /*2d30*/  FFMA.FTZ R135, R135, R4.reuse, -R14.reuse ;  /* 0x0000000487877223 */ /* 0x180fe2000001080e */
[-CC-:B------:R-:W-:Y:S01]  /*2d40*/  FFMA.FTZ R137, R137, R4.reuse, -R14.reuse ;  /* 0x0000000489897223 */ /* 0x180fe2000001080e */
[-CC-:B------:R-:W-:Y:S01]  /*2d50*/  FFMA.FTZ R139, R139, R4.reuse, -R14.reuse ;  /* 0x000000048b8b7223 */ /* 0x180fe2000001080e */
[-CC-:B------:R-:W-:Y:S01]  /*2d60*/  FFMA.FTZ R141, R141, R4.reuse, -R14.reuse ;  /* 0x000000048d8d7223 */ /* 0x180fe2000001080e */
[-CC-:B------:R-:W-:Y:S01]  /*2d70*/  FFMA.FTZ R143, R143, R4.reuse, -R14.reuse ;  /* 0x000000048f8f7223 */ /* 0x180fe2000001080e */
[-CC-:B------:R-:W-:Y:S01]  /*2d80*/  FFMA.FTZ R145, R145, R4.reuse, -R14.reuse ;  /* 0x0000000491917223 */ /* 0x180fe2000001080e */
[----:B------:R-:W-:Y:S01]  /*2d90*/  FFMA.FTZ R14, R147, R4, -R14 ;  /* 0x00000004930e7223 */ /* 0x000fe2000001080e */
[----:B------:R-:W5:Y:S01]  /*2da0*/  MUFU.EX2 R176, R176 ;  /* 0x000000b000b07308 */ /* 0x000f620000000800 */
[----:B------:R-:W-:-:S02]  /*2db0*/  IMAD.MOV.U32 R147, RZ, RZ, R151 ;  /* 0x000000ffff937224 */ /* 0x000fc400078e0097 */
[--C-:B------:R-:W-:Y:S01]  /*2dc0*/  IMAD.MOV.U32 R133, RZ, RZ, R151.reuse ;  /* 0x000000ffff857224 */ /* 0x100fe200078e0097 */
[----:B--2---:R-:W-:Y:S01]  /*2dd0*/  FMNMX.FTZ R8, R6, R9, !PT ;  /* 0x0000000906087209 */ /* 0x004fe20007810000 */
[--C-:B------:R-:W-:Y:S02]  /*2de0*/  IMAD.MOV.U32 R131, RZ, RZ, R151.reuse ;  /* 0x000000ffff837224 */ /* 0x100fe400078e0097 */
[--C-:B------:R-:W-:Y:S01]  /*2df0*/  IMAD.MOV.U32 R129, RZ, RZ, R151.reuse ;  /* 0x000000ffff817224 */ /* 0x100fe200078e0097 */
[----:B------:R-:W2:Y:S01]  /*2e00*/  MUFU.EX2 R69, R69 ;  /* 0x0000004500457308 */ /* 0x000ea20000000800 */
[----:B------:R-:W1:Y:S01]  /*2e10*/  SHFL.BFLY PT, R9, R8, 0x1, 0x1f ;  /* 0x0c201f0008097f89 */ /* 0x000e6200000e0000 */
[--C-:B------:R-:W-:Y:S02]  /*2e20*/  IMAD.MOV.U32 R127, RZ, RZ, R151.reuse ;  /* 0x000000ffff7f7224 */ /* 0x100fe400078e0097 */
[--C-:B------:R-:W-:Y:S02]  /*2e30*/  IMAD.MOV.U32 R125, RZ, RZ, R151.reuse ;  /* 0x000000ffff7d7224 */ /* 0x100fe400078e0097 */
[----:B------:R-:W-:-:S02]  /*2e40*/  IMAD.MOV.U32 R123, RZ, RZ, R151 ;  /* 0x000000ffff7b7224 */ /* 0x000fc400078e0097 */
[----:B------:R-:W-:Y:S01]  /*2e50*/  MUFU.EX2 R178, R178 ;  /* 0x000000b200b27308 */ /* 0x000fe20000000800 */
[--C-:B------:R-:W-:Y:S02]  /*2e60*/  IMAD.MOV.U32 R121, RZ, RZ, R151.reuse ;  /* 0x000000ffff797224 */ /* 0x100fe400078e0097 */
[--C-:B------:R-:W-:Y:S02]  /*2e70*/  IMAD.MOV.U32 R119, RZ, RZ, R151.reuse ;  /* 0x000000ffff777224 */ /* 0x100fe400078e0097 */
[--C-:B------:R-:W-:Y:S02]  /*2e80*/  IMAD.MOV.U32 R117, RZ, RZ, R151.reuse ;  /* 0x000000ffff757224 */ /* 0x100fe400078e0097 */
[--C-:B------:R-:W-:Y:S01]  /*2e90*/  IMAD.MOV.U32 R113, RZ, RZ, R151.reuse ;  /* 0x000000ffff717224 */ /* 0x100fe200078e0097 */
[----:B------:R-:W-:Y:S01]  /*2ea0*/  MUFU.EX2 R73, R73 ;  /* 0x0000004900497308 */ /* 0x000fe20000000800 */
[--C-:B------:R-:W-:Y:S02]  /*2eb0*/  IMAD.MOV.U32 R111, RZ, RZ, R151.reuse ;  /* 0x000000ffff6f7224 */ /* 0x100fe400078e0097 */
[----:B------:R-:W-:-:S02]  /*2ec0*/  IMAD.MOV.U32 R109, RZ, RZ, R151 ;  /* 0x000000ffff6d7224 */ /* 0x000fc400078e0097 */
[--C-:B------:R-:W-:Y:S02]  /*2ed0*/  IMAD.MOV.U32 R107, RZ, RZ, R151.reuse ;  /* 0x000000ffff6b7224 */ /* 0x100fe400078e0097 */
[--C-:B------:R-:W-:Y:S01]  /*2ee0*/  IMAD.MOV.U32 R105, RZ, RZ, R151.reuse ;  /* 0x000000ffff697224 */ /* 0x100fe200078e0097 */
[----:B------:R-:W-:Y:S01]  /*2ef0*/  MUFU.EX2 R172, R172 ;  /* 0x000000ac00ac7308 */ /* 0x000fe20000000800 */
[----:B-1----:R-:W-:Y:S01]  /*2f00*/  FMNMX.FTZ R9, R8, R9, !PT ;  /* 0x0000000908097209 */ /* 0x002fe20007810000 */
[----:B------:R-:W-:-:S03]  /*2f10*/  IMAD.MOV.U32 R103, RZ, RZ, R151 ;  /* 0x000000ffff677224 */ /* 0x000fc600078e0097 */
[C---:B------:R-:W-:Y:S01]  /*2f20*/  FSETP.NEU.FTZ.AND P2, PT, R9.reuse, -INF , PT ;  /* 0xff8000000900780b */ /* 0x040fe20003f5d000 */
[----:B------:R-:W-:Y:S02]  /*2f30*/  FMUL.FTZ R6, R9, R4 ;  /* 0x0000000409067220 */ /* 0x000fe40000410000 */
[----:B------:R-:W-:Y:S03]  /*2f40*/  MUFU.EX2 R77, R77 ;  /* 0x0000004d004d7308 */ /* 0x000fe60000000800 */
[----:B------:R-:W-:Y:S02]  /*2f50*/  FSEL R6, R6, RZ, P2 ;  /* 0x000000ff06067208 */ /* 0x000fe40001000000 */
[----:B------:R-:W-:-:S03]  /*2f60*/  PLOP3.LUT P2, PT, PT, PT, UP0, 0x80, 0x0 ;  /* 0x000000000000781c */ /* 0x000fc60003f4f008 */
        /* <DEDUP_REMOVED lines=11> */
[-CC-:B------:R-:W-:Y:S01]  /*3020*/  FFMA.FTZ R25, R25, R4.reuse, -R6.reuse ;  /* 0x0000000419197223 */ /* 0x180fe20000010806 */
[----:B------:R-:W1:Y:S01]  /*3030*/  MUFU.EX2 R7, R7 ;  /* 0x0000000700077308 */ /* 0x000e620000000800 */
[----:B0-----:R-:W-:Y:S01]  /*3040*/  FADD.FTZ R27, R180, R61 ;  /* 0x0000003db41b7221 */ /* 0x001fe20000010000 */
[-CC-:B------:R-:W-:Y:S01]  /*3050*/  FFMA.FTZ R47, R47, R4.reuse, -R6.reuse ;  /* 0x000000042f2f7223 */ /* 0x180fe20000010806 */
[-CC-:B------:R-:W-:Y:S01]  /*3060*/  FFMA.FTZ R29, R29, R4.reuse, -R6.reuse ;  /* 0x000000041d1d7223 */ /* 0x180fe20000010806 */
[-CC-:B------:R-:W-:Y:S01]  /*3070*/  FFMA.FTZ R51, R51, R4.reuse, -R6.reuse ;  /* 0x0000000433337223 */ /* 0x180fe20000010806 */
[----:B---3--:R-:W-:Y:S01]  /*3080*/  FADD.FTZ R32, R182, R27 ;  /* 0x0000001bb6207221 */ /* 0x008fe20000010000 */
[-CC-:B------:R-:W-:Y:S01]  /*3090*/  FFMA.FTZ R33, R33, R4.reuse, -R6.reuse ;  /* 0x0000000421217223 */ /* 0x180fe20000010806 */
[-C--:B------:R-:W-:Y:S01]  /*30a0*/  FFMA.FTZ R55, R55, R4.reuse, -R6 ;  /* 0x0000000437377223 */ /* 0x080fe20000010806 */
[----:B------:R-:W0:Y:S01]  /*30b0*/  MUFU.EX2 R11, R11 ;  /* 0x0000000b000b7308 */ /* 0x000e220000000800 */
[----:B----4-:R-:W-:Y:S01]  /*30c0*/  FADD.FTZ R27, R65, R32 ;  /* 0x00000020411b7221 */ /* 0x010fe20000010000 */
[-CC-:B------:R-:W-:Y:S01]  /*30d0*/  FFMA.FTZ R37, R37, R4.reuse, -R6.reuse ;  /* 0x0000000425257223 */ /* 0x180fe20000010806 */
[-CC-:B------:R-:W-:Y:S01]  /*30e0*/  FFMA.FTZ R59, R59, R4.reuse, -R6.reuse ;  /* 0x000000043b3b7223 */ /* 0x180fe20000010806 */
[-CC-:B------:R-:W-:Y:S01]  /*30f0*/  FFMA.FTZ R41, R41, R4.reuse, -R6.reuse ;  /* 0x0000000429297223 */ /* 0x180fe20000010806 */
[----:B-----5:R-:W-:Y:S01]  /*3100*/  FADD.FTZ R34, R176, R27 ;  /* 0x0000001bb0227221 */ /* 0x020fe20000010000 */
[-CC-:B------:R-:W-:Y:S01]  /*3110*/  FFMA.FTZ R63, R63, R4.reuse, -R6.reuse ;  /* 0x000000043f3f7223 */ /* 0x180fe20000010806 */
[-C--:B------:R-:W-:Y:S01]  /*3120*/  FFMA.FTZ R45, R45, R4.reuse, -R6 ;  /* 0x000000042d2d7223 */ /* 0x080fe20000010806 */
[----:B------:R3:W4:Y:S01]  /*3130*/  MUFU.EX2 R10, R31 ;  /* 0x0000001f000a7308 */ /* 0x0007220000000800 */
[----:B--2---:R-:W-:Y:S01]  /*3140*/  FADD.FTZ R27, R69, R34 ;  /* 0x00000022451b7221 */ /* 0x004fe20000010000 */
[----:B-1----:R-:W-:Y:S01]  /*3150*/  FADD.FTZ R34, R7, R8 ;  /* 0x0000000807227221 */ /* 0x002fe20000010000 */
[-CC-:B------:R-:W-:Y:S01]  /*3160*/  FFMA.FTZ R67, R67, R4.reuse, -R6.reuse ;  /* 0x0000000443437223 */ /* 0x180fe20000010806 */
[-CC-:B------:R-:W-:Y:S01]  /*3170*/  FFMA.FTZ R49, R49, R4.reuse, -R6.reuse ;  /* 0x0000000431317223 */ /* 0x180fe20000010806 */
[----:B------:R-:W-:Y:S01]  /*3180*/  FADD.FTZ R36, R178, R27 ;  /* 0x0000001bb2247221 */ /* 0x000fe20000010000 */
[-CC-:B------:R-:W-:Y:S01]  /*3190*/  FFMA.FTZ R71, R71, R4.reuse, -R6.reuse ;  /* 0x0000000447477223 */ /* 0x180fe20000010806 */
[-C--:B------:R-:W-:Y:S01]  /*31a0*/  FFMA.FTZ R53, R53, R4.reuse, -R6 ;  /* 0x0000000435357223 */ /* 0x080fe20000010806 */
[----:B------:R-:W1:Y:S01]  /*31b0*/  MUFU.EX2 R13, R13 ;  /* 0x0000000d000d7308 */ /* 0x000e620000000800 */
[----:B---3--:R-:W-:Y:S01]  /*31c0*/  FADD.FTZ R31, R73, R36 ;  /* 0x00000024491f7221 */ /* 0x008fe20000010000 */
[----:B0-----:R-:W-:Y:S01]  /*31d0*/  FADD.FTZ R27, R11, R34 ;  /* 0x000000220b1b7221 */ /* 0x001fe20000010000 */
[-CC-:B------:R-:W-:Y:S01]  /*31e0*/  FFMA.FTZ R75, R75, R4.reuse, -R6.reuse ;  /* 0x000000044b4b7223 */ /* 0x180fe20000010806 */
[-CC-:B------:R-:W-:Y:S01]  /*31f0*/  FFMA.FTZ R57, R57, R4.reuse, -R6.reuse ;  /* 0x0000000439397223 */ /* 0x180fe20000010806 */
[----:B------:R-:W-:Y:S01]  /*3200*/  FADD.FTZ R38, R172, R31 ;  /* 0x0000001fac267221 */ /* 0x000fe20000010000 */
[-CC-:B------:R-:W-:Y:S01]  /*3210*/  FFMA.FTZ R93, R93, R4.reuse, -R6.reuse ;  /* 0x000000045d5d7223 */ /* 0x180fe20000010806 */
[-C--:B------:R-:W-:Y:S01]  /*3220*/  FFMA.FTZ R95, R95, R4.reuse, -R6 ;  /* 0x000000045f5f7223 */ /* 0x080fe20000010806 */
[----:B------:R-:W0:Y:S01]  /*3230*/  MUFU.EX2 R174, R174 ;  /* 0x000000ae00ae7308 */ /* 0x000e220000000800 */
[----:B----4-:R-:W-:Y:S01]  /*3240*/  FADD.FTZ R36, R10, R27 ;  /* 0x0000001b0a247221 */ /* 0x010fe20000010000 */
[----:B------:R-:W-:Y:S01]  /*3250*/  FADD.FTZ R31, R77, R38 ;  /* 0x000000264d1f7221 */ /* 0x000fe20000010000 */
[-CC-:B------:R-:W-:Y:S01]  /*3260*/  FFMA.FTZ R97, R97, R4.reuse, -R6.reuse ;  /* 0x0000000461617223 */ /* 0x180fe20000010806 */
[-CC-:B------:R-:W-:Y:S01]  /*3270*/  FFMA.FTZ R99, R99, R4.reuse, -R6.reuse ;  /* 0x0000000463637223 */ /* 0x180fe20000010806 */
[----:B------:R-:W-:Y:S01]  /*3280*/  FFMA.FTZ R101, R101, R4, -R6 ;  /* 0x0000000465657223 */ /* 0x000fe20000010806 */
[----:B------:R-:W-:Y:S01]  /*3290*/  F2FP.BF16.F32.PACK_AB R181, R8, R7 ;  /* 0x0000000708b5723e */ /* 0x000fe200000010ff */
[----:B------:R-:W-:Y:S01]  /*32a0*/  IMAD.MOV.U32 R7, RZ, RZ, 0x3f800000 ;  /* 0x3f800000ff077424 */ /* 0x000fe200078e00ff */
[----:B------:R-:W2:Y:S01]  /*32b0*/  MUFU.EX2 R12, R35 ;  /* 0x00000023000c7308 */ /* 0x000ea20000000800 */
[----:B-1----:R-:W-:Y:S01]  /*32c0*/  FADD.FTZ R27, R13, R36 ;  /* 0x000000240d1b7221 */ /* 0x002fe20000010000 */
[----:B------:R-:W-:Y:S01]  /*32d0*/  F2FP.BF16.F32.PACK_AB R183, R10, R11 ;  /* 0x0000000b0ab7723e */ /* 0x000fe200000010ff */
[----:B------:R-:W-:Y:S01]  /*32e0*/  IMAD.MOV.U32 R11, RZ, RZ, 0x3f800000 ;  /* 0x3f800000ff0b7424 */ /* 0x000fe200078e00ff */
[----:B------:R-:W-:-:S02]  /*32f0*/  F2FP.BF16.F32.PACK_AB R180, R61, R180 ;  /* 0x000000b43db4723e */ /* 0x000fc400000010ff */
[----:B------:R-:W-:Y:S02]  /*3300*/  F2FP.BF16.F32.PACK_AB R182, R65, R182 ;  /* 0x000000b641b6723e */ /* 0x000fe400000010ff */
[----:B------:R-:W1:Y:S01]  /*3310*/  MUFU.EX2 R81, R81 ;  /* 0x0000005100517308 */ /* 0x000e620000000800 */
[----:B0-----:R-:W-:Y:S01]  /*3320*/  FADD.FTZ R38, R174, R31 ;  /* 0x0000001fae267221 */ /* 0x001fe20000010000 */
[----:B------:R-:W-:Y:S02]  /*3330*/  F2FP.BF16.F32.PACK_AB R176, R69, R176 ;  /* 0x000000b045b0723e */ /* 0x000fe400000010ff */
[----:B------:R-:W-:Y:S02]  /*3340*/  F2FP.BF16.F32.PACK_AB R178, R73, R178 ;  /* 0x000000b249b2723e */ /* 0x000fe400000010ff */
[----:B------:R-:W-:Y:S02]  /*3350*/  F2FP.BF16.F32.PACK_AB R172, R77, R172 ;  /* 0x000000ac4dac723e */ /* 0x000fe400000010ff */
[----:B------:R-:W0:Y:S01]  /*3360*/  MUFU.EX2 R15, R15 ;  /* 0x0000000f000f7308 */ /* 0x000e220000000800 */
[C---:B--2---:R-:W-:Y:S01]  /*3370*/  FADD.FTZ R36, R12.reuse, R27 ;  /* 0x0000001b0c247221 */ /* 0x044fe20000010000 */
[----:B------:R-:W-:-:S06]  /*3380*/  F2FP.BF16.F32.PACK_AB R177, R12, R13 ;  /* 0x0000000d0cb1723e */ /* 0x000fcc00000010ff */
        /* <DEDUP_REMOVED lines=15> */
[----:B------:R2:W3:Y:S01]  /*3480*/  MUFU.EX2 R79, R115 ;  /* 0x00000073004f7308 */ /* 0x0004e20000000800 */
[----:B-1----:R-:W-:-:S07]  /*3490*/  FADD.FTZ R40, R170, R31 ;  /* 0x0000001faa287221 */ /* 0x002fce0000010000 */
[----:B------:R-:W1:Y:S01]  /*34a0*/  MUFU.EX2 R25, R25 ;  /* 0x0000001900197308 */ /* 0x000e620000000800 */
[C---:B0-----:R-:W-:Y:S01]  /*34b0*/  FADD.FTZ R38, R24.reuse, R27 ;  /* 0x0000001b18267221 */ /* 0x041fe20000010000 */
[----:B------:R-:W-:Y:S01]  /*34c0*/  F2FP.BF16.F32.PACK_AB R173, R24, R21 ;  /* 0x0000001518ad723e */ /* 0x000fe200000010ff */
[----:B--2---:R-:W-:-:S05]  /*34d0*/  IMAD.MOV.U32 R115, RZ, RZ, R151 ;  /* 0x000000ffff737224 */ /* 0x004fca00078e0097 */
[----:B------:R-:W0:Y:S01]  /*34e0*/  MUFU.EX2 R152, R152 ;  /* 0x0000009800987308 */ /* 0x000e220000000800 */
[C---:B---3--:R-:W-:Y:S01]  /*34f0*/  FADD.FTZ R27, R79.reuse, R40 ;  /* 0x000000284f1b7221 */ /* 0x048fe20000010000 */
[----:B------:R-:W-:-:S06]  /*3500*/  F2FP.BF16.F32.PACK_AB R170, R79, R170 ;  /* 0x000000aa4faa723e */ /* 0x000fcc00000010ff */
        /* <DEDUP_REMOVED lines=29> */
[----:B------:R-:W-:Y:S01]  /*36e0*/  F2FP.BF16.F32.PACK_AB R156, R89, R156 ;  /* 0x0000009c599c723e */ /* 0x000fe200000010ff */
[----:B------:R-:W-:-:S05]  /*36f0*/  IMAD.MOV.U32 R89, RZ, RZ, R151 ;  /* 0x000000ffff597224 */ /* 0x000fca00078e0097 */
        /* <DEDUP_REMOVED lines=9> */
[----:B------:R-:W-:Y:S01]  /*3790*/  F2FP.BF16.F32.PACK_AB R158, R91, R158 ;  /* 0x0000009e5b9e723e */ /* 0x000fe200000010ff */
[----:B------:R-:W-:-:S05]  /*37a0*/  IMAD.MOV.U32 R91, RZ, RZ, R151 ;  /* 0x000000ffff5b7224 */ /* 0x000fca00078e0097 */
        /* <DEDUP_REMOVED lines=9> */
[----:B------:R-:W-:Y:S01]  /*3840*/  F2FP.BF16.F32.PACK_AB R160, R135, R160 ;  /* 0x000000a087a0723e */ /* 0x000fe200000010ff */
[----:B------:R-:W-:-:S05]  /*3850*/  IMAD.MOV.U32 R135, RZ, RZ, R151 ;  /* 0x000000ffff877224 */ /* 0x000fca00078e0097 */
        /* <DEDUP_REMOVED lines=10> */
[----:B------:R-:W-:Y:S01]  /*3900*/  F2FP.BF16.F32.PACK_AB R162, R162, R137 ;  /* 0x00000089a2a2723e */ /* 0x000fe200000010ff */
[----:B------:R-:W-:-:S05]  /*3910*/  IMAD.MOV.U32 R137, RZ, RZ, R151 ;  /* 0x000000ffff897224 */ /* 0x000fca00078e0097 */
        /* <DEDUP_REMOVED lines=16> */
[----:B------:R1:W3:Y:S01]  /*3a20*/  MUFU.EX2 R42, R93 ;  /* 0x0000005d002a7308 */ /* 0x0002e20000000800 */
[C---:B--2---:R-:W-:Y:S01]  /*3a30*/  FADD.FTZ R46, R40.reuse, R5 ;  /* 0x00000005282e7221 */ /* 0x044fe20000010000 */
[----:B------:R-:W-:-:S06]  /*3a40*/  F2FP.BF16.F32.PACK_AB R161, R40, R53 ;  /* 0x0000003528a1723e */ /* 0x000fcc00000010ff */
[----:B------:R-:W2:Y:S01]  /*3a50*/  MUFU.EX2 R95, R95 ;  /* 0x0000005f005f7308 */ /* 0x000ea20000000800 */
[----:B0-----:R-:W-:Y:S01]  /*3a60*/  FADD.FTZ R5, R57, R46 ;  /* 0x0000002e39057221 */ /* 0x001fe20000010000 */
[----:B-1----:R-:W-:-:S06]  /*3a70*/  IMAD.MOV.U32 R93, RZ, RZ, R151 ;  /* 0x000000ffff5d7224 */ /* 0x002fcc00078e0097 */
[----:B------:R0:W1:Y:S01]  /*3a80*/  MUFU.EX2 R44, R97 ;  /* 0x00000061002c7308 */ /* 0x0000620000000800 */
[C---:B---3--:R-:W-:Y:S01]  /*3a90*/  FADD.FTZ R10, R42.reuse, R5 ;  /* 0x000000052a0a7221 */ /* 0x048fe20000010000 */
[----:B------:R-:W-:-:S06]  /*3aa0*/  F2FP.BF16.F32.PACK_AB R163, R42, R57 ;  /* 0x000000392aa3723e */ /* 0x000fcc00000010ff */
[----:B------:R-:W3:Y:S01]  /*3ab0*/  MUFU.EX2 R99, R99 ;  /* 0x0000006300637308 */ /* 0x000ee20000000800 */
[----:B--2---:R-:W-:Y:S01]  /*3ac0*/  FADD.FTZ R5, R95, R10 ;  /* 0x0000000a5f057221 */ /* 0x004fe20000010000 */
[----:B0-----:R-:W-:-:S06]  /*3ad0*/  IMAD.MOV.U32 R97, RZ, RZ, R151 ;  /* 0x000000ffff617224 */ /* 0x001fcc00078e0097 */
[----:B------:R-:W0:Y:S01]  /*3ae0*/  MUFU.EX2 R14, R14 ;  /* 0x0000000e000e7308 */ /* 0x000e220000000800 */
[C---:B-1----:R-:W-:Y:S01]  /*3af0*/  FADD.FTZ R10, R44.reuse, R5 ;  /* 0x000000052c0a7221 */ /* 0x042fe20000010000 */
[----:B------:R-:W-:Y:S01]  /*3b00*/  F2FP.BF16.F32.PACK_AB R165, R44, R95 ;  /* 0x0000005f2ca5723e */ /* 0x000fe200000010ff */
[----:B------:R-:W-:-:S05]  /*3b10*/  IMAD.MOV.U32 R95, RZ, RZ, R151 ;  /* 0x000000ffff5f7224 */ /* 0x000fca00078e0097 */
[----:B------:R1:W2:Y:S01]  /*3b20*/  MUFU.EX2 R8, R101 ;  /* 0x0000006500087308 */ /* 0x0002a20000000800 */
[----:B---3--:R-:W-:Y:S01]  /*3b30*/  FADD.FTZ R5, R99, R10 ;  /* 0x0000000a63057221 */ /* 0x008fe20000010000 */
[C---:B0-----:R-:W-:Y:S01]  /*3b40*/  F2FP.BF16.F32.PACK_AB R166, R14.reuse, R145 ;  /* 0x000000910ea6723e */ /* 0x041fe200000010ff */
[----:B------:R-:W-:Y:S01]  /*3b50*/  FADD.FTZ R6, R14, R27 ;  /* 0x0000001b0e067221 */ /* 0x000fe20000010000 */
[--C-:B------:R-:W-:Y:S02]  /*3b60*/  IMAD.MOV.U32 R145, RZ, RZ, R151.reuse ;  /* 0x000000ffff917224 */ /* 0x100fe400078e0097 */
[----:B-1----:R-:W-:Y:S01]  /*3b70*/  IMAD.MOV.U32 R101, RZ, RZ, R151 ;  /* 0x000000ffff657224 */ /* 0x002fe200078e0097 */
[C---:B--2---:R-:W-:Y:S01]  /*3b80*/  F2FP.BF16.F32.PACK_AB R167, R8.reuse, R99 ;  /* 0x0000006308a7723e */ /* 0x044fe200000010ff */
[----:B------:R-:W-:Y:S01]  /*3b90*/  FADD.FTZ R5, R8, R5 ;  /* 0x0000000508057221 */ /* 0x000fe20000010000 */
[----:B------:R-:W-:Y:S01]  /*3ba0*/  IMAD.MOV.U32 R99, RZ, RZ, R151 ;  /* 0x000000ffff637224 */ /* 0x000fe200078e0097 */
[----:B------:R-:W-:Y:S06]  /*3bb0*/  @!P2 BRA `(.L_x_376) ;  /* 0x0000002000d8a947 */ /* 0x000fec0003800000 */
[----:B------:R-:W-:Y:S01]  /*3bc0*/  R2UR UR4, R2 ;  /* 0x00000000020472ca */ /* 0x000fe200000e0000 */
[----:B------:R-:W-:Y:S01]  /*3bd0*/  IMAD.MOV.U32 R10, RZ, RZ, R9 ;  /* 0x000000ffff0a7224 */ /* 0x000fe200078e0009 */
[----:B------:R-:W-:Y:S01]  /*3be0*/  CS2R R150, SRZ ;  /* 0x0000000000967805 */ /* 0x000fe2000001ff00 */
[----:B------:R-:W-:Y:S01]  /*3bf0*/  IMAD.MOV.U32 R12, RZ, RZ, R3 ;  /* 0x000000ffff0c7224 */ /* 0x000fe200078e0003 */
[----:B------:R-:W-:Y:S01]  /*3c00*/  CS2R R146, SRZ ;  /* 0x0000000000927805 */ /* 0x000fe2000001ff00 */
[----:B------:R-:W-:Y:S01]  /*3c10*/  IMAD.MOV.U32 R8, RZ, RZ, R16 ;  /* 0x000000ffff087224 */ /* 0x000fe200078e0010 */
[----:B------:R-:W-:Y:S01]  /*3c20*/  CS2R R142, SRZ ;  /* 0x00000000008e7805 */ /* 0x000fe2000001ff00 */
[----:B------:R-:W-:Y:S01]  /*3c30*/  IMAD.MOV.U32 R7, RZ, RZ, 0x3f800000 ;  /* 0x3f800000ff077424 */ /* 0x000fe200078e00ff */
        /* <DEDUP_REMOVED lines=28> */
[----:B------:R-:W-:Y:S01]  /*3e00*/  CS2R R88, SRZ ;  /* 0x0000000000587805 */ /* 0x000fe2000001ff00 */
[----:B------:R-:W-:-:S12]  /*3e10*/  UIADD3 UR5, UR49, -0x2, URZ ;  /* 0xfffffffe31057890 */ /* 0x000fd8000fffe03f */
.L_x_385:
[----:B------:R-:W-:-:S04]  /*3e20*/  UIADD3 UR6, UR4, 0x1, URZ ;  /* 0x0000000104067890 */ /* 0x000fc8000fffe03f */
[----:B------:R-:W-:-:S04]  /*3e30*/  UISETP.NE.AND UP0, UPT, UR6, 0x2, UPT ;  /* 0x000000020600788c */ /* 0x000fc8000bf05270 */
[----:B------:R-:W-:Y:S02]  /*3e40*/  USEL UR7, URZ, 0x1, UP0 ;  /* 0x000000013f077887 */ /* 0x000fe40008000000 */
[----:B------:R-:W-:-:S04]  /*3e50*/  USEL UR6, UR6, URZ, UP0 ;  /* 0x0000003f06067287 */ /* 0x000fc80008000000 */
[----:B------:R-:W-:Y:S02]  /*3e60*/  LOP3.LUT R16, R8, UR7, RZ, 0x3c, !PT ;  /* 0x0000000708107c12 */ /* 0x000fe4000f8e3cff */
[----:B------:R-:W-:Y:S01]  /*3e70*/  IMAD.U32 R2, RZ, RZ, UR6 ;  /* 0x00000006ff027e24 */ /* 0x000fe2000f8e00ff */
[----:B------:R-:W-:Y:S06]  /*3e80*/  @!P0 BRA `(.L_x_377) ;  /* 0x0000000000048947 */ /* 0x000fec0003800000 */
[----:B------:R-:W-:Y:S01]  /*3e90*/  BPT.TRAP 0x1 ;  /* 0x000000040000795c */ /* 0x000fe20000300000 */
.L_x_377:
[----:B------:R-:W0:Y:S01]  /*3ea0*/  S2UR UR10, SR_CgaCtaId ;  /* 0x00000000000a79c3 */ /* 0x000e220000008800 */
[----:B------:R-:W-:Y:S01]  /*3eb0*/  UMOV UR7, 0x400 ;  /* 0x0000040000077882 */ /* 0x000fe20000000000 */
[----:B------:R-:W-:Y:S01]  /*3ec0*/  SHF.L.U32 R3, R16, 0x1f, RZ ;  /* 0x0000001f10037819 */ /* 0x000fe200000006ff */
[----:B0-----:R-:W-:-:S06]  /*3ed0*/  ULEA UR7, UR10, UR7, 0x18 ;  /* 0x000000070a077291 */ /* 0x001fcc000f8ec03f */
[----:B------:R-:W-:-:S05]  /*3ee0*/  IMAD.U32 R0, RZ, RZ, UR7 ;  /* 0x00000007ff007e24 */ /* 0x000fca000f8e00ff */
[----:B------:R-:W-:-:S13]  /*3ef0*/  R2UR UR7, R0 ;  /* 0x00000000000772ca */ /* 0x000fda00000e0000 */
[----:B------:R-:W-:-:S09]  /*3f00*/  ULEA UR6, UR6, UR7, 0x3 ;  /* 0x0000000706067291 */ /* 0x000fd2000f8e183f */
[----:B------:R0:W1:Y:S01]  /*3f10*/  SYNCS.PHASECHK.TRANS64.TRYWAIT P2, [UR6+0x34830], R3 ;  /* 0x03483003ff0075a7 */ /* 0x0000620008040146 */
[----:B------:R-:W-:Y:S05]  /*3f20*/  @!P0 BRA `(.L_x_378) ;  /* 0x0000000000048947 */ /* 0x000fea0003800000 */
[----:B------:R-:W-:Y:S01]  /*3f30*/  BPT.TRAP 0x1 ;  /* 0x000000040000795c */ /* 0x000fe20000300000 */
.L_x_378:
[----:B-1----:R-:W-:Y:S05]  /*3f40*/  @P2 BRA `(.L_x_379) ;  /* 0x0000000000082947 */ /* 0x002fea0003800000 */
[----:B------:R-:W1:Y:S02]  /*3f50*/  SYNCS.PHASECHK.TRANS64.TRYWAIT P2, [UR6+0x34830], R3 ;  /* 0x03483003ff0075a7 */ /* 0x000e640008040146 */
[----:B-1----:R-:W-:Y:S05]  /*3f60*/  @!P2 BRA `(.L_x_380) ;  /* 0x000000b40028a947 */ /* 0x002fea0003800000 */
.L_x_379:
[----:B------:R-:W-:Y:S01]  /*3f70*/  R2UR UR7, R2 ;  /* 0x00000000020772ca */ /* 0x000fe200000e0000 */
[----:B------:R-:W-:Y:S01]  /*3f80*/  WARPGROUP.ARRIVE ;  /* 0x00000000000079c5 */ /* 0x000fe20000000000 */
[----:B------:R-:W-:Y:S01]  /*3f90*/  UMOV UR48, UR56 ;  /* 0x0000003800307c82 */ /* 0x000fe20008000000 */
[----:B------:R-:W-:Y:S01]  /*3fa0*/  UMOV UR49, UR57 ;  /* 0x0000003900317c82 */ /* 0x000fe20008000000 */
[----:B------:R-:W-:Y:S01]  /*3fb0*/  UMOV UR51, 0x40000040 ;  /* 0x4000004000337882 */ /* 0x000fe20000000000 */
        /* <DEDUP_REMOVED lines=8> */
[----:B------:R-:W-:Y:S01]  /*4040*/  UIMAD UR7, UR7, 0xc00, UR60 ;  /* 0x00000c00070778a4 */ /* 0x000fe2000f8e023c */
[-C--:B------:R-:W-:Y:S01]  /*4050*/  FMUL.FTZ R88, R88, R11.reuse ;  /* 0x0000000b58587220 */ /* 0x080fe20000410000 */
[----:B------:R-:W-:Y:S01]  /*4060*/  UMOV UR43, 0x40000040 ;  /* 0x40000040002b7882 */ /* 0x000fe20000000000 */
[----:B------:R-:W-:Y:S01]  /*4070*/  UMOV UR47, 0x40000040 ;  /* 0x40000040002f7882 */ /* 0x000fe20000000000 */
[----:B------:R-:W-:Y:S01]  /*4080*/  UIADD3 UR10, UR7, 0x2, URZ ;  /* 0x00000002070a7890 */ /* 0x000fe2000fffe03f */
[-C--:B------:R-:W-:Y:S01]  /*4090*/  FMUL.FTZ R89, R89, R11.reuse ;  /* 0x0000000b59597220 */ /* 0x080fe20000410000 */
[----:B------:R-:W-:Y:S01]  /*40a0*/  UIADD3 UR14, UR7, 0x4, URZ ;  /* 0x00000004070e7890 */ /* 0x000fe2000fffe03f */
[-C--:B------:R-:W-:Y:S01]  /*40b0*/  FMUL.FTZ R92, R92, R11.reuse ;  /* 0x0000000b5c5c7220 */ /* 0x080fe20000410000 */
[----:B------:R-:W-:Y:S01]  /*40c0*/  UMOV UR50, UR7 ;  /* 0x0000000700327c82 */ /* 0x000fe20008000000 */
[----:B------:R-:W-:Y:S01]  /*40d0*/  UIADD3 UR18, UR7, 0x6, URZ ;  /* 0x0000000607127890 */ /* 0x000fe2000fffe03f */
[----:B------:R-:W-:Y:S01]  /*40e0*/  HGMMA.64x128x16.F32.BF16 R24, gdesc[UR48], RZ, !UPT, gsb0 ;  /* 0x01e00000301879f0 */ /* 0x000fe2000c0018ff */
[----:B------:R-:W-:Y:S01]  /*40f0*/  UIADD3 UR22, UR7, 0x400, URZ ;  /* 0x0000040007167890 */ /* 0x000fe2000fffe03f */
[-C--:B------:R-:W-:Y:S01]  /*4100*/  FMUL.FTZ R93, R93, R11.reuse ;  /* 0x0000000b5d5d7220 */ /* 0x080fe20000410000 */
        /* <DEDUP_REMOVED lines=14> */
[----:B------:R-:W-:Y:S01]  /*41f0*/  UMOV UR48, UR52 ;  /* 0x0000003400307c82 */ /* 0x000fe20008000000 */
[----:B------:R-:W-:Y:S01]  /*4200*/  UMOV UR49, UR53 ;  /* 0x0000003500317c82 */ /* 0x000fe20008000000 */
        /* <DEDUP_REMOVED lines=90> */
.L_x_381:
[----:B------:R-:W-:Y:S01]  /*47b0*/  IMAD.U32 R7, RZ, RZ, UR4 ;  /* 0x00000004ff077e24 */ /* 0x000fe2000f8e00ff */
[----:B01----:R-:W-:-:S03]  /*47c0*/  SHF.L.U32 R3, R8, 0x1f, RZ ;  /* 0x0000001f08037819 */ /* 0x003fc600000006ff */
[----:B------:R-:W-:-:S04]  /*47d0*/  IMAD R8, R7, 0x8, R0 ;  /* 0x0000000807087824 */ /* 0x000fc800078e0200 */
[----:B------:R0:W1:Y:S01]  /*47e0*/  SYNCS.PHASECHK.TRANS64.TRYWAIT P2, [R8+URZ+0x34850], R3 ;  /* 0x03485003080075a7 */ /* 0x000062000804017f */
[----:B------:R-:W-:Y:S05]  /*47f0*/  @!P0 BRA `(.L_x_382) ;  /* 0x0000000000048947 */ /* 0x000fea0003800000 */
[----:B------:R-:W-:Y:S01]  /*4800*/  BPT.TRAP 0x1 ;  /* 0x000000040000795c */ /* 0x000fe20000300000 */
.L_x_382:
[----:B-1----:R-:W-:Y:S05]  /*4810*/  @P2 BRA `(.L_x_383) ;  /* 0x0000000000082947 */ /* 0x002fea0003800000 */
[----:B------:R-:W1:Y:S02]  /*4820*/  SYNCS.PHASECHK.TRANS64.TRYWAIT P2, [R8+URZ+0x34850], R3 ;  /* 0x03485003080075a7 */ /* 0x000e64000804017f */
[----:B-1----:R-:W-:Y:S05]  /*4830*/  @!P2 BRA `(.L_x_384) ;  /* 0x000000ac000ca947 */ /* 0x002fea0003800000 */
.L_x_383:
[----:B------:R-:W-:Y:S01]  /*4840*/  R2UR UR7, R0 ;  /* 0x00000000000772ca */ /* 0x000fe200000e0000 */
[----:B------:R-:W-:Y:S01]  /*4850*/  WARPGROUP.ARRIVE ;  /* 0x00000000000079c5 */ /* 0x000fe20000000000 */
[----:B------:R-:W-:Y:S01]  /*4860*/  UMOV UR11, 0x40000040 ;  /* 0x40000040000b7882 */ /* 0x000fe20000000000 */
[----:B------:R-:W-:Y:S02]  /*4870*/  FMNMX.FTZ R4, R24, R12, !PT ;  /* 0x0000000c18047209 */ /* 0x000fe40007810000 */
[----:B------:R-:W-:Y:S01]  /*4880*/  ISETP.LT.AND P2, PT, RZ, UR5, PT ;  /* 0x00000005ff007c0c */ /* 0x000fe2000bf41270 */
[----:B------:R-:W-:Y:S01]  /*4890*/  UIADD3 UR5, UR5, -0x1, URZ ;  /* 0xffffffff05057890 */ /* 0x000fe2000fffe03f */
[----:B01----:R-:W-:-:S04]  /*48a0*/  FMNMX.FTZ R3, R25, R4, !PT ;  /* 0x0000000419037209 */ /* 0x003fc80007810000 */
[----:B------:R-:W-:Y:S02]  /*48b0*/  FMNMX.FTZ R4, R28, R3, !PT ;  /* 0x000000031c047209 */ /* 0x000fe40007810000 */
[----:B------:R-:W-:Y:S02]  /*48c0*/  UIADD3 UR7, UR7, 0x400, URZ ;  /* 0x0000040007077890 */ /* 0x000fe4000fffe03f */
[----:B------:R-:W-:Y:S02]  /*48d0*/  FMNMX.FTZ R3, R29, R4, !PT ;  /* 0x000000041d037209 */ /* 0x000fe40007810000 */
[----:B------:R-:W-:Y:S02]  /*48e0*/  USHF.R.U32.HI UR7, URZ, 0x4, UR7 ;  /* 0x000000043f077899 */ /* 0x000fe40008011607 */
[----:B------:R-:W-:Y:S02]  /*48f0*/  FMNMX.FTZ R4, R32, R3, !PT ;  /* 0x0000000320047209 */ /* 0x000fe40007810000 */
[----:B------:R-:W-:-:S02]  /*4900*/  ULOP3.LUT UR7, UR7, 0x3fff, URZ, 0xc0, !UPT ;  /* 0x00003fff07077892 */ /* 0x000fc4000f8ec03f */
[----:B------:R-:W-:Y:S02]  /*4910*/  FMNMX.FTZ R3, R33, R4, !PT ;  /* 0x0000000421037209 */ /* 0x000fe40007810000 */
[----:B------:R-:W-:Y:S02]  /*4920*/  ULOP3.LUT UR7, UR7, 0x4000000, URZ, 0xfc, !UPT ;  /* 0x0400000007077892 */ /* 0x000fe4000f8efc3f */
[----:B------:R-:W-:Y:S02]  /*4930*/  FMNMX.FTZ R4, R36, R3, !PT ;  /* 0x0000000324047209 */ /* 0x000fe40007810000 */
[----:B------:R-:W-:Y:S02]  /*4940*/  ULEA UR4, UR4, UR7, 0xb ;  /* 0x0000000704047291 */ /* 0x000fe4000f8e583f */
[----:B------:R-:W-:Y:S01]  /*4950*/  FMNMX.FTZ R3, R37, R4, !PT ;  /* 0x0000000425037209 */ /* 0x000fe20007810000 */
[----:B------:R-:W-:-:S03]  /*4960*/  UMOV UR7, 0x40000040 ;  /* 0x4000004000077882 */ /* 0x000fc60000000000 */
[----:B------:R-:W-:Y:S01]  /*4970*/  FMNMX.FTZ R4, R40, R3, !PT ;  /* 0x0000000328047209 */ /* 0x000fe20007810000 */
[----:B------:R-:W-:Y:S02]  /*4980*/  UMOV UR10, UR4 ;  /* 0x00000004000a7c82 */ /* 0x000fe40008000000 */
[----:B------:R-:W-:Y:S01]  /*4990*/  HGMMA.64x128x16.F32.BF16 R88, R180, gdesc[UR8].tnspB, R88, gsb0 ;  /* 0x41e00008b4587df0 */ /* 0x000fe20008001858 */
[----:B------:R-:W-:Y:S01]  /*49a0*/  UIADD3 UR10, UR4, 0x80, URZ ;  /* 0x00000080040a7890 */ /* 0x000fe2000fffe03f */
[----:B------:R-:W-:Y:S01]  /*49b0*/  FMNMX.FTZ R3, R41, R4, !PT ;  /* 0x0000000429037209 */ /* 0x000fe20007810000 */
[----:B------:R-:W-:-:S03]  /*49c0*/  UMOV UR11, 0x40000040 ;  /* 0x40000040000b7882 */ /* 0x000fc60000000000 */
        /* <DEDUP_REMOVED lines=24> */
[----:B------:R-:W0:Y:S03]  /*4b50*/  LDC R4, c[0x0][0x988] ;  /* 0x00026200ff047b82 */ /* 0x000e260000000800 */
[----:B------:R-:W1:Y:S01]  /*4b60*/  SHFL.BFLY PT, R3, R14, 0x1, 0x1f ;  /* 0x0c201f000e037f89 */ /* 0x000e6200000e0000 */
[----:B------:R-:W-:Y:S02]  /*4b70*/  WARPGROUP.DEPBAR.LE gsb0, 0x0 ;  /* 0x00008000000079c5 */ /* 0x000fe40000010000 */
[----:B------:R-:W-:Y:S01]  /*4b80*/  WARPGROUP.ARRIVE ;  /* 0x00000000000079c5 */ /* 0x000fe20000000000 */
[----:B-1----:R-:W-:-:S05]  /*4b90*/  FMNMX.FTZ R3, R14, R3, !PT ;  /* 0x000000030e037209 */ /* 0x002fca0007810000 */
[----:B------:R-:W-:Y:S01]  /*4ba0*/  HGMMA.64x128x16.F32.BF16 R88, R176, gdesc[UR8].tnspB, R88, gsb0 ;  /* 0x41e00008b0587df0 */ /* 0x000fe20008001858 */
[----:B------:R-:W-:Y:S01]  /*4bb0*/  UIADD3 UR10, UR4, 0x100, URZ ;  /* 0x00000100040a7890 */ /* 0x000fe2000fffe03f */
[----:B------:R-:W-:Y:S01]  /*4bc0*/  UMOV UR11, 0x40000040 ;  /* 0x40000040000b7882 */ /* 0x000fe20000000000 */
[----:B------:R-:W-:Y:S01]  /*4bd0*/  FADD.FTZ R7, -R3, R12 ;  /* 0x0000000c03077221 */ /* 0x000fe20000010100 */
[----:B------:R-:W-:-:S03]  /*4be0*/  FMNMX.FTZ R12, R26, R10, !PT ;  /* 0x0000000a1a0c7209 */ /* 0x000fc60007810000 */
[----:B0-----:R-:W-:Y:S01]  /*4bf0*/  FMUL.FTZ R11, R7, R4 ;  /* 0x00000004070b7220 */ /* 0x001fe20000410000 */
[----:B------:R-:W-:Y:S01]  /*4c00*/  FMNMX.FTZ R9, R27, R12, !PT ;  /* 0x0000000c1b097209 */ /* 0x000fe20007810000 */
[----:B------:R-:W-:-:S03]  /*4c10*/  FMUL.FTZ R7, R3, R4 ;  /* 0x0000000403077220 */ /* 0x000fc60000410000 */
[----:B------:R-:W-:Y:S01]  /*4c20*/  FMNMX.FTZ R12, R30, R9, !PT ;  /* 0x000000091e0c7209 */ /* 0x000fe20007810000 */
[-CC-:B------:R-:W-:Y:S01]  /*4c30*/  FFMA.FTZ R182, R28, R4.reuse, -R7.reuse ;  /* 0x000000041cb67223 */ /* 0x180fe20000010807 */
[-CC-:B------:R-:W-:Y:S01]  /*4c40*/  FFMA.FTZ R15, R29, R4.reuse, -R7.reuse ;  /* 0x000000041d0f7223 */ /* 0x180fe20000010807 */
[--C-:B------:R-:W-:Y:S01]  /*4c50*/  FFMA.FTZ R29, R41, R4, -R7.reuse ;  /* 0x00000004291d7223 */ /* 0x100fe20000010807 */
[----:B------:R-:W-:Y:S01]  /*4c60*/  FMNMX.FTZ R9, R31, R12, !PT ;  /* 0x0000000c1f097209 */ /* 0x000fe20007810000 */
[-CC-:B------:R-:W-:Y:S01]  /*4c70*/  FFMA.FTZ R41, R53, R4.reuse, -R7.reuse ;  /* 0x0000000435297223 */ /* 0x180fe20000010807 */
[-CC-:B------:R-:W-:Y:S01]  /*4c80*/  FFMA.FTZ R53, R65, R4.reuse, -R7.reuse ;  /* 0x0000000441357223 */ /* 0x180fe20000010807 */
[-CC-:B------:R-:W-:Y:S01]  /*4c90*/  FFMA.FTZ R65, R77, R4.reuse, -R7.reuse ;  /* 0x000000044d417223 */ /* 0x180fe20000010807 */
        /* <DEDUP_REMOVED lines=18> */
[----:B------:R-:W-:Y:S01]  /*4dc0*/  FFMA.FTZ R73, R85, R4, -R7 ;  /* 0x0000000455497223 */ /* 0x000fe20000010807 */
[----:B------:R-:W-:Y:S01]  /*4dd0*/  MUFU.EX2 R11, R11 ;  /* 0x0000000b000b7308 */ /* 0x000fe20000000800 */
[----:B------:R-:W-:-:S04]  /*4de0*/  FMNMX.FTZ R9, R43, R12, !PT ;  /* 0x0000000c2b097209 */ /* 0x000fc80007810000 */
[----:B------:R-:W-:-:S03]  /*4df0*/  FMNMX.FTZ R12, R46, R9, !PT ;  /* 0x000000092e0c7209 */ /* 0x000fc60007810000 */
[----:B------:R-:W0:Y:S01]  /*4e00*/  MUFU.EX2 R180, R180 ;  /* 0x000000b400b47308 */ /* 0x000e220000000800 */
[----:B------:R-:W-:-:S04]  /*4e10*/  FMNMX.FTZ R9, R47, R12, !PT ;  /* 0x0000000c2f097209 */ /* 0x000fc80007810000 */
[----:B------:R-:W-:-:S03]  /*4e20*/  FMNMX.FTZ R12, R50, R9, !PT ;  /* 0x00000009320c7209 */ /* 0x000fc60007810000 */
[----:B------:R-:W1:Y:S01]  /*4e30*/  MUFU.EX2 R13, R13 ;  /* 0x0000000d000d7308 */ /* 0x000e620000000800 */
[----:B------:R-:W-:-:S04]  /*4e40*/  FMNMX.FTZ R9, R51, R12, !PT ;  /* 0x0000000c33097209 */ /* 0x000fc80007810000 */
[----:B------:R-:W-:-:S03]  /*4e50*/  FMNMX.FTZ R12, R54, R9, !PT ;  /* 0x00000009360c7209 */ /* 0x000fc60007810000 */
[----:B------:R-:W-:Y:S01]  /*4e60*/  MUFU.EX2 R182, R182 ;  /* 0x000000b600b67308 */ /* 0x000fe20000000800 */
[----:B------:R-:W-:Y:S01]  /*4e70*/  FMNMX.FTZ R9, R55, R12, !PT ;  /* 0x0000000c37097209 */ /* 0x000fe20007810000 */
[----:B0-----:R-:W-:-:S03]  /*4e80*/  FFMA.FTZ R6, R11, R6, R180 ;  /* 0x000000060b067223 */ /* 0x001fc600000100b4 */
[----:B------:R-:W-:-:S03]  /*4e90*/  FMNMX.FTZ R12, R58, R9, !PT ;  /* 0x000000093a0c7209 */ /* 0x000fc60007810000 */
[----:B------:R-:W-:Y:S01]  /*4ea0*/  MUFU.EX2 R15, R15 ;  /* 0x0000000f000f7308 */ /* 0x000fe20000000800 */
[----:B------:R-:W-:Y:S02]  /*4eb0*/  FMNMX.FTZ R9, R59, R12, !PT ;  /* 0x0000000c3b097209 */ /* 0x000fe40007810000 */
[----:B-1----:R-:W-:Y:S02]  /*4ec0*/  F2FP.BF16.F32.PACK_AB R180, R13, R180 ;  /* 0x000000b40db4723e */ /* 0x002fe400000010ff */
[----:B------:R-:W-:-:S03]  /*4ed0*/  FMNMX.FTZ R12, R62, R9, !PT ;  /* 0x000000093e0c7209 */ /* 0x000fc60007810000 */
[----:B------:R-:W-:Y:S01]  /*4ee0*/  MUFU.EX2 R21, R21 ;  /* 0x0000001500157308 */ /* 0x000fe20000000800 */
[----:B------:R-:W-:-:S04]  /*4ef0*/  FMNMX.FTZ R9, R63, R12, !PT ;  /* 0x0000000c3f097209 */ /* 0x000fc80007810000 */
        /* <DEDUP_REMOVED lines=17> */
[----:B------:R-:W-:Y:S01]  /*5010*/  FMNMX.FTZ R9, R87, R12, !PT ;  /* 0x0000000c57097209 */ /* 0x000fe20007810000 */
[----:B------:R-:W-:-:S04]  /*5020*/  FFMA.FTZ R12, R72, R4, -R7 ;  /* 0x00000004480c7223 */ /* 0x000fc80000010807 */
[----:B------:R-:W0:Y:S02]  /*5030*/  SHFL.BFLY PT, R14, R9, 0x2, 0x1f ;  /* 0x0c401f00090e7f89 */ /* 0x000e2400000e0000 */
[----:B------:R-:W-:Y:S01]  /*5040*/  MUFU.EX2 R49, R49 ;  /* 0x0000003100317308 */ /* 0x000fe20000000800 */
[----:B------:R-:W-:Y:S02]  /*5050*/  WARPGROUP.DEPBAR.LE gsb0, 0x0 ;  /* 0x00008000000079c5 */ /* 0x000fe40000010000 */
[----:B------:R-:W-:Y:S01]  /*5060*/  WARPGROUP.ARRIVE ;  /* 0x00000000000079c5 */ /* 0x000fe20000000000 */
[-CC-:B------:R-:W-:Y:S01]  /*5070*/  FFMA.FTZ R176, R32, R4.reuse, -R7.reuse ;  /* 0x0000000420b07223 */ /* 0x180fe20000010807 */
[----:B------:R-:W-:-:S03]  /*5080*/  FFMA.FTZ R178, R36, R4, -R7 ;  /* 0x0000000424b27223 */ /* 0x000fc60000010807 */
[----:B------:R-:W-:Y:S01]  /*5090*/  MUFU.EX2 R53, R53 ;  /* 0x0000003500357308 */ /* 0x000fe20000000800 */
[----:B------:R-:W-:Y:S01]  /*50a0*/  HGMMA.64x128x16.F32.BF16 R88, R172, gdesc[UR8].tnspB, R88, gsb0 ;  /* 0x41e00008ac587df0 */ /* 0x000fe20008001858 */
[----:B------:R-:W-:Y:S01]  /*50b0*/  UIADD3 UR10, UR4, 0x180, URZ ;  /* 0x00000180040a7890 */ /* 0x000fe2000fffe03f */
[----:B------:R-:W-:-:S05]  /*50c0*/  UMOV UR11, 0x40000040 ;  /* 0x40000040000b7882 */ /* 0x000fca0000000000 */
[----:B------:R-:W-:Y:S01]  /*50d0*/  MUFU.EX2 R176, R176 ;  /* 0x000000b000b07308 */ /* 0x000fe20000000800 */
[----:B0-----:R-:W-:Y:S01]  /*50e0*/  FMNMX.FTZ R28, R9, R14, !PT ;  /* 0x0000000e091c7209 */ /* 0x001fe20007810000 */
[----:B------:R-:W-:-:S04]  /*50f0*/  FFMA.FTZ R14, R76, R4, -R7 ;  /* 0x000000044c0e7223 */ /* 0x000fc80000010807 */
[----:B------:R-:W0:Y:S02]  /*5100*/  SHFL.BFLY PT, R9, R28, 0x1, 0x1f ;  /* 0x0c201f001c097f89 */ /* 0x000e2400000e0000 */
[----:B------:R-:W-:Y:S08]  /*5110*/  MUFU.EX2 R178, R178 ;  /* 0x000000b200b27308 */ /* 0x000ff00000000800 */
[----:B------:R-:W-:Y:S08]  /*5120*/  MUFU.EX2 R57, R57 ;  /* 0x0000003900397308 */ /* 0x000ff00000000800 */
[----:B------:R-:W-:Y:S01]  /*5130*/  MUFU.EX2 R12, R12 ;  /* 0x0000000c000c7308 */ /* 0x000fe20000000800 */
[----:B0-----:R-:W-:-:S07]  /*5140*/  FMNMX.FTZ R9, R28, R9, !PT ;  /* 0x000000091c097209 */ /* 0x001fce0007810000 */
[----:B------:R-:W-:Y:S01]  /*5150*/  MUFU.EX2 R61, R61 ;  /* 0x0000003d003d7308 */ /* 0x000fe20000000800 */
[----:B------:R-:W-:-:S04]  /*5160*/  FMUL.FTZ R77, R9, R4 ;  /* 0x00000004094d7220 */ /* 0x000fc80000410000 */
[-CC-:B------:R-:W-:Y:S01]  /*5170*/  FFMA.FTZ R181, R27, R4.reuse, -R77.reuse ;  /* 0x000000041bb57223 */ /* 0x180fe2000001084d */
[----:B------:R-:W-:Y:S02]  /*5180*/  IMAD.U32 R27, RZ, RZ, UR6 ;  /* 0x00000006ff1b7e24 */ /* 0x000fe4000f8e00ff */
[-CC-:B------:R-:W-:Y:S01]  /*5190*/  FFMA.FTZ R183, R30, R4.reuse, -R77.reuse ;  /* 0x000000041eb77223 */ /* 0x180fe2000001084d */
[-CC-:B------:R-:W-:Y:S01]  /*51a0*/  FFMA.FTZ R177, R34, R4.reuse, -R77.reuse ;  /* 0x0000000422b17223 */ /* 0x180fe2000001084d */
[-CC-:B------:R-:W-:Y:S01]  /*51b0*/  FFMA.FTZ R28, R35, R4.reuse, -R77.reuse ;  /* 0x00000004231c7223 */ /* 0x180fe2000001084d */
[----:B------:R-:W-:Y:S01]  /*51c0*/  @!P1 VIADD R27, R27, 0x34840 ;  /* 0x000348401b1b9836 */ /* 0x000fe20000000000 */
[----:B------:R-:W-:Y:S01]  /*51d0*/  MUFU.EX2 R181, R181 ;  /* 0x000000b500b57308 */ /* 0x000fe20000000800 */
[-CC-:B------:R-:W-:Y:S01]  /*51e0*/  FFMA.FTZ R179, R38, R4.reuse, -R77.reuse ;  /* 0x0000000426b37223 */ /* 0x180fe2000001084d */
[-CC-:B------:R-:W-:Y:S01]  /*51f0*/  FFMA.FTZ R30, R39, R4.reuse, -R77.reuse ;  /* 0x00000004271e7223 */ /* 0x180fe2000001084d */
[-C--:B------:R-:W-:Y:S01]  /*5200*/  FFMA.FTZ R32, R43, R4.reuse, -R77 ;  /* 0x000000042b207223 */ /* 0x080fe2000001084d */
[----:B------:R-:W-:Y:S01]  /*5210*/  @!P1 PRMT R27, RZ, 0x654, R27 ;  /* 0x00000654ff1b9816 */ /* 0x000fe2000000001b */
        /* <DEDUP_REMOVED lines=15> */
[----:B------:R-:W-:-:S04]  /*5310*/  FFMA.FTZ R86, R86, R4, -R77 ;  /* 0x0000000456567223 */ /* 0x000fc8000001084d */
        /* <DEDUP_REMOVED lines=8> */
[----:B------:R-:W0:Y:S01]  /*53a0*/  MUFU.EX2 R67, R67 ;  /* 0x0000004300437308 */ /* 0x000e220000000800 */
[----:B------:R-:W-:-:S02]  /*53b0*/  WARPGROUP.DEPBAR.LE gsb0, 0x0 ;  /* 0x00008000000079c5 */ /* 0x000fc40000010000 */
[----:B------:R-:W-:Y:S01]  /*53c0*/  WARPGROUP.ARRIVE ;  /* 0x00000000000079c5 */ /* 0x000fe20000000000 */
[-CC-:B------:R-:W-:Y:S01]  /*53d0*/  FFMA.FTZ R172, R40, R4.reuse, -R7.reuse ;  /* 0x0000000428ac7223 */ /* 0x180fe20000010807 */
[-C--:B------:R-:W-:Y:S01]  /*53e0*/  FFMA.FTZ R174, R44, R4.reuse, -R7 ;  /* 0x000000042cae7223 */ /* 0x080fe20000010807 */
[-CC-:B------:R-:W-:Y:S01]  /*53f0*/  FFMA.FTZ R173, R42, R4.reuse, -R77.reuse ;  /* 0x000000042aad7223 */ /* 0x180fe2000001084d */
[-CC-:B------:R-:W-:Y:S01]  /*5400*/  FFMA.FTZ R175, R46, R4.reuse, -R77.reuse ;  /* 0x000000042eaf7223 */ /* 0x180fe2000001084d */
[----:B------:R-:W-:Y:S01]  /*5410*/  FFMA.FTZ R40, R59, R4, -R77 ;  /* 0x000000043b287223 */ /* 0x000fe2000001084d */
[----:B------:R-:W-:Y:S01]  /*5420*/  HGMMA.64x128x16.F32.BF16 R88, R168, gdesc[UR8].tnspB, R88, gsb0 ;  /* 0x41e00008a8587df0 */ /* 0x000fe20008001858 */
[----:B------:R-:W-:Y:S01]  /*5430*/  UIADD3 UR10, UR4, 0x200, URZ ;  /* 0x00000200040a7890 */ /* 0x000fe2000fffe03f */
[----:B------:R-:W-:Y:S01]  /*5440*/  MUFU.EX2 R172, R172 ;  /* 0x000000ac00ac7308 */ /* 0x000fe20000000800 */
[----:B------:R-:W-:-:S07]  /*5450*/  UMOV UR11, 0x40000040 ;  /* 0x40000040000b7882 */ /* 0x000fce0000000000 */
[----:B------:R-:W-:Y:S08]  /*5460*/  MUFU.EX2 R173, R173 ;  /* 0x000000ad00ad7308 */ /* 0x000ff00000000800 */
[----:B------:R-:W-:Y:S08]  /*5470*/  MUFU.EX2 R174, R174 ;  /* 0x000000ae00ae7308 */ /* 0x000ff00000000800 */
[----:B------:R-:W-:Y:S08]  /*5480*/  MUFU.EX2 R175, R175 ;  /* 0x000000af00af7308 */ /* 0x000ff00000000800 */
[----:B------:R-:W-:Y:S08]  /*5490*/  MUFU.EX2 R40, R40 ;  /* 0x0000002800287308 */ /* 0x000ff00000000800 */
[----:B------:R-:W-:Y:S08]  /*54a0*/  MUFU.EX2 R70, R70 ;  /* 0x0000004600467308 */ /* 0x000ff00000000800 */
[----:B------:R-:W1:Y:S08]  /*54b0*/  MUFU.EX2 R71, R71 ;  /* 0x0000004700477308 */ /* 0x000e700000000800 */
[----:B------:R-:W-:Y:S08]  /*54c0*/  MUFU.EX2 R74, R74 ;  /* 0x0000004a004a7308 */ /* 0x000ff00000000800 */
[----:B------:R-:W2:Y:S08]  /*54d0*/  MUFU.EX2 R75, R75 ;  /* 0x0000004b004b7308 */ /* 0x000eb00000000800 */
[----:B------:R-:W-:Y:S08]  /*54e0*/  MUFU.EX2 R14, R14 ;  /* 0x0000000e000e7308 */ /* 0x000ff00000000800 */
[----:B------:R-:W-:Y:S08]  /*54f0*/  MUFU.EX2 R78, R78 ;  /* 0x0000004e004e7308 */ /* 0x000ff00000000800 */
[----:B------:R-:W3:Y:S08]  /*5500*/  MUFU.EX2 R65, R65 ;  /* 0x0000004100417308 */ /* 0x000ef00000000800 */
[----:B------:R-:W4:Y:S08]  /*5510*/  MUFU.EX2 R79, R79 ;  /* 0x0000004f004f7308 */ /* 0x000f300000000800 */
[----:B------:R-:W-:Y:S08]  /*5520*/  MUFU.EX2 R20, R20 ;  /* 0x0000001400147308 */ /* 0x000ff00000000800 */
[----:B------:R-:W-:Y:S08]  /*5530*/  MUFU.EX2 R82, R82 ;  /* 0x0000005200527308 */ /* 0x000ff00000000800 */
[----:B------:R-:W5:Y:S08]  /*5540*/  MUFU.EX2 R69, R69 ;  /* 0x0000004500457308 */ /* 0x000f700000000800 */
[----:B------:R-:W5:Y:S08]  /*5550*/  MUFU.EX2 R83, R83 ;  /* 0x0000005300537308 */ /* 0x000f700000000800 */
[----:B------:R-:W-:Y:S01]  /*5560*/  MUFU.EX2 R24, R24 ;  /* 0x0000001800187308 */ /* 0x000fe20000000800 */
[----:B------:R-:W-:-:S02]  /*5570*/  WARPGROUP.DEPBAR.LE gsb0, 0x0 ;  /* 0x00008000000079c5 */ /* 0x000fc40000010000 */
[----:B------:R-:W-:Y:S01]  /*5580*/  WARPGROUP.ARRIVE ;  /* 0x00000000000079c5 */ /* 0x000fe20000000000 */
[-CC-:B------:R-:W-:Y:S01]  /*5590*/  FFMA.FTZ R168, R48, R4.reuse, -R7.reuse ;  /* 0x0000000430a87223 */ /* 0x180fe20000010807 */
[-C--:B------:R-:W-:Y:S01]  /*55a0*/  FFMA.FTZ R170, R52, R4.reuse, -R7 ;  /* 0x0000000434aa7223 */ /* 0x080fe20000010807 */
[-CC-:B------:R-:W-:Y:S01]  /*55b0*/  FFMA.FTZ R169, R50, R4.reuse, -R77.reuse ;  /* 0x0000000432a97223 */ /* 0x180fe2000001084d */
[----:B------:R-:W-:Y:S01]  /*55c0*/  FFMA.FTZ R171, R54, R4, -R77 ;  /* 0x0000000436ab7223 */ /* 0x000fe2000001084d */
[----:B------:R-:W-:Y:S01]  /*55d0*/  MUFU.EX2 R86, R86 ;  /* 0x0000005600567308 */ /* 0x000fe20000000800 */
[----:B------:R-:W-:Y:S01]  /*55e0*/  HGMMA.64x128x16.F32.BF16 R88, R152, gdesc[UR8].tnspB, R88, gsb0 ;  /* 0x41e0000898587df0 */ /* 0x000fe20008001858 */
[----:B------:R-:W-:Y:S01]  /*55f0*/  UIADD3 UR10, UR4, 0x280, URZ ;  /* 0x00000280040a7890 */ /* 0x000fe2000fffe03f */
[----:B------:R-:W-:-:S05]  /*5600*/  UMOV UR11, 0x40000040 ;  /* 0x40000040000b7882 */ /* 0x000fca0000000000 */
[----:B------:R-:W-:Y:S08]  /*5610*/  MUFU.EX2 R168, R168 ;  /* 0x000000a800a87308 */ /* 0x000ff00000000800 */
[----:B------:R-:W-:Y:S08]  /*5620*/  MUFU.EX2 R169, R169 ;  /* 0x000000a900a97308 */ /* 0x000ff00000000800 */
[----:B------:R-:W-:Y:S08]  /*5630*/  MUFU.EX2 R170, R170 ;  /* 0x000000aa00aa7308 */ /* 0x000ff00000000800 */
[----:B------:R-:W-:Y:S08]  /*5640*/  MUFU.EX2 R171, R171 ;  /* 0x000000ab00ab7308 */ /* 0x000ff00000000800 */
[----:B------:R-:W5:Y:S01]  /*5650*/  MUFU.EX2 R73, R73 ;  /* 0x0000004900497308 */ /* 0x000f620000000800 */
[----:B------:R-:W-:-:S02]  /*5660*/  WARPGROUP.DEPBAR.LE gsb0, 0x0 ;  /* 0x00008000000079c5 */ /* 0x000fc40000010000 */
[----:B------:R-:W-:Y:S01]  /*5670*/  WARPGROUP.ARRIVE ;  /* 0x00000000000079c5 */ /* 0x000fe20000000000 */
[-CC-:B------:R-:W-:Y:S01]  /*5680*/  FFMA.FTZ R152, R56, R4.reuse, -R7.reuse ;  /* 0x0000000438987223 */ /* 0x180fe20000010807 */
[-C--:B------:R-:W-:Y:S01]  /*5690*/  FFMA.FTZ R154, R60, R4.reuse, -R7 ;  /* 0x000000043c9a7223 */ /* 0x080fe20000010807 */
[-CC-:B------:R-:W-:Y:S01]  /*56a0*/  FFMA.FTZ R153, R58, R4.reuse, -R77.reuse ;  /* 0x000000043a997223 */ /* 0x180fe2000001084d */
[----:B------:R-:W-:Y:S02]  /*56b0*/  FFMA.FTZ R155, R62, R4, -R77 ;  /* 0x000000043e9b7223 */ /* 0x000fe4000001084d */
[----:B------:R-:W-:Y:S01]  /*56c0*/  HGMMA.64x128x16.F32.BF16 R88, R156, gdesc[UR8].tnspB, R88, gsb0 ;  /* 0x41e000089c587df0 */ /* 0x000fe20008001858 */
[----:B------:R-:W-:Y:S01]  /*56d0*/  UIADD3 UR10, UR4, 0x300, URZ ;  /* 0x00000300040a7890 */ /* 0x000fe2000fffe03f */
[----:B------:R-:W-:Y:S01]  /*56e0*/  MUFU.EX2 R152, R152 ;  /* 0x0000009800987308 */ /* 0x000fe20000000800 */
[----:B------:R-:W-:Y:S01]  /*56f0*/  UMOV UR11, 0x40000040 ;  /* 0x40000040000b7882 */ /* 0x000fe20000000000 */
[----:B------:R-:W-:-:S06]  /*5700*/  UIADD3 UR4, UR4, 0x380, URZ ;  /* 0x0000038004047890 */ /* 0x000fcc000fffe03f */
[----:B------:R-:W-:Y:S01]  /*5710*/  MUFU.EX2 R153, R153 ;  /* 0x0000009900997308 */ /* 0x000fe20000000800 */
[----:B------:R-:W-:Y:S01]  /*5720*/  UMOV UR6, UR4 ;  /* 0x0000000400067c82 */ /* 0x000fe20008000000 */
[----:B------:R-:W-:-:S06]  /*5730*/  R2UR UR4, R2 ;  /* 0x00000000020472ca */ /* 0x000fcc00000e0000 */
[----:B------:R-:W-:Y:S08]  /*5740*/  MUFU.EX2 R154, R154 ;  /* 0x0000009a009a7308 */ /* 0x000ff00000000800 */
[----:B------:R-:W-:Y:S01]  /*5750*/  MUFU.EX2 R155, R155 ;  /* 0x0000009b009b7308 */ /* 0x000fe20000000800 */
[----:B------:R-:W-:Y:S02]  /*5760*/  WARPGROUP.DEPBAR.LE gsb0, 0x0 ;  /* 0x00008000000079c5 */ /* 0x000fe40000010000 */
[----:B------:R-:W-:Y:S01]  /*5770*/  WARPGROUP.ARRIVE ;  /* 0x00000000000079c5 */ /* 0x000fe20000000000 */
[-CC-:B------:R-:W-:Y:S01]  /*5780*/  FFMA.FTZ R156, R64, R4.reuse, -R7.reuse ;  /* 0x00000004409c7223 */ /* 0x180fe20000010807 */
[-C--:B------:R-:W-:Y:S01]  /*5790*/  FFMA.FTZ R158, R68, R4.reuse, -R7 ;  /* 0x00000004449e7223 */ /* 0x080fe20000010807 */
[----:B------:R-:W-:Y:S01]  /*57a0*/  FADD.FTZ R7, -R9, R10 ;  /* 0x0000000a09077221 */ /* 0x000fe20000010100 */
[-CC-:B------:R-:W-:Y:S01]  /*57b0*/  FFMA.FTZ R10, R26, R4.reuse, -R77.reuse ;  /* 0x000000041a0a7223 */ /* 0x180fe2000001084d */
[-C--:B------:R-:W-:Y:S01]  /*57c0*/  FFMA.FTZ R26, R31, R4.reuse, -R77 ;  /* 0x000000041f1a7223 */ /* 0x080fe2000001084d */
[----:B------:R-:W-:Y:S01]  /*57d0*/  HGMMA.64x128x16.F32.BF16 R88, R160, gdesc[UR8].tnspB, R88, gsb0 ;  /* 0x41e00008a0587df0 */ /* 0x000fe20008001858 */
[----:B------:R-:W-:Y:S01]  /*57e0*/  FMUL.FTZ R7, R7, R4 ;  /* 0x0000000407077220 */ /* 0x000fe20000410000 */
[----:B------:R-:W-:Y:S01]  /*57f0*/  MUFU.EX2 R156, R156 ;  /* 0x0000009c009c7308 */ /* 0x000fe20000000800 */
[----:B0-----:R-:W-:-:S02]  /*5800*/  F2FP.BF16.F32.PACK_AB R157, R67, R66 ;  /* 0x00000042439d723e */ /* 0x001fc400000010ff */
[----:B-1----:R-:W-:-:S05]  /*5810*/  F2FP.BF16.F32.PACK_AB R159, R71, R70 ;  /* 0x00000046479f723e */ /* 0x002fca00000010ff */
[----:B------:R-:W-:Y:S08]  /*5820*/  MUFU.EX2 R7, R7 ;  /* 0x0000000700077308 */ /* 0x000ff00000000800 */
[----:B------:R-:W0:Y:S08]  /*5830*/  MUFU.EX2 R10, R10 ;  /* 0x0000000a000a7308 */ /* 0x000e300000000800 */
[----:B------:R-:W1:Y:S08]  /*5840*/  MUFU.EX2 R26, R26 ;  /* 0x0000001a001a7308 */ /* 0x000e700000000800 */
[----:B------:R-:W-:Y:S01]  /*5850*/  MUFU.EX2 R158, R158 ;  /* 0x0000009e009e7308 */ /* 0x000fe20000000800 */
[----:B------:R-:W-:-:S02]  /*5860*/  WARPGROUP.DEPBAR.LE gsb0, 0x0 ;  /* 0x00008000000079c5 */ /* 0x000fc40000010000 */
[----:B------:R-:W-:Y:S01]  /*5870*/  WARPGROUP.ARRIVE ;  /* 0x00000000000079c5 */ /* 0x000fe20000000000 */
[----:B------:R-:W-:Y:S02]  /*5880*/  F2FP.BF16.F32.PACK_AB R160, R61, R12 ;  /* 0x0000000c3da0723e */ /* 0x000fe400000010ff */
[----:B--2---:R-:W-:Y:S02]  /*5890*/  F2FP.BF16.F32.PACK_AB R161, R75, R74 ;  /* 0x0000004a4ba1723e */ /* 0x004fe400000010ff */
[----:B---3--:R-:W-:Y:S01]  /*58a0*/  F2FP.BF16.F32.PACK_AB R162, R65, R14 ;  /* 0x0000000e41a2723e */ /* 0x008fe200000010ff */
[----:B------:R-:W-:Y:S01]  /*58b0*/  HGMMA.64x128x16.F32.BF16 R88, R164, gdesc[UR4].tnspB, R88, gsb0 ;  /* 0x41e00004a4587df0 */ /* 0x000fe20008001858 */
[----:B----4-:R-:W-:Y:S02]  /*58c0*/  F2FP.BF16.F32.PACK_AB R163, R79, R78 ;  /* 0x0000004e4fa3723e */ /* 0x010fe400000010ff */
[----:B------:R-:W-:Y:S02]  /*58d0*/  WARPGROUP.DEPBAR.LE gsb0, 0x0 ;  /* 0x00008000000079c5 */ /* 0x000fe40000010000 */
[----:B------:R2:W-:Y:S01]  /*58e0*/  @!P1 SYNCS.ARRIVE.TRANS64.RED.A1T0 RZ, [R27+URZ], RZ ;  /* 0x000000ff1bff99a7 */ /* 0x0005e2000810043f */
[----:B-----5:R-:W-:-:S02]  /*58f0*/  F2FP.BF16.F32.PACK_AB R164, R69, R20 ;  /* 0x0000001445a4723e */ /* 0x020fc400000010ff */
[----:B------:R-:W-:Y:S02]  /*5900*/  F2FP.BF16.F32.PACK_AB R165, R83, R82 ;  /* 0x0000005253a5723e */ /* 0x000fe400000010ff */
[----:B------:R-:W-:Y:S01]  /*5910*/  F2FP.BF16.F32.PACK_AB R166, R73, R24 ;  /* 0x0000001849a6723e */ /* 0x000fe200000010ff */
[----:B--2---:R-:W-:Y:S02]  /*5920*/  @!P1 VIADD R27, R8, 0x34860 ;  /* 0x00034860081b9836 */ /* 0x004fe40000000000 */
[----:B0-----:R-:W-:Y:S01]  /*5930*/  FFMA.FTZ R8, R7, R5, R10 ;  /* 0x0000000507087223 */ /* 0x001fe2000001000a */
[----:B------:R-:W-:Y:S01]  /*5940*/  FADD.FTZ R5, R13, R6 ;  /* 0x000000060d057221 */ /* 0x000fe20000010000 */
[-CC-:B------:R-:W-:Y:S01]  /*5950*/  FFMA.FTZ R6, R63, R4.reuse, -R77.reuse ;  /* 0x000000043f067223 */ /* 0x180fe2000001084d */
[----:B------:R-:W-:Y:S01]  /*5960*/  FFMA.FTZ R77, R87, R4, -R77 ;  /* 0x00000004574d7223 */ /* 0x000fe2000001084d */
[C---:B------:R-:W-:Y:S01]  /*5970*/  FADD.FTZ R8, R181.reuse, R8 ;  /* 0x00000008b5087221 */ /* 0x040fe20000010000 */
[----:B------:R-:W-:Y:S01]  /*5980*/  @!P1 PRMT R27, RZ, 0x654, R27 ;  /* 0x00000654ff1b9816 */ /* 0x000fe2000000001b */
[----:B------:R-:W-:Y:S01]  /*5990*/  FADD.FTZ R42, R182, R5 ;  /* 0x00000005b62a7221 */ /* 0x000fe20000010000 */
[----:B------:R-:W-:Y:S01]  /*59a0*/  F2FP.BF16.F32.PACK_AB R181, R181, R10 ;  /* 0x0000000ab5b5723e */ /* 0x000fe200000010ff */
[----:B------:R-:W-:Y:S01]  /*59b0*/  FADD.FTZ R5, R183, R8 ;  /* 0x00000008b7057221 */ /* 0x000fe20000010000 */
[----:B------:R0:W-:Y:S01]  /*59c0*/  @!P1 SYNCS.ARRIVE.TRANS64.RED.A1T0 RZ, [R27+URZ], RZ ;  /* 0x000000ff1bff99a7 */ /* 0x0001e2000810043f */
[----:B------:R-:W2:Y:S01]  /*59d0*/  MUFU.EX2 R6, R6 ;  /* 0x0000000600067308 */ /* 0x000ea20000000800 */
[----:B------:R-:W-:Y:S01]  /*59e0*/  F2FP.BF16.F32.PACK_AB R182, R15, R182 ;  /* 0x000000b60fb6723e */ /* 0x000fe200000010ff */
[C---:B-1----:R-:W-:Y:S01]  /*59f0*/  FADD.FTZ R8, R26.reuse, R5 ;  /* 0x000000051a087221 */ /* 0x042fe20000010000 */
[----:B------:R-:W-:-:S03]  /*5a00*/  F2FP.BF16.F32.PACK_AB R183, R26, R183 ;  /* 0x000000b71ab7723e */ /* 0x000fc600000010ff */
[----:B------:R-:W-:Y:S01]  /*5a10*/  FADD.FTZ R5, R177, R8 ;  /* 0x00000008b1057221 */ /* 0x000fe20000010000 */
[----:B0-----:R-:W-:Y:S01]  /*5a20*/  FADD.FTZ R27, R15, R42 ;  /* 0x0000002a0f1b7221 */ /* 0x001fe20000010000 */
[----:B------:R-:W0:Y:S01]  /*5a30*/  MUFU.EX2 R77, R77 ;  /* 0x0000004d004d7308 */ /* 0x000e220000000800 */
[C---:B------:R-:W-:Y:S01]  /*5a40*/  F2FP.BF16.F32.PACK_AB R177, R28.reuse, R177 ;  /* 0x000000b11cb1723e */ /* 0x040fe200000010ff */
[----:B------:R-:W-:Y:S01]  /*5a50*/  FADD.FTZ R8, R28, R5 ;  /* 0x000000051c087221 */ /* 0x000fe20000010000 */
[----:B------:R-:W-:Y:S01]  /*5a60*/  FADD.FTZ R42, R176, R27 ;  /* 0x0000001bb02a7221 */ /* 0x000fe20000010000 */
[----:B------:R-:W-:Y:S02]  /*5a70*/  F2FP.BF16.F32.PACK_AB R176, R21, R176 ;  /* 0x000000b015b0723e */ /* 0x000fe400000010ff */
[----:B------:R-:W-:Y:S01]  /*5a80*/  FADD.FTZ R5, R179, R8 ;  /* 0x00000008b3057221 */ /* 0x000fe20000010000 */
[----:B------:R-:W-:Y:S01]  /*5a90*/  FADD.FTZ R27, R21, R42 ;  /* 0x0000002a151b7221 */ /* 0x000fe20000010000 */
[----:B------:R-:W-:-:S02]  /*5aa0*/  F2FP.BF16.F32.PACK_AB R179, R30, R179 ;  /* 0x000000b31eb3723e */ /* 0x000fc400000010ff */
[----:B------:R-:W-:Y:S01]  /*5ab0*/  FADD.FTZ R8, R30, R5 ;  /* 0x000000051e087221 */ /* 0x000fe20000010000 */
[----:B------:R-:W-:Y:S01]  /*5ac0*/  FADD.FTZ R42, R178, R27 ;  /* 0x0000001bb22a7221 */ /* 0x000fe20000010000 */
[----:B------:R-:W-:Y:S02]  /*5ad0*/  F2FP.BF16.F32.PACK_AB R178, R25, R178 ;  /* 0x000000b219b2723e */ /* 0x000fe400000010ff */
[----:B------:R-:W-:Y:S01]  /*5ae0*/  FADD.FTZ R5, R173, R8 ;  /* 0x00000008ad057221 */ /* 0x000fe20000010000 */
[----:B------:R-:W-:Y:S01]  /*5af0*/  FADD.FTZ R27, R25, R42 ;  /* 0x0000002a191b7221 */ /* 0x000fe20000010000 */
[C---:B------:R-:W-:Y:S02]  /*5b00*/  F2FP.BF16.F32.PACK_AB R173, R32.reuse, R173 ;  /* 0x000000ad20ad723e */ /* 0x040fe400000010ff */
[----:B------:R-:W-:Y:S01]  /*5b10*/  FADD.FTZ R8, R32, R5 ;  /* 0x0000000520087221 */ /* 0x000fe20000010000 */
[----:B------:R-:W-:Y:S01]  /*5b20*/  FADD.FTZ R42, R172, R27 ;  /* 0x0000001bac2a7221 */ /* 0x000fe20000010000 */
[----:B------:R-:W-:-:S02]  /*5b30*/  F2FP.BF16.F32.PACK_AB R172, R29, R172 ;  /* 0x000000ac1dac723e */ /* 0x000fc400000010ff */
[----:B------:R-:W-:Y:S01]  /*5b40*/  FADD.FTZ R5, R175, R8 ;  /* 0x00000008af057221 */ /* 0x000fe20000010000 */
[----:B------:R-:W-:Y:S01]  /*5b50*/  FADD.FTZ R27, R29, R42 ;  /* 0x0000002a1d1b7221 */ /* 0x000fe20000010000 */
[C---:B------:R-:W-:Y:S02]  /*5b60*/  F2FP.BF16.F32.PACK_AB R175, R34.reuse, R175 ;  /* 0x000000af22af723e */ /* 0x040fe400000010ff */
        /* <DEDUP_REMOVED lines=23> */
[----:B--2---:R-:W-:-:S02]  /*5ce0*/  F2FP.BF16.F32.PACK_AB R155, R6, R155 ;  /* 0x0000009b069b723e */ /* 0x004fc400000010ff */
[----:B------:R-:W-:Y:S01]  /*5cf0*/  FADD.FTZ R5, R6, R5 ;  /* 0x0000000506057221 */ /* 0x000fe20000010000 */
[----:B------:R-:W-:Y:S01]  /*5d00*/  FADD.FTZ R10, R154, R13 ;  /* 0x0000000d9a0a7221 */ /* 0x000fe20000010000 */
[C---:B------:R-:W-:Y:S02]  /*5d10*/  F2FP.BF16.F32.PACK_AB R154, R49.reuse, R154 ;  /* 0x0000009a319a723e */ /* 0x040fe400000010ff */
[----:B------:R-:W-:Y:S01]  /*5d20*/  FADD.FTZ R5, R66, R5 ;  /* 0x0000000542057221 */ /* 0x000fe20000010000 */
[----:B------:R-:W-:Y:S01]  /*5d30*/  FADD.FTZ R13, R49, R10 ;  /* 0x0000000a310d7221 */ /* 0x000fe20000010000 */
[----:B0-----:R-:W-:Y:S01]  /*5d40*/  F2FP.BF16.F32.PACK_AB R167, R77, R86 ;  /* 0x000000564da7723e */ /* 0x001fe200000010ff */
[----:B------:R-:W-:Y:S02]  /*5d50*/  IMAD.MOV.U32 R10, RZ, RZ, R9 ;  /* 0x000000ffff0a7224 */ /* 0x000fe400078e0009 */
[----:B------:R-:W-:Y:S01]  /*5d60*/  FADD.FTZ R5, R67, R5 ;  /* 0x0000000543057221 */ /* 0x000fe20000010000 */
[----:B------:R-:W-:Y:S01]  /*5d70*/  FADD.FTZ R8, R156, R13 ;  /* 0x0000000d9c087221 */ /* 0x000fe20000010000 */
[----:B------:R-:W-:-:S02]  /*5d80*/  F2FP.BF16.F32.PACK_AB R156, R53, R156 ;  /* 0x0000009c359c723e */ /* 0x000fc400000010ff */
[----:B------:R-:W-:Y:S01]  /*5d90*/  FADD.FTZ R5, R70, R5 ;  /* 0x0000000546057221 */ /* 0x000fe20000010000 */
[----:B------:R-:W-:-:S03]  /*5da0*/  FADD.FTZ R13, R53, R8 ;  /* 0x00000008350d7221 */ /* 0x000fc60000010000 */
[----:B------:R-:W-:Y:S01]  /*5db0*/  FADD.FTZ R5, R71, R5 ;  /* 0x0000000547057221 */ /* 0x000fe20000010000 */
[----:B------:R-:W-:Y:S01]  /*5dc0*/  FADD.FTZ R8, R158, R13 ;  /* 0x0000000d9e087221 */ /* 0x000fe20000010000 */
[C---:B------:R-:W-:Y:S02]  /*5dd0*/  F2FP.BF16.F32.PACK_AB R158, R57.reuse, R158 ;  /* 0x0000009e399e723e */ /* 0x040fe400000010ff */
[----:B------:R-:W-:Y:S01]  /*5de0*/  FADD.FTZ R5, R74, R5 ;  /* 0x000000054a057221 */ /* 0x000fe20000010000 */
[----:B------:R-:W-:-:S03]  /*5df0*/  FADD.FTZ R13, R57, R8 ;  /* 0x00000008390d7221 */ /* 0x000fc60000010000 */
[----:B------:R-:W-:Y:S01]  /*5e00*/  FADD.FTZ R5, R75, R5 ;  /* 0x000000054b057221 */ /* 0x000fe20000010000 */
[----:B------:R-:W-:Y:S01]  /*5e10*/  FADD.FTZ R8, R12, R13 ;  /* 0x0000000d0c087221 */ /* 0x000fe20000010000 */
[----:B------:R-:W-:Y:S02]  /*5e20*/  IMAD.MOV.U32 R12, RZ, RZ, R3 ;  /* 0x000000ffff0c7224 */ /* 0x000fe400078e0003 */
[----:B------:R-:W-:Y:S01]  /*5e30*/  FADD.FTZ R5, R78, R5 ;  /* 0x000000054e057221 */ /* 0x000fe20000010000 */
[----:B------:R-:W-:Y:S01]  /*5e40*/  FADD.FTZ R13, R61, R8 ;  /* 0x000000083d0d7221 */ /* 0x000fe20000010000 */
[----:B------:R-:W-:Y:S02]  /*5e50*/  IMAD.MOV.U32 R8, RZ, RZ, R16 ;  /* 0x000000ffff087224 */ /* 0x000fe400078e0010 */
[----:B------:R-:W-:Y:S01]  /*5e60*/  FADD.FTZ R5, R79, R5 ;  /* 0x000000054f057221 */ /* 0x000fe20000010000 */
[----:B------:R-:W-:-:S03]  /*5e70*/  FADD.FTZ R6, R14, R13 ;  /* 0x0000000d0e067221 */ /* 0x000fc60000010000 */
[----:B------:R-:W-:Y:S01]  /*5e80*/  FADD.FTZ R5, R82, R5 ;  /* 0x0000000552057221 */ /* 0x000fe20000010000 */
[----:B------:R-:W-:-:S03]  /*5e90*/  FADD.FTZ R13, R65, R6 ;  /* 0x00000006410d7221 */ /* 0x000fc60000010000 */
[----:B------:R-:W-:Y:S01]  /*5ea0*/  FADD.FTZ R5, R83, R5 ;  /* 0x0000000553057221 */ /* 0x000fe20000010000 */
[----:B------:R-:W-:-:S03]  /*5eb0*/  FADD.FTZ R6, R20, R13 ;  /* 0x0000000d14067221 */ /* 0x000fc60000010000 */
[----:B------:R-:W-:Y:S01]  /*5ec0*/  FADD.FTZ R5, R86, R5 ;  /* 0x0000000556057221 */ /* 0x000fe20000010000 */
[----:B------:R-:W-:-:S03]  /*5ed0*/  FADD.FTZ R13, R69, R6 ;  /* 0x00000006450d7221 */ /* 0x000fc60000010000 */
[----:B------:R-:W-:Y:S01]  /*5ee0*/  FADD.FTZ R5, R77, R5 ;  /* 0x000000054d057221 */ /* 0x000fe20000010000 */
[----:B------:R-:W-:-:S04]  /*5ef0*/  FADD.FTZ R6, R24, R13 ;  /* 0x0000000d18067221 */ /* 0x000fc80000010000 */
[----:B------:R-:W-:Y:S01]  /*5f00*/  FADD.FTZ R6, R73, R6 ;  /* 0x0000000649067221 */ /* 0x000fe20000010000 */
[----:B------:R-:W-:Y:S06]  /*5f10*/  @P2 BRA `(.L_x_385) ;  /* 0xffffffdc00c02947 */ /* 0x000fec000383ffff */
.L_x_376:
        /* <DEDUP_REMOVED lines=67> */
.L_x_386:
[----:B------:R-:W-:Y:S01]  /*6350*/  IMAD R14, R2, 0x8, R0 ;  /* 0x00000008020e7824 */ /* 0x000fe200078e0200 */
[----:B------:R-:W-:-:S04]  /*6360*/  SHF.L.U32 R7, R16, 0x1f, RZ ;  /* 0x0000001f10077819 */ /* 0x000fc800000006ff */
[----:B------:R0:W1:Y:S01]  /*6370*/  SYNCS.PHASECHK.TRANS64.TRYWAIT P2, [R14+URZ+0x34850], R7 ;  /* 0x034850070e0075a7 */ /* 0x000062000804017f */
[----:B------:R-:W-:Y:S05]  /*6380*/  @!P0 BRA `(.L_x_387) ;  /* 0x0000000000048947 */ /* 0x000fea0003800000 */
[----:B------:R-:W-:Y:S01]  /*6390*/  BPT.TRAP 0x1 ;  /* 0x000000040000795c */ /* 0x000fe20000300000 */
.L_x_387:
[----:B-1----:R-:W-:Y:S05]  /*63a0*/  @P2 BRA `(.L_x_388) ;  /* 0x0000000000082947 */ /* 0x002fea0003800000 */
[----:B------:R-:W1:Y:S02]  /*63b0*/  SYNCS.PHASECHK.TRANS64.TRYWAIT P0, [R14+URZ+0x34850], R7 ;  /* 0x034850070e0075a7 */ /* 0x000e64000800017f */
[----:B-1----:R-:W-:Y:S05]  /*63c0*/  @!P0 BRA `(.L_x_389) ;  /* 0x00000090003c8947 */ /* 0x002fea0003800000 */
.L_x_388:
[----:B------:R-:W-:Y:S05]  /*63d0*/  WARPSYNC.ALL ;  /* 0x0000000000007948 */ /* 0x000fea0003800000 */
[----:B------:R-:W-:Y:S01]  /*63e0*/  VIADD R0, R0, 0x400 ;  /* 0x0000040000007836 */ /* 0x000fe20000000000 */
[----:B------:R-:W-:Y:S01]  /*63f0*/  WARPGROUP.ARRIVE ;  /* 0x00000000000079c5 */ /* 0x000fe20000000000 */
[----:B------:R-:W-:Y:S01]  /*6400*/  IMAD.MOV.U32 R13, RZ, RZ, 0x40000040 ;  /* 0x40000040ff0d7424 */ /* 0x000fe200078e00ff */
[----:B01----:R-:W0:Y:S01]  /*6410*/  SHFL.BFLY PT, R7, R6, 0x2, 0x1f ;  /* 0x0c401f0006077f89 */ /* 0x003e2200000e0000 */
[----:B------:R-:W-:Y:S01]  /*6420*/  IMAD.MOV.U32 R20, RZ, RZ, -0x800000 ;  /* 0xff800000ff147424 */ /* 0x000fe200078e00ff */
[----:B------:R-:W-:Y:S01]  /*6430*/  SHF.R.U32.HI R0, RZ, 0x4, R0 ;  /* 0x00000004ff007819 */ /* 0x000fe20000011600 */
[----:B------:R-:W-:-:S03]  /*6440*/  VIADD R185, R185, 0x1 ;  /* 0x00000001b9b97836 */ /* 0x000fc60000000000 */
[----:B------:R-:W-:-:S04]  /*6450*/  LOP3.LUT R0, R0, 0x3fff, RZ, 0xc0, !PT ;  /* 0x00003fff00007812 */ /* 0x000fc800078ec0ff */
[----:B------:R-:W-:Y:S02]  /*6460*/  LOP3.LUT R11, R0, 0x4000000, RZ, 0xfc, !PT ;  /* 0x04000000000b7812 */ /* 0x000fe400078efcff */
[----:B------:R-:W1:Y:S03]  /*6470*/  SHFL.BFLY PT, R0, R5, 0x2, 0x1f ;  /* 0x0c401f0005007f89 */ /* 0x000e6600000e0000 */
[----:B------:R-:W-:Y:S02]  /*6480*/  IMAD R10, R2, 0x800, R11 ;  /* 0x00000800020a7824 */ /* 0x000fe400078e020b */
[----:B------:R-:W-:Y:S02]  /*6490*/  IMAD.MOV.U32 R11, RZ, RZ, 0x40000040 ;  /* 0x40000040ff0b7424 */ /* 0x000fe400078e00ff */
[C---:B------:R-:W-:Y:S01]  /*64a0*/  VIADD R12, R10.reuse, 0x80 ;  /* 0x000000800a0c7836 */ /* 0x040fe20000000000 */
[----:B------:R-:W-:-:S02]  /*64b0*/  R2UR UR6, R10 ;  /* 0x000000000a0672ca */ /* 0x000fc400000e0000 */
[----:B------:R-:W-:Y:S01]  /*64c0*/  R2UR UR7, R11 ;  /* 0x000000000b0772ca */ /* 0x000fe200000e0000 */
[----:B------:R-:W-:Y:S02]  /*64d0*/  IMAD.MOV.U32 R11, RZ, RZ, 0x40000040 ;  /* 0x40000040ff0b7424 */ /* 0x000fe400078e00ff */
[----:B0-----:R-:W-:-:S10]  /*64e0*/  FADD.FTZ R7, R7, R6 ;  /* 0x0000000607077221 */ /* 0x001fd40000010000 */
[----:B------:R-:W-:Y:S01]  /*64f0*/  HGMMA.64x128x16.F32.BF16 R24, R180, gdesc[UR4].tnspB, R24, gsb0 ;  /* 0x41e00004b4187df0 */ /* 0x000fe20008001818 */
[----:B------:R-:W-:Y:S01]  /*6500*/  R2UR UR6, R12 ;  /* 0x000000000c0672ca */ /* 0x000fe200000e0000 */
[----:B------:R-:W-:Y:S01]  /*6510*/  VIADD R12, R10, 0x100 ;  /* 0x000001000a0c7836 */ /* 0x000fe20000000000 */
[----:B------:R-:W-:Y:S01]  /*6520*/  R2UR UR7, R13 ;  /* 0x000000000d0772ca */ /* 0x000fe200000e0000 */
[----:B------:R-:W-:Y:S02]  /*6530*/  IMAD.MOV.U32 R13, RZ, RZ, 0x40000040 ;  /* 0x40000040ff0d7424 */ /* 0x000fe400078e00ff */
[----:B-1----:R-:W-:Y:S02]  /*6540*/  FADD.FTZ R8, R0, R5 ;  /* 0x0000000500087221 */ /* 0x002fe40000010000 */
[----:B------:R-:W0:Y:S02]  /*6550*/  SHFL.BFLY PT, R0, R7, 0x1, 0x1f ;  /* 0x0c201f0007007f89 */ /* 0x000e2400000e0000 */
[----:B0-----:R-:W-:Y:S01]  /*6560*/  FADD.FTZ R15, R7, R0 ;  /* 0x00000000070f7221 */ /* 0x001fe20000010000 */
[----:B------:R-:W-:-:S02]  /*6570*/  @!P1 VIADD R7, R14, 0x34860 ;  /* 0x000348600e079836 */ /* 0x000fc40000000000 */
[----:B------:R-:W-:Y:S02]  /*6580*/  IMAD.MOV.U32 R0, RZ, RZ, -0x800000 ;  /* 0xff800000ff007424 */ /* 0x000fe400078e00ff */
[----:B------:R-:W-:Y:S02]  /*6590*/  FSETP.NE.FTZ.AND P0, PT, R15, RZ, PT ;  /* 0x000000ff0f00720b */ /* 0x000fe40003f15000 */
[----:B------:R-:W-:-:S11]  /*65a0*/  @!P1 PRMT R7, RZ, 0x654, R7 ;  /* 0x00000654ff079816 */ /* 0x000fd60000000007 */
[----:B------:R-:W-:Y:S01]  /*65b0*/  @P0 FMUL.FTZ R6, R4, 0.69314718246459960938 ;  /* 0x3f31721804060820 */ /* 0x000fe20000410000 */
[----:B------:R-:W-:Y:S02]  /*65c0*/  WARPGROUP.DEPBAR.LE gsb0, 0x0 ;  /* 0x00008000000079c5 */ /* 0x000fe40000010000 */
[----:B------:R-:W-:-:S06]  /*65d0*/  WARPGROUP.ARRIVE ;  /* 0x00000000000079c5 */ /* 0x000fcc0000000000 */
[----:B------:R-:W-:Y:S01]  /*65e0*/  HGMMA.64x128x16.F32.BF16 R24, R176, gdesc[UR4].tnspB, R24, gsb0 ;  /* 0x41e00004b0187df0 */ /* 0x000fe20008001818 */
[----:B------:R-:W-:Y:S01]  /*65f0*/  R2UR UR6, R12 ;  /* 0x000000000c0672ca */ /* 0x000fe200000e0000 */
[----:B------:R-:W-:Y:S01]  /*6600*/  VIADD R12, R10, 0x180 ;  /* 0x000001800a0c7836 */ /* 0x000fe20000000000 */
[----:B------:R-:W-:Y:S01]  /*6610*/  R2UR UR7, R13 ;  /* 0x000000000d0772ca */ /* 0x000fe200000e0000 */
[----:B------:R-:W-:Y:S01]  /*6620*/  IMAD.MOV.U32 R13, RZ, RZ, 0x40000040 ;  /* 0x40000040ff0d7424 */ /* 0x000fe200078e00ff */
[----:B------:R-:W-:Y:S02]  /*6630*/  WARPGROUP.DEPBAR.LE gsb0, 0x0 ;  /* 0x00008000000079c5 */ /* 0x000fe40000010000 */
[----:B------:R-:W-:-:S09]  /*6640*/  WARPGROUP.ARRIVE ;  /* 0x00000000000079c5 */ /* 0x000fd20000000000 */
        /* <DEDUP_REMOVED lines=16> */
[C---:B------:R-:W-:Y:S01]  /*6750*/  VIADD R12, R10.reuse, 0x300 ;  /* 0x000003000a0c7836 */ /* 0x040fe20000000000 */
[----:B------:R-:W-:Y:S01]  /*6760*/  R2UR UR7, R13 ;  /* 0x000000000d0772ca */ /* 0x000fe200000e0000 */
[----:B------:R-:W-:Y:S02]  /*6770*/  IMAD.MOV.U32 R13, RZ, RZ, 0x40000040 ;  /* 0x40000040ff0d7424 */ /* 0x000fe400078e00ff */
[----:B------:R-:W-:Y:S01]  /*6780*/  VIADD R10, R10, 0x380 ;  /* 0x000003800a0a7836 */ /* 0x000fe20000000000 */
[----:B------:R-:W-:Y:S02]  /*6790*/  WARPGROUP.DEPBAR.LE gsb0, 0x0 ;  /* 0x00008000000079c5 */ /* 0x000fe40000010000 */
[----:B------:R-:W-:-:S07]  /*67a0*/  WARPGROUP.ARRIVE ;  /* 0x00000000000079c5 */ /* 0x000fce0000000000 */
[----:B------:R-:W-:Y:S01]  /*67b0*/  HGMMA.64x128x16.F32.BF16 R24, R156, gdesc[UR4].tnspB, R24, gsb0 ;  /* 0x41e000049c187df0 */ /* 0x000fe20008001818 */
[----:B------:R-:W-:Y:S02]  /*67c0*/  R2UR UR6, R12 ;  /* 0x000000000c0672ca */ /* 0x000fe400000e0000 */
[----:B------:R-:W-:Y:S01]  /*67d0*/  R2UR UR7, R13 ;  /* 0x000000000d0772ca */ /* 0x000fe200000e0000 */
[----:B------:R-:W-:Y:S02]  /*67e0*/  VIADD R13, R2, 0x1 ;  /* 0x00000001020d7836 */ /* 0x000fe40000000000 */
[----:B------:R-:W-:-:S03]  /*67f0*/  IMAD.MOV.U32 R2, RZ, RZ, RZ ;  /* 0x000000ffff027224 */ /* 0x000fc600078e00ff */
[----:B------:R-:W-:-:S03]  /*6800*/  ISETP.NE.AND P2, PT, R13, 0x2, PT ;  /* 0x000000020d00780c */ /* 0x000fc60003f45270 */
[----:B------:R-:W-:Y:S01]  /*6810*/  @P0 MUFU.RCP R2, R15 ;  /* 0x0000000f00020308 */ /* 0x000fe20000001000 */
[----:B------:R-:W-:-:S04]  /*6820*/  SEL R5, RZ, 0x1, P2 ;  /* 0x00000001ff057807 */ /* 0x000fc80001000000 */
[----:B------:R-:W-:Y:S01]  /*6830*/  LOP3.LUT R16, R16, R5, RZ, 0x3c, !PT ;  /* 0x0000000510107212 */ /* 0x000fe200078e3cff */
[----:B------:R-:W-:Y:S02]  /*6840*/  WARPGROUP.DEPBAR.LE gsb0, 0x0 ;  /* 0x00008000000079c5 */ /* 0x000fe40000010000 */
[----:B------:R-:W-:-:S06]  /*6850*/  WARPGROUP.ARRIVE ;  /* 0x00000000000079c5 */ /* 0x000fcc0000000000 */
[----:B------:R-:W-:Y:S01]  /*6860*/  HGMMA.64x128x16.F32.BF16 R24, R160, gdesc[UR4].tnspB, R24, gsb0 ;  /* 0x41e00004a0187df0 */ /* 0x000fe20008001818 */
[----:B------:R-:W-:Y:S02]  /*6870*/  R2UR UR6, R10 ;  /* 0x000000000a0672ca */ /* 0x000fe400000e0000 */
[----:B------:R-:W-:Y:S01]  /*6880*/  R2UR UR7, R11 ;  /* 0x000000000b0772ca */ /* 0x000fe200000e0000 */
[----:B------:R-:W0:Y:S01]  /*6890*/  @P0 MUFU.LG2 R10, R15 ;  /* 0x0000000f000a0308 */ /* 0x000e220000000c00 */
[----:B------:R-:W1:Y:S01]  /*68a0*/  SHFL.BFLY PT, R11, R8, 0x1, 0x1f ;  /* 0x0c201f00080b7f89 */ /* 0x000e6200000e0000 */
[----:B0-----:R-:W-:-:S04]  /*68b0*/  @P0 FMUL.FTZ R5, R10, 0.69314718246459960938 ;  /* 0x3f3172180a050820 */ /* 0x001fc80000410000 */
[----:B------:R-:W-:Y:S01]  /*68c0*/  @P0 FFMA.FTZ R20, R6, R3, R5 ;  /* 0x0000000306140223 */ /* 0x000fe20000010005 */
[----:B------:R-:W-:Y:S01]  /*68d0*/  PLOP3.LUT P0, PT, PT, PT, PT, 0x8, 0x0 ;  /* 0x000000000000781c */ /* 0x000fe20003f0e170 */
[----:B-1----:R-:W-:Y:S01]  /*68e0*/  FADD.FTZ R21, R8, R11 ;  /* 0x0000000b08157221 */ /* 0x002fe20000010000 */
[----:B------:R-:W-:-:S04]  /*68f0*/  IMAD.MOV.U32 R11, RZ, RZ, RZ ;  /* 0x000000ffff0b7224 */ /* 0x000fc800078e00ff */
[----:B------:R-:W-:-:S13]  /*6900*/  FSETP.NE.FTZ.AND P3, PT, R21, RZ, PT ;  /* 0x000000ff1500720b */ /* 0x000fda0003f75000 */
[----:B------:R-:W0:Y:S01]  /*6910*/  @P3 MUFU.LG2 R12, R21 ;  /* 0x00000015000c3308 */ /* 0x000e220000000c00 */
[----:B------:R-:W-:-:S07]  /*6920*/  @P3 FMUL.FTZ R89, R4, 0.69314718246459960938 ;  /* 0x3f31721804593820 */ /* 0x000fce0000410000 */
[----:B------:R-:W1:Y:S01]  /*6930*/  @P3 MUFU.RCP R11, R21 ;  /* 0x00000015000b3308 */ /* 0x000e620000001000 */
[----:B0-----:R-:W-:-:S04]  /*6940*/  @P3 FMUL.FTZ R12, R12, 0.69314718246459960938 ;  /* 0x3f3172180c0c3820 */ /* 0x001fc80000410000 */
[----:B------:R-:W-:Y:S01]  /*6950*/  @P3 FFMA.FTZ R0, R89, R9, R12 ;  /* 0x0000000959003223 */ /* 0x000fe2000001000c */
[----:B------:R-:W-:Y:S02]  /*6960*/  WARPGROUP.DEPBAR.LE gsb0, 0x0 ;  /* 0x00008000000079c5 */ /* 0x000fe40000010000 */
[----:B------:R-:W-:-:S06]  /*6970*/  WARPGROUP.ARRIVE ;  /* 0x00000000000079c5 */ /* 0x000fcc0000000000 */
[----:B------:R-:W-:Y:S03]  /*6980*/  HGMMA.64x128x16.F32.BF16 R24, R164, gdesc[UR4].tnspB, R24, gsb0 ;  /* 0x41e00004a4187df0 */ /* 0x000fe60008001818 */
[----:B------:R-:W-:Y:S02]  /*6990*/  WARPGROUP.DEPBAR.LE gsb0, 0x0 ;  /* 0x00008000000079c5 */ /* 0x000fe40000010000 */
[-C--:B------:R-:W-:Y:S01]  /*69a0*/  FMUL.FTZ R89, R33, R2.reuse ;  /* 0x0000000221597220 */ /* 0x080fe20000410000 */
[-C--:B------:R-:W-:Y:S01]  /*69b0*/  FMUL.FTZ R88, R36, R2.reuse ;  /* 0x0000000224587220 */ /* 0x080fe20000410000 */
[----:B------:R0:W-:Y:S01]  /*69c0*/  @!P1 SYNCS.ARRIVE.TRANS64.RED.A1T0 RZ, [R7+URZ], RZ ;  /* 0x000000ff07ff99a7 */ /* 0x0001e2000810043f */
        /* <DEDUP_REMOVED lines=30> */
[-C--:B-1----:R-:W-:Y:S01]  /*6bb0*/  FMUL.FTZ R93, R26, R11.reuse ;  /* 0x0000000b1a5d7220 */ /* 0x082fe20000410000 */
[-C--:B------:R-:W-:Y:S01]  /*6bc0*/  FMUL.FTZ R10, R27, R11.reuse ;  /* 0x0000000b1b0a7220 */ /* 0x080fe20000410000 */
[-C--:B------:R-:W-:Y:S01]  /*6bd0*/  FMUL.FTZ R8, R30, R11.reuse ;  /* 0x0000000b1e087220 */ /* 0x080fe20000410000 */
[-C--:B0-----:R-:W-:Y:S01]  /*6be0*/  FMUL.FTZ R7, R31, R11.reuse ;  /* 0x0000000b1f077220 */ /* 0x081fe20000410000 */
        /* <DEDUP_REMOVED lines=28> */
[----:B------:R-:W-:-:S07]  /*6db0*/  SEL R2, R13, RZ, P2 ;  /* 0x000000ff0d027207 */ /* 0x000fce0001000000 */
.L_x_368:
[----:B------:R-:W0:Y:S01]  /*6dc0*/  S2R R4, SR_CgaCtaId ;  /* 0x0000000000047919 */ /* 0x000e220000008800 */
[----:B------:R-:W-:Y:S01]  /*6dd0*/  MOV R3, 0x400 ;  /* 0x0000040000037802 */ /* 0x000fe20000000f00 */
[----:B------:R-:W-:Y:S01]  /*6de0*/  BSSY B0, `(.L_x_390) ;  /* 0x000022e000007945 */ /* 0x000fe20003800000 */
[----:B------:R-:W-:Y:S02]  /*6df0*/  BAR.SYNC.DEFER_BLOCKING 0x5, 0x180 ;  /* 0x0146000000007b1d */ /* 0x000fe40000010000 */
[----:B0-----:R-:W-:-:S05]  /*6e00*/  LEA R3, R4, R3, 0x18 ;  /* 0x0000000304037211 */ /* 0x001fca00078ec0ff */
[----:B------:R-:W0:Y:S02]  /*6e10*/  LDS.128 R44, [R3+0x348d0] ;  /* 0x0348d000032c7984 */ /* 0x000e240000000c00 */
[----:B0-----:R-:W-:Y:S02]  /*6e20*/  R2UR UR6, R45 ;  /* 0x000000002d0672ca */ /* 0x001fe400000e0000 */
[----:B------:R-:W-:Y:S01]  /*6e30*/  R2UR UR5, R46 ;  /* 0x000000002e0572ca */ /* 0x000fe200000e0000 */
[----:B------:R-:W-:Y:S06]  /*6e40*/  BAR.ARV 0x4, 0x180 ;  /* 0x0106000000007b1d */ /* 0x000fec0000002000 */
[----:B------:R-:W-:Y:S08]  /*6e50*/  @P0 BRA `(.L_x_391) ;  /* 0x00000014007c0947 */ /* 0x000ff00003800000 */
[----:B------:R-:W0:Y:S01]  /*6e60*/  S2R R4, SR_SWINHI ;  /* 0x0000000000047919 */ /* 0x000e220000002f00 */
[----:B------:R-:W-:Y:S01]  /*6e70*/  F2FP.BF16.F32.PACK_AB R7, R7, R8 ;  /* 0x000000080707723e */ /* 0x000fe200000010ff */
[----:B------:R-:W-:Y:S01]  /*6e80*/  ULDC.64 UR8, c[0x0][0xc00] ;  /* 0x0003000000087ab9 */ /* 0x000fe20000000a00 */
[----:B------:R-:W-:Y:S01]  /*6e90*/  F2FP.BF16.F32.PACK_AB R6, R6, R91 ;  /* 0x0000005b0606723e */ /* 0x000fe200000010ff */
[----:B------:R-:W-:Y:S01]  /*6ea0*/  UISETP.NE.U32.AND UP0, UPT, UR8, URZ, UPT ;  /* 0x0000003f0800728c */ /* 0x000fe2000bf05070 */
[----:B------:R-:W-:Y:S01]  /*6eb0*/  F2FP.BF16.F32.PACK_AB R64, R65, R64 ;  /* 0x000000404140723e */ /* 0x000fe200000010ff */
[----:B------:R-:W-:Y:S01]  /*6ec0*/  USHF.L.U32 UR10, UR61, 0x2, URZ ;  /* 0x000000023d0a7899 */ /* 0x000fe2000800063f */
[----:B------:R-:W-:Y:S01]  /*6ed0*/  F2FP.BF16.F32.PACK_AB R65, R67, R66 ;  /* 0x000000424341723e */ /* 0x000fe200000010ff */
[----:B------:R-:W-:Y:S01]  /*6ee0*/  UISETP.NE.AND.EX UP0, UPT, UR9, URZ, UPT, UP0 ;  /* 0x0000003f0900728c */ /* 0x000fe2000bf05300 */
[----:B------:R-:W-:Y:S01]  /*6ef0*/  F2FP.BF16.F32.PACK_AB R72, R73, R72 ;  /* 0x000000484948723e */ /* 0x000fe200000010ff */
[----:B------:R-:W-:Y:S01]  /*6f00*/  ULDC.64 UR12, c[0x0][0x208] ;  /* 0x00008200000c7ab9 */ /* 0x000fe20000000a00 */
        /* <DEDUP_REMOVED lines=9> */
[----:B------:R-:W-:Y:S02]  /*6fa0*/  R2UR UR4, R186 ;  /* 0x00000000ba0472ca */ /* 0x000fe400000e0000 */
[----:B------:R-:W-:Y:S02]  /*6fb0*/  R2UR UR14, R22 ;  /* 0x00000000160e72ca */ /* 0x000fe400000e0000 */
[----:B------:R-:W-:Y:S02]  /*6fc0*/  MOV R28, R3 ;  /* 0x00000003001c7202 */ /* 0x000fe40000000f00 */
[----:B0-----:R-:W-:-:S03]  /*6fd0*/  MOV R29, R4 ;  /* 0x00000004001d7202 */ /* 0x001fc60000000f00 */
[----:B------:R-:W-:-:S04]  /*6fe0*/  IMAD.WIDE R4, R192, 0x2, R28 ;  /* 0x00000002c0047825 */ /* 0x000fc800078e021c */
[----:B------:R-:W-:Y:S01]  /*6ff0*/  USHF.L.U64.HI UR11, UR61, 0x2, UR4 ;  /* 0x000000023d0b7899 */ /* 0x000fe20008010204 */
[C---:B------:R-:W-:Y:S01]  /*7000*/  LOP3.LUT R9, R4.reuse, 0x380, RZ, 0xc0, !PT ;  /* 0x0000038004097812 */ /* 0x040fe200078ec0ff */
[----:B------:R-:W-:Y:S01]  /*7010*/  UIADD3 UR4, UP1, UR10, UR8, URZ ;  /* 0x000000080a047290 */ /* 0x000fe2000ff3e03f */
[C---:B------:R-:W-:Y:S02]  /*7020*/  IADD3 R97, P5, R4.reuse, 0x40, RZ ;  /* 0x0000004004617810 */ /* 0x040fe40007fbe0ff */
[C---:B------:R-:W-:Y:S01]  /*7030*/  IADD3 R45, P6, R4.reuse, 0x20, RZ ;  /* 0x00000020042d7810 */ /* 0x040fe20007fde0ff */
[----:B------:R-:W-:Y:S01]  /*7040*/  UIADD3.X UR7, UR11, UR9, URZ, UP1, !UPT ;  /* 0x000000090b077290 */ /* 0x000fe20008ffe43f */
[----:B------:R-:W-:Y:S01]  /*7050*/  IADD3 R99, P4, R4, 0x60, RZ ;  /* 0x0000006004637810 */ /* 0x000fe20007f9e0ff */
[--C-:B------:R-:W-:Y:S01]  /*7060*/  IMAD.X R27, RZ, RZ, R5.reuse, P5 ;  /* 0x000000ffff1b7224 */ /* 0x100fe200028e0605 */
[----:B------:R-:W-:Y:S01]  /*7070*/  SHF.R.U64 R9, R9, 0x3, RZ ;  /* 0x0000000309097819 */ /* 0x000fe200000012ff */
[--C-:B------:R-:W-:Y:S01]  /*7080*/  IMAD.X R31, RZ, RZ, R5.reuse, P6 ;  /* 0x000000ffff1f7224 */ /* 0x100fe200030e0605 */
[----:B------:R-:W-:Y:S01]  /*7090*/  LOP3.LUT R24, R97, 0x380, RZ, 0xc0, !PT ;  /* 0x0000038061187812 */ /* 0x000fe200078ec0ff */
[----:B------:R-:W-:Y:S01]  /*70a0*/  IMAD.X R25, RZ, RZ, R5, P4 ;  /* 0x000000ffff197224 */ /* 0x000fe200020e0605 */
[----:B------:R-:W-:Y:S01]  /*70b0*/  LOP3.LUT R14, R45, 0x380, RZ, 0xc0, !PT ;  /* 0x000003802d0e7812 */ /* 0x000fe200078ec0ff */
[----:B------:R-:W-:Y:S01]  /*70c0*/  ULDC.64 UR8, c[0x0][0xc08] ;  /* 0x0003020000087ab9 */ /* 0x000fe20000000a00 */
[----:B------:R-:W-:-:S02]  /*70d0*/  LOP3.LUT R44, R99, 0x380, RZ, 0xc0, !PT ;  /* 0x00000380632c7812 */ /* 0x000fc400078ec0ff */
[C---:B------:R-:W-:Y:S02]  /*70e0*/  IADD3 R101, P3, R4.reuse, 0x4000, RZ ;  /* 0x0000400004657810 */ /* 0x040fe40007f7e0ff */
[C---:B------:R-:W-:Y:S02]  /*70f0*/  IADD3 R103, P2, R4.reuse, 0x4020, RZ ;  /* 0x0000402004677810 */ /* 0x040fe40007f5e0ff */
[C---:B------:R-:W-:Y:S01]  /*7100*/  IADD3 R105, P1, R4.reuse, 0x4040, RZ ;  /* 0x0000404004697810 */ /* 0x040fe20007f3e0ff */
[--C-:B------:R-:W-:Y:S01]  /*7110*/  IMAD.X R15, RZ, RZ, R5.reuse, P3 ;  /* 0x000000ffff0f7224 */ /* 0x100fe200018e0605 */
[----:B------:R-:W-:Y:S01]  /*7120*/  IADD3 R92, P0, R4, 0x4060, RZ ;  /* 0x00004060045c7810 */ /* 0x000fe20007f1e0ff */
[--C-:B------:R-:W-:Y:S01]  /*7130*/  IMAD.X R13, RZ, RZ, R5.reuse, P2 ;  /* 0x000000ffff0d7224 */ /* 0x100fe200010e0605 */
[----:B------:R-:W-:Y:S01]  /*7140*/  LOP3.LUT R4, R9, R4, RZ, 0x3c, !PT ;  /* 0x0000000409047212 */ /* 0x000fe200078e3cff */
[--C-:B------:R-:W-:Y:S01]  /*7150*/  IMAD.X R11, RZ, RZ, R5.reuse, P1 ;  /* 0x000000ffff0b7224 */ /* 0x100fe200008e0605 */
[----:B------:R-:W-:Y:S01]  /*7160*/  SHF.R.U64 R24, R24, 0x3, RZ ;  /* 0x0000000318187819 */ /* 0x000fe200000012ff */
[----:B------:R-:W-:Y:S01]  /*7170*/  IMAD.X R9, RZ, RZ, R5, P0 ;  /* 0x000000ffff097224 */ /* 0x000fe200000e0605 */
[----:B------:R-:W-:-:S02]  /*7180*/  SHF.R.U64 R14, R14, 0x3, RZ ;  /* 0x000000030e0e7819 */ /* 0x000fc400000012ff */
[----:B------:R-:W-:Y:S02]  /*7190*/  SHF.R.U64 R44, R44, 0x3, RZ ;  /* 0x000000032c2c7819 */ /* 0x000fe400000012ff */
[----:B------:R-:W-:Y:S02]  /*71a0*/  MOV R94, R4 ;  /* 0x00000004005e7202 */ /* 0x000fe40000000f00 */
[----:B------:R-:W-:Y:S02]  /*71b0*/  LOP3.LUT R26, R24, R97, RZ, 0x3c, !PT ;  /* 0x00000061181a7212 */ /* 0x000fe400078e3cff */
[----:B------:R-:W-:Y:S02]  /*71c0*/  F2FP.BF16.F32.PACK_AB R5, R10, R93 ;  /* 0x0000005d0a05723e */ /* 0x000fe400000010ff */
[----:B------:R-:W-:Y:S02]  /*71d0*/  LOP3.LUT R30, R14, R45, RZ, 0x3c, !PT ;  /* 0x0000002d0e1e7212 */ /* 0x000fe400078e3cff */
[----:B------:R-:W-:-:S02]  /*71e0*/  LOP3.LUT R24, R44, R99, RZ, 0x3c, !PT ;  /* 0x000000632c187212 */ /* 0x000fc400078e3cff */
[----:B------:R-:W-:Y:S02]  /*71f0*/  LOP3.LUT R10, R103, 0x380, RZ, 0xc0, !PT ;  /* 0x00000380670a7812 */ /* 0x000fe400078ec0ff */
[----:B------:R-:W-:Y:S02]  /*7200*/  LOP3.LUT R44, R105, 0x380, RZ, 0xc0, !PT ;  /* 0x00000380692c7812 */ /* 0x000fe400078ec0ff */
[----:B------:R-:W-:Y:S02]  /*7210*/  LOP3.LUT R45, R92, 0x380, RZ, 0xc0, !PT ;  /* 0x000003805c2d7812 */ /* 0x000fe400078ec0ff */
[----:B------:R-:W-:Y:S02]  /*7220*/  LOP3.LUT R46, R101, 0x380, RZ, 0xc0, !PT ;  /* 0x00000380652e7812 */ /* 0x000fe400078ec0ff */
[----:B------:R-:W-:Y:S02]  /*7230*/  SHF.R.U64 R10, R10, 0x3, RZ ;  /* 0x000000030a0a7819 */ /* 0x000fe400000012ff */
[----:B------:R-:W-:-:S02]  /*7240*/  SHF.R.U64 R44, R44, 0x3, RZ ;  /* 0x000000032c2c7819 */ /* 0x000fc400000012ff */
[----:B------:R-:W-:Y:S02]  /*7250*/  SHF.R.U64 R45, R45, 0x3, RZ ;  /* 0x000000032d2d7819 */ /* 0x000fe400000012ff */
[----:B------:R-:W-:Y:S02]  /*7260*/  SHF.R.U64 R46, R46, 0x3, RZ ;  /* 0x000000032e2e7819 */ /* 0x000fe400000012ff */
[----:B------:R-:W-:Y:S01]  /*7270*/  F2FP.BF16.F32.PACK_AB R4, R12, R95 ;  /* 0x0000005f0c04723e */ /* 0x000fe200000010ff */
[----:B------:R-:W-:Y:S01]  /*7280*/  BAR.SYNC.DEFER_BLOCKING 0x1, 0x100 ;  /* 0x0044000000007b1d */ /* 0x000fe20000010000 */
[----:B------:R-:W-:Y:S02]  /*7290*/  LOP3.LUT R12, R10, R103, RZ, 0x3c, !PT ;  /* 0x000000670a0c7212 */ /* 0x000fe400078e3cff */
[----:B------:R-:W-:Y:S02]  /*72a0*/  LOP3.LUT R10, R44, R105, RZ, 0x3c, !PT ;  /* 0x000000692c0a7212 */ /* 0x000fe400078e3cff */
[----:B------:R-:W-:-:S02]  /*72b0*/  LOP3.LUT R8, R45, R92, RZ, 0x3c, !PT ;  /* 0x0000005c2d087212 */ /* 0x000fc400078e3cff */
[----:B------:R-:W-:Y:S02]  /*72c0*/  LOP3.LUT R14, R46, R101, RZ, 0x3c, !PT ;  /* 0x000000652e0e7212 */ /* 0x000fe400078e3cff */
[----:B------:R-:W-:Y:S02]  /*72d0*/  MOV R92, R30 ;  /* 0x0000001e005c7202 */ /* 0x000fe40000000f00 */
[----:B------:R-:W-:Y:S02]  /*72e0*/  MOV R31, R10 ;  /* 0x0000000a001f7202 */ /* 0x000fe40000000f00 */
[----:B------:R-:W-:Y:S02]  /*72f0*/  MOV R30, R8 ;  /* 0x00000008001e7202 */ /* 0x000fe40000000f00 */
[----:B------:R-:W-:Y:S02]  /*7300*/  F2FP.BF16.F32.PACK_AB R8, R89, R90 ;  /* 0x0000005a5908723e */ /* 0x000fe400000010ff */
[----:B------:R-:W-:-:S02]  /*7310*/  F2FP.BF16.F32.PACK_AB R9, R35, R34 ;  /* 0x000000222309723e */ /* 0x000fc400000010ff */
[----:B------:R-:W-:Y:S02]  /*7320*/  F2FP.BF16.F32.PACK_AB R10, R37, R88 ;  /* 0x00000058250a723e */ /* 0x000fe400000010ff */
[----:B------:R-:W-:Y:S02]  /*7330*/  F2FP.BF16.F32.PACK_AB R11, R39, R38 ;  /* 0x00000026270b723e */ /* 0x000fe400000010ff */
[----:B------:R-:W-:Y:S01]  /*7340*/  MOV R91, R26 ;  /* 0x0000001a005b7202 */ /* 0x000fe20000000f00 */
[----:B------:R0:W-:Y:S01]  /*7350*/  STSM.16.M88.4 [R94], R4 ;  /* 0x000000045e007844 */ /* 0x0001e20000000200 */
[----:B------:R-:W-:Y:S02]  /*7360*/  MOV R45, R14 ;  /* 0x0000000e002d7202 */ /* 0x000fe40000000f00 */
[----:B------:R-:W-:Y:S01]  /*7370*/  MOV R44, R12 ;  /* 0x0000000c002c7202 */ /* 0x000fe20000000f00 */
[----:B------:R-:W-:Y:S01]  /*7380*/  STSM.16.M88.4 [R92], R8 ;  /* 0x000000085c007844 */ /* 0x000fe20000000200 */
[----:B------:R-:W-:-:S02]  /*7390*/  MOV R46, R24 ;  /* 0x00000018002e7202 */ /* 0x000fc40000000f00 */
[----:B------:R-:W-:Y:S02]  /*73a0*/  F2FP.BF16.F32.PACK_AB R12, R49, R48 ;  /* 0x00000030310c723e */ /* 0x000fe400000010ff */
[----:B------:R-:W-:Y:S02]  /*73b0*/  F2FP.BF16.F32.PACK_AB R13, R51, R50 ;  /* 0x00000032330d723e */ /* 0x000fe400000010ff */
[----:B------:R-:W-:Y:S02]  /*73c0*/  F2FP.BF16.F32.PACK_AB R14, R53, R52 ;  /* 0x00000034350e723e */ /* 0x000fe400000010ff */
[----:B------:R-:W-:Y:S02]  /*73d0*/  F2FP.BF16.F32.PACK_AB R15, R55, R54 ;  /* 0x00000036370f723e */ /* 0x000fe400000010ff */
[----:B------:R-:W-:Y:S02]  /*73e0*/  F2FP.BF16.F32.PACK_AB R24, R57, R56 ;  /* 0x000000383918723e */ /* 0x000fe400000010ff */
[----:B0-----:R-:W-:-:S02]  /*73f0*/  F2FP.BF16.F32.PACK_AB R4, R41, R40 ;  /* 0x000000282904723e */ /* 0x001fc400000010ff */
[----:B------:R-:W-:Y:S02]  /*7400*/  F2FP.BF16.F32.PACK_AB R5, R43, R42 ;  /* 0x0000002a2b05723e */ /* 0x000fe400000010ff */
[----:B------:R-:W-:Y:S02]  /*7410*/  F2FP.BF16.F32.PACK_AB R6, R33, R36 ;  /* 0x000000242106723e */ /* 0x000fe400000010ff */
[----:B------:R-:W-:Y:S02]  /*7420*/  F2FP.BF16.F32.PACK_AB R7, R21, R32 ;  /* 0x000000201507723e */ /* 0x000fe400000010ff */
[----:B------:R-:W-:Y:S02]  /*7430*/  F2FP.BF16.F32.PACK_AB R25, R59, R58 ;  /* 0x0000003a3b19723e */ /* 0x000fe400000010ff */
[----:B------:R-:W-:Y:S01]  /*7440*/  F2FP.BF16.F32.PACK_AB R26, R61, R60 ;  /* 0x0000003c3d1a723e */ /* 0x000fe200000010ff */
[----:B------:R0:W-:Y:S01]  /*7450*/  STSM.16.M88.4 [R91], R4 ;  /* 0x000000045b007844 */ /* 0x0001e20000000200 */
[----:B------:R-:W-:-:S02]  /*7460*/  F2FP.BF16.F32.PACK_AB R27, R63, R62 ;  /* 0x0000003e3f1b723e */ /* 0x000fc400000010ff */
[----:B------:R-:W-:Y:S01]  /*7470*/  PLOP3.LUT P0, PT, PT, PT, UP0, 0x80, 0x0 ;  /* 0x000000000000781c */ /* 0x000fe20003f0f008 */
[----:B------:R1:W-:Y:S04]  /*7480*/  STSM.16.M88.4 [R46], R12 ;  /* 0x0000000c2e007844 */ /* 0x0003e80000000200 */
[----:B------:R2:W-:Y:S04]  /*7490*/  STSM.16.M88.4 [R45], R24 ;  /* 0x000000182d007844 */ /* 0x0005e80000000200 */
[----:B------:R2:W-:Y:S04]  /*74a0*/  STSM.16.M88.4 [R44], R64 ;  /* 0x000000402c007844 */ /* 0x0005e80000000200 */
[----:B------:R2:W-:Y:S01]  /*74b0*/  STSM.16.M88.4 [R31], R72 ;  /* 0x000000481f007844 */ /* 0x0005e20000000200 */
[----:B0-----:R-:W-:-:S02]  /*74c0*/  IMAD.U32 R4, RZ, RZ, UR4 ;  /* 0x00000004ff047e24 */ /* 0x001fc4000f8e00ff */
[----:B------:R-:W-:Y:S01]  /*74d0*/  IMAD.U32 R5, RZ, RZ, UR7 ;  /* 0x00000007ff057e24 */ /* 0x000fe2000f8e00ff */
[----:B------:R2:W-:Y:S01]  /*74e0*/  STSM.16.M88.4 [R30], R80 ;  /* 0x000000501e007844 */ /* 0x0005e20000000200 */
[----:B-1----:R-:W0:Y:S08]  /*74f0*/  LDC R46, c[0x0][0xbe8] ;  /* 0x0002fa00ff2e7b82 */ /* 0x002e300000000800 */
[----:B------:R-:W-:Y:S06]  /*7500*/  BAR.SYNC.DEFER_BLOCKING 0x1, 0x100 ;  /* 0x0044000000007b1d */ /* 0x000fec0000010000 */
[----:B------:R-:W3:Y:S01]  /*7510*/  @P0 LDG.E R6, desc[UR12][R4.64] ;  /* 0x0000000c04060981 */ /* 0x000ee2000c1e1900 */
[----:B0-----:R-:W-:Y:S01]  /*7520*/  ISETP.NE.AND P1, PT, R46, 0x1, PT ;  /* 0x000000012e00780c */ /* 0x001fe20003f25270 */
[----:B------:R-:W-:Y:S01]  /*7530*/  UISETP.NE.U32.AND UP1, UPT, UR8, URZ, UPT ;  /* 0x0000003f0800728c */ /* 0x000fe2000bf25070 */
[----:B------:R-:W-:Y:S01]  /*7540*/  IMAD.U32 R12, RZ, RZ, UR14 ;  /* 0x0000000eff0c7e24 */ /* 0x000fe2000f8e00ff */
[----:B------:R-:W-:Y:S01]  /*7550*/  ULDC UR7, c[0x0][0xa88] ;  /* 0x0002a20000077ab9 */ /* 0x000fe20000000800 */
[----:B------:R-:W-:Y:S01]  /*7560*/  UMOV UR4, URZ ;  /* 0x0000003f00047c82 */ /* 0x000fe20008000000 */
[----:B------:R-:W-:Y:S01]  /*7570*/  UISETP.NE.AND.EX UP1, UPT, UR9, URZ, UPT, UP1 ;  /* 0x0000003f0900728c */ /* 0x000fe2000bf25310 */
[----:B------:R-:W-:-:S05]  /*7580*/  IMAD.U32 R7, RZ, RZ, UR7 ;  /* 0x00000007ff077e24 */ /* 0x000fca000f8e00ff */
[----:B------:R-:W-:Y:S02]  /*7590*/  PLOP3.LUT P2, PT, PT, PT, UP1, 0x80, 0x0 ;  /* 0x000000000000781c */ /* 0x000fe40003f4f018 */
[----:B------:R-:W0:Y:S03]  /*75a0*/  @P1 LDC R8, c[0x0][0xbec] ;  /* 0x0002fb00ff081b82 */ /* 0x000e260000000800 */
[----:B------:R-:W-:-:S04]  /*75b0*/  @UP1 UIADD3 UR8, UP2, UR10, UR8, URZ ;  /* 0x000000080a081290 */ /* 0x000fc8000ff5e03f */
[----:B------:R-:W-:Y:S01]  /*75c0*/  @UP1 UIADD3.X UR9, UR11, UR9, URZ, UP2, !UPT ;  /* 0x000000090b091290 */ /* 0x000fe200097fe43f */
[----:B------:R-:W1:Y:S01]  /*75d0*/  @P1 LDC R10, c[0x0][0xbf0] ;  /* 0x0002fc00ff0a1b82 */ /* 0x000e620000000800 */
[----:B------:R-:W-:-:S04]  /*75e0*/  IMAD.U32 R14, RZ, RZ, UR8 ;  /* 0x00000008ff0e7e24 */ /* 0x000fc8000f8e00ff */
[----:B------:R-:W-:-:S05]  /*75f0*/  IMAD.U32 R15, RZ, RZ, UR9 ;  /* 0x00000009ff0f7e24 */ /* 0x000fca000f8e00ff */
[----:B------:R2:W5:Y:S01]  /*7600*/  @P2 LDG.E R7, desc[UR12][R14.64] ;  /* 0x0000000c0e072981 */ /* 0x000562000c1e1900 */
[----:B---3--:R-:W-:Y:S01]  /*7610*/  @P0 R2UR UR4, R6 ;  /* 0x00000000060402ca */ /* 0x008fe200000e0000 */
[----:B012---:R-:W-:-:S14]  /*7620*/  @P2 BRA `(.L_x_392) ;  /* 0x0000000000142947 */ /* 0x007fdc0003800000 */
[----:B------:R-:W-:Y:S05]  /*7630*/  @!P0 BRA `(.L_x_392) ;  /* 0x0000000000108947 */ /* 0x000fea0003800000 */
[----:B------:R-:W-:Y:S02]  /*7640*/  ULDC.64 UR8, c[0x0][0x208] ;  /* 0x0000820000087ab9 */ /* 0x000fe40000000a00 */
[----:B------:R-:W2:Y:S04]  /*7650*/  LDG.E R6, desc[UR8][R4.64] ;  /* 0x0000000804067981 */ /* 0x000ea8000c1e1900 */
[----:B-----5:R-:W2:Y:S02]  /*7660*/  LDG.E R7, desc[UR8][R4.64+0x4] ;  /* 0x0000040804077981 */ /* 0x020ea4000c1e1900 */
[----:B--2---:R-:W-:-:S07]  /*7670*/  IMAD.IADD R7, R7, 0x1, -R6 ;  /* 0x0000000107077824 */ /* 0x004fce00078e0a06 */
.L_x_392:
[----:B------:R-:W-:Y:S01]  /*7680*/  R2UR UR17, R23 ;  /* 0x00000000171172ca */ /* 0x000fe200000e0000 */
[----:B------:R-:W-:Y:S01]  /*7690*/  ULDC.64 UR12, c[0x0][0xb90] ;  /* 0x0002e400000c7ab9 */ /* 0x000fe20000000a00 */
[----:B------:R-:W-:Y:S01]  /*76a0*/  R2UR UR15, R186 ;  /* 0x00000000ba0f72ca */ /* 0x000fe200000e0000 */
[----:B------:R-:W-:Y:S01]  /*76b0*/  USHF.R.S32.HI UR11, URZ, 0x1f, UR4 ;  /* 0x0000001f3f0b7899 */ /* 0x000fe20008011404 */
[----:B------:R-:W-:Y:S01]  /*76c0*/  IMAD R11, R12, 0x80, R191 ;  /* 0x000000800c0b7824 */ /* 0x000fe200078e02bf */
[----:B------:R-:W-:Y:S01]  /*76d0*/  UMOV UR10, UR4 ;  /* 0x00000004000a7c82 */ /* 0x000fe20008000000 */
[----:B------:R-:W-:Y:S01]  /*76e0*/  USEL UR61, UR61, URZ, !UP0 ;  /* 0x0000003f3d3d7287 */ /* 0x000fe2000c000000 */
[----:B------:R-:W-:Y:S01]  /*76f0*/  R2UR UR16, R22 ;  /* 0x00000000161072ca */ /* 0x000fe200000e0000 */
[----:B------:R-:W-:Y:S01]  /*7700*/  @P1 IMAD.HI.U32 R5, R11, R8, RZ ;  /* 0x000000080b051227 */ /* 0x000fe200078e00ff */
[----:B------:R-:W0:Y:S01]  /*7710*/  @P1 LDC R21, c[0x0][0xbec] ;  /* 0x0002fb00ff151b82 */ /* 0x000e220000000800 */
[----:B------:R-:W-:-:S02]  /*7720*/  ULDC.64 UR18, c[0x0][0x208] ;  /* 0x0000820000127ab9 */ /* 0x000fc40000000a00 */
[----:B------:R-:W-:Y:S01]  /*7730*/  IMAD.MOV.U32 R4, RZ, RZ, R11 ;  /* 0x000000ffff047224 */ /* 0x000fe200078e000b */
[----:B------:R-:W-:Y:S01]  /*7740*/  USHF.R.S32.HI UR14, URZ, 0x1f, UR17 ;  /* 0x0000001f3f0e7899 */ /* 0x000fe20008011411 */
[----:B------:R-:W-:Y:S01]  /*7750*/  @P1 SHF.R.U32.HI R4, RZ, R10, R5 ;  /* 0x0000000aff041219 */ /* 0x000fe20000011605 */
[----:B------:R-:W-:Y:S01]  /*7760*/  UIMAD.WIDE.U32 UR8, UR17, UR12, UR10 ;  /* 0x0000000c110872a5 */ /* 0x000fe2000f8e000a */
[----:B------:R-:W-:Y:S01]  /*7770*/  IMAD R5, R184, 0x40, R17 ;  /* 0x00000040b8057824 */ /* 0x000fe200078e0211 */
[----:B------:R-:W-:Y:S01]  /*7780*/  UIMAD UR7, UR14, UR12, URZ ;  /* 0x0000000c0e0772a4 */ /* 0x000fe2000f8e023f */
[----:B-----5:R-:W-:Y:S01]  /*7790*/  IMAD R51, R7, R46, RZ ;  /* 0x0000002e07337224 */ /* 0x020fe200078e02ff */
[----:B------:R-:W-:Y:S01]  /*77a0*/  USEL UR15, UR15, URZ, !UP0 ;  /* 0x0000003f0f0f7287 */ /* 0x000fe2000c000000 */
[----:B------:R-:W-:Y:S01]  /*77b0*/  IMAD.MOV R9, RZ, RZ, -R4 ;  /* 0x000000ffff097224 */ /* 0x000fe200078e0a04 */
[----:B------:R-:W-:Y:S01]  /*77c0*/  UIMAD UR7, UR17, UR13, UR7 ;  /* 0x0000000d110772a4 */ /* 0x000fe2000f8e0207 */
[----:B------:R-:W-:Y:S01]  /*77d0*/  IMAD.WIDE R28, R5, 0x2, R28 ;  /* 0x00000002051c7825 */ /* 0x000fe200078e021c */
[----:B------:R-:W-:Y:S01]  /*77e0*/  SHF.R.S32.HI R5, RZ, 0x1f, R4 ;  /* 0x0000001fff057819 */ /* 0x000fe20000011404 */
[----:B------:R-:W-:Y:S01]  /*77f0*/  ULDC.64 UR12, c[0x0][0xb98] ;  /* 0x0002e600000c7ab9 */ /* 0x000fe20000000a00 */
[----:B------:R-:W-:Y:S01]  /*7800*/  UIADD3 UR9, UR9, UR7, URZ ;  /* 0x0000000709097290 */ /* 0x000fe2000fffe03f */
[----:B------:R-:W-:Y:S01]  /*7810*/  IMAD R9, R46, R9, R11 ;  /* 0x000000092e097224 */ /* 0x000fe200078e020b */
[----:B------:R-:W-:Y:S01]  /*7820*/  UIMAD UR7, UR15, UR12, URZ ;  /* 0x0000000c0f0772a4 */ /* 0x000fe2000f8e023f */
[----:B------:R-:W-:Y:S01]  /*7830*/  IADD3 R13, P3, R28, 0x2000, RZ ;  /* 0x000020001c0d7810 */ /* 0x000fe20007f7e0ff */
[----:B------:R-:W-:Y:S01]  /*7840*/  UIMAD.WIDE.U32 UR8, UR61, UR12, UR8 ;  /* 0x0000000c3d0872a5 */ /* 0x000fe2000f8e0008 */
[----:B------:R-:W-:Y:S01]  /*7850*/  IMAD.U32 R14, RZ, RZ, UR16 ;  /* 0x00000010ff0e7e24 */ /* 0x000fe2000f8e00ff */
[----:B------:R-:W-:Y:S01]  /*7860*/  UIMAD UR7, UR61, UR13, UR7 ;  /* 0x0000000d3d0772a4 */ /* 0x000fe2000f8e0207 */
[----:B------:R-:W-:-:S02]  /*7870*/  LOP3.LUT R8, R13, 0x380, RZ, 0xc0, !PT ;  /* 0x000003800d087812 */ /* 0x000fc400078ec0ff */
[----:B------:R-:W-:Y:S01]  /*7880*/  IADD3 R15, P0, R28, 0x1000, RZ ;  /* 0x000010001c0f7810 */ /* 0x000fe20007f1e0ff */
[----:B------:R-:W-:Y:S01]  /*7890*/  IMAD R14, R14, 0x80, R189 ;  /* 0x000000800e0e7824 */ /* 0x000fe200078e02bd */
[----:B------:R-:W-:Y:S01]  /*78a0*/  IADD3 R4, P2, R4, UR8, RZ ;  /* 0x0000000804047c10 */ /* 0x000fe2000ff5e0ff */
[----:B------:R-:W-:Y:S01]  /*78b0*/  IMAD.U32 R6, RZ, RZ, UR7 ;  /* 0x00000007ff067e24 */ /* 0x000fe2000f8e00ff */
[----:B------:R-:W-:Y:S01]  /*78c0*/  SHF.R.U64 R8, R8, 0x3, RZ ;  /* 0x0000000308087819 */ /* 0x000fe200000012ff */
[----:B------:R-:W-:Y:S01]  /*78d0*/  ULDC.64 UR12, c[0x0][0xaa0] ;  /* 0x0002a800000c7ab9 */ /* 0x000fe20000000a00 */
[----:B------:R-:W-:Y:S02]  /*78e0*/  IADD3 R41, P6, R28, 0x4000, RZ ;  /* 0x000040001c297810 */ /* 0x000fe40007fde0ff */
[----:B------:R-:W-:Y:S01]  /*78f0*/  IADD3.X R5, R5, UR9, R6, P2, !PT ;  /* 0x0000000905057c10 */ /* 0x000fe200097fe406 */
[----:B------:R-:W-:Y:S01]  /*7900*/  ULDC.64 UR8, c[0x0][0xb88] ;  /* 0x0002e20000087ab9 */ /* 0x000fe20000000a00 */
[----:B------:R-:W-:-:S02]  /*7910*/  SHF.R.S32.HI R6, RZ, 0x1f, R9 ;  /* 0x0000001fff067819 */ /* 0x000fc40000011409 */
[----:B------:R-:W-:Y:S01]  /*7920*/  IADD3 R11, P2, R28, 0x3000, RZ ;  /* 0x000030001c0b7810 */ /* 0x000fe20007f5e0ff */
[----:B------:R-:W-:Y:S01]  /*7930*/  IMAD.WIDE.U32 R4, R9, UR8, R4 ;  /* 0x0000000809047c25 */ /* 0x000fe2000f8e0004 */
[----:B------:R-:W-:Y:S01]  /*7940*/  LOP3.LUT R8, R8, R13, RZ, 0x3c, !PT ;  /* 0x0000000d08087212 */ /* 0x000fe200078e3cff */
[----:B------:R-:W-:Y:S01]  /*7950*/  UIMAD UR7, UR11, UR12, URZ ;  /* 0x0000000c0b0772a4 */ /* 0x000fe2000f8e023f */
[----:B------:R-:W-:Y:S01]  /*7960*/  IADD3 R37, P5, R28, 0x5000, RZ ;  /* 0x000050001c257810 */ /* 0x000fe20007fbe0ff */
[----:B------:R-:W-:Y:S01]  /*7970*/  IMAD R10, R6, UR8, RZ ;  /* 0x00000008060a7c24 */ /* 0x000fe2000f8e02ff */
[----:B------:R-:W-:Y:S01]  /*7980*/  LOP3.LUT R6, R11, 0x380, RZ, 0xc0, !PT ;  /* 0x000003800b067812 */ /* 0x000fe200078ec0ff */
[----:B------:R-:W-:Y:S01]  /*7990*/  IMAD.X R7, RZ, RZ, R29, P2 ;  /* 0x000000ffff077224 */ /* 0x000fe200010e061d */
[----:B------:R-:W-:Y:S01]  /*79a0*/  UIMAD UR7, UR4, UR13, UR7 ;  /* 0x0000000d040772a4 */ /* 0x000fe2000f8e0207 */
[----:B------:R-:W-:Y:S01]  /*79b0*/  IMAD R13, R9, UR9, R10 ;  /* 0x00000009090d7c24 */ /* 0x000fe2000f8e020a */
[----:B------:R-:W-:Y:S01]  /*79c0*/  ULDC.64 UR8, c[0x0][0xb50] ;  /* 0x0002d40000087ab9 */ /* 0x000fe20000000a00 */
[----:B------:R-:W-:Y:S01]  /*79d0*/  SHF.R.U64 R6, R6, 0x3, RZ ;  /* 0x0000000306067819 */ /* 0x000fe200000012ff */
[----:B------:R-:W-:Y:S01]  /*79e0*/  ULDC.64 UR10, c[0x0][0xae8] ;  /* 0x0002ba00000a7ab9 */ /* 0x000fe20000000a00 */
[----:B------:R-:W-:Y:S01]  /*79f0*/  IMAD.IADD R5, R5, 0x1, R13 ;  /* 0x0000000105057824 */ /* 0x000fe200078e020d */
[----:B------:R-:W-:Y:S01]  /*7a00*/  LEA R10, P4, R4, UR8, 0x2 ;  /* 0x00000008040a7c11 */ /* 0x000fe2000f8810ff */
[--C-:B------:R-:W-:Y:S01]  /*7a10*/  IMAD.X R13, RZ, RZ, R29.reuse, P0 ;  /* 0x000000ffff0d7224 */ /* 0x100fe200000e061d */
[----:B------:R-:W-:Y:S01]  /*7a20*/  LOP3.LUT R6, R6, R11, RZ, 0x3c, !PT ;  /* 0x0000000b06067212 */ /* 0x000fe200078e3cff */
[----:B------:R-:W-:Y:S01]  /*7a30*/  IMAD.X R9, RZ, RZ, R29, P3 ;  /* 0x000000ffff097224 */ /* 0x000fe200018e061d */
[----:B------:R-:W-:Y:S01]  /*7a40*/  LEA.HI.X R11, R4, UR9, R5, 0x2, P4 ;  /* 0x00000009040b7c11 */ /* 0x000fe2000a0f1405 */
[----:B------:R-:W-:Y:S01]  /*7a50*/  SHFL.IDX PT, R22, R10, RZ, 0x1c1f ;  /* 0x001c1fff0a167589 */ /* 0x000fe200000e0000 */
[----:B------:R-:W-:Y:S01]  /*7a60*/  LOP3.LUT P0, RZ, R187, 0x3, RZ, 0xc0, !PT ;  /* 0x00000003bbff7812 */ /* 0x000fe2000780c0ff */
[C---:B------:R-:W-:Y:S01]  /*7a70*/  VIADD R4, R14.reuse, 0x8 ;  /* 0x000000080e047836 */ /* 0x040fe20000000000 */
[----:B------:R-:W-:Y:S01]  /*7a80*/  LOP3.LUT R40, R41, 0x380, RZ, 0xc0, !PT ;  /* 0x0000038029287812 */ /* 0x000fe200078ec0ff */
[----:B------:R-:W1:Y:S01]  /*7a90*/  SHFL.IDX PT, R23, R11, RZ, 0x1c1f ;  /* 0x001c1fff0b177589 */ /* 0x000e6200000e0000 */
[----:B------:R-:W-:-:S02]  /*7aa0*/  ISETP.GE.OR P2, PT, R14, R51, P0 ;  /* 0x000000330e00720c */ /* 0x000fc40000746670 */
[----:B------:R-:W-:Y:S01]  /*7ab0*/  ISETP.GE.OR P0, PT, R4, R51, P0 ;  /* 0x000000330400720c */ /* 0x000fe20000706670 */
[----:B------:R-:W-:Y:S01]  /*7ac0*/  SHFL.IDX PT, R44, R10, 0x1, 0x1c1f ;  /* 0x003c1f000a2c7f89 */ /* 0x000fe200000e0000 */
[----:B------:R-:W-:Y:S01]  /*7ad0*/  UIMAD.WIDE.U32 UR8, UR4, UR12, URZ ;  /* 0x0000000c040872a5 */ /* 0x000fe2000f8e003f */
[C---:B------:R-:W-:Y:S02]  /*7ae0*/  IADD3 R33, P4, R28.reuse, 0x6000, RZ ;  /* 0x000060001c217810 */ /* 0x040fe40007f9e0ff */
[----:B------:R-:W2:Y:S01]  /*7af0*/  SHFL.IDX PT, R45, R11, 0x1, 0x1c1f ;  /* 0x003c1f000b2d7f89 */ /* 0x000ea200000e0000 */
[----:B------:R-:W-:Y:S01]  /*7b00*/  UIADD3 UR9, UR9, UR7, URZ ;  /* 0x0000000709097290 */ /* 0x000fe2000fffe03f */
[C---:B------:R-:W-:Y:S02]  /*7b10*/  IADD3 R5, P3, R28.reuse, 0x7000, RZ ;  /* 0x000070001c057810 */ /* 0x040fe40007f7e0ff */
[----:B------:R-:W-:Y:S02]  /*7b20*/  LOP3.LUT R36, R37, 0x380, RZ, 0xc0, !PT ;  /* 0x0000038025247812 */ /* 0x000fe400078ec0ff */
[----:B------:R-:W-:-:S02]  /*7b30*/  LOP3.LUT R25, R28, 0x380, RZ, 0xc0, !PT ;  /* 0x000003801c197812 */ /* 0x000fc400078ec0ff */
[----:B------:R-:W-:Y:S02]  /*7b40*/  LOP3.LUT R12, R15, 0x380, RZ, 0xc0, !PT ;  /* 0x000003800f0c7812 */ /* 0x000fe400078ec0ff */
[----:B------:R-:W-:Y:S01]  /*7b50*/  SHF.R.U64 R40, R40, 0x3, RZ ;  /* 0x0000000328287819 */ /* 0x000fe200000012ff */
[----:B-1----:R1:W-:Y:S01]  /*7b60*/  @!P2 ST.E desc[UR18][R22.64], R20 ;  /* 0x000000141600a985 */ /* 0x0023e2000c101912 */
[----:B------:R-:W-:Y:S01]  /*7b70*/  UIMAD UR4, UR14, UR10, URZ ;  /* 0x0000000a0e0472a4 */ /* 0x000fe2000f8e023f */
[----:B------:R-:W-:Y:S01]  /*7b80*/  LOP3.LUT R32, R33, 0x380, RZ, 0xc0, !PT ;  /* 0x0000038021207812 */ /* 0x000fe200078ec0ff */
[----:B------:R-:W-:Y:S01]  /*7b90*/  UIMAD.WIDE.U32 UR8, UR17, UR10, UR8 ;  /* 0x0000000a110872a5 */ /* 0x000fe2000f8e0008 */
[----:B------:R-:W-:Y:S01]  /*7ba0*/  LOP3.LUT R4, R5, 0x380, RZ, 0xc0, !PT ;  /* 0x0000038005047812 */ /* 0x000fe200078ec0ff */
[----:B------:R-:W-:Y:S01]  /*7bb0*/  IMAD.X R31, RZ, RZ, R29, P3 ;  /* 0x000000ffff1f7224 */ /* 0x000fe200018e061d */
[----:B------:R-:W-:Y:S01]  /*7bc0*/  SHF.R.U64 R36, R36, 0x3, RZ ;  /* 0x0000000324247819 */ /* 0x000fe200000012ff */
[----:B--2---:R2:W-:Y:S01]  /*7bd0*/  @!P0 ST.E desc[UR18][R44.64], R0 ;  /* 0x000000002c008985 */ /* 0x0045e2000c101912 */
[----:B------:R-:W-:-:S02]  /*7be0*/  SHF.R.U64 R25, R25, 0x3, RZ ;  /* 0x0000000319197819 */ /* 0x000fc400000012ff */
[----:B------:R-:W-:Y:S01]  /*7bf0*/  SHF.R.U64 R12, R12, 0x3, RZ ;  /* 0x000000030c0c7819 */ /* 0x000fe200000012ff */
[----:B-1----:R-:W-:Y:S01]  /*7c00*/  IMAD.U32 R23, RZ, RZ, UR16 ;  /* 0x00000010ff177e24 */ /* 0x002fe2000f8e00ff */
[----:B------:R-:W-:Y:S01]  /*7c10*/  UIMAD UR4, UR17, UR11, UR4 ;  /* 0x0000000b110472a4 */ /* 0x000fe2000f8e0204 */
[----:B------:R-:W-:Y:S01]  /*7c20*/  SHF.R.U64 R32, R32, 0x3, RZ ;  /* 0x0000000320207819 */ /* 0x000fe200000012ff */
[----:B------:R-:W5:Y:S01]  /*7c30*/  LD.E.128 R8, desc[UR18][R8.64] ;  /* 0x0000001208087980 */ /* 0x000f62000c101d00 */
[----:B------:R-:W-:Y:S01]  /*7c40*/  ULDC.64 UR10, c[0x0][0xaf0] ;  /* 0x0002bc00000a7ab9 */ /* 0x000fe20000000a00 */
[----:B------:R-:W-:Y:S02]  /*7c50*/  SHF.R.U64 R4, R4, 0x3, RZ ;  /* 0x0000000304047819 */ /* 0x000fe400000012ff */
[----:B------:R-:W-:Y:S01]  /*7c60*/  LOP3.LUT R40, R40, R41, RZ, 0x3c, !PT ;  /* 0x0000002928287212 */ /* 0x000fe200078e3cff */
[----:B--2---:R-:W1:Y:S01]  /*7c70*/  @P1 LDC R45, c[0x0][0xbf0] ;  /* 0x0002fc00ff2d1b82 */ /* 0x004e620000000800 */
[----:B------:R-:W-:Y:S01]  /*7c80*/  IMAD R0, R19, 0x20, R184 ;  /* 0x0000002013007824 */ /* 0x000fe200078e02b8 */
[----:B------:R-:W-:Y:S01]  /*7c90*/  UIADD3 UR9, UR9, UR4, URZ ;  /* 0x0000000409097290 */ /* 0x000fe2000fffe03f */
[----:B------:R-:W-:Y:S01]  /*7ca0*/  LOP3.LUT R36, R36, R37, RZ, 0x3c, !PT ;  /* 0x0000002524247212 */ /* 0x000fe200078e3cff */
[--C-:B------:R-:W-:Y:S01]  /*7cb0*/  IMAD.X R41, RZ, RZ, R29.reuse, P6 ;  /* 0x000000ffff297224 */ /* 0x100fe200030e061d */
[----:B------:R-:W-:Y:S01]  /*7cc0*/  LOP3.LUT R32, R32, R33, RZ, 0x3c, !PT ;  /* 0x0000002120207212 */ /* 0x000fe200078e3cff */
[----:B------:R-:W-:Y:S01]  /*7cd0*/  IMAD R22, R23, 0x80, R0 ;  /* 0x0000008017167824 */ /* 0x000fe200078e0200 */
[----:B------:R-:W-:Y:S01]  /*7ce0*/  UIMAD UR4, UR15, UR10, URZ ;  /* 0x0000000a0f0472a4 */ /* 0x000fe2000f8e023f */
[----:B------:R-:W-:Y:S01]  /*7cf0*/  LOP3.LUT R24, R25, R28, RZ, 0x3c, !PT ;  /* 0x0000001c19187212 */ /* 0x000fe200078e3cff */
[----:B------:R-:W-:Y:S01]  /*7d00*/  UIMAD.WIDE.U32 UR8, UR61, UR10, UR8 ;  /* 0x0000000a3d0872a5 */ /* 0x000fe2000f8e0008 */
[----:B0-----:R-:W-:Y:S01]  /*7d10*/  @P1 IMAD.HI.U32 R0, R22, R21, RZ ;  /* 0x0000001516001227 */ /* 0x001fe200078e00ff */
[----:B------:R-:W-:Y:S01]  /*7d20*/  UIMAD UR4, UR61, UR11, UR4 ;  /* 0x0000000b3d0472a4 */ /* 0x000fe2000f8e0204 */
[----:B------:R-:W-:Y:S01]  /*7d30*/  LOP3.LUT R12, R12, R15, RZ, 0x3c, !PT ;  /* 0x0000000f0c0c7212 */ /* 0x000fe200078e3cff */
[----:B------:R-:W5:Y:S01]  /*7d40*/  LD.E.128 R40, desc[UR18][R40.64] ;  /* 0x0000001228287980 */ /* 0x000f62000c101d00 */
[----:B------:R-:W-:Y:S01]  /*7d50*/  IMAD.MOV.U32 R23, RZ, RZ, R22 ;  /* 0x000000ffff177224 */ /* 0x000fe200078e0016 */
[----:B------:R-:W-:Y:S01]  /*7d60*/  UIADD3 UR4, UR9, UR4, URZ ;  /* 0x0000000409047290 */ /* 0x000fe2000fffe03f */
[--C-:B------:R-:W-:Y:S01]  /*7d70*/  IMAD.X R37, RZ, RZ, R29.reuse, P5 ;  /* 0x000000ffff257224 */ /* 0x100fe200028e061d */
[----:B------:R-:W-:Y:S01]  /*7d80*/  LOP3.LUT R30, R4, R5, RZ, 0x3c, !PT ;  /* 0x00000005041e7212 */ /* 0x000fe200078e3cff */
[--C-:B------:R-:W-:Y:S01]  /*7d90*/  IMAD.X R33, RZ, RZ, R29.reuse, P4 ;  /* 0x000000ffff217224 */ /* 0x100fe200020e061d */
[----:B------:R-:W5:Y:S01]  /*7da0*/  LD.E.128 R12, desc[UR18][R12.64] ;  /* 0x000000120c0c7980 */ /* 0x000f62000c101d00 */
[----:B------:R-:W-:-:S02]  /*7db0*/  IMAD.MOV.U32 R25, RZ, RZ, R29 ;  /* 0x000000ffff197224 */ /* 0x000fc400078e001d */
[----:B------:R-:W-:Y:S01]  /*7dc0*/  IMAD.U32 R20, RZ, RZ, UR8 ;  /* 0x00000008ff147e24 */ /* 0x000fe2000f8e00ff */
[----:B------:R-:W5:Y:S01]  /*7dd0*/  LD.E.128 R4, desc[UR18][R6.64] ;  /* 0x0000001206047980 */ /* 0x000f62000c101d00 */
[----:B-1----:R-:W-:Y:S01]  /*7de0*/  @P1 SHF.R.U32.HI R23, RZ, R45, R0 ;  /* 0x0000002dff171219 */ /* 0x002fe20000011600 */
[----:B------:R-:W-:Y:S01]  /*7df0*/  IMAD.U32 R21, RZ, RZ, UR9 ;  /* 0x00000009ff157e24 */ /* 0x000fe2000f8e00ff */
[----:B------:R-:W-:Y:S01]  /*7e00*/  ULDC.64 UR8, c[0x0][0xae0] ;  /* 0x0002b80000087ab9 */ /* 0x000fe20000000a00 */
[----:B------:R-:W5:Y:S01]  /*7e10*/  LD.E.128 R24, desc[UR18][R24.64] ;  /* 0x0000001218187980 */ /* 0x000f62000c101d00 */
[--C-:B------:R-:W-:Y:S01]  /*7e20*/  SHF.R.S32.HI R0, RZ, 0x1f, R23.reuse ;  /* 0x0000001fff007819 */ /* 0x100fe20000011417 */
[----:B------:R-:W-:Y:S02]  /*7e30*/  IMAD.MOV R45, RZ, RZ, -R23 ;  /* 0x000000ffff2d7224 */ /* 0x000fe400078e0a17 */
[----:B------:R-:W-:Y:S01]  /*7e40*/  IMAD.U32 R21, RZ, RZ, UR4 ;  /* 0x00000004ff157e24 */ /* 0x000fe2000f8e00ff */
[----:B------:R-:W5:Y:S01]  /*7e50*/  LD.E.128 R36, desc[UR18][R36.64] ;  /* 0x0000001224247980 */ /* 0x000f62000c101d00 */
[----:B------:R-:W-:-:S02]  /*7e60*/  IMAD R0, R0, UR8, RZ ;  /* 0x0000000800007c24 */ /* 0x000fc4000f8e02ff */
[----:B------:R-:W-:Y:S01]  /*7e70*/  IMAD R45, R46, R45, R22 ;  /* 0x0000002d2e2d7224 */ /* 0x000fe200078e0216 */
[----:B------:R-:W5:Y:S01]  /*7e80*/  LD.E.128 R32, desc[UR18][R32.64] ;  /* 0x0000001220207980 */ /* 0x000f62000c101d00 */
[----:B------:R-:W-:-:S03]  /*7e90*/  IMAD R49, R23, UR9, R0 ;  /* 0x0000000917317c24 */ /* 0x000fc6000f8e0200 */
[----:B------:R-:W5:Y:S01]  /*7ea0*/  LD.E.128 R28, desc[UR18][R30.64] ;  /* 0x000000121e1c7980 */ /* 0x000f62000c101d00 */
[----:B------:R-:W-:Y:S01]  /*7eb0*/  SHF.R.S32.HI R0, RZ, 0x1f, R45 ;  /* 0x0000001fff007819 */ /* 0x000fe2000001142d */
[----:B------:R-:W-:Y:S01]  /*7ec0*/  IMAD.WIDE.U32 R20, R23, UR8, R20 ;  /* 0x0000000817147c25 */ /* 0x000fe2000f8e0014 */
[----:B------:R-:W-:Y:S01]  /*7ed0*/  ULDC.64 UR8, c[0x0][0xad8] ;  /* 0x0002b60000087ab9 */ /* 0x000fe20000000a00 */
[----:B------:R-:W-:Y:S01]  /*7ee0*/  @!PT LDS RZ, [RZ] ;  /* 0x00000000fffff984 */ /* 0x000fe20000000800 */
[----:B------:R-:W-:Y:S01]  /*7ef0*/  @!PT LDS RZ, [RZ] ;  /* 0x00000000fffff984 */ /* 0x000fe20000000800 */
[----:B------:R-:W-:Y:S01]  /*7f00*/  @!PT LDS RZ, [RZ] ;  /* 0x00000000fffff984 */ /* 0x000fe20000000800 */
[----:B------:R-:W-:Y:S01]  /*7f10*/  @!PT LDS RZ, [RZ] ;  /* 0x00000000fffff984 */ /* 0x000fe20000000800 */
[----:B------:R0:W-:Y:S06]  /*7f20*/  MEMBAR.ALL.CTA ;  /* 0x0000000000007992 */ /* 0x0001ec0000008000 */
[----:B0-----:R-:W0:Y:S01]  /*7f30*/  FENCE.VIEW.ASYNC.S ;  /* 0x00000000000073c6 */ /* 0x001e220000000000 */
[----:B------:R-:W-:-:S02]  /*7f40*/  IMAD.U32 R53, RZ, RZ, UR16 ;  /* 0x00000010ff357e24 */ /* 0x000fc4000f8e00ff */
[----:B------:R-:W-:Y:S02]  /*7f50*/  IMAD.IADD R21, R21, 0x1, R49 ;  /* 0x0000000115157824 */ /* 0x000fe400078e0231 */
[----:B------:R-:W-:Y:S02]  /*7f60*/  IMAD R22, R0, UR8, RZ ;  /* 0x0000000800167c24 */ /* 0x000fe4000f8e02ff */
[----:B------:R-:W-:Y:S02]  /*7f70*/  IMAD R46, R53, 0x80, R184 ;  /* 0x00000080352e7824 */ /* 0x000fe400078e02b8 */
[C---:B------:R-:W-:Y:S02]  /*7f80*/  IMAD R23, R45.reuse, UR9, R22 ;  /* 0x000000092d177c24 */ /* 0x040fe4000f8e0216 */
[----:B------:R-:W-:Y:S01]  /*7f90*/  IMAD.WIDE.U32 R20, R45, UR8, R20 ;  /* 0x000000082d147c25 */ /* 0x000fe2000f8e0014 */
[----:B------:R-:W-:Y:S01]  /*7fa0*/  ISETP.GE.AND P2, PT, R46, R51, PT ;  /* 0x000000332e00720c */ /* 0x000fe20003f46270 */
[----:B------:R-:W-:-:S02]  /*7fb0*/  ULDC.64 UR8, c[0x0][0xa80] ;  /* 0x0002a00000087ab9 */ /* 0x000fc40000000a00 */
[----:B------:R-:W-:Y:S01]  /*7fc0*/  VIADD R0, R46, 0x20 ;  /* 0x000000202e007836 */ /* 0x000fe20000000000 */
[----:B------:R-:W-:Y:S01]  /*7fd0*/  LEA R44, P3, R20, UR8, 0x1 ;  /* 0x00000008142c7c11 */ /* 0x000fe2000f8608ff */
[----:B------:R-:W-:Y:S02]  /*7fe0*/  IMAD.IADD R21, R21, 0x1, R23 ;  /* 0x0000000115157824 */ /* 0x000fe400078e0217 */
[----:B------:R-:W-:Y:S01]  /*7ff0*/  VIADD R3, R3, 0x34820 ;  /* 0x0003482003037836 */ /* 0x000fe20000000000 */
[-C--:B------:R-:W-:Y:S01]  /*8000*/  ISETP.GE.AND P0, PT, R0, R51.reuse, PT ;  /* 0x000000330000720c */ /* 0x080fe20003f06270 */
[----:B------:R-:W-:Y:S01]  /*8010*/  VIADD R0, R46, 0x40 ;  /* 0x000000402e007836 */ /* 0x000fe20000000000 */
[----:B------:R-:W-:Y:S02]  /*8020*/  LEA.HI.X R45, R20, UR9, R21, 0x1, P3 ;  /* 0x00000009142d7c11 */ /* 0x000fe400098f0c15 */
[----:B------:R-:W-:Y:S01]  /*8030*/  PRMT R3, RZ, 0x654, R3 ;  /* 0x00000654ff037816 */ /* 0x000fe20000000003 */
[----:B0-----:R0:W1:Y:S01]  /*8040*/  SHFL.IDX PT, R22, R44, RZ, 0x181f ;  /* 0x00181fff2c167589 */ /* 0x00106200000e0000 */
[----:B------:R-:W-:Y:S01]  /*8050*/  ISETP.GE.AND P1, PT, R0, R51, PT ;  /* 0x000000330000720c */ /* 0x000fe20003f26270 */
[----:B------:R-:W-:Y:S01]  /*8060*/  BSSY B1, `(.L_x_393) ;  /* 0x000000e000017945 */ /* 0x000fe20003800000 */
[----:B------:R0:W-:Y:S01]  /*8070*/  SYNCS.ARRIVE.TRANS64.RED.A1T0 RZ, [R3+URZ], RZ ;  /* 0x000000ff03ff79a7 */ /* 0x0001e2000810043f */
[----:B------:R0:W2:Y:S02]  /*8080*/  SHFL.IDX PT, R0, R45, RZ, 0x181f ;  /* 0x00181fff2d007589 */ /* 0x0000a400000e0000 */
[----:B------:R-:W-:Y:S08]  /*8090*/  @P2 BRA `(.L_x_394) ;  /* 0x0000000000282947 */ /* 0x000ff00003800000 */
[----:B------:R-:W-:Y:S01]  /*80a0*/  ULDC UR4, c[0x0][0xac8] ;  /* 0x0002b20000047ab9 */ /* 0x000fe20000000800 */
[----:B------:R-:W-:Y:S01]  /*80b0*/  ULDC.64 UR8, c[0x0][0x208] ;  /* 0x0000820000087ab9 */ /* 0x000fe20000000a00 */
[----:B------:R-:W-:Y:S02]  /*80c0*/  ISETP.GE.AND P2, PT, R17, UR4, PT ;  /* 0x0000000411007c0c */ /* 0x000fe4000bf46270 */
[----:B------:R-:W-:-:S11]  /*80d0*/  ISETP.GE.AND P3, PT, R18, UR4, PT ;  /* 0x0000000412007c0c */ /* 0x000fd6000bf66270 */
[CC--:B-1----:R-:W-:Y:S02]  /*80e0*/  @!P2 LEA R20, P4, R17.reuse, R22.reuse, 0x1 ;  /* 0x000000161114a211 */ /* 0x0c2fe400078808ff */
[C---:B------:R-:W-:Y:S02]  /*80f0*/  @!P3 LEA R22, P5, R18.reuse, R22, 0x1 ;  /* 0x000000161216b211 */ /* 0x040fe400078a08ff */
[-C--:B--2---:R-:W-:Y:S02]  /*8100*/  @!P2 LEA.HI.X R21, R17, R0.reuse, R195, 0x1, P4 ;  /* 0x000000001115a211 */ /* 0x084fe400020f0cc3 */
[----:B------:R-:W-:-:S03]  /*8110*/  @!P3 LEA.HI.X R23, R18, R0, R194, 0x1, P5 ;  /* 0x000000001217b211 */ /* 0x000fc600028f0cc2 */
[----:B-----5:R3:W-:Y:S04]  /*8120*/  @!P2 ST.E.128 desc[UR8][R20.64], R24 ;  /* 0x000000181400a985 */ /* 0x0207e8000c101d08 */
[----:B------:R3:W-:Y:S02]  /*8130*/  @!P3 ST.E.128 desc[UR8][R22.64], R40 ;  /* 0x000000281600b985 */ /* 0x0007e4000c101d08 */
.L_x_394:
[----:B------:R-:W-:Y:S05]  /*8140*/  BSYNC B1 ;  /* 0x0000000000017941 */ /* 0x000fea0003800000 */
.L_x_393:
[----:B--2---:R2:W4:Y:S01]  /*8150*/  SHFL.IDX PT, R0, R45, 0x1, 0x181f ;  /* 0x00381f002d007f89 */ /* 0x00452200000e0000 */
[----:B------:R-:W-:Y:S03]  /*8160*/  BSSY B1, `(.L_x_395) ;  /* 0x000000d000017945 */ /* 0x000fe60003800000 */
[----:B-1-3--:R2:W1:Y:S01]  /*8170*/  SHFL.IDX PT, R22, R44, 0x1, 0x181f ;  /* 0x00381f002c167f89 */ /* 0x00a46200000e0000 */
[----:B------:R-:W-:Y:S05]  /*8180*/  @P0 BRA `(.L_x_396) ;  /* 0x0000000000280947 */ /* 0x000fea0003800000 */
[----:B------:R-:W-:Y:S01]  /*8190*/  ULDC UR4, c[0x0][0xac8] ;  /* 0x0002b20000047ab9 */ /* 0x000fe20000000800 */
[----:B------:R-:W-:Y:S01]  /*81a0*/  ULDC.64 UR8, c[0x0][0x208] ;  /* 0x0000820000087ab9 */ /* 0x000fe20000000a00 */
[----:B------:R-:W-:Y:S02]  /*81b0*/  ISETP.GE.AND P3, PT, R17, UR4, PT ;  /* 0x0000000411007c0c */ /* 0x000fe4000bf66270 */
[----:B------:R-:W-:-:S11]  /*81c0*/  ISETP.GE.AND P4, PT, R18, UR4, PT ;  /* 0x0000000412007c0c */ /* 0x000fd6000bf86270 */
[CC--:B-1----:R-:W-:Y:S02]  /*81d0*/  @!P3 LEA R20, P0, R17.reuse, R22.reuse, 0x1 ;  /* 0x000000161114b211 */ /* 0x0c2fe400078008ff */
[C---:B------:R-:W-:Y:S02]  /*81e0*/  @!P4 LEA R22, P2, R18.reuse, R22, 0x1 ;  /* 0x000000161216c211 */ /* 0x040fe400078408ff */
[-C--:B----4-:R-:W-:Y:S02]  /*81f0*/  @!P3 LEA.HI.X R21, R17, R0.reuse, R195, 0x1, P0 ;  /* 0x000000001115b211 */ /* 0x090fe400000f0cc3 */
[----:B------:R-:W-:-:S03]  /*8200*/  @!P4 LEA.HI.X R23, R18, R0, R194, 0x1, P2 ;  /* 0x000000001217c211 */ /* 0x000fc600010f0cc2 */
[----:B-----5:R3:W-:Y:S04]  /*8210*/  @!P3 ST.E.128 desc[UR8][R20.64], R12 ;  /* 0x0000000c1400b985 */ /* 0x0207e8000c101d08 */
[----:B------:R3:W-:Y:S02]  /*8220*/  @!P4 ST.E.128 desc[UR8][R22.64], R36 ;  /* 0x000000241600c985 */ /* 0x0007e4000c101d08 */
.L_x_396:
[----:B------:R-:W-:Y:S05]  /*8230*/  BSYNC B1 ;  /* 0x0000000000017941 */ /* 0x000fea0003800000 */
.L_x_395:
[----:B----4-:R4:W0:Y:S01]  /*8240*/  SHFL.IDX PT, R0, R45, 0x2, 0x181f ;  /* 0x00581f002d007f89 */ /* 0x01082200000e0000 */
[----:B------:R-:W-:Y:S03]  /*8250*/  BSSY B1, `(.L_x_397) ;  /* 0x000000d000017945 */ /* 0x000fe60003800000 */
[----:B---3-5:R4:W3:Y:S01]  /*8260*/  SHFL.IDX PT, R14, R44, 0x2, 0x181f ;  /* 0x00581f002c0e7f89 */ /* 0x0288e200000e0000 */
[----:B------:R-:W-:Y:S05]  /*8270*/  @P1 BRA `(.L_x_398) ;  /* 0x0000000000281947 */ /* 0x000fea0003800000 */
[----:B------:R-:W-:Y:S01]  /*8280*/  ULDC UR4, c[0x0][0xac8] ;  /* 0x0002b20000047ab9 */ /* 0x000fe20000000800 */
[----:B------:R-:W-:Y:S01]  /*8290*/  ULDC.64 UR8, c[0x0][0x208] ;  /* 0x0000820000087ab9 */ /* 0x000fe20000000a00 */
[----:B------:R-:W-:Y:S02]  /*82a0*/  ISETP.GE.AND P2, PT, R17, UR4, PT ;  /* 0x0000000411007c0c */ /* 0x000fe4000bf46270 */
[----:B------:R-:W-:-:S11]  /*82b0*/  ISETP.GE.AND P3, PT, R18, UR4, PT ;  /* 0x0000000412007c0c */ /* 0x000fd6000bf66270 */
[CC--:B---3--:R-:W-:Y:S02]  /*82c0*/  @!P2 LEA R12, P0, R17.reuse, R14.reuse, 0x1 ;  /* 0x0000000e110ca211 */ /* 0x0c8fe400078008ff */
[C---:B------:R-:W-:Y:S02]  /*82d0*/  @!P3 LEA R14, P1, R18.reuse, R14, 0x1 ;  /* 0x0000000e120eb211 */ /* 0x040fe400078208ff */
[-C--:B0-----:R-:W-:Y:S02]  /*82e0*/  @!P2 LEA.HI.X R13, R17, R0.reuse, R195, 0x1, P0 ;  /* 0x00000000110da211 */ /* 0x081fe400000f0cc3 */
[----:B------:R-:W-:-:S03]  /*82f0*/  @!P3 LEA.HI.X R15, R18, R0, R194, 0x1, P1 ;  /* 0x00000000120fb211 */ /* 0x000fc600008f0cc2 */
[----:B------:R0:W-:Y:S04]  /*8300*/  @!P2 ST.E.128 desc[UR8][R12.64], R8 ;  /* 0x000000080c00a985 */ /* 0x0001e8000c101d08 */
[----:B------:R0:W-:Y:S02]  /*8310*/  @!P3 ST.E.128 desc[UR8][R14.64], R32 ;  /* 0x000000200e00b985 */ /* 0x0001e4000c101d08 */
.L_x_398:
[----:B------:R-:W-:Y:S05]  /*8320*/  BSYNC B1 ;  /* 0x0000000000017941 */ /* 0x000fea0003800000 */
.L_x_397:
[----:B0-----:R-:W-:Y:S01]  /*8330*/  VIADD R0, R46, 0x60 ;  /* 0x000000602e007836 */ /* 0x001fe20000000000 */
[----:B--2-4-:R-:W0:Y:S04]  /*8340*/  SHFL.IDX PT, R45, R45, 0x3, 0x181f ;  /* 0x00781f002d2d7f89 */ /* 0x014e2800000e0000 */
[----:B------:R-:W-:Y:S01]  /*8350*/  ISETP.GE.AND P0, PT, R0, R51, PT ;  /* 0x000000330000720c */ /* 0x000fe20003f06270 */
[----:B------:R-:W2:-:S12]  /*8360*/  SHFL.IDX PT, R44, R44, 0x3, 0x181f ;  /* 0x00781f002c2c7f89 */ /* 0x000e9800000e0000 */
[----:B------:R-:W-:Y:S05]  /*8370*/  @P0 BRA `(.L_x_399) ;  /* 0x0000000c00500947 */ /* 0x000fea0003800000 */
[----:B------:R-:W-:Y:S01]  /*8380*/  ULDC UR4, c[0x0][0xac8] ;  /* 0x0002b20000047ab9 */ /* 0x000fe20000000800 */
[----:B------:R-:W-:Y:S01]  /*8390*/  ULDC.64 UR8, c[0x0][0x208] ;  /* 0x0000820000087ab9 */ /* 0x000fe20000000a00 */
[----:B------:R-:W-:-:S13]  /*83a0*/  ISETP.GE.AND P1, PT, R17, UR4, PT ;  /* 0x0000000411007c0c */ /* 0x000fda000bf26270 */
[----:B--2---:R-:W-:-:S04]  /*83b0*/  @!P1 LEA R8, P0, R17, R44, 0x1 ;  /* 0x0000002c11089211 */ /* 0x004fc800078008ff */
[----:B0-----:R-:W-:Y:S02]  /*83c0*/  @!P1 LEA.HI.X R9, R17, R45, R195, 0x1, P0 ;  /* 0x0000002d11099211 */ /* 0x001fe400000f0cc3 */
[----:B------:R-:W-:-:S03]  /*83d0*/  ISETP.GE.AND P0, PT, R18, UR4, PT ;  /* 0x0000000412007c0c */ /* 0x000fc6000bf06270 */
[----:B------:R4:W-:Y:S10]  /*83e0*/  @!P1 ST.E.128 desc[UR8][R8.64], R4 ;  /* 0x0000000408009985 */ /* 0x0009f4000c101d08 */
[----:B------:R-:W-:Y:S05]  /*83f0*/  @P0 BRA `(.L_x_399) ;  /* 0x0000000c00300947 */ /* 0x000fea0003800000 */
[----:B----4-:R-:W-:Y:S01]  /*8400*/  LEA R4, P0, R18, R44, 0x1 ;  /* 0x0000002c12047211 */ /* 0x010fe200078008ff */
[----:B------:R-:W-:-:S03]  /*8410*/  ULDC.64 UR8, c[0x0][0x208] ;  /* 0x0000820000087ab9 */ /* 0x000fc60000000a00 */
[----:B------:R-:W-:-:S05]  /*8420*/  LEA.HI.X R5, R18, R45, R194, 0x1, P0 ;  /* 0x0000002d12057211 */ /* 0x000fca00000f0cc2 */
[----:B------:R0:W-:Y:S01]  /*8430*/  ST.E.128 desc[UR8][R4.64], R28 ;  /* 0x0000001c04007985 */ /* 0x0001e2000c101d08 */
[----:B------:R-:W-:Y:S05]  /*8440*/  BRA `(.L_x_399) ;  /* 0x0000000c001c7947 */ /* 0x000fea0003800000 */
.L_x_391:
[----:B------:R-:W-:Y:S01]  /*8450*/  ULDC.64 UR8, c[0x0][0xc00] ;  /* 0x0003000000087ab9 */ /* 0x000fe20000000a00 */
[----:B------:R-:W-:Y:S01]  /*8460*/  ULDC.64 UR10, c[0x0][0x208] ;  /* 0x00008200000a7ab9 */ /* 0x000fe20000000a00 */
[----:B------:R-:W-:Y:S01]  /*8470*/  UISETP.NE.U32.AND UP0, UPT, UR8, URZ, UPT ;  /* 0x0000003f0800728c */ /* 0x000fe2000bf05070 */
[----:B------:R-:W0:Y:S01]  /*8480*/  LDC R11, c[0x0][0xbe8] ;  /* 0x0002fa00ff0b7b82 */ /* 0x000e220000000800 */
[----:B------:R-:W-:Y:S02]  /*8490*/  R2UR UR7, R23 ;  /* 0x00000000170772ca */ /* 0x000fe400000e0000 */
[----:B------:R-:W-:-:S03]  /*84a0*/  UISETP.NE.AND.EX UP0, UPT, UR9, URZ, UPT, UP0 ;  /* 0x0000003f0900728c */ /* 0x000fc6000bf05300 */
[----:B------:R-:W-:Y:S02]  /*84b0*/  ULDC.64 UR8, c[0x0][0xc00] ;  /* 0x0003000000087ab9 */ /* 0x000fe40000000a00 */
[----:B------:R-:W-:Y:S01]  /*84c0*/  UIMAD.WIDE UR8, UR61, 0x4, UR8 ;  /* 0x000000043d0878a5 */ /* 0x000fe2000f8e0208 */
[----:B------:R-:W-:-:S05]  /*84d0*/  PLOP3.LUT P2, PT, PT, PT, UP0, 0x80, 0x0 ;  /* 0x000000000000781c */ /* 0x000fca0003f4f008 */
[----:B------:R-:W-:Y:S02]  /*84e0*/  IMAD.U32 R4, RZ, RZ, UR8 ;  /* 0x00000008ff047e24 */ /* 0x000fe4000f8e00ff */
[----:B------:R-:W-:Y:S01]  /*84f0*/  IMAD.U32 R5, RZ, RZ, UR9 ;  /* 0x00000009ff057e24 */ /* 0x000fe2000f8e00ff */
[----:B------:R-:W-:-:S05]  /*8500*/  ULDC.64 UR8, c[0x0][0xc08] ;  /* 0x0003020000087ab9 */ /* 0x000fca0000000a00 */
[----:B------:R-:W2:Y:S01]  /*8510*/  @P2 LDG.E R3, desc[UR10][R4.64] ;  /* 0x0000000a04032981 */ /* 0x000ea2000c1e1900 */
[----:B------:R-:W-:Y:S01]  /*8520*/  UISETP.NE.U32.AND UP1, UPT, UR8, URZ, UPT ;  /* 0x0000003f0800728c */ /* 0x000fe2000bf25070 */
[----:B0-----:R-:W-:Y:S01]  /*8530*/  ISETP.NE.AND P0, PT, R11, 0x1, PT ;  /* 0x000000010b00780c */ /* 0x001fe20003f05270 */
[----:B------:R-:W-:Y:S02]  /*8540*/  ULDC UR4, c[0x0][0xa88] ;  /* 0x0002a20000047ab9 */ /* 0x000fe40000000800 */
[----:B------:R-:W-:Y:S01]  /*8550*/  UISETP.NE.AND.EX UP1, UPT, UR9, URZ, UPT, UP1 ;  /* 0x0000003f0900728c */ /* 0x000fe2000bf25310 */
[----:B------:R-:W-:Y:S01]  /*8560*/  IMAD.U32 R0, RZ, RZ, UR4 ;  /* 0x00000004ff007e24 */ /* 0x000fe2000f8e00ff */
[----:B------:R-:W-:-:S04]  /*8570*/  UMOV UR4, URZ ;  /* 0x0000003f00047c82 */ /* 0x000fc80008000000 */
[----:B------:R-:W-:-:S04]  /*8580*/  PLOP3.LUT P3, PT, PT, PT, UP1, 0x80, 0x0 ;  /* 0x000000000000781c */ /* 0x000fc80003f6f018 */
[----:B------:R-:W0:Y:S01]  /*8590*/  @P0 LDC R9, c[0x0][0xbec] ;  /* 0x0002fb00ff090b82 */ /* 0x000e220000000800 */
[----:B------:R-:W-:Y:S02]  /*85a0*/  @UP1 ULDC.64 UR8, c[0x0][0xc08] ;  /* 0x0003020000081ab9 */ /* 0x000fe40000000a00 */
[----:B------:R-:W-:-:S06]  /*85b0*/  @UP1 UIMAD.WIDE UR8, UR61, 0x4, UR8 ;  /* 0x000000043d0818a5 */ /* 0x000fcc000f8e0208 */
[----:B------:R-:W-:Y:S02]  /*85c0*/  IMAD.U32 R6, RZ, RZ, UR8 ;  /* 0x00000008ff067e24 */ /* 0x000fe4000f8e00ff */
[----:B------:R-:W-:Y:S01]  /*85d0*/  IMAD.U32 R7, RZ, RZ, UR9 ;  /* 0x00000009ff077e24 */ /* 0x000fe2000f8e00ff */
[----:B------:R-:W-:-:S04]  /*85e0*/  ISETP.GE.AND P1, PT, R196, 0x80, PT ;  /* 0x00000080c400780c */ /* 0x000fc80003f26270 */
[----:B------:R1:W5:Y:S01]  /*85f0*/  @P3 LDG.E R0, desc[UR10][R6.64] ;  /* 0x0000000a06003981 */ /* 0x000362000c1e1900 */
[----:B------:R-:W-:Y:S01]  /*8600*/  USHF.R.S32.HI UR11, URZ, 0x1f, UR7 ;  /* 0x0000001f3f0b7899 */ /* 0x000fe20008011407 */
[----:B--2---:R-:W-:-:S13]  /*8610*/  @P2 R2UR UR4, R3 ;  /* 0x00000000030422ca */ /* 0x004fda00000e0000 */
[----:B------:R-:W-:Y:S01]  /*8620*/  USHF.R.S32.HI UR10, URZ, 0x1f, UR4 ;  /* 0x0000001f3f0a7899 */ /* 0x000fe20008011404 */
[----:B01----:R-:W-:Y:S11]  /*8630*/  @P3 BRA `(.L_x_400) ;  /* 0x0000000000143947 */ /* 0x003ff60003800000 */
[----:B------:R-:W-:Y:S05]  /*8640*/  @!P2 BRA `(.L_x_400) ;  /* 0x000000000010a947 */ /* 0x000fea0003800000 */
[----:B------:R-:W-:Y:S02]  /*8650*/  ULDC.64 UR8, c[0x0][0x208] ;  /* 0x0000820000087ab9 */ /* 0x000fe40000000a00 */
[----:B------:R-:W2:Y:S04]  /*8660*/  LDG.E R3, desc[UR8][R4.64] ;  /* 0x0000000804037981 */ /* 0x000ea8000c1e1900 */
[----:B-----5:R-:W2:Y:S02]  /*8670*/  LDG.E R0, desc[UR8][R4.64+0x4] ;  /* 0x0000040804007981 */ /* 0x020ea4000c1e1900 */
[----:B--2---:R-:W-:-:S07]  /*8680*/  IMAD.IADD R0, R0, 0x1, -R3 ;  /* 0x0000000100007824 */ /* 0x004fce00078e0a03 */
.L_x_400:
[----:B------:R-:W-:Y:S01]  /*8690*/  R2UR UR7, R186 ;  /* 0x00000000ba0772ca */ /* 0x000fe200000e0000 */
[----:B------:R-:W-:Y:S01]  /*86a0*/  USEL UR61, UR61, URZ, !UP0 ;  /* 0x0000003f3d3d7287 */ /* 0x000fe2000c000000 */
[----:B------:R-:W-:Y:S11]  /*86b0*/  BSSY B1, `(.L_x_401) ;  /* 0x0000030000017945 */ /* 0x000ff60003800000 */
[----:B------:R-:W-:Y:S01]  /*86c0*/  USEL UR12, UR7, URZ, !UP0 ;  /* 0x0000003f070c7287 */ /* 0x000fe2000c000000 */
[----:B------:R-:W-:Y:S11]  /*86d0*/  @P1 BRA `(.L_x_402) ;  /* 0x0000000000b41947 */ /* 0x000ff60003800000 */
[----:B------:R-:W0:Y:S01]  /*86e0*/  S2R R4, SR_TID.X ;  /* 0x0000000000047919 */ /* 0x000e220000002100 */
[----:B------:R-:W1:Y:S01]  /*86f0*/  LDC R6, c[0x0][0xbe8] ;  /* 0x0002fa00ff067b82 */ /* 0x000e620000000800 */
[----:B------:R-:W-:-:S13]  /*8700*/  R2UR UR7, R22 ;  /* 0x00000000160772ca */ /* 0x000fda00000e0000 */
[----:B------:R-:W-:-:S04]  /*8710*/  IMAD.U32 R3, RZ, RZ, UR7 ;  /* 0x00000007ff037e24 */ /* 0x000fc8000f8e00ff */
[----:B0-----:R-:W-:Y:S02]  /*8720*/  IMAD R3, R3, 0x80, R4 ;  /* 0x0000008003037824 */ /* 0x001fe400078e0204 */
[----:B-1---5:R-:W-:Y:S02]  /*8730*/  IMAD R4, R0, R6, RZ ;  /* 0x0000000600047224 */ /* 0x022fe400078e02ff */
[----:B------:R-:W-:-:S05]  /*8740*/  VIADD R5, R3, 0xffffff80 ;  /* 0xffffff8003057836 */ /* 0x000fca0000000000 */
[----:B------:R-:W-:-:S13]  /*8750*/  ISETP.GE.AND P1, PT, R5, R4, PT ;  /* 0x000000040500720c */ /* 0x000fda0003f26270 */
[----:B------:R-:W-:Y:S05]  /*8760*/  @P1 BRA `(.L_x_402) ;  /* 0x0000000000901947 */ /* 0x000fea0003800000 */
[----:B------:R-:W-:Y:S01]  /*8770*/  ISETP.NE.AND P1, PT, R6, 0x1, PT ;  /* 0x000000010600780c */ /* 0x000fe20003f25270 */
[----:B------:R-:W-:Y:S01]  /*8780*/  ULDC.64 UR14, c[0x0][0xb90] ;  /* 0x0002e400000e7ab9 */ /* 0x000fe20000000a00 */
[----:B------:R-:W-:Y:S01]  /*8790*/  R2UR UR13, R23 ;  /* 0x00000000170d72ca */ /* 0x000fe200000e0000 */
[----:B------:R-:W-:Y:S01]  /*87a0*/  UIMAD UR7, UR11, UR14, URZ ;  /* 0x0000000e0b0772a4 */ /* 0x000fe2000f8e023f */
[----:B------:R-:W-:Y:S01]  /*87b0*/  UMOV UR8, UR4 ;  /* 0x0000000400087c82 */ /* 0x000fe20008000000 */
[----:B------:R-:W-:Y:S01]  /*87c0*/  UMOV UR9, UR10 ;  /* 0x0000000a00097c82 */ /* 0x000fe20008000000 */
[----:B------:R-:W-:-:S07]  /*87d0*/  ULDC.64 UR16, c[0x0][0x208] ;  /* 0x0000820000107ab9 */ /* 0x000fce0000000a00 */
[----:B------:R-:W0:Y:S02]  /*87e0*/  @P1 LDC R4, c[0x0][0xbec] ;  /* 0x0002fb00ff041b82 */ /* 0x000e240000000800 */
[----:B------:R-:W-:Y:S02]  /*87f0*/  UIMAD.WIDE.U32 UR8, UR13, UR14, UR8 ;  /* 0x0000000e0d0872a5 */ /* 0x000fe4000f8e0008 */
[----:B------:R-:W-:-:S03]  /*8800*/  UIMAD UR7, UR13, UR15, UR7 ;  /* 0x0000000f0d0772a4 */ /* 0x000fc6000f8e0207 */
[----:B------:R-:W-:Y:S01]  /*8810*/  ULDC.64 UR14, c[0x0][0xb98] ;  /* 0x0002e600000e7ab9 */ /* 0x000fe20000000a00 */
[----:B------:R-:W1:Y:S01]  /*8820*/  @P1 LDC R8, c[0x0][0xbf0] ;  /* 0x0002fc00ff081b82 */ /* 0x000e620000000800 */
[----:B------:R-:W-:Y:S02]  /*8830*/  UIADD3 UR9, UR9, UR7, URZ ;  /* 0x0000000709097290 */ /* 0x000fe4000fffe03f */
[----:B------:R-:W-:Y:S02]  /*8840*/  UIMAD UR7, UR12, UR14, URZ ;  /* 0x0000000e0c0772a4 */ /* 0x000fe4000f8e023f */
[----:B------:R-:W-:Y:S02]  /*8850*/  UIMAD.WIDE.U32 UR8, UR61, UR14, UR8 ;  /* 0x0000000e3d0872a5 */ /* 0x000fe4000f8e0008 */
[----:B------:R-:W-:-:S03]  /*8860*/  UIMAD UR7, UR61, UR15, UR7 ;  /* 0x0000000f3d0772a4 */ /* 0x000fc6000f8e0207 */
[----:B------:R-:W-:Y:S01]  /*8870*/  ULDC.64 UR14, c[0x0][0xb88] ;  /* 0x0002e200000e7ab9 */ /* 0x000fe20000000a00 */
[----:B0-----:R-:W-:-:S04]  /*8880*/  @P1 IMAD.HI.U32 R3, R5, R4, RZ ;  /* 0x0000000405031227 */ /* 0x001fc800078e00ff */
[----:B------:R-:W-:Y:S01]  /*8890*/  IMAD.MOV.U32 R4, RZ, RZ, R5 ;  /* 0x000000ffff047224 */ /* 0x000fe200078e0005 */
[----:B-1----:R-:W-:Y:S01]  /*88a0*/  @P1 SHF.R.U32.HI R4, RZ, R8, R3 ;  /* 0x00000008ff041219 */ /* 0x002fe20000011603 */
[----:B------:R-:W-:-:S04]  /*88b0*/  IMAD.U32 R8, RZ, RZ, UR7 ;  /* 0x00000007ff087e24 */ /* 0x000fc8000f8e00ff */
[----:B------:R-:W-:-:S04]  /*88c0*/  IMAD.MOV R3, RZ, RZ, -R4 ;  /* 0x000000ffff037224 */ /* 0x000fc800078e0a04 */
[----:B------:R-:W-:Y:S01]  /*88d0*/  IMAD R3, R6, R3, R5 ;  /* 0x0000000306037224 */ /* 0x000fe200078e0205 */
[----:B------:R-:W-:Y:S02]  /*88e0*/  SHF.R.S32.HI R5, RZ, 0x1f, R4 ;  /* 0x0000001fff057819 */ /* 0x000fe40000011404 */
[----:B------:R-:W-:Y:S02]  /*88f0*/  IADD3 R4, P1, R4, UR8, RZ ;  /* 0x0000000804047c10 */ /* 0x000fe4000ff3e0ff */
[----:B------:R-:W-:Y:S02]  /*8900*/  SHF.R.S32.HI R6, RZ, 0x1f, R3 ;  /* 0x0000001fff067819 */ /* 0x000fe40000011403 */
[----:B------:R-:W-:Y:S01]  /*8910*/  IADD3.X R5, R5, UR9, R8, P1, !PT ;  /* 0x0000000905057c10 */ /* 0x000fe20008ffe408 */
[----:B------:R-:W-:Y:S02]  /*8920*/  ULDC.64 UR8, c[0x0][0xb50] ;  /* 0x0002d40000087ab9 */ /* 0x000fe40000000a00 */
[----:B------:R-:W-:-:S02]  /*8930*/  IMAD R6, R6, UR14, RZ ;  /* 0x0000000e06067c24 */ /* 0x000fc4000f8e02ff */
[----:B------:R-:W-:-:S04]  /*8940*/  IMAD.WIDE.U32 R4, R3, UR14, R4 ;  /* 0x0000000e03047c25 */ /* 0x000fc8000f8e0004 */
[----:B------:R-:W-:Y:S01]  /*8950*/  IMAD R7, R3, UR15, R6 ;  /* 0x0000000f03077c24 */ /* 0x000fe2000f8e0206 */
[----:B------:R-:W-:-:S03]  /*8960*/  LEA R6, P1, R4, UR8, 0x2 ;  /* 0x0000000804067c11 */ /* 0x000fc6000f8210ff */
[----:B------:R-:W-:-:S05]  /*8970*/  IMAD.IADD R3, R5, 0x1, R7 ;  /* 0x0000000105037824 */ /* 0x000fca00078e0207 */
[----:B------:R-:W-:Y:S01]  /*8980*/  LEA.HI.X R7, R4, UR9, R3, 0x2, P1 ;  /* 0x0000000904077c11 */ /* 0x000fe200088f1403 */
[----:B------:R-:W-:-:S05]  /*8990*/  IMAD.MOV.U32 R3, RZ, RZ, -0x800000 ;  /* 0xff800000ff037424 */ /* 0x000fca00078e00ff */
[----:B------:R0:W-:Y:S02]  /*89a0*/  STG.E desc[UR16][R6.64], R3 ;  /* 0x0000000306007986 */ /* 0x0001e4000c101910 */
.L_x_402:
[----:B------:R-:W-:Y:S05]  /*89b0*/  BSYNC B1 ;  /* 0x0000000000017941 */ /* 0x000fea0003800000 */
.L_x_401:
[----:B------:R-:W-:Y:S01]  /*89c0*/  R2UR UR13, R22 ;  /* 0x00000000160d72ca */ /* 0x000fe200000e0000 */
[----:B------:R-:W1:Y:S01]  /*89d0*/  @P0 LDC R5, c[0x0][0xbf0] ;  /* 0x0002fc00ff050b82 */ /* 0x000e620000000800 */
[----:B------:R-:W-:Y:S01]  /*89e0*/  ULDC.64 UR14, c[0x0][0xaa0] ;  /* 0x0002a800000e7ab9 */ /* 0x000fe20000000a00 */
[----:B------:R-:W-:Y:S01]  /*89f0*/  R2UR UR16, R23 ;  /* 0x00000000171072ca */ /* 0x000fe200000e0000 */
[----:B------:R-:W-:Y:S01]  /*8a00*/  UIMAD UR7, UR10, UR14, URZ ;  /* 0x0000000e0a0772a4 */ /* 0x000fe2000f8e023f */
[----:B0-----:R-:W-:Y:S01]  /*8a10*/  IMAD R3, R19, 0x20, R184 ;  /* 0x0000002013037824 */ /* 0x001fe200078e02b8 */
[----:B------:R-:W-:Y:S01]  /*8a20*/  UIMAD.WIDE.U32 UR8, UR4, UR14, URZ ;  /* 0x0000000e040872a5 */ /* 0x000fe2000f8e003f */
[----:B------:R-:W-:Y:S01]  /*8a30*/  BSSY B1, `(.L_x_403) ;  /* 0x000003b000017945 */ /* 0x000fe20003800000 */
[----:B------:R-:W-:-:S03]  /*8a40*/  UIMAD UR7, UR4, UR15, UR7 ;  /* 0x0000000f040772a4 */ /* 0x000fc6000f8e0207 */
[----:B------:R-:W-:Y:S01]  /*8a50*/  ULDC.64 UR14, c[0x0][0xae8] ;  /* 0x0002ba00000e7ab9 */ /* 0x000fe20000000a00 */
[----:B------:R-:W-:Y:S01]  /*8a60*/  UIADD3 UR9, UR9, UR7, URZ ;  /* 0x0000000709097290 */ /* 0x000fe2000fffe03f */
[----:B------:R-:W-:Y:S01]  /*8a70*/  IMAD.U32 R8, RZ, RZ, UR13 ;  /* 0x0000000dff087e24 */ /* 0x000fe2000f8e00ff */
[----:B------:R-:W-:Y:S01]  /*8a80*/  UIMAD UR4, UR11, UR14, URZ ;  /* 0x0000000e0b0472a4 */ /* 0x000fe2000f8e023f */
[----:B------:R-:W-:Y:S01]  /*8a90*/  IMAD.U32 R13, RZ, RZ, UR13 ;  /* 0x0000000dff0d7e24 */ /* 0x000fe2000f8e00ff */
[----:B------:R-:W-:Y:S01]  /*8aa0*/  UIMAD.WIDE.U32 UR8, UR16, UR14, UR8 ;  /* 0x0000000e100872a5 */ /* 0x000fe2000f8e0008 */
[----:B------:R-:W-:Y:S01]  /*8ab0*/  IMAD R8, R8, 0x80, R3 ;  /* 0x0000008008087824 */ /* 0x000fe200078e0203 */
[----:B------:R-:W-:Y:S01]  /*8ac0*/  UIMAD UR4, UR16, UR15, UR4 ;  /* 0x0000000f100472a4 */ /* 0x000fe2000f8e0204 */
[----:B------:R-:W-:Y:S02]  /*8ad0*/  ULDC.64 UR10, c[0x0][0xaf0] ;  /* 0x0002bc00000a7ab9 */ /* 0x000fe40000000a00 */
[----:B------:R-:W-:Y:S01]  /*8ae0*/  @P0 IMAD.HI.U32 R4, R8, R9, RZ ;  /* 0x0000000908040227 */ /* 0x000fe200078e00ff */
[----:B------:R-:W-:-:S02]  /*8af0*/  UIADD3 UR9, UR9, UR4, URZ ;  /* 0x0000000409097290 */ /* 0x000fc4000fffe03f */
[----:B------:R-:W-:Y:S01]  /*8b00*/  UIMAD UR4, UR12, UR10, URZ ;  /* 0x0000000a0c0472a4 */ /* 0x000fe2000f8e023f */
[----:B------:R-:W-:Y:S01]  /*8b10*/  IMAD.MOV.U32 R3, RZ, RZ, R8 ;  /* 0x000000ffff037224 */ /* 0x000fe200078e0008 */
[----:B-1----:R-:W-:Y:S01]  /*8b20*/  @P0 SHF.R.U32.HI R3, RZ, R5, R4 ;  /* 0x00000005ff030219 */ /* 0x002fe20000011604 */
[----:B------:R-:W-:Y:S02]  /*8b30*/  UIMAD.WIDE.U32 UR8, UR61, UR10, UR8 ;  /* 0x0000000a3d0872a5 */ /* 0x000fe4000f8e0008 */
[----:B------:R-:W-:Y:S01]  /*8b40*/  UIMAD UR4, UR61, UR11, UR4 ;  /* 0x0000000b3d0472a4 */ /* 0x000fe2000f8e0204 */
[--C-:B------:R-:W-:Y:S01]  /*8b50*/  SHF.R.S32.HI R4, RZ, 0x1f, R3.reuse ;  /* 0x0000001fff047819 */ /* 0x100fe20000011403 */
[----:B------:R-:W-:Y:S01]  /*8b60*/  IMAD.MOV R7, RZ, RZ, -R3 ;  /* 0x000000ffff077224 */ /* 0x000fe200078e0a03 */
[----:B------:R-:W-:Y:S01]  /*8b70*/  ULDC.64 UR10, c[0x0][0xae0] ;  /* 0x0002b800000a7ab9 */ /* 0x000fe20000000a00 */
[----:B------:R-:W-:Y:S02]  /*8b80*/  UIADD3 UR4, UR9, UR4, URZ ;  /* 0x0000000409047290 */ /* 0x000fe4000fffe03f */
[----:B------:R-:W-:-:S02]  /*8b90*/  IMAD.U32 R5, RZ, RZ, UR9 ;  /* 0x00000009ff057e24 */ /* 0x000fc4000f8e00ff */
[----:B------:R-:W-:Y:S02]  /*8ba0*/  IMAD R6, R4, UR10, RZ ;  /* 0x0000000a04067c24 */ /* 0x000fe4000f8e02ff */
[----:B------:R-:W-:Y:S01]  /*8bb0*/  IMAD.U32 R4, RZ, RZ, UR8 ;  /* 0x00000008ff047e24 */ /* 0x000fe2000f8e00ff */
[----:B------:R-:W-:Y:S01]  /*8bc0*/  ULDC.64 UR8, c[0x0][0xad8] ;  /* 0x0002b60000087ab9 */ /* 0x000fe20000000a00 */
[----:B------:R-:W-:Y:S02]  /*8bd0*/  IMAD.U32 R5, RZ, RZ, UR4 ;  /* 0x00000004ff057e24 */ /* 0x000fe4000f8e00ff */
[----:B------:R-:W-:Y:S02]  /*8be0*/  IMAD R7, R11, R7, R8 ;  /* 0x000000070b077224 */ /* 0x000fe400078e0208 */
[C---:B------:R-:W-:Y:S02]  /*8bf0*/  IMAD R9, R3.reuse, UR11, R6 ;  /* 0x0000000b03097c24 */ /* 0x040fe4000f8e0206 */
[----:B------:R-:W-:Y:S01]  /*8c00*/  IMAD.WIDE.U32 R4, R3, UR10, R4 ;  /* 0x0000000a03047c25 */ /* 0x000fe2000f8e0004 */
[----:B------:R-:W-:-:S03]  /*8c10*/  SHF.R.S32.HI R3, RZ, 0x1f, R7 ;  /* 0x0000001fff037819 */ /* 0x000fc60000011407 */
[----:B------:R-:W-:Y:S02]  /*8c20*/  IMAD.IADD R5, R5, 0x1, R9 ;  /* 0x0000000105057824 */ /* 0x000fe400078e0209 */
[----:B------:R-:W-:Y:S02]  /*8c30*/  IMAD R6, R3, UR8, RZ ;  /* 0x0000000803067c24 */ /* 0x000fe4000f8e02ff */
[----:B------:R-:W-:Y:S02]  /*8c40*/  IMAD R8, R13, 0x80, R184 ;  /* 0x000000800d087824 */ /* 0x000fe400078e02b8 */
[----:B-----5:R-:W-:Y:S02]  /*8c50*/  IMAD R11, R0, R11, RZ ;  /* 0x0000000b000b7224 */ /* 0x020fe400078e02ff */
[C---:B------:R-:W-:Y:S02]  /*8c60*/  IMAD R3, R7.reuse, UR9, R6 ;  /* 0x0000000907037c24 */ /* 0x040fe4000f8e0206 */
[----:B------:R-:W-:Y:S01]  /*8c70*/  IMAD.WIDE.U32 R4, R7, UR8, R4 ;  /* 0x0000000807047c25 */ /* 0x000fe2000f8e0004 */
[----:B------:R-:W-:Y:S01]  /*8c80*/  ISETP.GE.AND P2, PT, R8, R11, PT ;  /* 0x0000000b0800720c */ /* 0x000fe20003f46270 */
[----:B------:R-:W-:-:S02]  /*8c90*/  ULDC.64 UR8, c[0x0][0xa80] ;  /* 0x0002a00000087ab9 */ /* 0x000fc40000000a00 */
[----:B------:R-:W-:Y:S01]  /*8ca0*/  VIADD R0, R8, 0x20 ;  /* 0x0000002008007836 */ /* 0x000fe20000000000 */
[----:B------:R-:W-:Y:S01]  /*8cb0*/  LEA R6, P3, R4, UR8, 0x1 ;  /* 0x0000000804067c11 */ /* 0x000fe2000f8608ff */
[----:B------:R-:W-:-:S03]  /*8cc0*/  IMAD.IADD R3, R5, 0x1, R3 ;  /* 0x0000000105037824 */ /* 0x000fc600078e0203 */
[-C--:B------:R-:W-:Y:S01]  /*8cd0*/  ISETP.GE.AND P1, PT, R0, R11.reuse, PT ;  /* 0x0000000b0000720c */ /* 0x080fe20003f26270 */
[----:B------:R-:W-:Y:S01]  /*8ce0*/  VIADD R0, R8, 0x40 ;  /* 0x0000004008007836 */ /* 0x000fe20000000000 */
[----:B------:R-:W-:Y:S02]  /*8cf0*/  LEA.HI.X R3, R4, UR9, R3, 0x1, P3 ;  /* 0x0000000904037c11 */ /* 0x000fe400098f0c03 */
[----:B------:R0:W1:Y:S02]  /*8d00*/  SHFL.IDX PT, R4, R6, RZ, 0x181f ;  /* 0x00181fff06047589 */ /* 0x00006400000e0000 */
[----:B------:R-:W-:Y:S02]  /*8d10*/  ISETP.GE.AND P0, PT, R0, R11, PT ;  /* 0x0000000b0000720c */ /* 0x000fe40003f06270 */
[----:B------:R0:W2:Y:S01]  /*8d20*/  SHFL.IDX PT, R0, R3, RZ, 0x181f ;  /* 0x00181fff03007589 */ /* 0x0000a200000e0000 */
[----:B------:R-:W-:Y:S10]  /*8d30*/  @P2 BRA `(.L_x_404) ;  /* 0x0000000000282947 */ /* 0x000ff40003800000 */
        /* <DEDUP_REMOVED lines=8> */
[----:B------:R3:W-:Y:S04]  /*8dc0*/  @!P4 ST.E.128 desc[UR8][R12.64], RZ ;  /* 0x000000ff0c00c985 */ /* 0x0007e8000c101d08 */
[----:B------:R3:W-:Y:S02]  /*8dd0*/  @!P5 ST.E.128 desc[UR8][R4.64], RZ ;  /* 0x000000ff0400d985 */ /* 0x0007e4000c101d08 */
.L_x_404:
[----:B------:R-:W-:Y:S05]  /*8de0*/  BSYNC B1 ;  /* 0x0000000000017941 */ /* 0x000fea0003800000 */
.L_x_403:
        /* <DEDUP_REMOVED lines=12> */
[----:B------:R3:W-:Y:S04]  /*8eb0*/  @!P3 ST.E.128 desc[UR8][R12.64], RZ ;  /* 0x000000ff0c00b985 */ /* 0x0007e8000c101d08 */
[----:B------:R3:W-:Y:S02]  /*8ec0*/  @!P4 ST.E.128 desc[UR8][R4.64], RZ ;  /* 0x000000ff0400c985 */ /* 0x0007e4000c101d08 */
.L_x_406:
[----:B------:R-:W-:Y:S05]  /*8ed0*/  BSYNC B1 ;  /* 0x0000000000017941 */ /* 0x000fea0003800000 */
.L_x_405:
[----:B----4-:R4:W0:Y:S01]  /*8ee0*/  SHFL.IDX PT, R0, R3, 0x2, 0x181f ;  /* 0x00581f0003007f89 */ /* 0x01082200000e0000 */
        /* <DEDUP_REMOVED lines=9> */
[-C--:B0-----:R-:W-:Y:S02]  /*8f80*/  @!P2 LEA.HI.X R13, R17, R0.reuse, R195, 0x1, P0 ;  /* 0x00000000110da211 */ /* 0x081fe400000f0cc3 */
[----:B------:R-:W-:-:S03]  /*8f90*/  @!P3 LEA.HI.X R5, R18, R0, R194, 0x1, P1 ;  /* 0x000000001205b211 */ /* 0x000fc600008f0cc2 */
[----:B------:R3:W-:Y:S04]  /*8fa0*/  @!P2 ST.E.128 desc[UR8][R12.64], RZ ;  /* 0x000000ff0c00a985 */ /* 0x0007e8000c101d08 */
[----:B------:R3:W-:Y:S02]  /*8fb0*/  @!P3 ST.E.128 desc[UR8][R4.64], RZ ;  /* 0x000000ff0400b985 */ /* 0x0007e4000c101d08 */
.L_x_408:
[----:B------:R-:W-:Y:S05]  /*8fc0*/  BSYNC B1 ;  /* 0x0000000000017941 */ /* 0x000fea0003800000 */
.L_x_407:
[----:B0-----:R-:W-:Y:S01]  /*8fd0*/  VIADD R0, R8, 0x60 ;  /* 0x0000006008007836 */ /* 0x001fe20000000000 */
[----:B--2-4-:R-:W0:Y:S04]  /*8fe0*/  SHFL.IDX PT, R3, R3, 0x3, 0x181f ;  /* 0x00781f0003037f89 */ /* 0x014e2800000e0000 */
[----:B------:R-:W-:Y:S01]  /*8ff0*/  ISETP.GE.AND P0, PT, R0, R11, PT ;  /* 0x0000000b0000720c */ /* 0x000fe20003f06270 */
[----:B-1-3--:R1:W2:-:S12]  /*9000*/  SHFL.IDX PT, R4, R6, 0x3, 0x181f ;  /* 0x00781f0006047f89 */ /* 0x00a29800000e0000 */
[----:B-1----:R-:W-:Y:S05]  /*9010*/  @P0 BRA `(.L_x_399) ;  /* 0x0000000000280947 */ /* 0x002fea0003800000 */
[----:B------:R-:W-:Y:S01]  /*9020*/  ULDC UR4, c[0x0][0xac8] ;  /* 0x0002b20000047ab9 */ /* 0x000fe20000000800 */
[----:B------:R-:W-:Y:S01]  /*9030*/  ULDC.64 UR8, c[0x0][0x208] ;  /* 0x0000820000087ab9 */ /* 0x000fe20000000a00 */
[----:B------:R-:W-:Y:S02]  /*9040*/  ISETP.GE.AND P2, PT, R17, UR4, PT ;  /* 0x0000000411007c0c */ /* 0x000fe4000bf46270 */
[----:B------:R-:W-:-:S11]  /*9050*/  ISETP.GE.AND P3, PT, R18, UR4, PT ;  /* 0x0000000412007c0c */ /* 0x000fd6000bf66270 */
[CC--:B--2---:R-:W-:Y:S02]  /*9060*/  @!P2 LEA R6, P0, R17.reuse, R4.reuse, 0x1 ;  /* 0x000000041106a211 */ /* 0x0c4fe400078008ff */
[C---:B------:R-:W-:Y:S02]  /*9070*/  @!P3 LEA R4, P1, R18.reuse, R4, 0x1 ;  /* 0x000000041204b211 */ /* 0x040fe400078208ff */
[-C--:B0-----:R-:W-:Y:S02]  /*9080*/  @!P2 LEA.HI.X R7, R17, R3.reuse, R195, 0x1, P0 ;  /* 0x000000031107a211 */ /* 0x081fe400000f0cc3 */
[----:B------:R-:W-:-:S03]  /*9090*/  @!P3 LEA.HI.X R5, R18, R3, R194, 0x1, P1 ;  /* 0x000000031205b211 */ /* 0x000fc600008f0cc2 */
[----:B------:R0:W-:Y:S04]  /*90a0*/  @!P2 ST.E.128 desc[UR8][R6.64], RZ ;  /* 0x000000ff0600a985 */ /* 0x0001e8000c101d08 */
[----:B------:R0:W-:Y:S02]  /*90b0*/  @!P3 ST.E.128 desc[UR8][R4.64], RZ ;  /* 0x000000ff0400b985 */ /* 0x0001e4000c101d08 */
.L_x_399:
[----:B------:R-:W-:Y:S05]  /*90c0*/  BSYNC B0 ;  /* 0x0000000000007941 */ /* 0x000fea0003800000 */
.L_x_390:
[----:B------:R-:W-:Y:S02]  /*90d0*/  ULDC UR4, c[0x0][0xc3c] ;  /* 0x00030f0000047ab9 */ /* 0x000fe40000000800 */
[----:B------:R-:W-:-:S13]  /*90e0*/  ISETP.GE.AND P0, PT, R47, UR4, PT ;  /* 0x000000042f007c0c */ /* 0x000fda000bf06270 */
[----:B------:R-:W-:Y:S05]  /*90f0*/  @!P0 BRA `(.L_x_409) ;  /* 0xffffff7c004c8947 */ /* 0x000fea000383ffff */
[----:B------:R-:W-:Y:S05]  /*9100*/  EXIT ;  /* 0x000000000000794d */ /* 0x000fea0003800000 */
.L_x_365:
[----:B------:R-:W-:-:S08]  /*9110*/  NOP ;  /* 0x0000000000007918 */ /* 0x000fd00000000000 */
[----:B0-----:R-:W0:-:S00]  /*9120*/  USETMAXREG.DEALLOC.CTAPOOL 0x18 ;  /* 0x00000018000079c8 */ /* 0x001e0000080e0500 */
[----:B0-----:R-:W2:Y:S01]  /*9130*/  LDL.LU R2, [R1+0x1c] ;  /* 0x00001c0001027983 */ /* 0x001ea20000300800 */
[----:B------:R-:W-:-:S06]  /*9140*/  LOP3.LUT R0, R0, 0x3, RZ, 0xc0, !PT ;  /* 0x0000000300007812 */ /* 0x000fcc00078ec0ff */
[----:B------:R-:W0:Y:S02]  /*9150*/  SHFL.IDX PT, R0, R0, RZ, 0x1f ;  /* 0x00001fff00007589 */ /* 0x000e2400000e0000 */
[----:B0-----:R-:W-:Y:S01]  /*9160*/  ISETP.NE.AND P0, PT, R0, RZ, PT ;  /* 0x000000ff0000720c */ /* 0x001fe20003f05270 */
[----:B------:R-:W-:Y:S01]  /*9170*/  IMAD.MOV.U32 R0, RZ, RZ, RZ ;  /* 0x000000ffff007224 */ /* 0x000fe200078e00ff */
[----:B--2---:R-:W-:-:S11]  /*9180*/  LOP3.LUT R2, R2, 0xfffffffd, RZ, 0xc0, !PT ;  /* 0xfffffffd02027812 */ /* 0x004fd600078ec0ff */
[----:B------:R-:W-:-:S05]  /*9190*/  @P0 LOP3.LUT R2, R2, 0x2, RZ, 0xfc, !PT ;  /* 0x0000000202020812 */ /* 0x000fca00078efcff */
[----:B------:R0:W-:Y:S01]  /*91a0*/  STL [R1+0x1c], R2 ;  /* 0x00001c0201007387 */ /* 0x0001e20000100800 */
[----:B------:R-:W-:Y:S05]  /*91b0*/  @!P0 BRA `(.L_x_410) ;  /* 0x00000000001c8947 */ /* 0x000fea0003800000 */
[----:B------:R-:W1:Y:S08]  /*91c0*/  S2UR UR5, SR_CgaCtaId ;  /* 0x00000000000579c3 */ /* 0x000e700000008800 */
[----:B------:R-:W-:Y:S06]  /*91d0*/  BAR.SYNC.DEFER_BLOCKING 0x5, 0x180 ;  /* 0x0146000000007b1d */ /* 0x000fec0000010000 */
[----:B------:R-:W-:-:S02]  /*91e0*/  UMOV UR4, 0x400 ;  /* 0x0000040000047882 */ /* 0x000fc40000000000 */
[----:B-1----:R-:W-:-:S09]  /*91f0*/  ULEA UR4, UR5, UR4, 0x18 ;  /* 0x0000000405047291 */ /* 0x002fd2000f8ec03f */
[----:B------:R-:W1:Y:S01]  /*9200*/  LDS.128 R16, [UR4+0x348d0] ;  /* 0x0348d004ff107984 */ /* 0x000e620008000c00 */
[----:B------:R-:W-:Y:S06]  /*9210*/  BAR.ARV 0x4, 0x180 ;  /* 0x0106000000007b1d */ /* 0x000fec0000002000 */
[----:B------:R-:W-:Y:S05]  /*9220*/  BRA `(.L_x_411) ;  /* 0x0000000800047947 */ /* 0x000fea0003800000 */
.L_x_410:
[----:B0-----:R-:W0:Y:S01]  /*9230*/  S2R R2, SR_TID.X ;  /* 0x0000000000027919 */ /* 0x001e220000002100 */
[----:B------:R-:W-:Y:S01]  /*9240*/  ULDC UR4, c[0x0][0xc3c] ;  /* 0x00030f0000047ab9 */ /* 0x000fe20000000800 */
[----:B------:R-:W-:Y:S01]  /*9250*/  ULDC.64 UR6, c[0x0][0x208] ;  /* 0x0000820000067ab9 */ /* 0x000fe20000000a00 */
[----:B------:R-:W-:Y:S01]  /*9260*/  ULDC UR5, c[0x0][0xc38] ;  /* 0x00030e0000057ab9 */ /* 0x000fe20000000800 */
[----:B0-----:R-:W-:-:S04]  /*9270*/  LOP3.LUT R5, R2, 0x1f, RZ, 0xc0, !PT ;  /* 0x0000001f02057812 */ /* 0x001fc800078ec0ff */
[----:B------:R-:W-:-:S04]  /*9280*/  ISETP.NE.AND P0, PT, R5, 0x1f, PT ;  /* 0x0000001f0500780c */ /* 0x000fc80003f05270 */
[----:B------:R-:W-:-:S13]  /*9290*/  ISETP.GE.OR P1, PT, R5, UR4, !P0 ;  /* 0x0000000405007c0c */ /* 0x000fda000c726670 */
[----:B------:R-:W0:Y:S02]  /*92a0*/  @!P1 LDC.64 R2, c[0x0][0xc80] ;  /* 0x00032000ff029b82 */ /* 0x000e240000000a00 */
[----:B0-----:R-:W-:-:S05]  /*92b0*/  @!P1 IMAD.WIDE.U32 R2, R5, 0x4, R2 ;  /* 0x0000000405029825 */ /* 0x001fca00078e0002 */
[----:B------:R-:W2:Y:S01]  /*92c0*/  @!P1 LDG.E R0, desc[UR6][R2.64] ;  /* 0x0000000602009981 */ /* 0x000ea2000c1e1900 */
[C---:B------:R-:W-:Y:S01]  /*92d0*/  ISETP.NE.AND P1, PT, R5.reuse, RZ, PT ;  /* 0x000000ff0500720c */ /* 0x040fe20003f25270 */
[----:B------:R-:W0:Y:S01]  /*92e0*/  S2UR UR6, SR_CTAID.X ;  /* 0x00000000000679c3 */ /* 0x000e220000002500 */
[C---:B------:R-:W-:Y:S01]  /*92f0*/  ISETP.GE.U32.AND P2, PT, R5.reuse, 0x2, PT ;  /* 0x000000020500780c */ /* 0x040fe20003f46070 */
[----:B------:R-:W-:Y:S01]  /*9300*/  UMOV UR4, URZ ;  /* 0x0000003f00047c82 */ /* 0x000fe20008000000 */
[C---:B------:R-:W-:Y:S01]  /*9310*/  ISETP.GE.U32.AND P3, PT, R5.reuse, 0x4, PT ;  /* 0x000000040500780c */ /* 0x040fe20003f66070 */
[----:B------:R-:W-:Y:S01]  /*9320*/  IMAD.MOV.U32 R16, RZ, RZ, RZ ;  /* 0x000000ffff107224 */ /* 0x000fe200078e00ff */
[C---:B------:R-:W-:Y:S02]  /*9330*/  ISETP.GE.U32.AND P4, PT, R5.reuse, 0x8, PT ;  /* 0x000000080500780c */ /* 0x040fe40003f86070 */
[----:B------:R-:W-:Y:S01]  /*9340*/  ISETP.GE.U32.AND P5, PT, R5, 0x10, PT ;  /* 0x000000100500780c */ /* 0x000fe20003fa6070 */
[----:B--2---:R-:W1:Y:S02]  /*9350*/  SHFL.UP PT, R4, R0, 0x1, RZ ;  /* 0x0420000000047989 */ /* 0x004e6400000e00ff */
[----:B-1----:R-:W-:-:S05]  /*9360*/  SEL R7, R4, RZ, P1 ;  /* 0x000000ff04077207 */ /* 0x002fca0000800000 */
[----:B------:R-:W-:-:S05]  /*9370*/  IMAD.IADD R7, R0, 0x1, R7 ;  /* 0x0000000100077824 */ /* 0x000fca00078e0207 */
[----:B------:R-:W1:Y:S02]  /*9380*/  SHFL.UP PT, R4, R7, 0x2, RZ ;  /* 0x0440000007047989 */ /* 0x000e6400000e00ff */
        /* <DEDUP_REMOVED lines=11> */
[----:B------:R-:W1:Y:S02]  /*9440*/  SHFL.IDX PT, R4, R2, 0x1f, 0x1f ;  /* 0x03e01f0002047f89 */ /* 0x000e6400000e0000 */
[----:B-1----:R-:W-:-:S04]  /*9450*/  IMAD R4, R4, UR5, RZ ;  /* 0x0000000504047c24 */ /* 0x002fc8000f8e02ff */
[----:B------:R-:W-:Y:S01]  /*9460*/  IMAD.MOV.U32 R7, RZ, RZ, R4 ;  /* 0x000000ffff077224 */ /* 0x000fe200078e0004 */
[----:B0-----:R-:W-:-:S13]  /*9470*/  ISETP.GT.AND P6, PT, R4, UR6, PT ;  /* 0x0000000604007c0c */ /* 0x001fda000bfc4270 */
[----:B------:R-:W-:Y:S05]  /*9480*/  @P6 BRA `(.L_x_412) ;  /* 0x0000000000a46947 */ /* 0x000fea0003800000 */
[----:B------:R-:W0:Y:S01]  /*9490*/  LDC R6, c[0x0][0xc3c] ;  /* 0x00030f00ff067b82 */ /* 0x000e220000000800 */
[----:B------:R-:W-:Y:S01]  /*94a0*/  IMAD.MOV.U32 R4, RZ, RZ, R7 ;  /* 0x000000ffff047224 */ /* 0x000fe200078e0007 */
[----:B------:R-:W-:Y:S01]  /*94b0*/  UMOV UR4, URZ ;  /* 0x0000003f00047c82 */ /* 0x000fe20008000000 */
[----:B------:R-:W-:Y:S01]  /*94c0*/  ULDC UR7, c[0x0][0xc3c] ;  /* 0x00030f0000077ab9 */ /* 0x000fe20000000800 */
[----:B------:R-:W-:-:S05]  /*94d0*/  ULDC UR5, c[0x0][0xc38] ;  /* 0x00030e0000057ab9 */ /* 0x000fca0000000800 */
.L_x_416:
[----:B------:R-:W-:Y:S01]  /*94e0*/  UIADD3 UR4, UR4, 0x1f, URZ ;  /* 0x0000001f04047890 */ /* 0x000fe2000fffe03f */
[----:B------:R-:W-:-:S05]  /*94f0*/  IMAD.U32 R19, RZ, RZ, UR7 ;  /* 0x00000007ff137e24 */ /* 0x000fca000f8e00ff */
[----:B0-----:R-:W-:-:S13]  /*9500*/  ISETP.LE.AND P6, PT, R6, UR4, PT ;  /* 0x0000000406007c0c */ /* 0x001fda000bfc3270 */
[----:B------:R-:W-:Y:S05]  /*9510*/  @P6 BRA `(.L_x_413) ;  /* 0x0000000400246947 */ /* 0x000fea0003800000 */
[----:B------:R-:W-:Y:S01]  /*9520*/  VIADD R7, R5, UR4 ;  /* 0x0000000405077c36 */ /* 0x000fe20008000000 */
[----:B------:R-:W-:Y:S01]  /*9530*/  BSSY B0, `(.L_x_414) ;  /* 0x0000008000007945 */ /* 0x000fe20003800000 */
[----:B------:R-:W-:-:S03]  /*9540*/  IMAD.MOV.U32 R0, RZ, RZ, RZ ;  /* 0x000000ffff007224 */ /* 0x000fc600078e00ff */
[----:B------:R-:W-:-:S13]  /*9550*/  ISETP.GE.OR P6, PT, R7, R6, !P0 ;  /* 0x000000060700720c */ /* 0x000fda00047c6670 */
[----:B------:R-:W-:Y:S05]  /*9560*/  @P6 BRA `(.L_x_415) ;  /* 0x0000000000106947 */ /* 0x000fea0003800000 */
[----:B------:R-:W0:Y:S01]  /*9570*/  LDC.64 R2, c[0x0][0xc80] ;  /* 0x00032000ff027b82 */ /* 0x000e220000000a00 */
[----:B------:R-:W-:Y:S01]  /*9580*/  ULDC.64 UR8, c[0x0][0x208] ;  /* 0x0000820000087ab9 */ /* 0x000fe20000000a00 */
[----:B0-----:R-:W-:-:S05]  /*9590*/  IMAD.WIDE R2, R7, 0x4, R2 ;  /* 0x0000000407027825 */ /* 0x001fca00078e0202 */
[----:B------:R0:W5:Y:S02]  /*95a0*/  LDG.E R0, desc[UR8][R2.64] ;  /* 0x0000000802007981 */ /* 0x000164000c1e1900 */
.L_x_415:
[----:B------:R-:W-:Y:S05]  /*95b0*/  BSYNC B0 ;  /* 0x0000000000007941 */ /* 0x000fea0003800000 */
.L_x_414:
[----:B0----5:R-:W0:Y:S02]  /*95c0*/  SHFL.UP PT, R2, R0, 0x1, RZ ;  /* 0x0420000000027989 */ /* 0x021e2400000e00ff */
[----:B0-----:R-:W-:-:S05]  /*95d0*/  SEL R3, R2, RZ, P1 ;  /* 0x000000ff02037207 */ /* 0x001fca0000800000 */
[----:B------:R-:W-:-:S05]  /*95e0*/  IMAD.IADD R3, R0, 0x1, R3 ;  /* 0x0000000100037824 */ /* 0x000fca00078e0203 */
[----:B------:R-:W0:Y:S02]  /*95f0*/  SHFL.UP PT, R2, R3, 0x2, RZ ;  /* 0x0440000003027989 */ /* 0x000e2400000e00ff */
        /* <DEDUP_REMOVED lines=11> */
[----:B------:R-:W0:Y:S02]  /*96b0*/  SHFL.IDX PT, R3, R9, 0x1f, 0x1f ;  /* 0x03e01f0009037f89 */ /* 0x000e2400000e0000 */
[----:B0-----:R-:W-:-:S04]  /*96c0*/  IMAD R3, R3, UR5, RZ ;  /* 0x0000000503037c24 */ /* 0x001fc8000f8e02ff */
[----:B------:R-:W-:-:S05]  /*96d0*/  IMAD.IADD R4, R3, 0x1, R4 ;  /* 0x0000000103047824 */ /* 0x000fca00078e0204 */
[----:B------:R-:W-:-:S13]  /*96e0*/  ISETP.GT.AND P6, PT, R4, UR6, PT ;  /* 0x0000000604007c0c */ /* 0x000fda000bfc4270 */
[----:B------:R-:W-:Y:S05]  /*96f0*/  @!P6 BRA `(.L_x_416) ;  /* 0xfffffffc0078e947 */ /* 0x000fea000383ffff */
[----:B------:R-:W-:Y:S02]  /*9700*/  IMAD.MOV.U32 R2, RZ, RZ, R9 ;  /* 0x000000ffff027224 */ /* 0x000fe400078e0009 */
[----:B------:R-:W-:-:S07]  /*9710*/  IMAD.MOV.U32 R7, RZ, RZ, R3 ;  /* 0x000000ffff077224 */ /* 0x000fce00078e0003 */
.L_x_412:
[----:B------:R-:W-:-:S04]  /*9720*/  IMAD.IADD R7, R4, 0x1, -R7 ;  /* 0x0000000104077824 */ /* 0x000fc800078e0a07 */
[----:B------:R-:W-:-:S05]  /*9730*/  IMAD R3, R2, UR5, R7 ;  /* 0x0000000502037c24 */ /* 0x000fca000f8e0207 */
[----:B------:R-:W-:-:S13]  /*9740*/  ISETP.GT.AND P0, PT, R3, UR6, PT ;  /* 0x0000000603007c0c */ /* 0x000fda000bf04270 */
[----:B------:R-:W-:-:S04]  /*9750*/  VOTE.ANY R6, PT, !P0 ;  /* 0x0000000000067806 */ /* 0x000fc800040e0100 */
[----:B------:R-:W0:Y:S01]  /*9760*/  POPC R19, R6 ;  /* 0x0000000600137309 */ /* 0x000e220000000000 */
[----:B------:R-:W-:Y:S01]  /*9770*/  ISETP.NE.AND P0, PT, R6, RZ, PT ;  /* 0x000000ff0600720c */ /* 0x000fe20003f05270 */
[----:B0-----:R-:W0:Y:S02]  /*9780*/  SHFL.IDX PT, R0, R0, R19, 0x1f ;  /* 0x00001f1300007589 */ /* 0x001e2400000e0000 */
[----:B0-----:R-:W-:-:S04]  /*9790*/  IABS R4, R0 ;  /* 0x0000000000047213 */ /* 0x001fc80000000000 */
[----:B------:R-:W0:Y:S08]  /*97a0*/  I2F.RP R8, R4 ;  /* 0x0000000400087306 */ /* 0x000e300000209400 */
[----:B0-----:R-:W0:Y:S02]  /*97b0*/  MUFU.RCP R8, R8 ;  /* 0x0000000800087308 */ /* 0x001e240000001000 */
[----:B0-----:R-:W-:-:S06]  /*97c0*/  VIADD R3, R8, 0xffffffe ;  /* 0x0ffffffe08037836 */ /* 0x001fcc0000000000 */
[----:B------:R-:W0:Y:S02]  /*97d0*/  F2I.FTZ.U32.TRUNC.NTZ R3, R3 ;  /* 0x0000000300037305 */ /* 0x000e24000021f000 */
[----:B0-----:R-:W-:Y:S01]  /*97e0*/  IMAD.MOV R11, RZ, RZ, -R3 ;  /* 0x000000ffff0b7224 */ /* 0x001fe200078e0a03 */
[----:B------:R-:W-:Y:S06]  /*97f0*/  @!P0 BRA `(.L_x_417) ;  /* 0x0000000000088947 */ /* 0x000fec0003800000 */
[----:B------:R-:W-:-:S05]  /*9800*/  VIADD R9, R19, 0xffffffff ;  /* 0xffffffff13097836 */ /* 0x000fca0000000000 */
[----:B------:R0:W1:Y:S02]  /*9810*/  SHFL.IDX PT, R16, R2, R9, 0x1f ;  /* 0x00001f0902107589 */ /* 0x00006400000e0000 */
.L_x_417:
[----:B-1----:R-:W-:Y:S01]  /*9820*/  IMAD R16, R16, UR5, R7 ;  /* 0x0000000510107c24 */ /* 0x002fe2000f8e0207 */
[----:B------:R-:W-:Y:S01]  /*9830*/  IABS R6, R0 ;  /* 0x0000000000067213 */ /* 0x000fe20000000000 */
[----:B------:R-:W-:Y:S02]  /*9840*/  IMAD R7, R11, R4, RZ ;  /* 0x000000040b077224 */ /* 0x000fe400078e02ff */
[----:B0-----:R-:W-:Y:S01]  /*9850*/  IMAD.MOV.U32 R2, RZ, RZ, RZ ;  /* 0x000000ffff027224 */ /* 0x001fe200078e00ff */
[----:B------:R-:W-:Y:S01]  /*9860*/  IADD3 R17, -R16, UR6, RZ ;  /* 0x0000000610117c10 */ /* 0x000fe2000fffe1ff */
[----:B------:R-:W-:Y:S02]  /*9870*/  IMAD.MOV R6, RZ, RZ, -R6 ;  /* 0x000000ffff067224 */ /* 0x000fe400078e0a06 */
[----:B------:R-:W-:Y:S01]  /*9880*/  IMAD.HI.U32 R2, R3, R7, R2 ;  /* 0x0000000703027227 */ /* 0x000fe200078e0002 */
[----:B------:R-:W-:-:S03]  /*9890*/  IABS R3, R17 ;  /* 0x0000001100037213 */ /* 0x000fc60000000000 */
[----:B------:R-:W-:Y:S02]  /*98a0*/  VIADD R19, R19, UR4 ;  /* 0x0000000413137c36 */ /* 0x000fe40008000000 */
[----:B------:R-:W-:-:S04]  /*98b0*/  IMAD.HI.U32 R2, R2, R3, RZ ;  /* 0x0000000302027227 */ /* 0x000fc800078e00ff */
[----:B------:R-:W-:-:S05]  /*98c0*/  IMAD R3, R2, R6, R3 ;  /* 0x0000000602037224 */ /* 0x000fca00078e0203 */
[----:B------:R-:W-:-:S13]  /*98d0*/  ISETP.GT.U32.AND P1, PT, R4, R3, PT ;  /* 0x000000030400720c */ /* 0x000fda0003f24070 */
[----:B------:R-:W-:Y:S02]  /*98e0*/  @!P1 IMAD.IADD R3, R3, 0x1, -R4 ;  /* 0x0000000103039824 */ /* 0x000fe400078e0a04 */
[----:B------:R-:W-:Y:S01]  /*98f0*/  @!P1 VIADD R2, R2, 0x1 ;  /* 0x0000000102029836 */ /* 0x000fe20000000000 */
[----:B------:R-:W-:Y:S02]  /*9900*/  ISETP.NE.AND P1, PT, R0, RZ, PT ;  /* 0x000000ff0000720c */ /* 0x000fe40003f25270 */
[----:B------:R-:W-:Y:S02]  /*9910*/  ISETP.GE.U32.AND P0, PT, R3, R4, PT ;  /* 0x000000040300720c */ /* 0x000fe40003f06070 */
[----:B------:R-:W-:-:S04]  /*9920*/  LOP3.LUT R3, R17, R0, RZ, 0x3c, !PT ;  /* 0x0000000011037212 */ /* 0x000fc800078e3cff */
[----:B------:R-:W-:-:S07]  /*9930*/  ISETP.GE.AND P2, PT, R3, RZ, PT ;  /* 0x000000ff0300720c */ /* 0x000fce0003f46270 */
[----:B------:R-:W-:-:S06]  /*9940*/  @P0 VIADD R2, R2, 0x1 ;  /* 0x0000000102020836 */ /* 0x000fcc0000000000 */
[----:B------:R-:W-:Y:S01]  /*9950*/  @!P2 IMAD.MOV R2, RZ, RZ, -R2 ;  /* 0x000000ffff02a224 */ /* 0x000fe200078e0a02 */
[----:B------:R-:W-:-:S05]  /*9960*/  @!P1 LOP3.LUT R2, RZ, R0, RZ, 0x33, !PT ;  /* 0x00000000ff029212 */ /* 0x000fca00078e33ff */
[--C-:B------:R-:W-:Y:S02]  /*9970*/  IMAD.MOV R3, RZ, RZ, -R2.reuse ;  /* 0x000000ffff037224 */ /* 0x100fe400078e0a02 */
[----:B------:R-:W-:Y:S02]  /*9980*/  IMAD.MOV.U32 R18, RZ, RZ, R2 ;  /* 0x000000ffff127224 */ /* 0x000fe400078e0002 */
[----:B------:R-:W-:Y:S01]  /*9990*/  IMAD R17, R0, R3, R17 ;  /* 0x0000000300117224 */ /* 0x000fe200078e0211 */
[----:B------:R-:W-:Y:S06]  /*99a0*/  BRA `(.L_x_418) ;  /* 0x00000000000c7947 */ /* 0x000fec0003800000 */
.L_x_413:
[----:B------:R-:W-:Y:S02]  /*99b0*/  IMAD.MOV.U32 R17, RZ, RZ, RZ ;  /* 0x000000ffff117224 */ /* 0x000fe400078e00ff */
[----:B------:R-:W-:Y:S02]  /*99c0*/  IMAD.U32 R16, RZ, RZ, UR6 ;  /* 0x00000006ff107e24 */ /* 0x000fe4000f8e00ff */
[----:B------:R-:W-:-:S07]  /*99d0*/  IMAD.MOV.U32 R18, RZ, RZ, RZ ;  /* 0x000000ffff127224 */ /* 0x000fce00078e00ff */
.L_x_418:
[----:B------:R-:W-:-:S13]  /*99e0*/  ISETP.NE.AND P0, PT, R5, RZ, PT ;  /* 0x000000ff0500720c */ /* 0x000fda0003f05270 */
[----:B------:R-:W0:Y:S01]  /*99f0*/  @!P0 S2R R3, SR_CgaCtaId ;  /* 0x0000000000038919 */ /* 0x000e220000008800 */
[----:B------:R-:W-:-:S04]  /*9a00*/  @!P0 MOV R0, 0x400 ;  /* 0x0000040000008802 */ /* 0x000fc80000000f00 */
[----:B0-----:R-:W-:-:S05]  /*9a10*/  @!P0 LEA R0, R3, R0, 0x18 ;  /* 0x0000000003008211 */ /* 0x001fca00078ec0ff */
[----:B------:R0:W-:Y:S01]  /*9a20*/  @!P0 STS.128 [R0+0x348d0], R16 ;  /* 0x0348d01000008388 */ /* 0x0001e20000000c00 */
[----:B------:R-:W-:Y:S06]  /*9a30*/  BAR.ARV 0x5, 0x180 ;  /* 0x0146000000007b1d */ /* 0x000fec0000002000 */
.L_x_411:
[----:B0-----:R-:W-:Y:S01]  /*9a40*/  IMAD.MOV.U32 R0, RZ, RZ, 0x1 ;  /* 0x00000001ff007424 */ /* 0x001fe200078e00ff */
[----:B------:R0:W-:Y:S01]  /*9a50*/  STL [R1+0x50], RZ ;  /* 0x000050ff01007387 */ /* 0x0001e20000100800 */
[----:B------:R-:W-:Y:S02]  /*9a60*/  ULDC UR4, c[0x0][0xc3c] ;  /* 0x00030f0000047ab9 */ /* 0x000fe40000000800 */
[----:B-1----:R-:W-:Y:S01]  /*9a70*/  ISETP.GE.AND P0, PT, R19, UR4, PT ;  /* 0x0000000413007c0c */ /* 0x002fe2000bf06270 */
[----:B------:R0:W-:Y:S04]  /*9a80*/  STL [R1+0x10], R0 ;  /* 0x0000100001007387 */ /* 0x0001e80000100800 */
[----:B------:R0:W-:Y:S08]  /*9a90*/  STL [R1+0x8], RZ ;  /* 0x000008ff01007387 */ /* 0x0001f00000100800 */
[----:B0-----:R-:W-:Y:S05]  /*9aa0*/  @P0 BRA `(.L_x_419) ;  /* 0x0000005400340947 */ /* 0x001fea0003800000 */
[----:B------:R-:W0:Y:S01]  /*9ab0*/  S2R R5, SR_TID.X ;  /* 0x0000000000057919 */ /* 0x000e220000002100 */
[----:B------:R-:W1:Y:S01]  /*9ac0*/  S2UR UR5, SR_CgaCtaId ;  /* 0x00000000000579c3 */ /* 0x000e620000008800 */
[----:B------:R-:W-:Y:S01]  /*9ad0*/  UMOV UR4, 0x400 ;  /* 0x0000040000047882 */ /* 0x000fe20000000000 */
[----:B------:R-:W-:Y:S01]  /*9ae0*/  BSSY B8, `(.L_x_419) ;  /* 0x0000549000087945 */ /* 0x000fe20003800000 */
[----:B------:R-:W-:Y:S01]  /*9af0*/  ULDC UR38, c[0x0][0xc] ;  /* 0x0000030000267ab9 */ /* 0x000fe20000000800 */
[----:B------:R-:W-:Y:S01]  /*9b00*/  ULDC.64 UR36, c[0x0][0x198] ;  /* 0x0000660000247ab9 */ /* 0x000fe20000000a00 */
[----:B-1----:R-:W-:Y:S01]  /*9b10*/  ULEA UR4, UR5, UR4, 0x18 ;  /* 0x0000000405047291 */ /* 0x002fe2000f8ec03f */
[C---:B0-----:R-:W-:Y:S01]  /*9b20*/  IMAD.SHL.U32 R0, R5.reuse, 0x8, RZ ;  /* 0x0000000805007824 */ /* 0x041fe200078e00ff */
[----:B------:R-:W-:-:S04]  /*9b30*/  LOP3.LUT R4, R5, 0x7f, RZ, 0xc0, !PT ;  /* 0x0000007f05047812 */ /* 0x000fc800078ec0ff */
[C---:B------:R-:W-:Y:S02]  /*9b40*/  LOP3.LUT R2, R0.reuse, 0x1f8, RZ, 0xc0, !PT ;  /* 0x000001f800027812 */ /* 0x040fe400078ec0ff */
[----:B------:R-:W-:Y:S02]  /*9b50*/  LOP3.LUT R0, R0, 0x38, RZ, 0xc0, !PT ;  /* 0x0000003800007812 */ /* 0x000fe400078ec0ff */
[----:B------:R-:W-:Y:S01]  /*9b60*/  LOP3.LUT R3, R2, 0x38, R5, 0x78, !PT ;  /* 0x0000003802037812 */ /* 0x000fe200078e7805 */
[----:B------:R-:W-:-:S05]  /*9b70*/  IMAD.SHL.U32 R2, R4, 0x8, RZ ;  /* 0x0000000804027824 */ /* 0x000fca00078e00ff */
[----:B------:R-:W-:Y:S01]  /*9b80*/  LOP3.LUT R3, R3, 0x200, R2, 0xf8, !PT ;  /* 0x0000020003037812 */ /* 0x000fe200078ef802 */
[----:B------:R-:W-:Y:S01]  /*9b90*/  IMAD.SHL.U32 R2, R5, 0x10, RZ ;  /* 0x0000001005027824 */ /* 0x000fe200078e00ff */
[----:B------:R-:W-:Y:S01]  /*9ba0*/  SHF.R.U32.HI R5, RZ, 0x3, R4 ;  /* 0x00000003ff057819 */ /* 0x000fe20000011604 */
[----:B------:R-:W-:-:S03]  /*9bb0*/  IMAD.U32 R4, RZ, RZ, UR4 ;  /* 0x00000004ff047e24 */ /* 0x000fc6000f8e00ff */
[----:B------:R-:W-:Y:S01]  /*9bc0*/  LOP3.LUT R2, R5, 0x70, R2, 0xf8, !PT ;  /* 0x0000007005027812 */ /* 0x000fe200078ef802 */
[----:B------:R-:W-:Y:S01]  /*9bd0*/  IMAD R3, R3, 0x2, R4 ;  /* 0x0000000203037824 */ /* 0x000fe200078e0204 */
[----:B------:R-:W-:Y:S01]  /*9be0*/  STL [R1+0x4], R4 ;  /* 0x0000040401007387 */ /* 0x000fe20000100800 */
[----:B------:R-:W-:-:S03]  /*9bf0*/  IMAD.MOV.U32 R2, RZ, RZ, 0x1 ;  /* 0x00000001ff027424 */ /* 0x000fc600078e00ff */
[----:B------:R-:W-:Y:S04]  /*9c00*/  STL [R1+0x24], R3 ;  /* 0x0000240301007387 */ /* 0x000fe80000100800 */
[----:B------:R-:W-:Y:S04]  /*9c10*/  STL [R1+0x8], RZ ;  /* 0x000008ff01007387 */ /* 0x000fe80000100800 */
[----:B------:R0:W-:Y:S04]  /*9c20*/  STL [R1+0x10], R2 ;  /* 0x0000100201007387 */ /* 0x0001e80000100800 */
[----:B------:R1:W-:Y:S01]  /*9c30*/  STL [R1+0x50], RZ ;  /* 0x000050ff01007387 */ /* 0x0003e20000100800 */
[----:B0-----:R-:W-:-:S02]  /*9c40*/  LOP3.LUT R2, R0, 0x40, RZ, 0xfc, !PT ;  /* 0x0000004000027812 */ /* 0x001fc400078efcff */
[----:B-1----:R-:W-:-:S07]  /*9c50*/  LOP3.LUT R0, R0, 0x80, RZ, 0xfc, !PT ;  /* 0x0000008000007812 */ /* 0x002fce00078efcff */
.L_x_521:
[----:B0--3--:R-:W0:Y:S01]  /*9c60*/  LDC.64 R2, c[0x0][0xc88] ;  /* 0x00032200ff027b82 */ /* 0x009e220000000a00 */
[----:B------:R-:W-:Y:S01]  /*9c70*/  ULDC.64 UR4, c[0x0][0x208] ;  /* 0x0000820000047ab9 */ /* 0x000fe20000000a00 */
[----:B0-----:R-:W-:-:S05]  /*9c80*/  IMAD.WIDE R2, R19, 0x4, R2 ;  /* 0x0000000413027825 */ /* 0x001fca00078e0202 */
[----:B------:R-:W2:Y:S01]  /*9c90*/  LDG.E R11, desc[UR4][R2.64] ;  /* 0x00000004020b7981 */ /* 0x000ea2000c1e1900 */
[----:B------:R-:W-:Y:S05]  /*9ca0*/  YIELD ;  /* 0x0000000000007946 */ /* 0x000fea0003800000 */
[----:B------:R-:W-:Y:S01]  /*9cb0*/  ULDC.64 UR4, c[0x0][0xa28] ;  /* 0x00028a0000047ab9 */ /* 0x000fe20000000a00 */
[----:B------:R-:W-:Y:S01]  /*9cc0*/  IMAD.MOV.U32 R0, RZ, RZ, RZ ;  /* 0x000000ffff007224 */ /* 0x000fe200078e00ff */
[----:B------:R-:W-:Y:S01]  /*9cd0*/  ISETP.NE.U32.AND P0, PT, RZ, UR4, PT ;  /* 0x00000004ff007c0c */ /* 0x000fe2000bf05070 */
[----:B------:R-:W-:Y:S01]  /*9ce0*/  ULDC.64 UR10, c[0x0][0x208] ;  /* 0x00008200000a7ab9 */ /* 0x000fe20000000a00 */
[----:B------:R-:W-:Y:S01]  /*9cf0*/  IMAD.MOV.U32 R6, RZ, RZ, RZ ;  /* 0x000000ffff067224 */ /* 0x000fe200078e00ff */
[----:B------:R-:W-:Y:S01]  /*9d00*/  ULDC.64 UR6, c[0x0][0xa18] ;  /* 0x0002860000067ab9 */ /* 0x000fe20000000a00 */
[----:B------:R-:W-:Y:S01]  /*9d10*/  ISETP.NE.AND.EX P0, PT, RZ, UR5, PT, P0 ;  /* 0x00000005ff007c0c */ /* 0x000fe2000bf05300 */
[----:B------:R-:W-:Y:S01]  /*9d20*/  ULDC.64 UR8, c[0x0][0xa08] ;  /* 0x0002820000087ab9 */ /* 0x000fe20000000a00 */
[----:B--2---:R-:W-:Y:S01]  /*9d30*/  SHF.R.S32.HI R4, RZ, 0x1f, R11 ;  /* 0x0000001fff047819 */ /* 0x004fe2000001140b */
[----:B------:R-:W-:-:S10]  /*9d40*/  IMAD.SHL.U32 R10, R11, 0x4, RZ ;  /* 0x000000040b0a7824 */ /* 0x000fd400078e00ff */
[C---:B------:R-:W-:Y:S01]  /*9d50*/  @P0 LEA R2, P1, R11.reuse, UR4, 0x2 ;  /* 0x000000040b020c11 */ /* 0x040fe2000f8210ff */
[----:B------:R-:W-:Y:S03]  /*9d60*/  STL [R1+0x28], R11 ;  /* 0x0000280b01007387 */ /* 0x000fe60000100800 */
[C-C-:B------:R-:W-:Y:S01]  /*9d70*/  @P0 LEA.HI.X R3, R11.reuse, UR5, R4.reuse, 0x2, P1 ;  /* 0x000000050b030c11 */ /* 0x140fe200088f1404 */
[----:B------:R-:W-:Y:S01]  /*9d80*/  ULDC.64 UR4, c[0x0][0xa00] ;  /* 0x0002800000047ab9 */ /* 0x000fe20000000a00 */
[----:B------:R-:W-:Y:S01]  /*9d90*/  SHF.L.U64.HI R9, R11, 0x2, R4 ;  /* 0x000000020b097819 */ /* 0x000fe20000010204 */
[----:B------:R0:W-:Y:S01]  /*9da0*/  STL [R1+0x38], R4 ;  /* 0x0000380401007387 */ /* 0x0001e20000100800 */
[----:B------:R-:W-:-:S03]  /*9db0*/  ISETP.NE.U32.AND P1, PT, RZ, UR4, PT ;  /* 0x00000004ff007c0c */ /* 0x000fc6000bf25070 */
[----:B-1---5:R1:W5:Y:S01]  /*9dc0*/  @P0 LDG.E R0, desc[UR10][R2.64] ;  /* 0x0000000a02000981 */ /* 0x022362000c1e1900 */
[----:B------:R-:W-:Y:S01]  /*9dd0*/  ISETP.NE.AND.EX P1, PT, RZ, UR5, PT, P1 ;  /* 0x00000005ff007c0c */ /* 0x000fe2000bf25310 */
[----:B----4-:R-:W-:Y:S01]  /*9de0*/  IMAD.MOV.U32 R8, RZ, RZ, RZ ;  /* 0x000000ffff087224 */ /* 0x010fe200078e00ff */
[----:B------:R-:W-:Y:S01]  /*9df0*/  ISETP.NE.U32.AND P2, PT, RZ, UR6, PT ;  /* 0x00000006ff007c0c */ /* 0x000fe2000bf45070 */
[----:B------:R-:W-:Y:S01]  /*9e00*/  STL [R1], R10 ;  /* 0x0000000a01007387 */ /* 0x000fe20000100800 */
[----:B------:R-:W-:Y:S02]  /*9e10*/  ISETP.NE.U32.AND P0, PT, RZ, UR8, PT ;  /* 0x00000008ff007c0c */ /* 0x000fe4000bf05070 */
[----:B------:R-:W-:Y:S01]  /*9e20*/  ISETP.NE.AND.EX P2, PT, RZ, UR7, PT, P2 ;  /* 0x00000007ff007c0c */ /* 0x000fe2000bf45320 */
[----:B------:R-:W-:Y:S01]  /*9e30*/  STL [R1+0x20], R9 ;  /* 0x0000200901007387 */ /* 0x000fe20000100800 */
[----:B------:R-:W-:Y:S02]  /*9e40*/  ISETP.NE.AND.EX P0, PT, RZ, UR9, PT, P0 ;  /* 0x00000009ff007c0c */ /* 0x000fe4000bf05300 */
[----:B-1----:R-:W-:-:S02]  /*9e50*/  IADD3 R2, P3, R10, UR4, RZ ;  /* 0x000000040a027c10 */ /* 0x002fc4000ff7e0ff */
[----:B0-----:R-:W-:Y:S02]  /*9e60*/  IADD3 R4, P4, R10, UR8, RZ ;  /* 0x000000080a047c10 */ /* 0x001fe4000ff9e0ff */
[C---:B------:R-:W-:Y:S01]  /*9e70*/  IADD3.X R3, R9.reuse, UR5, RZ, P3, !PT ;  /* 0x0000000509037c10 */ /* 0x040fe20009ffe4ff */
[----:B------:R-:W-:Y:S01]  /*9e80*/  ULDC UR4, c[0x0][0x288] ;  /* 0x0000a20000047ab9 */ /* 0x000fe20000000800 */
[----:B------:R-:W-:-:S03]  /*9e90*/  IADD3.X R5, R9, UR9, RZ, P4, !PT ;  /* 0x0000000909057c10 */ /* 0x000fc6000a7fe4ff */
[----:B------:R-:W2:Y:S01]  /*9ea0*/  @P1 LDG.E R6, desc[UR10][R2.64] ;  /* 0x0000000a02061981 */ /* 0x000ea2000c1e1900 */
[----:B------:R-:W-:Y:S01]  /*9eb0*/  IMAD.U32 R12, RZ, RZ, UR4 ;  /* 0x00000004ff0c7e24 */ /* 0x000fe2000f8e00ff */
[----:B------:R-:W-:Y:S02]  /*9ec0*/  ULDC.64 UR4, c[0x0][0x418] ;  /* 0x0001060000047ab9 */ /* 0x000fe40000000a00 */
[----:B------:R-:W5:Y:S04]  /*9ed0*/  @P0 LDG.E R8, desc[UR10][R4.64] ;  /* 0x0000000a04080981 */ /* 0x000f68000c1e1900 */
[----:B--2---:R0:W-:Y:S02]  /*9ee0*/  STL [R1+0x34], R6 ;  /* 0x0000340601007387 */ /* 0x0041e40000100800 */
[----:B0-----:R-:W-:-:S04]  /*9ef0*/  @P2 IADD3 R6, P3, R10, UR6, RZ ;  /* 0x000000060a062c10 */ /* 0x001fc8000ff7e0ff */
[----:B------:R-:W-:-:S05]  /*9f00*/  @P2 IADD3.X R7, R9, UR7, RZ, P3, !PT ;  /* 0x0000000709072c10 */ /* 0x000fca0009ffe4ff */
[----:B------:R0:W2:Y:S01]  /*9f10*/  @P2 LDG.E R12, desc[UR10][R6.64] ;  /* 0x0000000a060c2981 */ /* 0x0000a2000c1e1900 */
[----:B------:R-:W-:-:S03]  /*9f20*/  UISETP.NE.U32.AND UP0, UPT, UR4, URZ, UPT ;  /* 0x0000003f0400728c */ /* 0x000fc6000bf05070 */
[----:B------:R-:W-:Y:S01]  /*9f30*/  ULDC UR4, c[0x0][0x424] ;  /* 0x0001090000047ab9 */ /* 0x000fe20000000800 */
[----:B------:R-:W-:-:S03]  /*9f40*/  UISETP.NE.AND.EX UP0, UPT, UR5, URZ, UPT, UP0 ;  /* 0x0000003f0500728c */ /* 0x000fc6000bf05300 */
[----:B------:R-:W-:Y:S01]  /*9f50*/  ULDC UR5, c[0x0][0x2f0] ;  /* 0x0000bc0000057ab9 */ /* 0x000fe20000000800 */
[----:B------:R-:W-:-:S04]  /*9f60*/  USEL UR4, UR4, 0x1, UP0 ;  /* 0x0000000104047887 */ /* 0x000fc80008000000 */
[----:B------:R-:W-:-:S06]  /*9f70*/  UIMAD UR4, UR4, UR5, URZ ;  /* 0x00000005040472a4 */ /* 0x000fcc000f8e023f */
[----:B0-----:R-:W-:Y:S01]  /*9f80*/  IMAD.U32 R6, RZ, RZ, UR4 ;  /* 0x00000004ff067e24 */ /* 0x001fe2000f8e00ff */
[----:B--2---:R0:W-:Y:S01]  /*9f90*/  STL [R1+0x40], R12 ;  /* 0x0000400c01007387 */ /* 0x0041e20000100800 */
[----:B------:R-:W-:Y:S05]  /*9fa0*/  @P2 BRA `(.L_x_420) ;  /* 0x0000000000182947 */ /* 0x000fea0003800000 */
[----:B------:R-:W-:Y:S05]  /*9fb0*/  @!P1 BRA `(.L_x_420) ;  /* 0x0000000000149947 */ /* 0x000fea0003800000 */
[----:B------:R-:W-:Y:S02]  /*9fc0*/  ULDC.64 UR4, c[0x0][0x208] ;  /* 0x0000820000047ab9 */ /* 0x000fe40000000a00 */
[----:B------:R-:W2:Y:S04]  /*9fd0*/  LDG.E R7, desc[UR4][R2.64] ;  /* 0x0000000402077981 */ /* 0x000ea8000c1e1900 */
[----:B------:R-:W2:Y:S02]  /*9fe0*/  LDG.E R2, desc[UR4][R2.64+0x4] ;  /* 0x0000040402027981 */ /* 0x000ea4000c1e1900 */
[----:B--2---:R-:W-:-:S05]  /*9ff0*/  IMAD.IADD R2, R2, 0x1, -R7 ;  /* 0x0000000102027824 */ /* 0x004fca00078e0a07 */
[----:B------:R1:W-:Y:S02]  /*a000*/  STL [R1+0x40], R2 ;  /* 0x0000400201007387 */ /* 0x0003e40000100800 */
.L_x_420:
[----:B-1----:R-:W-:Y:S01]  /*a010*/  IMAD.MOV.U32 R2, RZ, RZ, R11 ;  /* 0x000000ffff027224 */ /* 0x002fe200078e000b */
[----:B------:R-:W-:Y:S01]  /*a020*/  ULDC.64 UR4, c[0x0][0xa20] ;  /* 0x0002880000047ab9 */ /* 0x000fe20000000a00 */
[----:B-----5:R-:W-:Y:S01]  /*a030*/  IMAD.IADD R3, R8, 0x1, R0 ;  /* 0x0000000108037824 */ /* 0x020fe200078e0200 */
[----:B------:R-:W-:Y:S02]  /*a040*/  ISETP.NE.U32.AND P1, PT, RZ, UR4, PT ;  /* 0x00000004ff007c0c */ /* 0x000fe4000bf25070 */
[----:B------:R1:W-:Y:S02]  /*a050*/  STL [R1+0xc], R2 ;  /* 0x00000c0201007387 */ /* 0x0003e40000100800 */
[----:B------:R-:W-:Y:S02]  /*a060*/  ISETP.NE.AND.EX P1, PT, RZ, UR5, PT, P1 ;  /* 0x00000005ff007c0c */ /* 0x000fe4000bf25310 */
[----:B------:R1:W-:Y:S11]  /*a070*/  STL [R1+0x18], R3 ;  /* 0x0000180301007387 */ /* 0x0003f60000100800 */
[----:B-1----:R-:W-:Y:S05]  /*a080*/  @!P1 BRA `(.L_x_421) ;  /* 0x0000000000149947 */ /* 0x002fea0003800000 */
[----:B------:R-:W-:Y:S01]  /*a090*/  IADD3 R6, P0, R10, UR4, RZ ;  /* 0x000000040a067c10 */ /* 0x000fe2000ff1e0ff */
[----:B------:R-:W-:-:S03]  /*a0a0*/  ULDC.64 UR6, c[0x0][0x208] ;  /* 0x0000820000067ab9 */ /* 0x000fc60000000a00 */
[----:B------:R-:W-:-:S05]  /*a0b0*/  IADD3.X R7, R9, UR5, RZ, P0, !PT ;  /* 0x0000000509077c10 */ /* 0x000fca00087fe4ff */
[----:B------:R1:W5:Y:S01]  /*a0c0*/  LDG.E R6, desc[UR6][R6.64] ;  /* 0x0000000606067981 */ /* 0x000362000c1e1900 */
[----:B------:R-:W-:Y:S05]  /*a0d0*/  BRA `(.L_x_422) ;  /* 0x0000000000147947 */ /* 0x000fea0003800000 */
.L_x_421:
[----:B------:R-:W-:Y:S05]  /*a0e0*/  @!P0 BRA `(.L_x_422) ;  /* 0x0000000000108947 */ /* 0x000fea0003800000 */
[----:B------:R-:W-:Y:S02]  /*a0f0*/  ULDC.64 UR4, c[0x0][0x208] ;  /* 0x0000820000047ab9 */ /* 0x000fe40000000a00 */
[----:B------:R-:W2:Y:S04]  /*a100*/  LDG.E R6, desc[UR4][R4.64] ;  /* 0x0000000404067981 */ /* 0x000ea8000c1e1900 */
[----:B------:R-:W2:Y:S02]  /*a110*/  LDG.E R4, desc[UR4][R4.64+0x4] ;  /* 0x0000040404047981 */ /* 0x000ea4000c1e1900 */
[----:B--2---:R-:W-:-:S07]  /*a120*/  IMAD.IADD R6, R4, 0x1, -R6 ;  /* 0x0000000104067824 */ /* 0x004fce00078e0a06 */
.L_x_422:
[----:B-----5:R-:W-:Y:S01]  /*a130*/  IMAD.IADD R3, R6, 0x1, -R0 ;  /* 0x0000000106037824 */ /* 0x020fe200078e0a00 */
[----:B------:R-:W-:Y:S03]  /*a140*/  BSSY B7, `(.L_x_423) ;  /* 0x000043e000077945 */ /* 0x000fe60003800000 */
[C---:B------:R-:W-:Y:S01]  /*a150*/  VIADD R0, R3.reuse, 0x7f ;  /* 0x0000007f03007836 */ /* 0x040fe20000000000 */
[----:B------:R2:W-:Y:S01]  /*a160*/  STL [R1+0x3c], R3 ;  /* 0x00003c0301007387 */ /* 0x0005e20000100800 */
[----:B------:R-:W-:-:S03]  /*a170*/  ISETP.GT.AND P0, PT, R3, RZ, PT ;  /* 0x000000ff0300720c */ /* 0x000fc60003f04270 */
[----:B------:R-:W-:-:S04]  /*a180*/  SHF.R.S32.HI R2, RZ, 0x1f, R0 ;  /* 0x0000001fff027819 */ /* 0x000fc80000011400 */
[----:B------:R-:W-:-:S04]  /*a190*/  LEA.HI R0, R2, R0, RZ, 0x7 ;  /* 0x0000000002007211 */ /* 0x000fc800078f38ff */
[----:B------:R-:W-:-:S05]  /*a1a0*/  SHF.R.S32.HI R0, RZ, 0x7, R0 ;  /* 0x00000007ff007819 */ /* 0x000fca0000011400 */
[----:B------:R2:W-:Y:S01]  /*a1b0*/  STL [R1+0x30], R0 ;  /* 0x0000300001007387 */ /* 0x0005e20000100800 */
[----:B------:R-:W-:Y:S05]  /*a1c0*/  @P0 BRA `(.L_x_424) ;  /* 0x0000000000480947 */ /* 0x000fea0003800000 */
[----:B--2---:R-:W2:Y:S02]  /*a1d0*/  S2R R3, SR_TID.X ;  /* 0x0000000000037919 */ /* 0x004ea40000002100 */
[----:B--2---:R-:W-:-:S04]  /*a1e0*/  LOP3.LUT R3, R3, 0x7f, RZ, 0xc0, !PT ;  /* 0x0000007f03037812 */ /* 0x004fc800078ec0ff */
[----:B------:R-:W-:-:S13]  /*a1f0*/  ISETP.NE.AND P0, PT, R3, RZ, PT ;  /* 0x000000ff0300720c */ /* 0x000fda0003f05270 */
[----:B------:R-:W-:Y:S05]  /*a200*/  @P0 BRA `(.L_x_425) ;  /* 0x0000004000c40947 */ /* 0x000fea0003800000 */
[----:B------:R-:W2:Y:S01]  /*a210*/  S2R R3, SR_LANEID ;  /* 0x0000000000037919 */ /* 0x000ea20000000000 */
[----:B------:R-:W-:Y:S01]  /*a220*/  VOTEU.ANY UR4, UPT, PT ;  /* 0x0000000000047886 */ /* 0x000fe200038e0100 */
[----:B------:R-:W-:Y:S01]  /*a230*/  ULDC.64 UR6, c[0x0][0x208] ;  /* 0x0000820000067ab9 */ /* 0x000fe20000000a00 */
[----:B------:R-:W2:Y:S08]  /*a240*/  FLO.U32 R0, UR4 ;  /* 0x0000000400007d00 */ /* 0x000eb000080e0000 */
[----:B------:R-:W3:Y:S01]  /*a250*/  POPC R5, UR4 ;  /* 0x0000000400057d09 */ /* 0x000ee20008000000 */
[----:B--2---:R-:W-:-:S02]  /*a260*/  ISETP.EQ.U32.AND P0, PT, R0, R3, PT ;  /* 0x000000030000720c */ /* 0x004fc40003f02070 */
[----:B------:R-:W3:Y:S11]  /*a270*/  LDC.64 R2, c[0x0][0xc60] ;  /* 0x00031800ff027b82 */ /* 0x000ef60000000a00 */
[----:B---3--:R-:W2:Y:S01]  /*a280*/  @P0 ATOMG.E.ADD.STRONG.GPU PT, R3, desc[UR6][R2.64], R5 ;  /* 0x00000005020309a8 */ /* 0x008ea200081ee1c6 */
[----:B------:R-:W3:Y:S02]  /*a290*/  S2R R4, SR_LTMASK ;  /* 0x0000000000047919 */ /* 0x000ee40000003900 */
[----:B---3--:R-:W-:-:S04]  /*a2a0*/  LOP3.LUT R4, R4, UR4, RZ, 0xc0, !PT ;  /* 0x0000000404047c12 */ /* 0x008fc8000f8ec0ff */
[----:B-1----:R-:W1:Y:S01]  /*a2b0*/  POPC R7, R4 ;  /* 0x0000000400077309 */ /* 0x002e620000000000 */
[----:B--2---:R-:W1:Y:S02]  /*a2c0*/  SHFL.IDX PT, R0, R3, R0, 0x1f ;  /* 0x00001f0003007589 */ /* 0x004e6400000e0000 */
[----:B-1----:R-:W-:Y:S01]  /*a2d0*/  IADD3 R16, R0, UR38, R7 ;  /* 0x0000002600107c10 */ /* 0x002fe2000fffe007 */
[----:B------:R-:W-:Y:S06]  /*a2e0*/  BRA `(.L_x_425) ;  /* 0x00000040008c7947 */ /* 0x000fec0003800000 */
.L_x_424:
[----:B--2---:R-:W2:Y:S01]  /*a2f0*/  LDL R0, [R1+0x4] ;  /* 0x0000040001007983 */ /* 0x004ea20000100800 */
[----:B------:R-:W-:Y:S01]  /*a300*/  BSSY B6, `(.L_x_426) ;  /* 0x0000014000067945 */ /* 0x000fe20003800000 */
[----:B--2---:R-:W-:-:S05]  /*a310*/  VIADD R0, R0, 0x1c400 ;  /* 0x0001c40000007836 */ /* 0x004fca0000000000 */
[----:B------:R-:W-:-:S13]  /*a320*/  LOP3.LUT P0, RZ, R0, 0x3ff, RZ, 0xc0, !PT ;  /* 0x000003ff00ff7812 */ /* 0x000fda000780c0ff */
[----:B------:R-:W-:Y:S05]  /*a330*/  @!P0 BRA `(.L_x_427) ;  /* 0x0000000000408947 */ /* 0x000fea0003800000 */
[----:B------:R-:W-:Y:S01]  /*a340*/  MOV R2, 0x0 ;  /* 0x0000000000027802 */ /* 0x000fe20000000f00 */
[----:B------:R-:W-:Y:S01]  /*a350*/  ULDC.64 UR6, c[0x4][0xb8] ;  /* 0x01002e0000067ab9 */ /* 0x000fe20000000a00 */
[----:B------:R-:W-:Y:S01]  /*a360*/  ULDC.64 UR8, c[0x4][0xc0] ;  /* 0x0100300000087ab9 */ /* 0x000fe20000000a00 */
[----:B------:R-:W-:Y:S01]  /*a370*/  ULDC.64 UR4, c[0x4][0x8] ;  /* 0x0100020000047ab9 */ /* 0x000fe20000000a00 */
[----:B------:R-:W-:Y:S02]  /*a380*/  IMAD.U32 R4, RZ, RZ, UR6 ;  /* 0x00000006ff047e24 */ /* 0x000fe4000f8e00ff */
[----:B------:R-:W2:Y:S01]  /*a390*/  LDC.64 R2, c[0x4][R2] ;  /* 0x0100000002027b82 */ /* 0x000ea20000000a00 */
[----:B------:R-:W-:Y:S02]  /*a3a0*/  IMAD.U32 R5, RZ, RZ, UR7 ;  /* 0x00000007ff057e24 */ /* 0x000fe4000f8e00ff */
[----:B------:R-:W-:Y:S02]  /*a3b0*/  IMAD.U32 R6, RZ, RZ, UR8 ;  /* 0x00000008ff067e24 */ /* 0x000fe4000f8e00ff */
[----:B-1----:R-:W-:-:S02]  /*a3c0*/  IMAD.U32 R7, RZ, RZ, UR9 ;  /* 0x00000009ff077e24 */ /* 0x002fc4000f8e00ff */
[----:B------:R-:W-:Y:S02]  /*a3d0*/  IMAD.U32 R10, RZ, RZ, UR4 ;  /* 0x00000004ff0a7e24 */ /* 0x000fe4000f8e00ff */
[----:B------:R-:W-:Y:S02]  /*a3e0*/  IMAD.U32 R11, RZ, RZ, UR5 ;  /* 0x00000005ff0b7e24 */ /* 0x000fe4000f8e00ff */
[----:B------:R-:W-:Y:S02]  /*a3f0*/  IMAD.MOV.U32 R8, RZ, RZ, 0x70 ;  /* 0x00000070ff087424 */ /* 0x000fe400078e00ff */
[----:B0-----:R-:W-:Y:S02]  /*a400*/  IMAD.MOV.U32 R12, RZ, RZ, 0x1 ;  /* 0x00000001ff0c7424 */ /* 0x001fe400078e00ff */
[----:B------:R-:W-:-:S07]  /*a410*/  IMAD.MOV.U32 R13, RZ, RZ, RZ ;  /* 0x000000ffff0d7224 */ /* 0x000fce00078e00ff */
[----:B------:R-:W-:-:S07]  /*a420*/  LEPC R20, `(.L_x_427) ;  /* 0x000000001014794e */ /* 0x000fce0000000000 */
[----:B--2---:R-:W-:Y:S05]  /*a430*/  CALL.ABS.NOINC R2 ;  /* 0x0000000002007343 */ /* 0x004fea0003c00000 */
.L_x_427:
[----:B------:R-:W-:Y:S05]  /*a440*/  BSYNC B6 ;  /* 0x0000000000067941 */ /* 0x000fea0003800000 */
.L_x_426:
[----:B------:R-:W2:Y:S01]  /*a450*/  LDL R2, [R1+0x4] ;  /* 0x0000040001027983 */ /* 0x000ea20000100800 */
        /* <DEDUP_REMOVED lines=12> */
[----:B-1----:R-:W-:-:S02]  /*a520*/  IMAD.U32 R7, RZ, RZ, UR9 ;  /* 0x00000009ff077e24 */ /* 0x002fc4000f8e00ff */
[----:B------:R-:W-:Y:S02]  /*a530*/  IMAD.U32 R10, RZ, RZ, UR4 ;  /* 0x00000004ff0a7e24 */ /* 0x000fe4000f8e00ff */
[----:B------:R-:W-:Y:S02]  /*a540*/  IMAD.U32 R11, RZ, RZ, UR5 ;  /* 0x00000005ff0b7e24 */ /* 0x000fe4000f8e00ff */
[----:B------:R-:W-:Y:S02]  /*a550*/  IMAD.MOV.U32 R8, RZ, RZ, 0x70 ;  /* 0x00000070ff087424 */ /* 0x000fe400078e00ff */
[----:B0-----:R-:W-:Y:S02]  /*a560*/  IMAD.MOV.U32 R12, RZ, RZ, 0x1 ;  /* 0x00000001ff0c7424 */ /* 0x001fe400078e00ff */
[----:B--2---:R-:W-:-:S07]  /*a570*/  IMAD.MOV.U32 R13, RZ, RZ, RZ ;  /* 0x000000ffff0d7224 */ /* 0x004fce00078e00ff */
[----:B------:R-:W-:-:S07]  /*a580*/  LEPC R20, `(.L_x_430) ;  /* 0x000000001014794e */ /* 0x000fce0000000000 */
[----:B---3--:R-:W-:Y:S05]  /*a590*/  CALL.ABS.NOINC R2 ;  /* 0x0000000002007343 */ /* 0x008fea0003c00000 */
.L_x_430:
[----:B------:R-:W-:Y:S01]  /*a5a0*/  MOV R2, 0x0 ;  /* 0x0000000000027802 */ /* 0x000fe20000000f00 */
[----:B------:R-:W-:Y:S01]  /*a5b0*/  ULDC.64 UR6, c[0x4][0xb8] ;  /* 0x01002e0000067ab9 */ /* 0x000fe20000000a00 */
[----:B------:R-:W-:Y:S01]  /*a5c0*/  ULDC.64 UR8, c[0x4][0xc0] ;  /* 0x0100300000087ab9 */ /* 0x000fe20000000a00 */
[----:B------:R-:W-:Y:S01]  /*a5d0*/  ULDC.64 UR4, c[0x4][0x18] ;  /* 0x0100060000047ab9 */ /* 0x000fe20000000a00 */
[----:B------:R-:W-:Y:S02]  /*a5e0*/  IMAD.U32 R4, RZ, RZ, UR6 ;  /* 0x00000006ff047e24 */ /* 0x000fe4000f8e00ff */
[----:B------:R-:W0:Y:S01]  /*a5f0*/  LDC.64 R2, c[0x4][R2] ;  /* 0x0100000002027b82 */ /* 0x000e220000000a00 */
        /* <DEDUP_REMOVED lines=9> */
[----:B0-----:R-:W-:Y:S05]  /*a690*/  CALL.ABS.NOINC R2 ;  /* 0x0000000002007343 */ /* 0x001fea0003c00000 */
.L_x_429:
[----:B------:R-:W-:Y:S05]  /*a6a0*/  BSYNC B6 ;  /* 0x0000000000067941 */ /* 0x000fea0003800000 */
.L_x_428:
[----:B------:R-:W2:Y:S01]  /*a6b0*/  LDL.LU R2, [R1] ;  /* 0x0000000001027983 */ /* 0x000ea20000300800 */
[----:B------:R-:W-:-:S03]  /*a6c0*/  ULDC.64 UR4, c[0x0][0x9f8] ;  /* 0x00027e0000047ab9 */ /* 0x000fc60000000a00 */
[----:B------:R-:W3:Y:S04]  /*a6d0*/  LDL.LU R4, [R1+0x20] ;  /* 0x0000200001047983 */ /* 0x000ee80000300800 */
[----:B-1----:R-:W4:Y:S01]  /*a6e0*/  LDL R7, [R1+0xc] ;  /* 0x00000c0001077983 */ /* 0x002f220000100800 */
[----:B------:R-:W-:Y:S01]  /*a6f0*/  ISETP.NE.U32.AND P0, PT, RZ, UR4, PT ;  /* 0x00000004ff007c0c */ /* 0x000fe2000bf05070 */
[----:B------:R-:W-:Y:S02]  /*a700*/  ULDC.64 UR6, c[0x0][0x208] ;  /* 0x0000820000067ab9 */ /* 0x000fe40000000a00 */
[----:B------:R-:W5:Y:S01]  /*a710*/  LDL R0, [R1+0x30] ;  /* 0x0000300001007983 */ /* 0x000f620000100800 */
[----:B------:R-:W-:-:S13]  /*a720*/  ISETP.NE.AND.EX P0, PT, RZ, UR5, PT, P0 ;  /* 0x00000005ff007c0c */ /* 0x000fda000bf05300 */
[----:B--2---:R-:W-:-:S04]  /*a730*/  @P0 IADD3 R2, P1, R2, UR4, RZ ;  /* 0x0000000402020c10 */ /* 0x004fc8000ff3e0ff */
[----:B---3--:R-:W-:Y:S01]  /*a740*/  @P0 IADD3.X R3, R4, UR5, RZ, P1, !PT ;  /* 0x0000000504030c10 */ /* 0x008fe20008ffe4ff */
[----:B------:R-:W-:-:S04]  /*a750*/  ULDC.64 UR4, c[0x0][0xa08] ;  /* 0x0002820000047ab9 */ /* 0x000fc80000000a00 */
[----:B----4-:R1:W2:Y:S01]  /*a760*/  @P0 LDG.E R7, desc[UR6][R2.64] ;  /* 0x0000000602070981 */ /* 0x0102a2000c1e1900 */
[----:B-----5:R-:W-:Y:S01]  /*a770*/  VIADD R9, R0, 0xffffffff ;  /* 0xffffffff00097836 */ /* 0x020fe20000000000 */
[----:B-1----:R-:W1:Y:S01]  /*a780*/  LDC.64 R2, c[0x0][0x418] ;  /* 0x00010600ff027b82 */ /* 0x002e620000000a00 */
[----:B--2---:R-:W-:Y:S01]  /*a790*/  SHF.R.S32.HI R8, RZ, 0x1f, R7 ;  /* 0x0000001fff087819 */ /* 0x004fe20000011407 */
[----:B------:R2:W-:Y:S04]  /*a7a0*/  @P0 STL [R1+0xc], R7 ;  /* 0x00000c0701000387 */ /* 0x0005e80000100800 */
[----:B------:R2:W-:Y:S04]  /*a7b0*/  STL [R1+0x2c], R9 ;  /* 0x00002c0901007387 */ /* 0x0005e80000100800 */
[----:B------:R2:W-:Y:S01]  /*a7c0*/  STL [R1+0x20], R8 ;  /* 0x0000200801007387 */ /* 0x0005e20000100800 */
[----:B-1----:R-:W-:Y:S01]  /*a7d0*/  LOP3.LUT P0, RZ, R2, UR4, RZ, 0xfc, !PT ;  /* 0x0000000402ff7c12 */ /* 0x002fe2000f80fcff */
[----:B------:R-:W-:-:S03]  /*a7e0*/  UMOV UR4, 0xffffffff ;  /* 0xffffffff00047882 */ /* 0x000fc60000000000 */
[----:B------:R-:W-:-:S04]  /*a7f0*/  LOP3.LUT P0, RZ, R3, UR5, RZ, 0xfc, P0 ;  /* 0x0000000503ff7c12 */ /* 0x000fc8000800fcff */
[----:B------:R-:W-:Y:S01]  /*a800*/  SEL R0, R7, RZ, !P0 ;  /* 0x000000ff07007207 */ /* 0x000fe20004000000 */
[----:B--2---:R-:W-:Y:S08]  /*a810*/  BRA.DIV UR4, `(.L_x_431) ;  /* 0x0000004e043c7947 */ /* 0x004ff0000b800000 */
[----:B------:R-:W1:Y:S02]  /*a820*/  S2R R4, SR_TID.X ;  /* 0x0000000000047919 */ /* 0x000e640000002100 */
[----:B-1----:R-:W-:-:S04]  /*a830*/  SHF.R.U32.HI R4, RZ, 0x5, R4 ;  /* 0x00000005ff047819 */ /* 0x002fc80000011604 */
[----:B------:R-:W-:-:S05]  /*a840*/  LOP3.LUT R4, R4, 0x3, RZ, 0xc0, !PT ;  /* 0x0000000304047812 */ /* 0x000fca00078ec0ff */
[----:B------:R1:W2:Y:S02]  /*a850*/  SHFL.IDX PT, R14, R4, RZ, 0x1f ;  /* 0x00001fff040e7589 */ /* 0x0002a400000e0000 */
.L_x_537:
[----:B-1----:R-:W3:Y:S01]  /*a860*/  LDL.LU R4, [R1+0x1c] ;  /* 0x00001c0001047983 */ /* 0x002ee20000300800 */
[----:B------:R-:W-:Y:S02]  /*a870*/  PLOP3.LUT P1, PT, PT, PT, PT, 0x8, 0x0 ;  /* 0x000000000000781c */ /* 0x000fe40003f2e170 */
[----:B--2---:R-:W-:Y:S01]  /*a880*/  ISETP.NE.AND P0, PT, R14, RZ, PT ;  /* 0x000000ff0e00720c */ /* 0x004fe20003f05270 */
[----:B------:R1:W-:Y:S01]  /*a890*/  STL [R1], R0 ;  /* 0x0000000001007387 */ /* 0x0003e20000100800 */
[----:B---3--:R-:W-:-:S09]  /*a8a0*/  LOP3.LUT R4, R4, 0xfffffffe, RZ, 0xc0, !PT ;  /* 0xfffffffe04047812 */ /* 0x008fd200078ec0ff */
[----:B------:R-:W-:-:S05]  /*a8b0*/  @P1 LOP3.LUT R4, R4, 0x1, RZ, 0xfc, !PT ;  /* 0x0000000104041812 */ /* 0x000fca00078efcff */
[----:B------:R1:W-:Y:S01]  /*a8c0*/  STL [R1+0x1c], R4 ;  /* 0x00001c0401007387 */ /* 0x0003e20000100800 */
[----:B------:R-:W-:Y:S05]  /*a8d0*/  @P0 BRA `(.L_x_432) ;  /* 0x0000000400540947 */ /* 0x000fea0003800000 */
[----:B------:R-:W-:-:S03]  /*a8e0*/  UMOV UR4, 0xffffffff ;  /* 0xffffffff00047882 */ /* 0x000fc60000000000 */
[----:B------:R-:W-:Y:S05]  /*a8f0*/  BRA.DIV UR4, `(.L_x_433) ;  /* 0x0000004e04387947 */ /* 0x000fea000b800000 */
[----:B------:R-:W-:-:S13]  /*a900*/  ELECT P6, URZ, PT ;  /* 0x00000000003f782f */ /* 0x000fda00038c0000 */
.L_x_540:
[----:B------:R-:W-:Y:S05]  /*a910*/  @!P6 BRA `(.L_x_432) ;  /* 0x000000040044e947 */ /* 0x000fea0003800000 */
[----:B------:R2:W-:Y:S01]  /*a920*/  STL [R1+0x14], R9 ;  /* 0x0000140901007387 */ /* 0x0005e20000100800 */
[----:B------:R-:W-:-:S04]  /*a930*/  ISETP.NE.U32.AND P0, PT, R2, RZ, PT ;  /* 0x000000ff0200720c */ /* 0x000fc80003f05070 */
[----:B------:R-:W-:-:S13]  /*a940*/  ISETP.NE.AND.EX P0, PT, R3, RZ, PT, P0 ;  /* 0x000000ff0300720c */ /* 0x000fda0003f05300 */
[----:B--2---:R-:W-:Y:S05]  /*a950*/  @!P0 BRA `(.L_x_434) ;  /* 0x0000000000548947 */ /* 0x004fea0003800000 */
[----:B------:R-:W2:Y:S01]  /*a960*/  LDC R6, c[0x0][0x43c] ;  /* 0x00010f00ff067b82 */ /* 0x000ea20000000800 */
[----:B-1----:R-:W-:Y:S01]  /*a970*/  IMAD.MOV.U32 R0, RZ, RZ, R9 ;  /* 0x000000ffff007224 */ /* 0x002fe200078e0009 */
[----:B------:R-:W-:Y:S01]  /*a980*/  ULDC.64 UR4, c[0x0][0x428] ;  /* 0x00010a0000047ab9 */ /* 0x000fe20000000a00 */
[----:B------:R-:W-:Y:S01]  /*a990*/  ULDC.64 UR6, c[0x0][0x208] ;  /* 0x0000820000067ab9 */ /* 0x000fe20000000a00 */
[----:B--2---:R-:W-:-:S13]  /*a9a0*/  ISETP.NE.AND P0, PT, R6, 0x1, PT ;  /* 0x000000010600780c */ /* 0x004fda0003f05270 */
        /* <DEDUP_REMOVED lines=14> */
[----:B------:R-:W2:Y:S04]  /*aa90*/  LDG.E R0, desc[UR6][R2.64] ;  /* 0x0000000602007981 */ /* 0x000ea8000c1e1900 */
[----:B--2---:R2:W-:Y:S02]  /*aaa0*/  STL [R1], R0 ;  /* 0x0000000001007387 */ /* 0x0045e40000100800 */
.L_x_434:
[----:B------:R-:W3:Y:S04]  /*aab0*/  LDL R7, [R1+0x4] ;  /* 0x0000040001077983 */ /* 0x000ee80000100800 */
[----:B-12---:R-:W3:Y:S04]  /*aac0*/  LDL R0, [R1+0x8] ;  /* 0x0000080001007983 */ /* 0x006ee80000100800 */
[----:B------:R-:W2:Y:S01]  /*aad0*/  LDL R2, [R1+0x10] ;  /* 0x0000100001027983 */ /* 0x000ea20000100800 */
[----:B---3--:R-:W-:Y:S01]  /*aae0*/  IMAD R0, R0, 0x8, R7 ;  /* 0x0000000800007824 */ /* 0x008fe200078e0207 */
[----:B--2---:R-:W-:-:S04]  /*aaf0*/  SHF.L.U32 R2, R2, 0x1f, RZ ;  /* 0x0000001f02027819 */ /* 0x004fc800000006ff */
[----:B------:R-:W1:Y:S02]  /*ab00*/  SYNCS.PHASECHK.TRANS64.TRYWAIT P0, [R0+URZ+0x34840], R2 ;  /* 0x03484002000075a7 */ /* 0x000e64000800017f */
[----:B-1----:R-:W-:Y:S05]  /*ab10*/  @!P0 BRA `(.L_x_435) ;  /* 0x0000004800d08947 */ /* 0x002fea0003800000 */
.L_x_541:
[----:B------:R-:W2:Y:S02]  /*ab20*/  S2R R3, SR_TID.X ;  /* 0x0000000000037919 */ /* 0x000ea40000002100 */
        /* <DEDUP_REMOVED lines=10> */
.L_x_436:
[----:B------:R-:W2:Y:S04]  /*abd0*/  LDL R7, [R1+0x4] ;  /* 0x0000040001077983 */ /* 0x000ea80000100800 */
[----:B------:R-:W2:Y:S04]  /*abe0*/  LDL R6, [R1+0x8] ;  /* 0x0000080001067983 */ /* 0x000ea80000100800 */
[----:B------:R-:W3:Y:S04]  /*abf0*/  LDL R5, [R1+0x14] ;  /* 0x0000140001057983 */ /* 0x000ee80000100800 */
[----:B------:R-:W4:Y:S04]  /*ac00*/  LDL R4, [R1+0x18] ;  /* 0x0000180001047983 */ /* 0x000f280000100800 */
[----:B------:R-:W5:Y:S04]  /*ac10*/  LDL R3, [R1] ;  /* 0x0000000001037983 */ /* 0x000f680000100800 */
[----:B-1----:R-:W5:Y:S01]  /*ac20*/  LDL.LU R2, [R1+0x1c] ;  /* 0x00001c0001027983 */ /* 0x002f620000300800 */
[----:B------:R-:W-:Y:S01]  /*ac30*/  R2UR UR9, R0 ;  /* 0x00000000000972ca */ /* 0x000fe200000e0000 */
[----:B------:R-:W-:Y:S01]  /*ac40*/  UIADD3 UR4, UP0, UR36, 0x370, URZ ;  /* 0x0000037024047890 */ /* 0x000fe2000ff1e03f */
[----:B------:R-:W-:Y:S01]  /*ac50*/  R2UR UR12, R18 ;  /* 0x00000000120c72ca */ /* 0x000fe200000e0000 */
[----:B------:R-:W-:Y:S01]  /*ac60*/  UMOV UR10, URZ ;  /* 0x0000003f000a7c82 */ /* 0x000fe20008000000 */
[----:B------:R-:W-:Y:S01]  /*ac70*/  PLOP3.LUT P0, PT, PT, PT, PT, 0x80, 0x0 ;  /* 0x000000000000781c */ /* 0x000fe20003f0f070 */
[----:B------:R-:W-:Y:S01]  /*ac80*/  UMOV UR6, 0x0 ;  /* 0x0000000000067882 */ /* 0x000fe20000000000 */
[----:B------:R-:W-:Y:S01]  /*ac90*/  UMOV UR7, 0x14f00000 ;  /* 0x14f0000000077882 */ /* 0x000fe20000000000 */
[----:B------:R-:W-:-:S06]  /*aca0*/  UMOV UR16, 0x40 ;  /* 0x0000004000107882 */ /* 0x000fcc0000000000 */
[----:B------:R-:W-:Y:S01]  /*acb0*/  UIADD3 UR9, UR9, 0x34830, URZ ;  /* 0x0003483009097890 */ /* 0x000fe2000fffe03f */
[----:B--2---:R-:W-:Y:S01]  /*acc0*/  IMAD R0, R6, 0xc000, R7 ;  /* 0x0000c00006007824 */ /* 0x004fe200078e0207 */
[----:B---3--:R-:W-:-:S04]  /*acd0*/  R2UR UR11, R5 ;  /* 0x00000000050b72ca */ /* 0x008fc800000e0000 */
[----:B------:R-:W-:Y:S02]  /*ace0*/  R2UR UR8, R0 ;  /* 0x00000000000872ca */ /* 0x000fe400000e0000 */
[----:B----4-:R-:W-:Y:S02]  /*acf0*/  R2UR UR5, R4 ;  /* 0x00000000040572ca */ /* 0x010fe400000e0000 */
[----:B-----5:R-:W-:Y:S02]  /*ad00*/  R2UR UR13, R3 ;  /* 0x00000000030d72ca */ /* 0x020fe400000e0000 */
[----:B------:R-:W-:-:S07]  /*ad10*/  LOP3.LUT R2, R2, 0xfffffffe, RZ, 0xc0, !PT ;  /* 0xfffffffe02027812 */ /* 0x000fce00078ec0ff */
[----:B------:R-:W-:Y:S01]  /*ad20*/  UIADD3 UR14, UR8, 0x1c400, URZ ;  /* 0x0001c400080e7890 */ /* 0x000fe2000fffe03f */
[----:B------:R-:W-:Y:S01]  /*ad30*/  @P0 LOP3.LUT R2, R2, 0x1, RZ, 0xfc, !PT ;  /* 0x0000000102020812 */ /* 0x000fe200078efcff */
[----:B------:R-:W-:Y:S02]  /*ad40*/  ULEA UR11, UR11, UR5, 0x7 ;  /* 0x000000050b0b7291 */ /* 0x000fe4000f8e383f */
[----:B------:R-:W-:Y:S02]  /*ad50*/  UIADD3.X UR5, URZ, UR37, URZ, UP0, !UPT ;  /* 0x000000253f057290 */ /* 0x000fe400087fe43f */
[----:B------:R-:W-:Y:S01]  /*ad60*/  UIADD3 UR15, UR8, 0x20400, URZ ;  /* 0x00020400080f7890 */ /* 0x000fe2000fffe03f */
[----:B------:R2:W-:Y:S01]  /*ad70*/  STL [R1+0x1c], R2 ;  /* 0x00001c0201007387 */ /* 0x0005e20000100800 */
[----:B------:R-:W-:-:S03]  /*ad80*/  UIADD3 UR17, UR8, 0x24400, URZ ;  /* 0x0002440008117890 */ /* 0x000fc6000fffe03f */
[----:B------:R-:W-:Y:S01]  /*ad90*/  UMOV UR8, UR14 ;  /* 0x0000000e00087c82 */ /* 0x000fe20008000000 */
[----:B------:R-:W-:Y:S01]  /*ada0*/  UMOV UR14, 0x80 ;  /* 0x00000080000e7882 */ /* 0x000fe20000000000 */
[----:B------:R1:W-:Y:S02]  /*adb0*/  UTMALDG.4D [UR8], [UR4], desc[UR6] ;  /* 0x00000608040075b4 */ /* 0x0003e40008019000 */
[----:B-1----:R-:W-:Y:S01]  /*adc0*/  UMOV UR8, UR15 ;  /* 0x0000000f00087c82 */ /* 0x002fe20008000000 */
[----:B------:R-:W-:Y:S02]  /*add0*/  UMOV UR10, UR16 ;  /* 0x00000010000a7c82 */ /* 0x000fe40008000000 */
[----:B------:R1:W-:Y:S02]  /*ade0*/  UTMALDG.4D [UR8], [UR4], desc[UR6] ;  /* 0x00000608040075b4 */ /* 0x0003e40008019000 */
[----:B-1----:R-:W-:Y:S01]  /*adf0*/  UMOV UR8, UR17 ;  /* 0x0000001100087c82 */ /* 0x002fe20008000000 */
[----:B------:R-:W-:-:S02]  /*ae00*/  UMOV UR10, UR14 ;  /* 0x0000000e000a7c82 */ /* 0x000fc40008000000 */
[----:B------:R2:W-:Y:S02]  /*ae10*/  UTMALDG.4D [UR8], [UR4], desc[UR6] ;  /* 0x00000608040075b4 */ /* 0x0005e40008019000 */
[----:B--2---:R-:W-:Y:S01]  /*ae20*/  NOP ;  /* 0x0000000000007918 */ /* 0x004fe20000000000 */
.L_x_432:
[----:B------:R-:W2:Y:S04]  /*ae30*/  LDL R2, [R1+0x4] ;  /* 0x0000040001027983 */ /* 0x000ea80000100800 */
[----:B------:R-:W3:Y:S04]  /*ae40*/  LDL.LU R3, [R1+0x34] ;  /* 0x0000340001037983 */ /* 0x000ee80000300800 */
[----:B------:R-:W4:Y:S04]  /*ae50*/  LDL.LU R5, [R1+0x28] ;  /* 0x0000280001057983 */ /* 0x000f280000300800 */
[----:B-1----:R-:W5:Y:S01]  /*ae60*/  LDL.LU R4, [R1+0x38] ;  /* 0x0000380001047983 */ /* 0x002f620000300800 */
[----:B------:R-:W-:Y:S05]  /*ae70*/  WARPSYNC.ALL ;  /* 0x0000000000007948 */ /* 0x000fea0003800000 */
[----:B------:R-:W-:Y:S01]  /*ae80*/  ULDC.64 UR4, c[0x0][0x298] ;  /* 0x0000a60000047ab9 */ /* 0x000fe20000000a00 */
[----:B------:R-:W-:Y:S01]  /*ae90*/  ULDC.64 UR6, c[0x0][0xa00] ;  /* 0x0002800000067ab9 */ /* 0x000fe20000000a00 */
[----:B------:R-:W-:Y:S01]  /*aea0*/  BSSY B6, `(.L_x_437) ;  /* 0x0000024000067945 */ /* 0x000fe20003800000 */
[----:B------:R-:W-:Y:S01]  /*aeb0*/  BAR.SYNC.DEFER_BLOCKING 0x8, 0x180 ;  /* 0x0206000000007b1d */ /* 0x000fe20000010000 */
[----:B------:R-:W-:-:S04]  /*aec0*/  ISETP.NE.U32.AND P0, PT, RZ, UR6, PT ;  /* 0x00000006ff007c0c */ /* 0x000fc8000bf05070 */
[----:B------:R-:W-:Y:S01]  /*aed0*/  ISETP.NE.AND.EX P0, PT, RZ, UR7, PT, P0 ;  /* 0x00000007ff007c0c */ /* 0x000fe2000bf05300 */
[----:B--2---:R-:W-:Y:S01]  /*aee0*/  VIADD R2, R2, 0x10400 ;  /* 0x0001040002027836 */ /* 0x004fe20000000000 */
[----:B---3--:R-:W-:-:S04]  /*aef0*/  SHF.R.S32.HI R0, RZ, 0x1f, R3 ;  /* 0x0000001fff007819 */ /* 0x008fc80000011403 */
[----:B------:R-:W-:Y:S02]  /*af00*/  LOP3.LUT P1, RZ, R2, 0x3ff, RZ, 0xc0, !PT ;  /* 0x000003ff02ff7812 */ /* 0x000fe4000782c0ff */
[----:B----4-:R-:W-:Y:S01]  /*af10*/  SEL R5, R5, RZ, !P0 ;  /* 0x000000ff05057207 */ /* 0x010fe20004000000 */
[----:B------:R-:W-:Y:S01]  /*af20*/  IMAD R0, R0, UR4, RZ ;  /* 0x0000000400007c24 */ /* 0x000fe2000f8e02ff */
[----:B-----5:R-:W-:-:S03]  /*af30*/  SEL R4, R4, RZ, !P0 ;  /* 0x000000ff04047207 */ /* 0x020fc60004000000 */
[C---:B------:R-:W-:Y:S02]  /*af40*/  IMAD R0, R3.reuse, UR5, R0 ;  /* 0x0000000503007c24 */ /* 0x040fe4000f8e0200 */
[----:B------:R-:W-:-:S05]  /*af50*/  IMAD.WIDE.U32 R2, R3, UR4, RZ ;  /* 0x0000000403027c25 */ /* 0x000fca000f8e00ff */
[----:B------:R1:W-:Y:S04]  /*af60*/  STL.64 [R1+0x48], R2 ;  /* 0x0000480201007387 */ /* 0x0003e80000100a00 */
[----:B------:R2:W-:Y:S04]  /*af70*/  STL [R1+0x28], R5 ;  /* 0x0000280501007387 */ /* 0x0005e80000100800 */
[----:B------:R2:W-:Y:S01]  /*af80*/  STL [R1+0x54], R4 ;  /* 0x0000540401007387 */ /* 0x0005e20000100800 */
[----:B-1----:R-:W-:Y:S01]  /*af90*/  IMAD.IADD R2, R3, 0x1, R0 ;  /* 0x0000000103027824 */ /* 0x002fe200078e0200 */
[----:B------:R-:W-:-:S05]  /*afa0*/  SHF.R.S32.HI R0, RZ, 0x1f, R18 ;  /* 0x0000001fff007819 */ /* 0x000fca0000011412 */
[----:B------:R2:W-:Y:S04]  /*afb0*/  STL [R1+0x38], R0 ;  /* 0x0000380001007387 */ /* 0x0005e80000100800 */
[----:B------:R2:W-:Y:S01]  /*afc0*/  STL [R1+0x34], R2 ;  /* 0x0000340201007387 */ /* 0x0005e20000100800 */
[----:B------:R-:W-:Y:S05]  /*afd0*/  @!P1 BRA `(.L_x_438) ;  /* 0x0000000000409947 */ /* 0x000fea0003800000 */
[----:B--2---:R-:W-:Y:S01]  /*afe0*/  MOV R2, 0x0 ;  /* 0x0000000000027802 */ /* 0x004fe20000000f00 */
        /* <DEDUP_REMOVED lines=11> */
[----:B0-----:R-:W-:Y:S02]  /*b0a0*/  IMAD.MOV.U32 R12, RZ, RZ, 0x1 ;  /* 0x00000001ff0c7424 */ /* 0x001fe400078e00ff */
[----:B------:R-:W-:-:S07]  /*b0b0*/  IMAD.MOV.U32 R13, RZ, RZ, RZ ;  /* 0x000000ffff0d7224 */ /* 0x000fce00078e00ff */
[----:B------:R-:W-:-:S07]  /*b0c0*/  LEPC R20, `(.L_x_438) ;  /* 0x000000001014794e */ /* 0x000fce0000000000 */
[----:B-1----:R-:W-:Y:S05]  /*b0d0*/  CALL.ABS.NOINC R2 ;  /* 0x0000000002007343 */ /* 0x002fea0003c00000 */
.L_x_438:
[----:B------:R-:W-:Y:S05]  /*b0e0*/  BSYNC B6 ;  /* 0x0000000000067941 */ /* 0x000fea0003800000 */
.L_x_437:
[----:B--2---:R-:W2:Y:S01]  /*b0f0*/  LDL.LU R4, [R1+0x34] ;  /* 0x0000340001047983 */ /* 0x004ea20000300800 */
[----:B------:R-:W1:Y:S01]  /*b100*/  LDC R7, c[0x0][0x448] ;  /* 0x00011200ff077b82 */ /* 0x000e620000000800 */
[----:B------:R-:W-:Y:S01]  /*b110*/  ULDC.64 UR4, c[0x0][0x2d8] ;  /* 0x0000b60000047ab9 */ /* 0x000fe20000000a00 */
[----:B------:R-:W-:Y:S01]  /*b120*/  IMAD.SHL.U32 R17, R17, 0x80, RZ ;  /* 0x0000008011117824 */ /* 0x000fe200078e00ff */
[----:B------:R-:W2:Y:S01]  /*b130*/  LDL.LU.64 R2, [R1+0x48] ;  /* 0x0000480001027983 */ /* 0x000ea20000300a00 */
[----:B------:R-:W-:-:S03]  /*b140*/  ULDC.64 UR6, c[0x0][0x280] ;  /* 0x0000a00000067ab9 */ /* 0x000fc60000000a00 */
[----:B------:R-:W3:Y:S04]  /*b150*/  LDL.LU R0, [R1+0x38] ;  /* 0x0000380001007983 */ /* 0x000ee80000300800 */
[----:B------:R-:W4:Y:S04]  /*b160*/  LDL.LU R6, [R1+0x54] ;  /* 0x0000540001067983 */ /* 0x000f280000300800 */
[----:B------:R-:W4:Y:S01]  /*b170*/  LDL.LU R5, [R1+0x28] ;  /* 0x0000280001057983 */ /* 0x000f220000300800 */
[----:B------:R-:W0:Y:S01]  /*b180*/  S2R R8, SR_TID.X ;  /* 0x0000000000087919 */ /* 0x000e220000002100 */
[----:B-1----:R-:W-:Y:S01]  /*b190*/  ISETP.NE.AND P0, PT, R7, 0x1, PT ;  /* 0x000000010700780c */ /* 0x002fe20003f05270 */
[----:B0-----:R-:W-:-:S05]  /*b1a0*/  IMAD.SHL.U32 R10, R8, 0x8, RZ ;  /* 0x00000008080a7824 */ /* 0x001fca00078e00ff */
[----:B------:R-:W-:-:S04]  /*b1b0*/  LOP3.LUT R10, R10, 0x38, RZ, 0xc0, !PT ;  /* 0x000000380a0a7812 */ /* 0x000fc800078ec0ff */
[C---:B------:R-:W-:Y:S02]  /*b1c0*/  LOP3.LUT R9, R10.reuse, 0x40, RZ, 0xfc, !PT ;  /* 0x000000400a097812 */ /* 0x040fe400078efcff */
[----:B------:R-:W-:Y:S01]  /*b1d0*/  LOP3.LUT R8, R10, 0x80, RZ, 0xfc, !PT ;  /* 0x000000800a087812 */ /* 0x000fe200078efcff */
[----:B--2---:R-:W-:Y:S02]  /*b1e0*/  IMAD.MOV.U32 R3, RZ, RZ, R4 ;  /* 0x000000ffff037224 */ /* 0x004fe400078e0004 */
[----:B------:R-:W0:Y:S01]  /*b1f0*/  S2R R4, SR_TID.X ;  /* 0x0000000000047919 */ /* 0x000e220000002100 */
[----:B---3--:R-:W-:Y:S02]  /*b200*/  IMAD R0, R0, UR4, RZ ;  /* 0x0000000400007c24 */ /* 0x008fe4000f8e02ff */
[----:B------:R-:W-:-:S04]  /*b210*/  IMAD.WIDE.U32 R2, R18, UR4, R2 ;  /* 0x0000000412027c25 */ /* 0x000fc8000f8e0002 */
[----:B------:R-:W-:Y:S01]  /*b220*/  IMAD R0, R18, UR5, R0 ;  /* 0x0000000512007c24 */ /* 0x000fe2000f8e0200 */
[----:B------:R-:W-:-:S03]  /*b230*/  ULDC.64 UR4, c[0x0][0x2e0] ;  /* 0x0000b80000047ab9 */ /* 0x000fc60000000a00 */
[----:B------:R-:W-:Y:S02]  /*b240*/  IMAD.IADD R3, R3, 0x1, R0 ;  /* 0x0000000103037824 */ /* 0x000fe400078e0200 */
[----:B----4-:R-:W-:Y:S02]  /*b250*/  IMAD R0, R6, UR4, RZ ;  /* 0x0000000406007c24 */ /* 0x010fe4000f8e02ff */
[C---:B------:R-:W-:Y:S01]  /*b260*/  IMAD.WIDE.U32 R2, R5.reuse, UR4, R2 ;  /* 0x0000000405027c25 */ /* 0x040fe2000f8e0002 */
[----:B------:R-:W1:Y:S03]  /*b270*/  @P0 LDC R6, c[0x0][0x450] ;  /* 0x00011400ff060b82 */ /* 0x000e660000000800 */
[----:B------:R-:W-:Y:S01]  /*b280*/  IMAD R0, R5, UR5, R0 ;  /* 0x0000000505007c24 */ /* 0x000fe2000f8e0200 */
[----:B------:R-:W-:-:S03]  /*b290*/  ULDC.64 UR4, c[0x0][0x2d0] ;  /* 0x0000b40000047ab9 */ /* 0x000fc60000000a00 */
[----:B------:R-:W-:Y:S01]  /*b2a0*/  IMAD.IADD R3, R3, 0x1, R0 ;  /* 0x0000000103037824 */ /* 0x000fe200078e0200 */
[C---:B0-----:R-:W-:Y:S01]  /*b2b0*/  LOP3.LUT R5, R4.reuse, 0x7f, RZ, 0xc0, !PT ;  /* 0x0000007f04057812 */ /* 0x041fe200078ec0ff */
[----:B------:R-:W-:-:S03]  /*b2c0*/  IMAD.SHL.U32 R4, R4, 0x10, RZ ;  /* 0x0000001004047824 */ /* 0x000fc600078e00ff */
[----:B------:R-:W-:-:S04]  /*b2d0*/  SHF.R.U32.HI R5, RZ, 0x3, R5 ;  /* 0x00000003ff057819 */ /* 0x000fc80000011605 */
[----:B------:R-:W-:Y:S02]  /*b2e0*/  LOP3.LUT R4, R5, 0x70, R4, 0xf8, !PT ;  /* 0x0000007005047812 */ /* 0x000fe400078ef804 */
[----:B------:R-:W0:Y:S02]  /*b2f0*/  @P0 LDC R5, c[0x0][0x44c] ;  /* 0x00011300ff050b82 */ /* 0x000e240000000800 */
[----:B------:R-:W-:-:S05]  /*b300*/  LOP3.LUT R0, R4, R17, RZ, 0xfc, !PT ;  /* 0x0000001104007212 */ /* 0x000fca00078efcff */
[----:B------:R-:W-:Y:S02]  /*b310*/  IMAD.MOV.U32 R4, RZ, RZ, R0 ;  /* 0x000000ffff047224 */ /* 0x000fe400078e0000 */
[----:B0-----:R-:W-:-:S05]  /*b320*/  @P0 IMAD.HI.U32 R5, R0, R5, RZ ;  /* 0x0000000500050227 */ /* 0x001fca00078e00ff */
[----:B-1----:R-:W-:-:S05]  /*b330*/  @P0 SHF.R.U32.HI R4, RZ, R6, R5 ;  /* 0x00000006ff040219 */ /* 0x002fca0000011605 */
[----:B------:R-:W-:Y:S02]  /*b340*/  IMAD.MOV R5, RZ, RZ, -R4 ;  /* 0x000000ffff057224 */ /* 0x000fe400078e0a04 */
[----:B------:R-:W-:-:S04]  /*b350*/  IMAD.WIDE.U32 R2, R4, UR4, R2 ;  /* 0x0000000404027c25 */ /* 0x000fc8000f8e0002 */
[----:B------:R-:W-:Y:S01]  /*b360*/  IMAD R0, R7, R5, R0 ;  /* 0x0000000507007224 */ /* 0x000fe200078e0200 */
[----:B------:R-:W-:-:S05]  /*b370*/  SHF.R.S32.HI R5, RZ, 0x1f, R4 ;  /* 0x0000001fff057819 */ /* 0x000fca0000011404 */
[----:B------:R-:W-:-:S04]  /*b380*/  IMAD R5, R5, UR4, RZ ;  /* 0x0000000405057c24 */ /* 0x000fc8000f8e02ff */
[----:B------:R-:W-:Y:S01]  /*b390*/  IMAD R4, R4, UR5, R5 ;  /* 0x0000000504047c24 */ /* 0x000fe2000f8e0205 */
[----:B------:R-:W-:-:S03]  /*b3a0*/  ULDC.64 UR4, c[0x0][0x2c8] ;  /* 0x0000b20000047ab9 */ /* 0x000fc60000000a00 */
[----:B------:R-:W-:Y:S01]  /*b3b0*/  IMAD.IADD R3, R3, 0x1, R4 ;  /* 0x0000000103037824 */ /* 0x000fe200078e0204 */
[----:B------:R-:W-:Y:S01]  /*b3c0*/  SHF.R.S32.HI R4, RZ, 0x1f, R0 ;  /* 0x0000001fff047819 */ /* 0x000fe20000011400 */
[----:B------:R-:W-:-:S04]  /*b3d0*/  IMAD.WIDE.U32 R2, R0, UR4, R2 ;  /* 0x0000000400027c25 */ /* 0x000fc8000f8e0002 */
[----:B------:R-:W-:Y:S01]  /*b3e0*/  IMAD R4, R4, UR4, RZ ;  /* 0x0000000404047c24 */ /* 0x000fe2000f8e02ff */
[----:B------:R-:W-:Y:S02]  /*b3f0*/  ULDC UR4, c[0x0][0x2b8] ;  /* 0x0000ae0000047ab9 */ /* 0x000fe40000000800 */
[----:B------:R-:W-:Y:S01]  /*b400*/  ISETP.GE.AND P2, PT, R10, UR4, PT ;  /* 0x000000040a007c0c */ /* 0x000fe2000bf46270 */
[----:B------:R-:W-:Y:S01]  /*b410*/  IMAD R0, R0, UR5, R4 ;  /* 0x0000000500007c24 */ /* 0x000fe2000f8e0204 */
[----:B------:R0:W5:Y:S01]  /*b420*/  LDL R10, [R1+0x24] ;  /* 0x00002400010a7983 */ /* 0x0001620000100800 */
[----:B------:R-:W-:Y:S02]  /*b430*/  LEA R4, P3, R2, UR6, 0x1 ;  /* 0x0000000602047c11 */ /* 0x000fe4000f8608ff */
[----:B------:R-:W-:Y:S01]  /*b440*/  IMAD.IADD R0, R3, 0x1, R0 ;  /* 0x0000000103007824 */ /* 0x000fe200078e0200 */
[----:B------:R-:W-:Y:S02]  /*b450*/  ISETP.GE.AND P1, PT, R9, UR4, PT ;  /* 0x0000000409007c0c */ /* 0x000fe4000bf26270 */
[----:B------:R-:W-:Y:S01]  /*b460*/  ISETP.GE.AND P0, PT, R8, UR4, PT ;  /* 0x0000000408007c0c */ /* 0x000fe2000bf06270 */
[----:B------:R-:W-:Y:S01]  /*b470*/  UMOV UR4, 0xffffffff ;  /* 0xffffffff00047882 */ /* 0x000fe20000000000 */
[----:B------:R-:W-:-:S02]  /*b480*/  LEA.HI.X R0, R2, UR7, R0, 0x1, P3 ;  /* 0x0000000702007c11 */ /* 0x000fc400098f0c00 */
[----:B0-----:R-:W-:Y:S09]  /*b490*/  BRA.DIV UR4, `(.L_x_439) ;  /* 0x0000004204847947 */ /* 0x001ff2000b800000 */
[----:B------:R-:W0:Y:S02]  /*b4a0*/  S2R R5, SR_TID.X ;  /* 0x0000000000057919 */ /* 0x000e240000002100 */
[----:B0-----:R-:W-:-:S04]  /*b4b0*/  LOP3.LUT R5, R5, 0x7f, RZ, 0xc0, !PT ;  /* 0x0000007f05057812 */ /* 0x001fc800078ec0ff */
[----:B------:R-:W-:Y:S02]  /*b4c0*/  SHF.R.U32.HI R6, RZ, 0x3, R5 ;  /* 0x00000003ff067819 */ /* 0x000fe40000011605 */
[----:B------:R-:W2:Y:S01]  /*b4d0*/  LDL.LU R5, [R1+0x40] ;  /* 0x0000400001057983 */ /* 0x000ea20000300800 */
[----:B------:R-:W-:Y:S02]  /*b4e0*/  ULDC.64 UR4, c[0x0][0x208] ;  /* 0x0000820000047ab9 */ /* 0x000fe40000000a00 */
[----:B------:R-:W-:Y:S01]  /*b4f0*/  IMAD.IADD R2, R6, 0x1, R17 ;  /* 0x0000000106027824 */ /* 0x000fe200078e0211 */
[----:B------:R-:W-:Y:S01]  /*b500*/  SHFL.IDX PT, R9, R0, 0x1, 0x181f ;  /* 0x00381f0000097f89 */ /* 0x000fe200000e0000 */
[----:B------:R-:W0:Y:S02]  /*b510*/  S2R R6, SR_TID.X ;  /* 0x0000000000067919 */ /* 0x000e240000002100 */
[----:B0-----:R-:W-:Y:S02]  /*b520*/  IMAD.SHL.U32 R11, R6, 0x8, RZ ;  /* 0x00000008060b7824 */ /* 0x001fe400078e00ff */
[----:B------:R-:W-:Y:S03]  /*b530*/  SHFL.IDX PT, R6, R0, RZ, 0x181f ;  /* 0x00181fff00067589 */ /* 0x000fe600000e0000 */
[----:B------:R-:W-:Y:S01]  /*b540*/  LOP3.LUT R11, R11, 0x38, RZ, 0xc0, !PT ;  /* 0x000000380b0b7812 */ /* 0x000fe200078ec0ff */
[----:B--2---:R-:W-:-:S02]  /*b550*/  IMAD R3, R5, R7, RZ ;  /* 0x0000000705037224 */ /* 0x004fc400078e02ff */
[----:B------:R-:W0:Y:S01]  /*b560*/  SHFL.IDX PT, R7, R4, RZ, 0x181f ;  /* 0x00181fff04077589 */ /* 0x000e2200000e0000 */
[C---:B------:R-:W-:Y:S02]  /*b570*/  VIADD R5, R2.reuse, 0x10 ;  /* 0x0000001002057836 */ /* 0x040fe40000000000 */
[----:B------:R-:W-:-:S03]  /*b580*/  ISETP.GE.AND P4, PT, R2, R3, PT ;  /* 0x000000030200720c */ /* 0x000fc60003f86270 */
[----:B------:R-:W-:Y:S02]  /*b590*/  ISETP.GE.AND P3, PT, R5, R3, PT ;  /* 0x000000030500720c */ /* 0x000fe40003f66270 */
[----:B------:R-:W1:Y:S08]  /*b5a0*/  SHFL.IDX PT, R5, R4, 0x1, 0x181f ;  /* 0x00381f0004057f89 */ /* 0x000e7000000e0000 */
[----:B0-----:R-:W-:-:S05]  /*b5b0*/  @!P4 LEA R7, P5, R11, R7, 0x1 ;  /* 0x000000070b07c211 */ /* 0x001fca00078a08ff */
[----:B------:R-:W-:Y:S01]  /*b5c0*/  @!P4 IMAD.X R6, RZ, RZ, R6, P5 ;  /* 0x000000ffff06c224 */ /* 0x000fe200028e0606 */
[----:B-1----:R-:W-:-:S04]  /*b5d0*/  @!P3 LEA R8, P5, R11, R5, 0x1 ;  /* 0x000000050b08b211 */ /* 0x002fc800078a08ff */
[----:B------:R-:W-:Y:S01]  /*b5e0*/  @!P4 LOP3.LUT R7, R7, R6, RZ, 0x3c, !PT ;  /* 0x000000060707c212 */ /* 0x000fe200078e3cff */
[----:B------:R-:W-:-:S03]  /*b5f0*/  @!P3 IMAD.X R5, RZ, RZ, R9, P5 ;  /* 0x000000ffff05b224 */ /* 0x000fc600028e0609 */
[----:B------:R-:W-:-:S04]  /*b600*/  @!P4 LOP3.LUT R6, R7, R6, RZ, 0x3c, !PT ;  /* 0x000000060706c212 */ /* 0x000fc800078e3cff */
[----:B------:R-:W-:-:S05]  /*b610*/  @!P4 LOP3.LUT R7, R7, R6, RZ, 0x3c, !PT ;  /* 0x000000060707c212 */ /* 0x000fca00078e3cff */
[----:B-----5:R-:W-:Y:S04]  /*b620*/  @!P4 LDGSTS.E.BYPASS.LTC128B.128 [R10+0x10400], desc[UR4][R6.64], !P2 ;  /* 0x10400000060acfae */ /* 0x020fe8000d101d44 */
[----:B------:R-:W-:Y:S04]  /*b630*/  @!P4 LDGSTS.E.BYPASS.LTC128B.128 [R10+0x14400], desc[UR4][R6.64+0x80], !P1 ;  /* 0x14400080060acfae */ /* 0x000fe8000c901d44 */
[----:B------:R0:W-:Y:S02]  /*b640*/  @!P4 LDGSTS.E.BYPASS.LTC128B.128 [R10+0x18400], desc[UR4][R6.64+0x100], !P0 ;  /* 0x18400100060acfae */ /* 0x0001e4000c101d44 */
[----:B0-----:R-:W-:-:S02]  /*b650*/  @!P3 IMAD.MOV.U32 R6, RZ, RZ, R8 ;  /* 0x000000ffff06b224 */ /* 0x001fc400078e0008 */
[----:B------:R-:W-:Y:S01]  /*b660*/  @!P3 IMAD.MOV.U32 R7, RZ, RZ, R5 ;  /* 0x000000ffff07b224 */ /* 0x000fe200078e0005 */
[----:B------:R-:W-:Y:S01]  /*b670*/  SHFL.IDX PT, R8, R0, 0x2, 0x181f ;  /* 0x00581f0000087f89 */ /* 0x000fe200000e0000 */
[----:B------:R-:W-:-:S03]  /*b680*/  VIADD R5, R2, 0x20 ;  /* 0x0000002002057836 */ /* 0x000fc60000000000 */
[----:B------:R-:W-:Y:S04]  /*b690*/  @!P3 LDGSTS.E.BYPASS.LTC128B.128 [R10+0x10c00], desc[UR4][R6.64], !P2 ;  /* 0x10c00000060abfae */ /* 0x000fe8000d101d44 */
[----:B------:R-:W-:Y:S04]  /*b6a0*/  @!P3 LDGSTS.E.BYPASS.LTC128B.128 [R10+0x14c00], desc[UR4][R6.64+0x80], !P1 ;  /* 0x14c00080060abfae */ /* 0x000fe8000c901d44 */
[----:B------:R0:W-:Y:S01]  /*b6b0*/  @!P3 LDGSTS.E.BYPASS.LTC128B.128 [R10+0x18c00], desc[UR4][R6.64+0x100], !P0 ;  /* 0x18c00100060abfae */ /* 0x0001e2000c101d44 */
[----:B------:R-:W-:-:S03]  /*b6c0*/  ISETP.GE.AND P3, PT, R5, R3, PT ;  /* 0x000000030500720c */ /* 0x000fc60003f66270 */
[----:B------:R-:W1:Y:S10]  /*b6d0*/  SHFL.IDX PT, R5, R4, 0x2, 0x181f ;  /* 0x00581f0004057f89 */ /* 0x000e7400000e0000 */
[----:B-1----:R-:W-:-:S05]  /*b6e0*/  @!P3 LEA R5, P4, R11, R5, 0x1 ;  /* 0x000000050b05b211 */ /* 0x002fca00078808ff */
[----:B0-----:R-:W-:-:S04]  /*b6f0*/  @!P3 IMAD.X R6, RZ, RZ, R8, P4 ;  /* 0x000000ffff06b224 */ /* 0x001fc800020e0608 */
[----:B------:R-:W-:Y:S02]  /*b700*/  @!P3 IMAD.MOV.U32 R7, RZ, RZ, R6 ;  /* 0x000000ffff07b224 */ /* 0x000fe400078e0006 */
[----:B------:R-:W-:Y:S02]  /*b710*/  @!P3 IMAD.MOV.U32 R6, RZ, RZ, R5 ;  /* 0x000000ffff06b224 */ /* 0x000fe400078e0005 */
[----:B------:R-:W-:-:S03]  /*b720*/  VIADD R5, R2, 0x30 ;  /* 0x0000003002057836 */ /* 0x000fc60000000000 */
[----:B------:R-:W-:Y:S04]  /*b730*/  @!P3 LDGSTS.E.BYPASS.LTC128B.128 [R10+0x11400], desc[UR4][R6.64], !P2 ;  /* 0x11400000060abfae */ /* 0x000fe8000d101d44 */
[----:B------:R-:W-:Y:S04]  /*b740*/  @!P3 LDGSTS.E.BYPASS.LTC128B.128 [R10+0x15400], desc[UR4][R6.64+0x80], !P1 ;  /* 0x15400080060abfae */ /* 0x000fe8000c901d44 */
[----:B------:R0:W-:Y:S01]  /*b750*/  @!P3 LDGSTS.E.BYPASS.LTC128B.128 [R10+0x19400], desc[UR4][R6.64+0x100], !P0 ;  /* 0x19400100060abfae */ /* 0x0001e2000c101d44 */
[----:B------:R-:W-:-:S03]  /*b760*/  ISETP.GE.AND P3, PT, R5, R3, PT ;  /* 0x000000030500720c */ /* 0x000fc60003f66270 */
[----:B------:R-:W1:Y:S04]  /*b770*/  SHFL.IDX PT, R5, R4, 0x3, 0x181f ;  /* 0x00781f0004057f89 */ /* 0x000e6800000e0000 */
[----:B0-----:R-:W0:Y:S06]  /*b780*/  SHFL.IDX PT, R6, R0, 0x3, 0x181f ;  /* 0x00781f0000067f89 */ /* 0x001e2c00000e0000 */
        /* <DEDUP_REMOVED lines=27> */
[----:B------:R-:W-:Y:S02]  /*b940*/  @!P3 LDGSTS.E.BYPASS.LTC128B.128 [R10+0x12c00], desc[UR4][R6.64], !P2 ;  /* 0x12c00000060abfae */ /* 0x000fe4000d101d44 */
[----:B------:R-:W-:Y:S02]  /*b950*/  ISETP.GE.AND P4, PT, R5, R3, PT ;  /* 0x000000030500720c */ /* 0x000fe40003f86270 */
[----:B------:R-:W0:Y:S04]  /*b960*/  SHFL.IDX PT, R5, R4, 0x6, 0x181f ;  /* 0x00d81f0004057f89 */ /* 0x000e2800000e0000 */
[----:B------:R-:W-:Y:S04]  /*b970*/  @!P3 LDGSTS.E.BYPASS.LTC128B.128 [R10+0x16c00], desc[UR4][R6.64+0x80], !P1 ;  /* 0x16c00080060abfae */ /* 0x000fe8000c901d44 */
[----:B------:R1:W-:Y:S04]  /*b980*/  @!P3 LDGSTS.E.BYPASS.LTC128B.128 [R10+0x1ac00], desc[UR4][R6.64+0x100], !P0 ;  /* 0x1ac00100060abfae */ /* 0x0003e8000c101d44 */
[----:B------:R-:W-:Y:S04]  /*b990*/  SHFL.IDX PT, R4, R4, 0x7, 0x181f ;  /* 0x00f81f0004047f89 */ /* 0x000fe800000e0000 */
[----:B-1----:R-:W1:Y:S01]  /*b9a0*/  SHFL.IDX PT, R6, R0, 0x6, 0x181f ;  /* 0x00d81f0000067f89 */ /* 0x002e6200000e0000 */
[----:B0-----:R-:W-:-:S03]  /*b9b0*/  @!P4 LEA R5, P3, R11, R5, 0x1 ;  /* 0x000000050b05c211 */ /* 0x001fc600078608ff */
[----:B------:R-:W0:Y:S02]  /*b9c0*/  SHFL.IDX PT, R0, R0, 0x7, 0x181f ;  /* 0x00f81f0000007f89 */ /* 0x000e2400000e0000 */
[----:B-1----:R-:W-:-:S04]  /*b9d0*/  @!P4 IMAD.X R6, RZ, RZ, R6, P3 ;  /* 0x000000ffff06c224 */ /* 0x002fc800018e0606 */
[----:B------:R-:W-:Y:S02]  /*b9e0*/  @!P4 IMAD.MOV.U32 R7, RZ, RZ, R6 ;  /* 0x000000ffff07c224 */ /* 0x000fe400078e0006 */
[----:B------:R-:W-:-:S05]  /*b9f0*/  @!P4 IMAD.MOV.U32 R6, RZ, RZ, R5 ;  /* 0x000000ffff06c224 */ /* 0x000fca00078e0005 */
[----:B------:R1:W-:Y:S04]  /*ba00*/  @!P4 LDGSTS.E.BYPASS.LTC128B.128 [R10+0x13400], desc[UR4][R6.64], !P2 ;  /* 0x13400000060acfae */ /* 0x0003e8000d101d44 */
[----:B------:R1:W-:Y:S04]  /*ba10*/  @!P4 LDGSTS.E.BYPASS.LTC128B.128 [R10+0x17400], desc[UR4][R6.64+0x80], !P1 ;  /* 0x17400080060acfae */ /* 0x0003e8000c901d44 */
[----:B0-----:R1:W-:Y:S02]  /*ba20*/  @!P4 LDGSTS.E.BYPASS.LTC128B.128 [R10+0x1b400], desc[UR4][R6.64+0x100], !P0 ;  /* 0x1b400100060acfae */ /* 0x0013e4000c101d44 */
.L_x_558:
[----:B------:R-:W-:Y:S01]  /*ba30*/  VIADD R2, R2, 0x70 ;  /* 0x0000007002027836 */ /* 0x000fe20000000000 */
[----:B------:R-:W-:Y:S04]  /*ba40*/  BSSY B0, `(.L_x_440) ;  /* 0x000000f000007945 */ /* 0x000fe80003800000 */
[----:B------:R-:W-:-:S13]  /*ba50*/  ISETP.GE.AND P3, PT, R2, R3, PT ;  /* 0x000000030200720c */ /* 0x000fda0003f66270 */
[----:B------:R-:W-:Y:S05]  /*ba60*/  @P3 BRA `(.L_x_441) ;  /* 0x0000000000303947 */ /* 0x000fea0003800000 */
[----:B------:R-:W0:Y:S01]  /*ba70*/  S2R R5, SR_TID.X ;  /* 0x0000000000057919 */ /* 0x000e220000002100 */
[----:B------:R-:W-:Y:S01]  /*ba80*/  ULDC.64 UR4, c[0x0][0x208] ;  /* 0x0000820000047ab9 */ /* 0x000fe20000000a00 */
[----:B0-----:R-:W-:-:S05]  /*ba90*/  IMAD.SHL.U32 R5, R5, 0x8, RZ ;  /* 0x0000000805057824 */ /* 0x001fca00078e00ff */
        /* <DEDUP_REMOVED lines=9> */
.L_x_441:
[----:B------:R-:W-:Y:S05]  /*bb30*/  BSYNC B0 ;  /* 0x0000000000007941 */ /* 0x000fea0003800000 */
.L_x_440:
[----:B01----:R-:W2:Y:S01]  /*bb40*/  LDL R10, [R1+0x4] ;  /* 0x00000400010a7983 */ /* 0x003ea20000100800 */
[----:B------:R-:W-:Y:S01]  /*bb50*/  PLOP3.LUT P0, PT, PT, PT, PT, 0x80, 0x0 ;  /* 0x000000000000781c */ /* 0x000fe20003f0f070 */
[----:B------:R-:W-:Y:S01]  /*bb60*/  NOP ;  /* 0x0000000000007918 */ /* 0x000fe20000000000 */
[----:B--2---:R-:W-:-:S11]  /*bb70*/  VIADD R6, R10, 0x34800 ;  /* 0x000348000a067836 */ /* 0x004fd60000000000 */
.L_x_442:
[----:B------:R-:W2:Y:S01]  /*bb80*/  LDL R2, [R1+0x4] ;  /* 0x0000040001027983 */ /* 0x000ea20000100800 */
[----:B------:R-:W-:Y:S02]  /*bb90*/  PLOP3.LUT P1, PT, P1, P0, PT, 0xa2, 0x0 ;  /* 0x000000000000781c */ /* 0x000fe40000f21472 */
[----:B--2---:R-:W-:-:S08]  /*bba0*/  @P0 R2UR P1, UR4, R2 ;  /* 0x00000000020402ca */ /* 0x004fd00000020000 */
[----:B------:R-:W-:-:S05]  /*bbb0*/  @P0 PLOP3.LUT P0, PT, P1, PT, PT, 0x80, 0x0 ;  /* 0x000000000000081c */ /* 0x000fca0000f0f070 */
[----:B------:R-:W-:Y:S01]  /*bbc0*/  @!P1 SYNCS.ARRIVE.TRANS64.RED.A0T1 RZ, [UR4+0x34800], RZ ;  /* 0x034800ffffff99a7 */ /* 0x000fe20008200404 */
[----:B------:R-:W-:Y:S07]  /*bbd0*/  @!P1 ARRIVES.LDGSTSBAR.64.TRANSCNT [UR4+0x34800] ;  /* 0x03480000ff0099b0 */ /* 0x000fee0008000a84 */
[----:B------:R-:W-:Y:S05]  /*bbe0*/  @P0 BRA.U.ANY `(.L_x_442) ;  /* 0xfffffffd00e40947 */ /* 0x000fea000393ffff */
[----:B------:R-:W2:Y:S02]  /*bbf0*/  LDL.LU R3, [R1+0x50] ;  /* 0x0000500001037983 */ /* 0x000ea40000300800 */
[----:B--2---:R-:W-:-:S05]  /*bc00*/  VIADD R3, R3, 0x1 ;  /* 0x0000000103037836 */ /* 0x004fca0000000000 */
[----:B------:R0:W-:Y:S01]  /*bc10*/  STL [R1+0x50], R3 ;  /* 0x0000500301007387 */ /* 0x0001e20000100800 */
[----:B------:R-:W-:-:S04]  /*bc20*/  LEA.HI R0, R3, R3, RZ, 0x1 ;  /* 0x0000000303007211 */ /* 0x000fc800078f08ff */
[----:B------:R-:W-:-:S05]  /*bc30*/  LOP3.LUT R0, R0, 0xfffffffe, RZ, 0xc0, !PT ;  /* 0xfffffffe00007812 */ /* 0x000fca00078ec0ff */
[----:B------:R-:W-:-:S05]  /*bc40*/  IMAD.IADD R0, R3, 0x1, -R0 ;  /* 0x0000000103007824 */ /* 0x000fca00078e0a00 */
[----:B------:R-:W-:Y:S01]  /*bc50*/  SHF.L.U32 R0, R0, 0x1f, RZ ;  /* 0x0000001f00007819 */ /* 0x000fe200000006ff */
[----:B------:R-:W-:Y:S01]  /*bc60*/  NOP ;  /* 0x0000000000007918 */ /* 0x000fe20000000000 */
[----:B------:R0:W-:Y:S01]  /*bc70*/  SYNCS.ARRIVE.TRANS64.A1T0 RZ, [R2+URZ+0x34800], RZ ;  /* 0x034800ff02ff79a7 */ /* 0x0001e2000810003f */
[----:B------:R-:W-:Y:S01]  /*bc80*/  BSSY B0, `(.L_x_443) ;  /* 0x0000003000007945 */ /* 0x000fe20003800000 */
[----:B------:R-:W1:Y:S03]  /*bc90*/  SYNCS.PHASECHK.TRANS64.TRYWAIT P0, [R2+URZ+0x34820], R0 ;  /* 0x03482000020075a7 */ /* 0x000e66000800017f */
[----:B01----:R-:W-:Y:S05]  /*bca0*/  @!P0 BRA `(.L_x_444) ;  /* 0x00000044007c8947 */ /* 0x003fea0003800000 */
.L_x_559:
[----:B------:R-:W-:Y:S05]  /*bcb0*/  BSYNC B0 ;  /* 0x0000000000007941 */ /* 0x000fea0003800000 */
.L_x_443:
[----:B0-----:R-:W2:Y:S01]  /*bcc0*/  LDL.LU R2, [R1+0x3c] ;  /* 0x00003c0001027983 */ /* 0x001ea20000300800 */
[----:B------:R-:W-:Y:S01]  /*bcd0*/  BSSY B0, `(.L_x_445) ;  /* 0x0000226000007945 */ /* 0x000fe20003800000 */
[----:B--2---:R-:W-:-:S13]  /*bce0*/  ISETP.GE.AND P0, PT, R2, 0x81, PT ;  /* 0x000000810200780c */ /* 0x004fda0003f06270 */
[----:B------:R-:W-:Y:S05]  /*bcf0*/  @!P0 BRA `(.L_x_446) ;  /* 0x00000020008c8947 */ /* 0x000fea0003800000 */
[----:B------:R-:W2:Y:S01]  /*bd00*/  LDL R2, [R1+0x30] ;  /* 0x0000300001027983 */ /* 0x000ea20000100800 */
[----:B------:R-:W-:Y:S01]  /*bd10*/  IMAD.MOV.U32 R0, RZ, RZ, 0x1 ;  /* 0x00000001ff007424 */ /* 0x000fe200078e00ff */
[----:B------:R-:W-:Y:S01]  /*bd20*/  BSSY B2, `(.L_x_447) ;  /* 0x00000bc000027945 */ /* 0x000fe20003800000 */
[----:B--2---:R-:W-:-:S05]  /*bd30*/  IMAD.MOV R9, RZ, RZ, -R2 ;  /* 0x000000ffff097224 */ /* 0x004fca00078e0a02 */
[----:B------:R-:W-:-:S05]  /*bd40*/  VIADDMNMX R9, R9, R0, 0xffffffff, !PT ;  /* 0xffffffff09097446 */ /* 0x000fca0007800100 */
[----:B------:R-:W-:-:S05]  /*bd50*/  IMAD.IADD R0, R2, 0x1, R9 ;  /* 0x0000000102007824 */ /* 0x000fca00078e0209 */
[----:B------:R-:W-:-:S04]  /*bd60*/  LOP3.LUT R0, R0, 0x1, RZ, 0xc0, !PT ;  /* 0x0000000100007812 */ /* 0x000fc800078ec0ff */
[----:B------:R-:W-:Y:S01]  /*bd70*/  ISETP.NE.U32.AND P0, PT, R0, 0x1, PT ;  /* 0x000000010000780c */ /* 0x000fe20003f05070 */
[----:B------:R-:W-:-:S12]  /*bd80*/  VIADD R0, R2, 0xfffffffe ;  /* 0xfffffffe02007836 */ /* 0x000fd80000000000 */
[----:B------:R-:W-:Y:S05]  /*bd90*/  @P0 BRA `(.L_x_448) ;  /* 0x0000000800d00947 */ /* 0x000fea0003800000 */
[----:B------:R-:W2:Y:S04]  /*bda0*/  LDL R4, [R1+0x1c] ;  /* 0x00001c0001047983 */ /* 0x000ea80000100800 */
[----:B------:R-:W3:Y:S04]  /*bdb0*/  LDL R3, [R1+0x8] ;  /* 0x0000080001037983 */ /* 0x000ee80000100800 */
[----:B------:R-:W4:Y:S01]  /*bdc0*/  LDL R2, [R1+0x10] ;  /* 0x0000100001027983 */ /* 0x000f220000100800 */
[----:B------:R-:W-:Y:S01]  /*bdd0*/  BSSY B1, `(.L_x_449) ;  /* 0x00000ac000017945 */ /* 0x000fe20003800000 */
[----:B--2---:R-:W-:Y:S01]  /*bde0*/  LOP3.LUT P1, RZ, R4, 0x1, RZ, 0xc0, !PT ;  /* 0x0000000104ff7812 */ /* 0x004fe2000782c0ff */
[----:B---3--:R-:W-:-:S05]  /*bdf0*/  VIADD R8, R3, 0x1 ;  /* 0x0000000103087836 */ /* 0x008fca0000000000 */
[----:B------:R-:W-:-:S04]  /*be00*/  ISETP.NE.AND P0, PT, R8, 0x2, PT ;  /* 0x000000020800780c */ /* 0x000fc80003f05270 */
[----:B------:R-:W-:Y:S02]  /*be10*/  SEL R10, RZ, 0x1, P0 ;  /* 0x00000001ff0a7807 */ /* 0x000fe40000000000 */
[----:B------:R-:W-:Y:S02]  /*be20*/  SEL R8, R8, RZ, P0 ;  /* 0x000000ff08087207 */ /* 0x000fe40000000000 */
[----:B----4-:R-:W-:Y:S01]  /*be30*/  LOP3.LUT R10, R2, R10, RZ, 0x3c, !PT ;  /* 0x0000000a020a7212 */ /* 0x010fe200078e3cff */
[----:B------:R-:W-:Y:S06]  /*be40*/  @!P1 BRA `(.L_x_450) ;  /* 0x0000000800909947 */ /* 0x000fec0003800000 */
[----:B------:R0:W5:Y:S01]  /*be50*/  LDL R4, [R1] ;  /* 0x0000000001047983 */ /* 0x0001620000100800 */
[----:B------:R-:W-:Y:S02]  /*be60*/  ULDC.64 UR4, c[0x0][0x418] ;  /* 0x0001060000047ab9 */ /* 0x000fe40000000a00 */
[----:B------:R-:W-:-:S04]  /*be70*/  ISETP.NE.U32.AND P0, PT, RZ, UR4, PT ;  /* 0x00000004ff007c0c */ /* 0x000fc8000bf05070 */
[----:B------:R-:W-:-:S13]  /*be80*/  ISETP.NE.AND.EX P0, PT, RZ, UR5, PT, P0 ;  /* 0x00000005ff007c0c */ /* 0x000fda000bf05300 */
[----:B0-----:R-:W-:Y:S05]  /*be90*/  @!P0 BRA `(.L_x_451) ;  /* 0x0000000000508947 */ /* 0x001fea0003800000 */
[----:B------:R-:W2:Y:S01]  /*bea0*/  LDL R11, [R1+0x20] ;  /* 0x00002000010b7983 */ /* 0x000ea20000100800 */
[----:B------:R-:W0:Y:S01]  /*beb0*/  LDC R5, c[0x0][0x43c] ;  /* 0x00010f00ff057b82 */ /* 0x000e220000000800 */
[----:B------:R-:W-:Y:S02]  /*bec0*/  ULDC.64 UR6, c[0x0][0x428] ;  /* 0x00010a0000067ab9 */ /* 0x000fe40000000a00 */
[----:B------:R-:W3:Y:S01]  /*bed0*/  LDL R7, [R1+0xc] ;  /* 0x00000c0001077983 */ /* 0x000ee20000100800 */
[----:B------:R-:W-:Y:S01]  /*bee0*/  ULDC.64 UR8, c[0x0][0x208] ;  /* 0x0000820000087ab9 */ /* 0x000fe20000000a00 */
[----:B0-----:R-:W-:-:S13]  /*bef0*/  ISETP.NE.AND P0, PT, R5, 0x1, PT ;  /* 0x000000010500780c */ /* 0x001fda0003f05270 */
[----:B------:R-:W0:Y:S02]  /*bf00*/  @P0 LDC.64 R2, c[0x0][0x440] ;  /* 0x00011000ff020b82 */ /* 0x000e240000000a00 */
[----:B0----5:R-:W-:-:S04]  /*bf10*/  @P0 IMAD.HI.U32 R4, R0, R2, RZ ;  /* 0x0000000200040227 */ /* 0x021fc800078e00ff */
[----:B------:R-:W-:Y:S01]  /*bf20*/  IMAD.MOV.U32 R2, RZ, RZ, R0 ;  /* 0x000000ffff027224 */ /* 0x000fe200078e0000 */
[----:B------:R-:W-:-:S05]  /*bf30*/  @P0 SHF.R.U32.HI R2, RZ, R3, R4 ;  /* 0x00000003ff020219 */ /* 0x000fca0000011604 */
[----:B------:R-:W-:-:S04]  /*bf40*/  IMAD.MOV R3, RZ, RZ, -R2 ;  /* 0x000000ffff037224 */ /* 0x000fc800078e0a02 */
[----:B------:R-:W-:Y:S01]  /*bf50*/  IMAD R0, R5, R3, R0 ;  /* 0x0000000305007224 */ /* 0x000fe200078e0200 */
[----:B------:R-:W-:Y:S01]  /*bf60*/  SHF.R.S32.HI R3, RZ, 0x1f, R2 ;  /* 0x0000001fff037819 */ /* 0x000fe20000011402 */
[----:B--2---:R-:W-:-:S04]  /*bf70*/  IMAD R4, R11, UR6, RZ ;  /* 0x000000060b047c24 */ /* 0x004fc8000f8e02ff */
[C---:B---3--:R-:W-:Y:S02]  /*bf80*/  IMAD R4, R7.reuse, UR7, R4 ;  /* 0x0000000707047c24 */ /* 0x048fe4000f8e0204 */
[----:B------:R-:W-:-:S04]  /*bf90*/  IMAD.WIDE.U32 R2, R7, UR6, R2 ;  /* 0x0000000607027c25 */ /* 0x000fc8000f8e0002 */
[----:B------:R-:W-:Y:S01]  /*bfa0*/  IMAD.IADD R3, R4, 0x1, R3 ;  /* 0x0000000104037824 */ /* 0x000fe200078e0203 */
[----:B------:R-:W-:-:S04]  /*bfb0*/  LEA R4, P0, R2, UR4, 0x2 ;  /* 0x0000000402047c11 */ /* 0x000fc8000f8010ff */
[----:B------:R-:W-:-:S05]  /*bfc0*/  LEA.HI.X R5, R2, UR5, R3, 0x2, P0 ;  /* 0x0000000502057c11 */ /* 0x000fca00080f1403 */
[----:B------:R0:W5:Y:S04]  /*bfd0*/  LDG.E R4, desc[UR8][R4.64] ;  /* 0x0000000804047981 */ /* 0x000168000c1e1900 */
.L_x_451:
[----:B------:R-:W2:Y:S01]  /*bfe0*/  LDL R2, [R1+0x4] ;  /* 0x0000040001027983 */ /* 0x000ea20000100800 */
[----:B------:R-:W-:Y:S01]  /*bff0*/  BSSY B3, `(.L_x_452) ;  /* 0x0000005000037945 */ /* 0x000fe20003800000 */
[----:B--2---:R-:W-:Y:S01]  /*c000*/  IMAD R3, R8, 0x8, R2 ;  /* 0x0000000808037824 */ /* 0x004fe200078e0202 */
[----:B------:R-:W-:-:S04]  /*c010*/  SHF.L.U32 R2, R10, 0x1f, RZ ;  /* 0x0000001f0a027819 */ /* 0x000fc800000006ff */
[----:B------:R-:W1:Y:S02]  /*c020*/  SYNCS.PHASECHK.TRANS64.TRYWAIT P0, [R3+URZ+0x34840], R2 ;  /* 0x03484002030075a7 */ /* 0x000e64000800017f */
[----:B-1----:R-:W-:Y:S05]  /*c030*/  @!P0 BRA `(.L_x_453) ;  /* 0x0000004000b08947 */ /* 0x002fea0003800000 */
.L_x_560:
[----:B------:R-:W-:Y:S05]  /*c040*/  BSYNC B3 ;  /* 0x0000000000037941 */ /* 0x000fea0003800000 */
.L_x_452:
        /* <DEDUP_REMOVED lines=12> */
.L_x_455:
[----:B------:R-:W-:Y:S05]  /*c110*/  BSYNC B3 ;  /* 0x0000000000037941 */ /* 0x000fea0003800000 */
.L_x_454:
[----:B------:R-:W2:Y:S04]  /*c120*/  LDL R5, [R1+0x4] ;  /* 0x0000040001057983 */ /* 0x000ea80000100800 */
[----:B-1----:R-:W3:Y:S01]  /*c130*/  LDL R2, [R1+0x18] ;  /* 0x0000180001027983 */ /* 0x002ee20000100800 */
        /* <DEDUP_REMOVED lines=8> */
[----:B--2---:R-:W-:-:S02]  /*c1c0*/  IMAD R7, R8, 0xc000, R5 ;  /* 0x0000c00008077824 */ /* 0x004fc400078e0205 */
[----:B---3--:R-:W-:Y:S02]  /*c1d0*/  IMAD R2, R0, 0x80, R2 ;  /* 0x0000008000027824 */ /* 0x008fe400078e0202 */
[----:B------:R-:W-:-:S08]  /*c1e0*/  VIADD R5, R7, 0x1c400 ;  /* 0x0001c40007057836 */ /* 0x000fd00000000000 */
.L_x_456:
        /* <DEDUP_REMOVED lines=16> */
.L_x_457:
        /* <DEDUP_REMOVED lines=15> */
.L_x_458:
        /* <DEDUP_REMOVED lines=10> */
[----:B------:R-:W2:Y:S04]  /*c480*/  LDL.LU R12, [R1+0x10] ;  /* 0x00001000010c7983 */ /* 0x000ea80000300800 */
[----:B------:R-:W3:Y:S01]  /*c490*/  LDL R7, [R1+0x8] ;  /* 0x0000080001077983 */ /* 0x000ee20000100800 */
[----:B------:R-:W-:Y:S01]  /*c4a0*/  BSSY B3, `(.L_x_459) ;  /* 0x0000005000037945 */ /* 0x000fe20003800000 */
[----:B--2---:R-:W-:Y:S01]  /*c4b0*/  SHF.L.U32 R2, R12, 0x1f, RZ ;  /* 0x0000001f0c027819 */ /* 0x004fe200000006ff */
[----:B---3--:R-:W-:-:S04]  /*c4c0*/  IMAD R3, R7, 0x8, R6 ;  /* 0x0000000807037824 */ /* 0x008fc800078e0206 */
[----:B------:R-:W0:Y:S02]  /*c4d0*/  SYNCS.PHASECHK.TRANS64.TRYWAIT P0, [R3+URZ+0x60], R2 ;  /* 0x00006002030075a7 */ /* 0x000e24000800017f */
[----:B0-----:R-:W-:Y:S05]  /*c4e0*/  @!P0 BRA `(.L_x_460) ;  /* 0x0000003c00988947 */ /* 0x001fea0003800000 */
.L_x_561:
[----:B------:R-:W-:Y:S05]  /*c4f0*/  BSYNC B3 ;  /* 0x0000000000037941 */ /* 0x000fea0003800000 */
.L_x_459:
[----:B------:R1:W5:Y:S04]  /*c500*/  LDL R17, [R1+0x4] ;  /* 0x0000040001117983 */ /* 0x0003680000100800 */
[----:B------:R1:W5:Y:S01]  /*c510*/  LDL R15, [R1+0x8] ;  /* 0x00000800010f7983 */ /* 0x0003620000100800 */
[----:B------:R-:W-:Y:S01]  /*c520*/  BSSY B3, `(.L_x_461) ;  /* 0x000000c000037945 */ /* 0x000fe20003800000 */
[----:B------:R-:W-:Y:S02]  /*c530*/  IMAD.MOV.U32 R12, RZ, RZ, 0x0 ;  /* 0x00000000ff0c7424 */ /* 0x000fe400078e00ff */
[----:B------:R-:W-:Y:S01]  /*c540*/  IMAD.MOV.U32 R13, RZ, RZ, 0x14f00000 ;  /* 0x14f00000ff0d7424 */ /* 0x000fe200078e00ff */
[----:B------:R-:W-:Y:S06]  /*c550*/  @P1 BRA `(.L_x_462) ;  /* 0x0000000000201947 */ /* 0x000fec0003800000 */
[----:B------:R-:W2:Y:S01]  /*c560*/  S2R R5, SR_TID.X ;  /* 0x0000000000057919 */ /* 0x000ea20000002100 */
[----:B0----5:R-:W-:Y:S02]  /*c570*/  IMAD R2, R15, 0x8, R17 ;  /* 0x000000080f027824 */ /* 0x021fe400078e0211 */
[----:B------:R-:W-:-:S04]  /*c580*/  IMAD.MOV.U32 R3, RZ, RZ, 0x8000 ;  /* 0x00008000ff037424 */ /* 0x000fc800078e00ff */
[----:B------:R3:W-:Y:S01]  /*c590*/  SYNCS.ARRIVE.TRANS64 RZ, [R2+URZ+0x34850], R3 ;  /* 0x0348500302ff79a7 */ /* 0x0007e2000800003f */
[----:B--2---:R-:W-:-:S04]  /*c5a0*/  LOP3.LUT R5, R5, 0x1f, RZ, 0xc0, !PT ;  /* 0x0000001f05057812 */ /* 0x004fc800078ec0ff */
[----:B------:R-:W-:-:S13]  /*c5b0*/  ISETP.NE.AND P0, PT, R5, RZ, PT ;  /* 0x000000ff0500720c */ /* 0x000fda0003f05270 */
[----:B---3--:R-:W-:Y:S05]  /*c5c0*/  @!P0 BRA `(.L_x_462) ;  /* 0x0000000000048947 */ /* 0x008fea0003800000 */
[----:B------:R-:W-:Y:S01]  /*c5d0*/  BPT.TRAP 0x1 ;  /* 0x000000040000795c */ /* 0x000fe20000300000 */
.L_x_462:
[----:B------:R-:W-:Y:S05]  /*c5e0*/  BSYNC B3 ;  /* 0x0000000000037941 */ /* 0x000fea0003800000 */
.L_x_461:
[----:B------:R-:W2:Y:S04]  /*c5f0*/  LDL R7, [R1+0x18] ;  /* 0x0000180001077983 */ /* 0x000ea80000100800 */
[----:B0-----:R-:W2:Y:S01]  /*c600*/  LDL.LU R3, [R1+0x14] ;  /* 0x0000140001037983 */ /* 0x001ea20000300800 */
[----:B------:R-:W-:Y:S01]  /*c610*/  R2UR UR10, R11 ;  /* 0x000000000b0a72ca */ /* 0x000fe200000e0000 */
[C-C-:B-----5:R-:W-:Y:S01]  /*c620*/  IMAD R5, R15.reuse, 0x8, R17.reuse ;  /* 0x000000080f057824 */ /* 0x160fe200078e0211 */
[----:B------:R-:W-:Y:S01]  /*c630*/  R2UR UR6, R12 ;  /* 0x000000000c0672ca */ /* 0x000fe200000e0000 */
[----:B------:R-:W-:Y:S01]  /*c640*/  IMAD R2, R15, 0x8000, R17 ;  /* 0x000080000f027824 */ /* 0x000fe200078e0211 */
[----:B------:R-:W-:Y:S01]  /*c650*/  R2UR UR7, R13 ;  /* 0x000000000d0772ca */ /* 0x000fe200000e0000 */
[----:B------:R-:W-:Y:S01]  /*c660*/  UIADD3 UR4, UP0, UR36, 0x470, URZ ;  /* 0x0000047024047890 */ /* 0x000fe2000ff1e03f */
[----:B------:R-:W-:Y:S01]  /*c670*/  PLOP3.LUT P0, PT, PT, PT, PT, 0x80, 0x0 ;  /* 0x000000000000781c */ /* 0x000fe20003f0f070 */
[----:B------:R-:W-:-:S02]  /*c680*/  VIADD R5, R5, 0x34850 ;  /* 0x0003485005057836 */ /* 0x000fc40000000000 */
[----:B------:R-:W-:Y:S01]  /*c690*/  UIADD3.X UR5, URZ, UR37, URZ, UP0, !UPT ;  /* 0x000000253f057290 */ /* 0x000fe200087fe43f */
[----:B--2---:R-:W-:Y:S02]  /*c6a0*/  IMAD R3, R3, 0x80, R7 ;  /* 0x0000008003037824 */ /* 0x004fe400078e0207 */
[----:B------:R-:W-:-:S09]  /*c6b0*/  VIADD R7, R2, 0x400 ;  /* 0x0000040002077836 */ /* 0x000fd20000000000 */
.L_x_463:
[----:B------:R-:W2:Y:S01]  /*c6c0*/  LDL R11, [R1] ;  /* 0x00000000010b7983 */ /* 0x000ea20000100800 */
[----:B------:R-:W-:-:S13]  /*c6d0*/  @P0 ELECT P1, URZ, PT ;  /* 0x00000000003f082f */ /* 0x000fda0003820000 */
[----:B------:R-:W-:Y:S02]  /*c6e0*/  @P1 R2UR UR12, R18 ;  /* 0x00000000120c12ca */ /* 0x000fe400000e0000 */
[----:B------:R-:W-:Y:S02]  /*c6f0*/  @P1 R2UR UR11, R3 ;  /* 0x00000000030b12ca */ /* 0x000fe400000e0000 */
[----:B------:R-:W-:Y:S02]  /*c700*/  @P1 R2UR UR9, R5 ;  /* 0x00000000050912ca */ /* 0x000fe400000e0000 */
[----:B------:R-:W-:Y:S02]  /*c710*/  @P1 R2UR UR8, R7 ;  /* 0x00000000070812ca */ /* 0x000fe400000e0000 */
[----:B------:R-:W-:Y:S02]  /*c720*/  @P1 PLOP3.LUT P0, PT, P1, PT, PT, 0x8, 0x0 ;  /* 0x000000000000181c */ /* 0x000fe40000f0e170 */
[----:B--2---:R-:W-:-:S02]  /*c730*/  @P1 R2UR UR13, R11 ;  /* 0x000000000b0d12ca */ /* 0x004fc400000e0000 */
[----:B------:R-:W-:-:S11]  /*c740*/  PLOP3.LUT P1, PT, PT, PT, PT, 0x8, 0x0 ;  /* 0x000000000000781c */ /* 0x000fd60003f2e170 */
[----:B------:R0:W-:Y:S02]  /*c750*/  UTMALDG.4D [UR8], [UR4], desc[UR6] ;  /* 0x00000608040075b4 */ /* 0x0001e40008019000 */
[----:B0-----:R-:W-:Y:S05]  /*c760*/  @P0 BRA.U.ANY `(.L_x_463) ;  /* 0xfffffffd00d40947 */ /* 0x001fea000393ffff */
[----:B------:R-:W-:Y:S01]  /*c770*/  R2UR UR10, R14 ;  /* 0x000000000e0a72ca */ /* 0x000fe200000e0000 */
[----:B------:R-:W-:Y:S01]  /*c780*/  VIADD R2, R2, 0x4400 ;  /* 0x0000440002027836 */ /* 0x000fe20000000000 */
[----:B------:R-:W-:Y:S02]  /*c790*/  R2UR UR6, R12 ;  /* 0x000000000c0672ca */ /* 0x000fe400000e0000 */
[----:B------:R-:W-:Y:S02]  /*c7a0*/  R2UR UR7, R13 ;  /* 0x000000000d0772ca */ /* 0x000fe400000e0000 */
[----:B------:R-:W-:-:S13]  /*c7b0*/  PLOP3.LUT P0, PT, PT, PT, PT, 0x80, 0x0 ;  /* 0x000000000000781c */ /* 0x000fda0003f0f070 */
.L_x_464:
        /* <DEDUP_REMOVED lines=11> */
[----:B------:R0:W-:Y:S04]  /*c870*/  STL [R1], R4 ;  /* 0x0000000401007387 */ /* 0x0001e80000100800 */
[----:B------:R0:W-:Y:S02]  /*c880*/  STL [R1+0x14], R0 ;  /* 0x0000140001007387 */ /* 0x0001e40000100800 */
.L_x_450:
[----:B------:R-:W-:Y:S05]  /*c890*/  BSYNC B1 ;  /* 0x0000000000017941 */ /* 0x000fea0003800000 */
.L_x_449:
[----:B0-----:R-:W2:Y:S04]  /*c8a0*/  LDL.LU R0, [R1+0x30] ;  /* 0x0000300001007983 */ /* 0x001ea80000300800 */
[----:B------:R0:W-:Y:S04]  /*c8b0*/  STL [R1+0x8], R8 ;  /* 0x0000080801007387 */ /* 0x0001e80000100800 */
[----:B------:R0:W-:Y:S02]  /*c8c0*/  STL [R1+0x10], R10 ;  /* 0x0000100a01007387 */ /* 0x0001e40000100800 */
[----:B0-2---:R-:W-:-:S07]  /*c8d0*/  VIADD R0, R0, 0xfffffffd ;  /* 0xfffffffd00007836 */ /* 0x005fce0000000000 */
.L_x_448:
[----:B------:R-:W-:Y:S05]  /*c8e0*/  BSYNC B2 ;  /* 0x0000000000027941 */ /* 0x000fea0003800000 */
.L_x_447:
[----:B------:R-:W2:Y:S01]  /*c8f0*/  LDL.LU R2, [R1+0x2c] ;  /* 0x00002c0001027983 */ /* 0x000ea20000300800 */
[----:B------:R-:W-:-:S05]  /*c900*/  IMAD.MOV R9, RZ, RZ, -R9 ;  /* 0x000000ffff097224 */ /* 0x000fca00078e0a09 */
[----:B--2---:R-:W-:-:S13]  /*c910*/  ISETP.NE.AND P0, PT, R2, R9, PT ;  /* 0x000000090200720c */ /* 0x004fda0003f05270 */
[----:B------:R-:W-:Y:S05]  /*c920*/  @!P0 BRA `(.L_x_446) ;  /* 0x0000001400808947 */ /* 0x000fea0003800000 */
[----:B------:R0:W5:Y:S02]  /*c930*/  LDL R8, [R1] ;  /* 0x0000000001087983 */ /* 0x0001640000100800 */
.L_x_497:
[----:B--2---:R-:W2:Y:S04]  /*c940*/  LDL R4, [R1+0x1c] ;  /* 0x00001c0001047983 */ /* 0x004ea80000100800 */
[----:B---3--:R-:W3:Y:S04]  /*c950*/  LDL R3, [R1+0x8] ;  /* 0x0000080001037983 */ /* 0x008ee80000100800 */
[----:B----4-:R-:W4:Y:S01]  /*c960*/  LDL R2, [R1+0x10] ;  /* 0x0000100001027983 */ /* 0x010f220000100800 */
[----:B------:R-:W-:Y:S05]  /*c970*/  YIELD ;  /* 0x0000000000007946 */ /* 0x000fea0003800000 */
        /* <DEDUP_REMOVED lines=8> */
[----:B------:R-:W-:Y:S01]  /*ca00*/  ULDC.64 UR4, c[0x0][0x418] ;  /* 0x0001060000047ab9 */ /* 0x000fe20000000a00 */
[----:B------:R-:W-:Y:S01]  /*ca10*/  IMAD.MOV.U32 R7, RZ, RZ, R0 ;  /* 0x000000ffff077224 */ /* 0x000fe200078e0000 */
[----:B------:R-:W-:-:S04]  /*ca20*/  ISETP.NE.U32.AND P0, PT, RZ, UR4, PT ;  /* 0x00000004ff007c0c */ /* 0x000fc8000bf05070 */
[----:B------:R-:W-:-:S13]  /*ca30*/  ISETP.NE.AND.EX P0, PT, RZ, UR5, PT, P0 ;  /* 0x00000005ff007c0c */ /* 0x000fda000bf05300 */
[----:B------:R-:W-:Y:S05]  /*ca40*/  @!P0 BRA `(.L_x_467) ;  /* 0x0000000000508947 */ /* 0x000fea0003800000 */
[----:B------:R-:W2:Y:S01]  /*ca50*/  LDL R10, [R1+0x20] ;  /* 0x00002000010a7983 */ /* 0x000ea20000100800 */
[----:B-----5:R-:W3:Y:S01]  /*ca60*/  LDC R8, c[0x0][0x43c] ;  /* 0x00010f00ff087b82 */ /* 0x020ee20000000800 */
[----:B------:R-:W-:Y:S02]  /*ca70*/  ULDC.64 UR6, c[0x0][0x428] ;  /* 0x00010a0000067ab9 */ /* 0x000fe40000000a00 */
[----:B------:R-:W4:Y:S01]  /*ca80*/  LDL R9, [R1+0xc] ;  /* 0x00000c0001097983 */ /* 0x000f220000100800 */
[----:B------:R-:W-:Y:S01]  /*ca90*/  ULDC.64 UR8, c[0x0][0x208] ;  /* 0x0000820000087ab9 */ /* 0x000fe20000000a00 */
[----:B---3--:R-:W-:-:S13]  /*caa0*/  ISETP.NE.AND P0, PT, R8, 0x1, PT ;  /* 0x000000010800780c */ /* 0x008fda0003f05270 */
[----:B------:R-:W3:Y:S02]  /*cab0*/  @P0 LDC.64 R2, c[0x0][0x440] ;  /* 0x00011000ff020b82 */ /* 0x000ee40000000a00 */
[----:B---3--:R-:W-:-:S04]  /*cac0*/  @P0 IMAD.HI.U32 R7, R0, R2, RZ ;  /* 0x0000000200070227 */ /* 0x008fc800078e00ff */
[----:B------:R-:W-:Y:S01]  /*cad0*/  IMAD.MOV.U32 R2, RZ, RZ, R0 ;  /* 0x000000ffff027224 */ /* 0x000fe200078e0000 */
[----:B------:R-:W-:-:S04]  /*cae0*/  @P0 SHF.R.U32.HI R2, RZ, R3, R7 ;  /* 0x00000003ff020219 */ /* 0x000fc80000011607 */
[--C-:B------:R-:W-:Y:S01]  /*caf0*/  SHF.R.S32.HI R3, RZ, 0x1f, R2.reuse ;  /* 0x0000001fff037819 */ /* 0x100fe20000011402 */
[----:B------:R-:W-:-:S04]  /*cb00*/  IMAD.MOV R7, RZ, RZ, -R2 ;  /* 0x000000ffff077224 */ /* 0x000fc800078e0a02 */
[----:B------:R-:W-:Y:S02]  /*cb10*/  IMAD R7, R8, R7, R0 ;  /* 0x0000000708077224 */ /* 0x000fe400078e0200 */
[----:B--2---:R-:W-:-:S04]  /*cb20*/  IMAD R8, R10, UR6, RZ ;  /* 0x000000060a087c24 */ /* 0x004fc8000f8e02ff */
[C---:B----4-:R-:W-:Y:S02]  /*cb30*/  IMAD R8, R9.reuse, UR7, R8 ;  /* 0x0000000709087c24 */ /* 0x050fe4000f8e0208 */
[----:B------:R-:W-:-:S04]  /*cb40*/  IMAD.WIDE.U32 R2, R9, UR6, R2 ;  /* 0x0000000609027c25 */ /* 0x000fc8000f8e0002 */
[----:B------:R-:W-:Y:S01]  /*cb50*/  IMAD.IADD R3, R8, 0x1, R3 ;  /* 0x0000000108037824 */ /* 0x000fe200078e0203 */
[----:B------:R-:W-:-:S04]  /*cb60*/  LEA R8, P0, R2, UR4, 0x2 ;  /* 0x0000000402087c11 */ /* 0x000fc8000f8010ff */
[----:B------:R-:W-:-:S05]  /*cb70*/  LEA.HI.X R9, R2, UR5, R3, 0x2, P0 ;  /* 0x0000000502097c11 */ /* 0x000fca00080f1403 */
[----:B------:R2:W5:Y:S04]  /*cb80*/  LDG.E R8, desc[UR8][R8.64] ;  /* 0x0000000808087981 */ /* 0x000568000c1e1900 */
.L_x_467:
[----:B------:R-:W3:Y:S01]  /*cb90*/  LDL R2, [R1+0x4] ;  /* 0x0000040001027983 */ /* 0x000ee20000100800 */
[----:B------:R-:W-:Y:S01]  /*cba0*/  BSSY B2, `(.L_x_468) ;  /* 0x0000005000027945 */ /* 0x000fe20003800000 */
[----:B---3--:R-:W-:Y:S01]  /*cbb0*/  IMAD R3, R4, 0x8, R2 ;  /* 0x0000000804037824 */ /* 0x008fe200078e0202 */
[----:B------:R-:W-:-:S04]  /*cbc0*/  SHF.L.U32 R2, R5, 0x1f, RZ ;  /* 0x0000001f05027819 */ /* 0x000fc800000006ff */
[----:B------:R-:W3:Y:S02]  /*cbd0*/  SYNCS.PHASECHK.TRANS64.TRYWAIT P0, [R3+URZ+0x34840], R2 ;  /* 0x03484002030075a7 */ /* 0x000ee4000800017f */
[----:B---3--:R-:W-:Y:S05]  /*cbe0*/  @!P0 BRA `(.L_x_469) ;  /* 0x0000003400ec8947 */ /* 0x008fea0003800000 */
.L_x_562:
[----:B------:R-:W-:Y:S05]  /*cbf0*/  BSYNC B2 ;  /* 0x0000000000027941 */ /* 0x000fea0003800000 */
.L_x_468:
[----:B--2---:R-:W2:Y:S01]  /*cc00*/  S2R R9, SR_TID.X ;  /* 0x0000000000097919 */ /* 0x004ea20000002100 */
[----:B------:R-:W-:Y:S01]  /*cc10*/  BSSY B2, `(.L_x_470) ;  /* 0x000000b000027945 */ /* 0x000fe20003800000 */
[----:B--2---:R-:W-:-:S04]  /*cc20*/  LOP3.LUT R9, R9, 0x7f, RZ, 0xc0, !PT ;  /* 0x0000007f09097812 */ /* 0x004fc800078ec0ff */
[----:B------:R-:W-:-:S13]  /*cc30*/  ISETP.NE.AND P1, PT, R9, RZ, PT ;  /* 0x000000ff0900720c */ /* 0x000fda0003f25270 */
[----:B------:R-:W-:Y:S05]  /*cc40*/  @P1 BRA `(.L_x_471) ;  /* 0x00000000001c1947 */ /* 0x000fea0003800000 */
[----:B------:R-:W2:Y:S01]  /*cc50*/  S2R R9, SR_TID.X ;  /* 0x0000000000097919 */ /* 0x000ea20000002100 */
[----:B---3--:R-:W-:-:S04]  /*cc60*/  IMAD.MOV.U32 R2, RZ, RZ, 0xc000 ;  /* 0x0000c000ff027424 */ /* 0x008fc800078e00ff */
[----:B------:R4:W-:Y:S01]  /*cc70*/  SYNCS.ARRIVE.TRANS64 RZ, [R3+URZ+0x34830], R2 ;  /* 0x0348300203ff79a7 */ /* 0x0009e2000800003f */
[----:B--2---:R-:W-:-:S04]  /*cc80*/  LOP3.LUT R9, R9, 0x1f, RZ, 0xc0, !PT ;  /* 0x0000001f09097812 */ /* 0x004fc800078ec0ff */
[----:B------:R-:W-:-:S13]  /*cc90*/  ISETP.NE.AND P0, PT, R9, RZ, PT ;  /* 0x000000ff0900720c */ /* 0x000fda0003f05270 */
[----:B----4-:R-:W-:Y:S05]  /*cca0*/  @!P0 BRA `(.L_x_471) ;  /* 0x0000000000048947 */ /* 0x010fea0003800000 */
[----:B------:R-:W-:Y:S01]  /*ccb0*/  BPT.TRAP 0x1 ;  /* 0x000000040000795c */ /* 0x000fe20000300000 */
.L_x_471:
[----:B------:R-:W-:Y:S05]  /*ccc0*/  BSYNC B2 ;  /* 0x0000000000027941 */ /* 0x000fea0003800000 */
.L_x_470:
[----:B------:R-:W2:Y:S04]  /*ccd0*/  LDL R9, [R1+0x4] ;  /* 0x0000040001097983 */ /* 0x000ea80000100800 */
[----:B---3--:R-:W3:Y:S01]  /*cce0*/  LDL R2, [R1+0x18] ;  /* 0x0000180001027983 */ /* 0x008ee20000100800 */
        /* <DEDUP_REMOVED lines=11> */
.L_x_472:
        /* <DEDUP_REMOVED lines=9> */
[----:B--2---:R-:W-:Y:S05]  /*ce30*/  @P0 BRA.U.ANY `(.L_x_472) ;  /* 0xfffffffd00d80947 */ /* 0x004fea000393ffff */
[----:B------:R-:W-:Y:S01]  /*ce40*/  IMAD.MOV.U32 R14, RZ, RZ, 0x40 ;  /* 0x00000040ff0e7424 */ /* 0x000fe200078e00ff */
[----:B------:R-:W-:Y:S01]  /*ce50*/  PLOP3.LUT P0, PT, PT, PT, PT, 0x80, 0x0 ;  /* 0x000000000000781c */ /* 0x000fe20003f0f070 */
[----:B------:R-:W-:Y:S01]  /*ce60*/  VIADD R10, R9, 0x20400 ;  /* 0x00020400090a7836 */ /* 0x000fe20000000000 */
[----:B------:R-:W-:Y:S01]  /*ce70*/  UMOV UR6, 0x0 ;  /* 0x0000000000067882 */ /* 0x000fe20000000000 */
[----:B------:R-:W-:Y:S01]  /*ce80*/  UMOV UR7, 0x14f00000 ;  /* 0x14f0000000077882 */ /* 0x000fe20000000000 */
[----:B------:R-:W-:-:S15]  /*ce90*/  R2UR UR10, R14 ;  /* 0x000000000e0a72ca */ /* 0x000fde00000e0000 */
.L_x_473:
        /* <DEDUP_REMOVED lines=10> */
[----:B------:R-:W-:Y:S01]  /*cf40*/  PLOP3.LUT P0, PT, PT, PT, PT, 0x80, 0x0 ;  /* 0x000000000000781c */ /* 0x000fe20003f0f070 */
[----:B------:R-:W-:Y:S01]  /*cf50*/  VIADD R9, R9, 0x24400 ;  /* 0x0002440009097836 */ /* 0x000fe20000000000 */
[----:B------:R-:W-:Y:S01]  /*cf60*/  UMOV UR6, 0x0 ;  /* 0x0000000000067882 */ /* 0x000fe20000000000 */
[----:B------:R-:W-:Y:S01]  /*cf70*/  UMOV UR7, 0x14f00000 ;  /* 0x14f0000000077882 */ /* 0x000fe20000000000 */
[----:B------:R-:W-:-:S09]  /*cf80*/  UMOV UR10, 0x80 ;  /* 0x00000080000a7882 */ /* 0x000fd20000000000 */
.L_x_474:
        /* <DEDUP_REMOVED lines=10> */
[----:B------:R-:W2:Y:S04]  /*d030*/  LDL.LU R12, [R1+0x10] ;  /* 0x00001000010c7983 */ /* 0x000ea80000300800 */
[----:B------:R-:W3:Y:S01]  /*d040*/  LDL R10, [R1+0x8] ;  /* 0x00000800010a7983 */ /* 0x000ee20000100800 */
[----:B------:R-:W-:Y:S01]  /*d050*/  BSSY B2, `(.L_x_475) ;  /* 0x0000005000027945 */ /* 0x000fe20003800000 */
[----:B--2---:R-:W-:Y:S01]  /*d060*/  SHF.L.U32 R3, R12, 0x1f, RZ ;  /* 0x0000001f0c037819 */ /* 0x004fe200000006ff */
[----:B---3--:R-:W-:-:S04]  /*d070*/  IMAD R2, R10, 0x8, R6 ;  /* 0x000000080a027824 */ /* 0x008fc800078e0206 */
[----:B------:R-:W2:Y:S02]  /*d080*/  SYNCS.PHASECHK.TRANS64.TRYWAIT P0, [R2+URZ+0x60], R3 ;  /* 0x00006003020075a7 */ /* 0x000ea4000800017f */
[----:B--2---:R-:W-:Y:S05]  /*d090*/  @!P0 BRA `(.L_x_476) ;  /* 0x0000003000d48947 */ /* 0x004fea0003800000 */
.L_x_563:
[----:B------:R-:W-:Y:S05]  /*d0a0*/  BSYNC B2 ;  /* 0x0000000000027941 */ /* 0x000fea0003800000 */
.L_x_475:
[----:B------:R-:W-:Y:S01]  /*d0b0*/  BSSY B2, `(.L_x_477) ;  /* 0x000000b000027945 */ /* 0x000fe20003800000 */
[----:B------:R-:W-:Y:S02]  /*d0c0*/  IMAD.MOV.U32 R12, RZ, RZ, 0x0 ;  /* 0x00000000ff0c7424 */ /* 0x000fe400078e00ff */
[----:B------:R-:W-:Y:S01]  /*d0d0*/  IMAD.MOV.U32 R13, RZ, RZ, 0x14f00000 ;  /* 0x14f00000ff0d7424 */ /* 0x000fe200078e00ff */
[----:B------:R-:W-:Y:S06]  /*d0e0*/  @P1 BRA `(.L_x_478) ;  /* 0x00000000001c1947 */ /* 0x000fec0003800000 */
[----:B------:R-:W3:Y:S01]  /*d0f0*/  S2R R9, SR_TID.X ;  /* 0x0000000000097919 */ /* 0x000ee20000002100 */
[----:B--2---:R-:W-:-:S04]  /*d100*/  IMAD.MOV.U32 R3, RZ, RZ, 0x8000 ;  /* 0x00008000ff037424 */ /* 0x004fc800078e00ff */
[----:B------:R4:W-:Y:S01]  /*d110*/  SYNCS.ARRIVE.TRANS64 RZ, [R2+URZ+0x50], R3 ;  /* 0x0000500302ff79a7 */ /* 0x0009e2000800003f */
[----:B---3--:R-:W-:-:S04]  /*d120*/  LOP3.LUT R9, R9, 0x1f, RZ, 0xc0, !PT ;  /* 0x0000001f09097812 */ /* 0x008fc800078ec0ff */
[----:B------:R-:W-:-:S13]  /*d130*/  ISETP.NE.AND P0, PT, R9, RZ, PT ;  /* 0x000000ff0900720c */ /* 0x000fda0003f05270 */
[----:B----4-:R-:W-:Y:S05]  /*d140*/  @!P0 BRA `(.L_x_478) ;  /* 0x0000000000048947 */ /* 0x010fea0003800000 */
[----:B------:R-:W-:Y:S01]  /*d150*/  BPT.TRAP 0x1 ;  /* 0x000000040000795c */ /* 0x000fe20000300000 */
.L_x_478:
[----:B------:R-:W-:Y:S05]  /*d160*/  BSYNC B2 ;  /* 0x0000000000027941 */ /* 0x000fea0003800000 */
.L_x_477:
[----:B------:R-:W3:Y:S04]  /*d170*/  LDL R15, [R1+0x4] ;  /* 0x00000400010f7983 */ /* 0x000ee80000100800 */
[----:B--2---:R-:W3:Y:S04]  /*d180*/  LDL.LU R3, [R1+0x8] ;  /* 0x0000080001037983 */ /* 0x004ee80000300800 */
[----:B------:R-:W2:Y:S04]  /*d190*/  LDL R10, [R1+0x18] ;  /* 0x00001800010a7983 */ /* 0x000ea80000100800 */
[----:B------:R-:W2:Y:S01]  /*d1a0*/  LDL.LU R9, [R1+0x14] ;  /* 0x0000140001097983 */ /* 0x000ea20000300800 */
[----:B------:R-:W-:Y:S01]  /*d1b0*/  R2UR UR10, R11 ;  /* 0x000000000b0a72ca */ /* 0x000fe200000e0000 */
[----:B------:R-:W-:Y:S01]  /*d1c0*/  UIADD3 UR4, UP0, UR36, 0x470, URZ ;  /* 0x0000047024047890 */ /* 0x000fe2000ff1e03f */
[----:B------:R-:W-:Y:S01]  /*d1d0*/  R2UR UR6, R12 ;  /* 0x000000000c0672ca */ /* 0x000fe200000e0000 */
[----:B------:R-:W-:Y:S01]  /*d1e0*/  VIADD R2, R2, 0x50 ;  /* 0x0000005002027836 */ /* 0x000fe20000000000 */
[----:B------:R-:W-:Y:S01]  /*d1f0*/  R2UR UR7, R13 ;  /* 0x000000000d0772ca */ /* 0x000fe200000e0000 */
[----:B------:R-:W-:Y:S01]  /*d200*/  UIADD3.X UR5, URZ, UR37, URZ, UP0, !UPT ;  /* 0x000000253f057290 */ /* 0x000fe200087fe43f */
[----:B------:R-:W-:Y:S01]  /*d210*/  PLOP3.LUT P0, PT, PT, PT, PT, 0x80, 0x0 ;  /* 0x000000000000781c */ /* 0x000fe20003f0f070 */
[----:B---3--:R-:W-:-:S02]  /*d220*/  IMAD R3, R3, 0x8000, R15 ;  /* 0x0000800003037824 */ /* 0x008fc400078e020f */
[----:B--2---:R-:W-:Y:S02]  /*d230*/  IMAD R9, R9, 0x80, R10 ;  /* 0x0000008009097824 */ /* 0x004fe400078e020a */
[----:B------:R-:W-:-:S08]  /*d240*/  VIADD R10, R3, 0x400 ;  /* 0x00000400030a7836 */ /* 0x000fd00000000000 */
.L_x_479:
        /* <DEDUP_REMOVED lines=10> */
[----:B--2---:R-:W-:Y:S05]  /*d2f0*/  @P0 BRA.U.ANY `(.L_x_479) ;  /* 0xfffffffd00d40947 */ /* 0x004fea000393ffff */
[----:B------:R-:W-:Y:S01]  /*d300*/  R2UR UR10, R14 ;  /* 0x000000000e0a72ca */ /* 0x000fe200000e0000 */
[----:B------:R-:W-:Y:S01]  /*d310*/  VIADD R3, R3, 0x4400 ;  /* 0x0000440003037836 */ /* 0x000fe20000000000 */
[----:B------:R-:W-:Y:S02]  /*d320*/  R2UR UR6, R12 ;  /* 0x000000000c0672ca */ /* 0x000fe400000e0000 */
[----:B------:R-:W-:Y:S02]  /*d330*/  R2UR UR7, R13 ;  /* 0x000000000d0772ca */ /* 0x000fe400000e0000 */
[----:B------:R-:W-:-:S13]  /*d340*/  PLOP3.LUT P0, PT, PT, PT, PT, 0x80, 0x0 ;  /* 0x000000000000781c */ /* 0x000fda0003f0f070 */
.L_x_480:
        /* <DEDUP_REMOVED lines=11> */
[----:B------:R2:W-:Y:S04]  /*d400*/  STL [R1+0x14], R7 ;  /* 0x0000140701007387 */ /* 0x0005e80000100800 */
[----:B------:R2:W-:Y:S02]  /*d410*/  STL [R1], R8 ;  /* 0x0000000801007387 */ /* 0x0005e40000100800 */
.L_x_466:
[----:B------:R-:W-:Y:S05]  /*d420*/  BSYNC B1 ;  /* 0x0000000000017941 */ /* 0x000fea0003800000 */
.L_x_465:
[----:B------:R-:W3:Y:S01]  /*d430*/  LDL R2, [R1+0x1c] ;  /* 0x00001c0001027983 */ /* 0x000ee20000100800 */
[----:B------:R-:W-:Y:S01]  /*d440*/  VIADD R3, R4, 0x1 ;  /* 0x0000000104037836 */ /* 0x000fe20000000000 */
[----:B------:R-:W-:Y:S04]  /*d450*/  BSSY B1, `(.L_x_481) ;  /* 0x00000aa000017945 */ /* 0x000fe80003800000 */
[----:B------:R-:W-:-:S04]  /*d460*/  ISETP.NE.AND P0, PT, R3, 0x2, PT ;  /* 0x000000020300780c */ /* 0x000fc80003f05270 */
[----:B------:R-:W-:Y:S02]  /*d470*/  SEL R11, R3, RZ, P0 ;  /* 0x000000ff030b7207 */ /* 0x000fe40000000000 */
[----:B---3--:R-:W-:Y:S02]  /*d480*/  LOP3.LUT P1, RZ, R2, 0x1, RZ, 0xc0, !PT ;  /* 0x0000000102ff7812 */ /* 0x008fe4000782c0ff */
[----:B------:R-:W-:-:S04]  /*d490*/  SEL R2, RZ, 0x1, P0 ;  /* 0x00000001ff027807 */ /* 0x000fc80000000000 */
[----:B------:R-:W-:-:S05]  /*d4a0*/  LOP3.LUT R10, R5, R2, RZ, 0x3c, !PT ;  /* 0x00000002050a7212 */ /* 0x000fca00078e3cff */
[----:B------:R3:W-:Y:S04]  /*d4b0*/  STL [R1+0x10], R10 ;  /* 0x0000100a01007387 */ /* 0x0007e80000100800 */
[----:B------:R3:W-:Y:S01]  /*d4c0*/  STL [R1+0x8], R11 ;  /* 0x0000080b01007387 */ /* 0x0007e20000100800 */
[----:B------:R-:W-:Y:S05]  /*d4d0*/  @!P1 BRA `(.L_x_482) ;  /* 0x0000000800849947 */ /* 0x000fea0003800000 */
[----:B------:R-:W-:Y:S01]  /*d4e0*/  ULDC.64 UR4, c[0x0][0x418] ;  /* 0x0001060000047ab9 */ /* 0x000fe20000000a00 */
[----:B--2---:R-:W-:Y:S01]  /*d4f0*/  VIADD R7, R0, 0xffffffff ;  /* 0xffffffff00077836 */ /* 0x004fe20000000000 */
[----:B------:R-:W-:-:S04]  /*d500*/  ISETP.NE.U32.AND P0, PT, RZ, UR4, PT ;  /* 0x00000004ff007c0c */ /* 0x000fc8000bf05070 */
[----:B------:R-:W-:-:S13]  /*d510*/  ISETP.NE.AND.EX P0, PT, RZ, UR5, PT, P0 ;  /* 0x00000005ff007c0c */ /* 0x000fda000bf05300 */
[----:B------:R-:W-:Y:S05]  /*d520*/  @!P0 BRA `(.L_x_483) ;  /* 0x0000000000508947 */ /* 0x000fea0003800000 */
[----:B------:R-:W2:Y:S01]  /*d530*/  LDL R13, [R1+0x20] ;  /* 0x00002000010d7983 */ /* 0x000ea20000100800 */
[----:B------:R-:W4:Y:S01]  /*d540*/  LDC R9, c[0x0][0x43c] ;  /* 0x00010f00ff097b82 */ /* 0x000f220000000800 */
[----:B------:R-:W-:Y:S02]  /*d550*/  ULDC.64 UR6, c[0x0][0x428] ;  /* 0x00010a0000067ab9 */ /* 0x000fe40000000a00 */
[----:B------:R-:W3:Y:S01]  /*d560*/  LDL R12, [R1+0xc] ;  /* 0x00000c00010c7983 */ /* 0x000ee20000100800 */
[----:B------:R-:W-:Y:S01]  /*d570*/  ULDC.64 UR8, c[0x0][0x208] ;  /* 0x0000820000087ab9 */ /* 0x000fe20000000a00 */
[----:B----4-:R-:W-:-:S13]  /*d580*/  ISETP.NE.AND P0, PT, R9, 0x1, PT ;  /* 0x000000010900780c */ /* 0x010fda0003f05270 */
[----:B------:R-:W4:Y:S02]  /*d590*/  @P0 LDC.64 R2, c[0x0][0x440] ;  /* 0x00011000ff020b82 */ /* 0x000f240000000a00 */
[----:B----45:R-:W-:-:S04]  /*d5a0*/  @P0 IMAD.HI.U32 R8, R7, R2, RZ ;  /* 0x0000000207080227 */ /* 0x030fc800078e00ff */
        /* <DEDUP_REMOVED lines=12> */
.L_x_483:
[----:B------:R-:W4:Y:S01]  /*d670*/  LDL R2, [R1+0x4] ;  /* 0x0000040001027983 */ /* 0x000f220000100800 */
[----:B------:R-:W-:Y:S01]  /*d680*/  SHF.L.U32 R3, R10, 0x1f, RZ ;  /* 0x0000001f0a037819 */ /* 0x000fe200000006ff */
[----:B------:R-:W-:Y:S01]  /*d690*/  BSSY B2, `(.L_x_484) ;  /* 0x0000004000027945 */ /* 0x000fe20003800000 */
[----:B----4-:R-:W-:-:S04]  /*d6a0*/  IMAD R2, R11, 0x8, R2 ;  /* 0x000000080b027824 */ /* 0x010fc800078e0202 */
[----:B------:R-:W4:Y:S02]  /*d6b0*/  SYNCS.PHASECHK.TRANS64.TRYWAIT P0, [R2+URZ+0x34840], R3 ;  /* 0x03484003020075a7 */ /* 0x000f24000800017f */
[----:B----4-:R-:W-:Y:S05]  /*d6c0*/  @!P0 BRA `(.L_x_485) ;  /* 0x0000002c005c8947 */ /* 0x010fea0003800000 */
.L_x_564:
[----:B------:R-:W-:Y:S05]  /*d6d0*/  BSYNC B2 ;  /* 0x0000000000027941 */ /* 0x000fea0003800000 */
.L_x_484:
[----:B--2---:R-:W2:Y:S01]  /*d6e0*/  S2R R9, SR_TID.X ;  /* 0x0000000000097919 */ /* 0x004ea20000002100 */
[----:B------:R-:W-:Y:S01]  /*d6f0*/  BSSY B2, `(.L_x_486) ;  /* 0x000000b000027945 */ /* 0x000fe20003800000 */
[----:B--2---:R-:W-:-:S04]  /*d700*/  LOP3.LUT R9, R9, 0x7f, RZ, 0xc0, !PT ;  /* 0x0000007f09097812 */ /* 0x004fc800078ec0ff */
[----:B------:R-:W-:-:S13]  /*d710*/  ISETP.NE.AND P1, PT, R9, RZ, PT ;  /* 0x000000ff0900720c */ /* 0x000fda0003f25270 */
[----:B------:R-:W-:Y:S05]  /*d720*/  @P1 BRA `(.L_x_487) ;  /* 0x00000000001c1947 */ /* 0x000fea0003800000 */
[----:B------:R-:W2:Y:S01]  /*d730*/  S2R R9, SR_TID.X ;  /* 0x0000000000097919 */ /* 0x000ea20000002100 */
[----:B----4-:R-:W-:-:S04]  /*d740*/  IMAD.MOV.U32 R3, RZ, RZ, 0xc000 ;  /* 0x0000c000ff037424 */ /* 0x010fc800078e00ff */
[----:B------:R4:W-:Y:S01]  /*d750*/  SYNCS.ARRIVE.TRANS64 RZ, [R2+URZ+0x34830], R3 ;  /* 0x0348300302ff79a7 */ /* 0x0009e2000800003f */
[----:B--2---:R-:W-:-:S04]  /*d760*/  LOP3.LUT R9, R9, 0x1f, RZ, 0xc0, !PT ;  /* 0x0000001f09097812 */ /* 0x004fc800078ec0ff */
[----:B------:R-:W-:-:S13]  /*d770*/  ISETP.NE.AND P0, PT, R9, RZ, PT ;  /* 0x000000ff0900720c */ /* 0x000fda0003f05270 */
[----:B----4-:R-:W-:Y:S05]  /*d780*/  @!P0 BRA `(.L_x_487) ;  /* 0x0000000000048947 */ /* 0x010fea0003800000 */
[----:B------:R-:W-:Y:S01]  /*d790*/  BPT.TRAP 0x1 ;  /* 0x000000040000795c */ /* 0x000fe20000300000 */
.L_x_487:
[----:B------:R-:W-:Y:S05]  /*d7a0*/  BSYNC B2 ;  /* 0x0000000000027941 */ /* 0x000fea0003800000 */
.L_x_486:
[----:B------:R-:W2:Y:S04]  /*d7b0*/  LDL R9, [R1+0x8] ;  /* 0x0000080001097983 */ /* 0x000ea80000100800 */
[----:B---3--:R-:W3:Y:S04]  /*d7c0*/  LDL R10, [R1+0x4] ;  /* 0x00000400010a7983 */ /* 0x008ee80000100800 */
[----:B----4-:R-:W4:Y:S01]  /*d7d0*/  LDL R2, [R1+0x18] ;  /* 0x0000180001027983 */ /* 0x010f220000100800 */
[----:B------:R-:W-:-:S05]  /*d7e0*/  IMAD.MOV.U32 R12, RZ, RZ, RZ ;  /* 0x000000ffff0c7224 */ /* 0x000fca00078e00ff */
[----:B------:R-:W-:Y:S01]  /*d7f0*/  R2UR UR10, R12 ;  /* 0x000000000c0a72ca */ /* 0x000fe200000e0000 */
[----:B------:R-:W-:Y:S01]  /*d800*/  UIADD3 UR4, UP0, UR36, 0x370, URZ ;  /* 0x0000037024047890 */ /* 0x000fe2000ff1e03f */
[----:B------:R-:W-:Y:S01]  /*d810*/  PLOP3.LUT P0, PT, PT, PT, PT, 0x80, 0x0 ;  /* 0x000000000000781c */ /* 0x000fe20003f0f070 */
[----:B------:R-:W-:Y:S01]  /*d820*/  UMOV UR6, 0x0 ;  /* 0x0000000000067882 */ /* 0x000fe20000000000 */
[----:B------:R-:W-:Y:S01]  /*d830*/  UMOV UR7, 0x14f00000 ;  /* 0x14f0000000077882 */ /* 0x000fe20000000000 */
[----:B------:R-:W-:Y:S01]  /*d840*/  UIADD3.X UR5, URZ, UR37, URZ, UP0, !UPT ;  /* 0x000000253f057290 */ /* 0x000fe200087fe43f */
[C---:B--2---:R-:W-:Y:S02]  /*d850*/  IMAD R3, R9.reuse, 0x8, R6 ;  /* 0x0000000809037824 */ /* 0x044fe400078e0206 */
[----:B---3--:R-:W-:Y:S02]  /*d860*/  IMAD R9, R9, 0xc000, R10 ;  /* 0x0000c00009097824 */ /* 0x008fe400078e020a */
[----:B------:R-:W-:-:S02]  /*d870*/  VIADD R3, R3, 0x30 ;  /* 0x0000003003037836 */ /* 0x000fc40000000000 */
[----:B----4-:R-:W-:Y:S02]  /*d880*/  IMAD R2, R7, 0x80, R2 ;  /* 0x0000008007027824 */ /* 0x010fe400078e0202 */
[----:B------:R-:W-:-:S07]  /*d890*/  VIADD R10, R9, 0x1c400 ;  /* 0x0001c400090a7836 */ /* 0x000fce0000000000 */
.L_x_488:
        /* <DEDUP_REMOVED lines=16> */
.L_x_489:
        /* <DEDUP_REMOVED lines=15> */
.L_x_490:
        /* <DEDUP_REMOVED lines=10> */
[----:B------:R-:W-:Y:S01]  /*db30*/  SHF.L.U32 R5, R5, 0x1f, RZ ;  /* 0x0000001f05057819 */ /* 0x000fe200000006ff */
[----:B------:R-:W-:Y:S01]  /*db40*/  IMAD R2, R4, 0x8, R6 ;  /* 0x0000000804027824 */ /* 0x000fe200078e0206 */
[----:B------:R-:W-:Y:S03]  /*db50*/  BSSY B2, `(.L_x_491) ;  /* 0x0000003000027945 */ /* 0x000fe60003800000 */
[----:B------:R-:W2:Y:S02]  /*db60*/  SYNCS.PHASECHK.TRANS64.TRYWAIT P0, [R2+URZ+0x60], R5 ;  /* 0x00006005020075a7 */ /* 0x000ea4000800017f */
[----:B--2---:R-:W-:Y:S05]  /*db70*/  @!P0 BRA `(.L_x_492) ;  /* 0x0000002800448947 */ /* 0x004fea0003800000 */
.L_x_565:
[----:B------:R-:W-:Y:S05]  /*db80*/  BSYNC B2 ;  /* 0x0000000000027941 */ /* 0x000fea0003800000 */
.L_x_491:
[----:B------:R-:W-:Y:S01]  /*db90*/  BSSY B2, `(.L_x_493) ;  /* 0x000000b000027945 */ /* 0x000fe20003800000 */
[----:B------:R-:W-:Y:S02]  /*dba0*/  IMAD.MOV.U32 R10, RZ, RZ, 0x0 ;  /* 0x00000000ff0a7424 */ /* 0x000fe400078e00ff */
[----:B------:R-:W-:Y:S01]  /*dbb0*/  IMAD.MOV.U32 R11, RZ, RZ, 0x14f00000 ;  /* 0x14f00000ff0b7424 */ /* 0x000fe200078e00ff */
[----:B------:R-:W-:Y:S06]  /*dbc0*/  @P1 BRA `(.L_x_494) ;  /* 0x00000000001c1947 */ /* 0x000fec0003800000 */
[----:B------:R-:W3:Y:S02]  /*dbd0*/  S2R R3, SR_TID.X ;  /* 0x0000000000037919 */ /* 0x000ee40000002100 */
[----:B---3--:R-:W-:Y:S01]  /*dbe0*/  LOP3.LUT R9, R3, 0x1f, RZ, 0xc0, !PT ;  /* 0x0000001f03097812 */ /* 0x008fe200078ec0ff */
[----:B------:R-:W-:-:S03]  /*dbf0*/  IMAD.MOV.U32 R3, RZ, RZ, 0x8000 ;  /* 0x00008000ff037424 */ /* 0x000fc600078e00ff */
[----:B------:R-:W-:Y:S01]  /*dc00*/  ISETP.NE.AND P0, PT, R9, RZ, PT ;  /* 0x000000ff0900720c */ /* 0x000fe20003f05270 */
[----:B------:R3:W-:-:S12]  /*dc10*/  SYNCS.ARRIVE.TRANS64 RZ, [R2+URZ+0x50], R3 ;  /* 0x0000500302ff79a7 */ /* 0x0007d8000800003f */
[----:B---3--:R-:W-:Y:S05]  /*dc20*/  @!P0 BRA `(.L_x_494) ;  /* 0x0000000000048947 */ /* 0x008fea0003800000 */
[----:B------:R-:W-:Y:S01]  /*dc30*/  BPT.TRAP 0x1 ;  /* 0x000000040000795c */ /* 0x000fe20000300000 */
.L_x_494:
[----:B------:R-:W-:Y:S05]  /*dc40*/  BSYNC B2 ;  /* 0x0000000000027941 */ /* 0x000fea0003800000 */
.L_x_493:
[----:B------:R-:W3:Y:S04]  /*dc50*/  LDL R9, [R1+0x4] ;  /* 0x0000040001097983 */ /* 0x000ee80000100800 */
[----:B--2---:R-:W2:Y:S04]  /*dc60*/  LDL R5, [R1+0x18] ;  /* 0x0000180001057983 */ /* 0x004ea80000100800 */
        /* <DEDUP_REMOVED lines=11> */
.L_x_495:
        /* <DEDUP_REMOVED lines=16> */
.L_x_496:
        /* <DEDUP_REMOVED lines=13> */
.L_x_482:
[----:B------:R-:W-:Y:S05]  /*def0*/  BSYNC B1 ;  /* 0x0000000000017941 */ /* 0x000fea0003800000 */
.L_x_481:
[C---:B------:R-:W-:Y:S01]  /*df00*/  ISETP.GT.AND P0, PT, R0.reuse, 0x1, PT ;  /* 0x000000010000780c */ /* 0x040fe20003f04270 */
[----:B------:R-:W-:-:S12]  /*df10*/  VIADD R0, R0, 0xfffffffe ;  /* 0xfffffffe00007836 */ /* 0x000fd80000000000 */
[----:B------:R-:W-:Y:S05]  /*df20*/  @P0 BRA `(.L_x_497) ;  /* 0xffffffe800840947 */ /* 0x000fea000383ffff */
.L_x_446:
[----:B------:R-:W-:Y:S05]  /*df30*/  BSYNC B0 ;  /* 0x0000000000007941 */ /* 0x000fea0003800000 */
.L_x_445:
[----:B------:R-:W0:Y:S01]  /*df40*/  S2R R2, SR_TID.X ;  /* 0x0000000000027919 */ /* 0x000e220000002100 */
[----:B------:R-:W-:Y:S01]  /*df50*/  BSSY B0, `(.L_x_498) ;  /* 0x0000011000007945 */ /* 0x000fe20003800000 */
[----:B0-----:R-:W-:-:S04]  /*df60*/  LOP3.LUT R3, R2, 0x7f, RZ, 0xc0, !PT ;  /* 0x0000007f02037812 */ /* 0x001fc800078ec0ff */
[----:B------:R-:W-:-:S13]  /*df70*/  ISETP.NE.AND P0, PT, R3, RZ, PT ;  /* 0x000000ff0300720c */ /* 0x000fda0003f05270 */
[----:B------:R-:W-:Y:S05]  /*df80*/  @P0 BRA `(.L_x_499) ;  /* 0x0000000000340947 */ /* 0x000fea0003800000 */
[----:B------:R-:W0:Y:S01]  /*df90*/  S2R R2, SR_LANEID ;  /* 0x0000000000027919 */ /* 0x000e220000000000 */
[----:B------:R-:W-:Y:S01]  /*dfa0*/  VOTEU.ANY UR4, UPT, PT ;  /* 0x0000000000047886 */ /* 0x000fe200038e0100 */
[----:B------:R-:W1:Y:S01]  /*dfb0*/  LDC.64 R4, c[0x0][0xc60] ;  /* 0x00031800ff047b82 */ /* 0x000e620000000a00 */
[----:B------:R-:W0:Y:S01]  /*dfc0*/  FLO.U32 R0, UR4 ;  /* 0x0000000400007d00 */ /* 0x000e2200080e0000 */
[----:B------:R-:W-:Y:S01]  /*dfd0*/  ULDC.64 UR6, c[0x0][0x208] ;  /* 0x0000820000067ab9 */ /* 0x000fe20000000a00 */
[----:B0-----:R-:W-:-:S06]  /*dfe0*/  ISETP.EQ.U32.AND P0, PT, R0, R2, PT ;  /* 0x000000020000720c */ /* 0x001fcc0003f02070 */
[----:B------:R-:W1:Y:S07]  /*dff0*/  POPC R2, UR4 ;  /* 0x0000000400027d09 */ /* 0x000e6e0008000000 */
[----:B-1----:R-:W2:Y:S04]  /*e000*/  @P0 ATOMG.E.ADD.STRONG.GPU PT, R2, desc[UR6][R4.64], R2 ;  /* 0x00000002040209a8 */ /* 0x002ea800081ee1c6 */
[----:B--2---:R0:W1:Y:S02]  /*e010*/  SHFL.IDX PT, R2, R2, R0, 0x1f ;  /* 0x00001f0002027589 */ /* 0x00406400000e0000 */
[----:B0-----:R-:W0:Y:S02]  /*e020*/  S2R R0, SR_LTMASK ;  /* 0x0000000000007919 */ /* 0x001e240000003900 */
[----:B0-----:R-:W-:-:S06]  /*e030*/  LOP3.LUT R0, R0, UR4, RZ, 0xc0, !PT ;  /* 0x0000000400007c12 */ /* 0x001fcc000f8ec0ff */
[----:B------:R-:W1:Y:S02]  /*e040*/  POPC R0, R0 ;  /* 0x0000000000007309 */ /* 0x000e640000000000 */
[----:B-1----:R-:W-:-:S07]  /*e050*/  IADD3 R16, R2, UR38, R0 ;  /* 0x0000002602107c10 */ /* 0x002fce000fffe000 */
.L_x_499:
[----:B------:R-:W-:Y:S05]  /*e060*/  BSYNC B0 ;  /* 0x0000000000007941 */ /* 0x000fea0003800000 */
.L_x_498:
[----:B------:R-:W2:Y:S01]  /*e070*/  LDL R0, [R1+0x1c] ;  /* 0x00001c0001007983 */ /* 0x000ea20000100800 */
[----:B------:R-:W-:Y:S01]  /*e080*/  BSSY B0, `(.L_x_500) ;  /* 0x0000040000007945 */ /* 0x000fe20003800000 */
[----:B--2---:R-:W-:-:S13]  /*e090*/  LOP3.LUT P0, RZ, R0, 0x1, RZ, 0xc0, !PT ;  /* 0x0000000100ff7812 */ /* 0x004fda000780c0ff */
[----:B------:R-:W-:Y:S05]  /*e0a0*/  @!P0 BRA `(.L_x_501) ;  /* 0x0000000000f48947 */ /* 0x000fea0003800000 */
[----:B------:R-:W2:Y:S04]  /*e0b0*/  LDL R4, [R1+0x4] ;  /* 0x0000040001047983 */ /* 0x000ea80000100800 */
[----:B------:R-:W2:Y:S04]  /*e0c0*/  LDL R0, [R1+0x8] ;  /* 0x0000080001007983 */ /* 0x000ea80000100800 */
[----:B------:R-:W3:Y:S01]  /*e0d0*/  LDL R2, [R1+0x10] ;  /* 0x0000100001027983 */ /* 0x000ee20000100800 */
[----:B------:R-:W-:Y:S01]  /*e0e0*/  BSSY B1, `(.L_x_502) ;  /* 0x0000006000017945 */ /* 0x000fe20003800000 */
[----:B------:R-:W-:Y:S01]  /*e0f0*/  ISETP.NE.AND P1, PT, R3, RZ, PT ;  /* 0x000000ff0300720c */ /* 0x000fe20003f25270 */
[----:B--2---:R-:W-:Y:S01]  /*e100*/  IMAD R0, R0, 0x8, R4 ;  /* 0x0000000800007824 */ /* 0x004fe200078e0204 */
[----:B---3--:R-:W-:-:S04]  /*e110*/  SHF.L.U32 R2, R2, 0x1f, RZ ;  /* 0x0000001f02027819 */ /* 0x008fc800000006ff */
[----:B------:R-:W0:Y:S02]  /*e120*/  SYNCS.PHASECHK.TRANS64.TRYWAIT P0, [R0+URZ+0x34860], R2 ;  /* 0x03486002000075a7 */ /* 0x000e24000800017f */
[----:B0-----:R-:W-:Y:S05]  /*e130*/  @!P0 BRA `(.L_x_503) ;  /* 0x0000002000e88947 */ /* 0x001fea0003800000 */
.L_x_566:
[----:B------:R-:W-:Y:S05]  /*e140*/  BSYNC B1 ;  /* 0x0000000000017941 */ /* 0x000fea0003800000 */
.L_x_502:
[----:B------:R-:W-:Y:S04]  /*e150*/  BSSY B1, `(.L_x_504) ;  /* 0x0000009000017945 */ /* 0x000fe80003800000 */
[----:B------:R-:W-:Y:S05]  /*e160*/  @P1 BRA `(.L_x_505) ;  /* 0x00000000001c1947 */ /* 0x000fea0003800000 */
[----:B------:R-:W2:Y:S01]  /*e170*/  S2R R3, SR_TID.X ;  /* 0x0000000000037919 */ /* 0x000ea20000002100 */
[----:B0-----:R-:W-:-:S04]  /*e180*/  IMAD.MOV.U32 R2, RZ, RZ, 0x8000 ;  /* 0x00008000ff027424 */ /* 0x001fc800078e00ff */
[----:B------:R3:W-:Y:S01]  /*e190*/  SYNCS.ARRIVE.TRANS64 RZ, [R0+URZ+0x34850], R2 ;  /* 0x0348500200ff79a7 */ /* 0x0007e2000800003f */
[----:B--2---:R-:W-:-:S04]  /*e1a0*/  LOP3.LUT R3, R3, 0x1f, RZ, 0xc0, !PT ;  /* 0x0000001f03037812 */ /* 0x004fc800078ec0ff */
[----:B------:R-:W-:-:S13]  /*e1b0*/  ISETP.NE.AND P0, PT, R3, RZ, PT ;  /* 0x000000ff0300720c */ /* 0x000fda0003f05270 */
[----:B---3--:R-:W-:Y:S05]  /*e1c0*/  @!P0 BRA `(.L_x_505) ;  /* 0x0000000000048947 */ /* 0x008fea0003800000 */
[----:B------:R-:W-:Y:S01]  /*e1d0*/  BPT.TRAP 0x1 ;  /* 0x000000040000795c */ /* 0x000fe20000300000 */
.L_x_505:
[----:B------:R-:W-:Y:S05]  /*e1e0*/  BSYNC B1 ;  /* 0x0000000000017941 */ /* 0x000fea0003800000 */
.L_x_504:
[----:B------:R-:W2:Y:S04]  /*e1f0*/  LDL.LU R5, [R1+0x18] ;  /* 0x0000180001057983 */ /* 0x000ea80000300800 */
[----:B------:R-:W3:Y:S04]  /*e200*/  LDL R4, [R1+0x4] ;  /* 0x0000040001047983 */ /* 0x000ee80000100800 */
[----:B0-----:R-:W3:Y:S04]  /*e210*/  LDL R2, [R1+0x8] ;  /* 0x0000080001027983 */ /* 0x001ee80000100800 */
[----:B------:R-:W2:Y:S01]  /*e220*/  LDL R3, [R1+0x14] ;  /* 0x0000140001037983 */ /* 0x000ea20000100800 */
[----:B------:R-:W-:Y:S01]  /*e230*/  UIADD3 UR4, UP0, UR36, 0x470, URZ ;  /* 0x0000047024047890 */ /* 0x000fe2000ff1e03f */
[----:B------:R-:W-:Y:S01]  /*e240*/  PLOP3.LUT P0, PT, PT, PT, PT, 0x80, 0x0 ;  /* 0x000000000000781c */ /* 0x000fe20003f0f070 */
[----:B------:R-:W-:Y:S01]  /*e250*/  VIADD R0, R0, 0x34850 ;  /* 0x0003485000007836 */ /* 0x000fe20000000000 */
[----:B------:R-:W-:Y:S01]  /*e260*/  UMOV UR6, 0x0 ;  /* 0x0000000000067882 */ /* 0x000fe20000000000 */
[----:B------:R-:W-:Y:S01]  /*e270*/  UIADD3.X UR5, URZ, UR37, URZ, UP0, !UPT ;  /* 0x000000253f057290 */ /* 0x000fe200087fe43f */
[----:B------:R-:W-:Y:S01]  /*e280*/  UMOV UR7, 0x14f00000 ;  /* 0x14f0000000077882 */ /* 0x000fe20000000000 */
[----:B------:R-:W-:Y:S01]  /*e290*/  UMOV UR10, URZ ;  /* 0x0000003f000a7c82 */ /* 0x000fe20008000000 */
[----:B---3--:R-:W-:-:S02]  /*e2a0*/  IMAD R2, R2, 0x8000, R4 ;  /* 0x0000800002027824 */ /* 0x008fc400078e0204 */
[----:B--2---:R-:W-:Y:S02]  /*e2b0*/  IMAD R3, R3, 0x80, R5 ;  /* 0x0000008003037824 */ /* 0x004fe400078e0205 */
[----:B------:R-:W-:-:S07]  /*e2c0*/  VIADD R4, R2, 0x400 ;  /* 0x0000040002047836 */ /* 0x000fce0000000000 */
.L_x_506:
        /* <DEDUP_REMOVED lines=11> */
[----:B------:R-:W-:Y:S01]  /*e380*/  PLOP3.LUT P0, PT, PT, PT, PT, 0x80, 0x0 ;  /* 0x000000000000781c */ /* 0x000fe20003f0f070 */
[----:B------:R-:W-:Y:S01]  /*e390*/  VIADD R2, R2, 0x4400 ;  /* 0x0000440002027836 */ /* 0x000fe20000000000 */
[----:B------:R-:W-:Y:S01]  /*e3a0*/  UMOV UR6, 0x0 ;  /* 0x0000000000067882 */ /* 0x000fe20000000000 */
[----:B------:R-:W-:Y:S01]  /*e3b0*/  UMOV UR7, 0x14f00000 ;  /* 0x14f0000000077882 */ /* 0x000fe20000000000 */
[----:B------:R-:W-:-:S09]  /*e3c0*/  UMOV UR10, 0x40 ;  /* 0x00000040000a7882 */ /* 0x000fd20000000000 */
.L_x_507:
        /* <DEDUP_REMOVED lines=11> */
.L_x_501:
[----:B------:R-:W-:Y:S05]  /*e480*/  BSYNC B0 ;  /* 0x0000000000007941 */ /* 0x000fea0003800000 */
.L_x_500:
[----:B------:R-:W2:Y:S04]  /*e490*/  LDL.LU R5, [R1+0x8] ;  /* 0x0000080001057983 */ /* 0x000ea80000300800 */
[----:B------:R-:W3:Y:S01]  /*e4a0*/  LDL.LU R4, [R1+0x10] ;  /* 0x0000100001047983 */ /* 0x000ee20000300800 */
[----:B--2---:R-:W-:-:S05]  /*e4b0*/  VIADD R0, R5, 0x1 ;  /* 0x0000000105007836 */ /* 0x004fca0000000000 */
[----:B------:R-:W-:-:S04]  /*e4c0*/  ISETP.NE.AND P0, PT, R0, 0x2, PT ;  /* 0x000000020000780c */ /* 0x000fc80003f05270 */
[----:B------:R-:W-:Y:S02]  /*e4d0*/  SEL R2, RZ, 0x1, P0 ;  /* 0x00000001ff027807 */ /* 0x000fe40000000000 */
[----:B------:R-:W-:Y:S02]  /*e4e0*/  SEL R0, R0, RZ, P0 ;  /* 0x000000ff00007207 */ /* 0x000fe40000000000 */
[----:B---3--:R-:W-:-:S03]  /*e4f0*/  LOP3.LUT R4, R4, R2, RZ, 0x3c, !PT ;  /* 0x0000000204047212 */ /* 0x008fc600078e3cff */
[----:B------:R0:W-:Y:S04]  /*e500*/  STL [R1+0x8], R0 ;  /* 0x0000080001007387 */ /* 0x0001e80000100800 */
[----:B------:R0:W-:Y:S02]  /*e510*/  STL [R1+0x10], R4 ;  /* 0x0000100401007387 */ /* 0x0001e40000100800 */
.L_x_425:
[----:B------:R-:W-:Y:S05]  /*e520*/  BSYNC B7 ;  /* 0x0000000000077941 */ /* 0x000fea0003800000 */
.L_x_423:
[----:B0-----:R-:W2:Y:S02]  /*e530*/  LDL R0, [R1+0x1c] ;  /* 0x00001c0001007983 */ /* 0x001ea40000100800 */
[----:B--2---:R-:W-:-:S13]  /*e540*/  LOP3.LUT P0, RZ, R0, 0x2, RZ, 0xc0, !PT ;  /* 0x0000000200ff7812 */ /* 0x004fda000780c0ff */
[----:B------:R-:W-:Y:S05]  /*e550*/  @!P0 BRA `(.L_x_508) ;  /* 0x0000000000288947 */ /* 0x000fea0003800000 */
[----:B------:R-:W-:Y:S05]  /*e560*/  WARPSYNC.ALL ;  /* 0x0000000000007948 */ /* 0x000fea0003800000 */
[----:B------:R-:W0:Y:S08]  /*e570*/  S2UR UR5, SR_CgaCtaId ;  /* 0x00000000000579c3 */ /* 0x000e300000008800 */
[----:B------:R-:W-:Y:S06]  /*e580*/  BAR.SYNC.DEFER_BLOCKING 0x5, 0x180 ;  /* 0x0146000000007b1d */ /* 0x000fec0000010000 */
[----:B------:R-:W-:-:S02]  /*e590*/  UMOV UR4, 0x400 ;  /* 0x0000040000047882 */ /* 0x000fc40000000000 */
[----:B0-----:R-:W-:-:S06]  /*e5a0*/  ULEA UR4, UR5, UR4, 0x18 ;  /* 0x0000000405047291 */ /* 0x001fcc000f8ec03f */
[----:B------:R-:W-:-:S05]  /*e5b0*/  IMAD.U32 R0, RZ, RZ, UR4 ;  /* 0x00000004ff007e24 */ /* 0x000fca000f8e00ff */
[----:B------:R0:W2:Y:S04]  /*e5c0*/  LDS.128 R16, [R0+0x348d0] ;  /* 0x0348d00000107984 */ /* 0x0000a80000000c00 */
[----:B------:R0:W-:Y:S01]  /*e5d0*/  STL [R1+0x4], R0 ;  /* 0x0000040001007387 */ /* 0x0001e20000100800 */
[----:B------:R-:W-:Y:S06]  /*e5e0*/  BAR.ARV 0x4, 0x180 ;  /* 0x0106000000007b1d */ /* 0x000fec0000002000 */
[----:B------:R-:W-:Y:S05]  /*e5f0*/  BRA `(.L_x_509) ;  /* 0x0000000800507947 */ /* 0x000fea0003800000 */
.L_x_508:
[----:B------:R-:W1:Y:S01]  /*e600*/  S2R R0, SR_TID.X ;  /* 0x0000000000007919 */ /* 0x000e620000002100 */
[----:B------:R-:W-:Y:S01]  /*e610*/  UMOV UR4, 0xffffffff ;  /* 0xffffffff00047882 */ /* 0x000fe20000000000 */
[----:B-1--4-:R-:W-:-:S04]  /*e620*/  LOP3.LUT R7, R0, 0x1f, RZ, 0xc0, !PT ;  /* 0x0000001f00077812 */ /* 0x012fc800078ec0ff */
[----:B------:R-:W-:Y:S01]  /*e630*/  ISETP.NE.AND P0, PT, R7, 0x1f, PT ;  /* 0x0000001f0700780c */ /* 0x000fe20003f05270 */
[----:B------:R-:W-:-:S12]  /*e640*/  BRA.DIV UR4, `(.L_x_510) ;  /* 0x0000001e04b87947 */ /* 0x000fd8000b800000 */
[----:B------:R-:W-:Y:S01]  /*e650*/  IMAD.IADD R5, R19, 0x1, R7 ;  /* 0x0000000113057824 */ /* 0x000fe200078e0207 */
[----:B------:R-:W-:Y:S01]  /*e660*/  ULDC UR4, c[0x0][0xc3c] ;  /* 0x00030f0000047ab9 */ /* 0x000fe20000000800 */
[----:B------:R-:W-:-:S03]  /*e670*/  ULDC.64 UR6, c[0x0][0x208] ;  /* 0x0000820000067ab9 */ /* 0x000fc60000000a00 */
[----:B------:R-:W-:-:S13]  /*e680*/  ISETP.GE.OR P1, PT, R5, UR4, !P0 ;  /* 0x0000000405007c0c */ /* 0x000fda000c726670 */
[----:B------:R-:W0:Y:S02]  /*e690*/  @!P1 LDC.64 R2, c[0x0][0xc80] ;  /* 0x00032000ff029b82 */ /* 0x000e240000000a00 */
[----:B0-----:R-:W-:-:S06]  /*e6a0*/  @!P1 IMAD.WIDE R2, R5, 0x4, R2 ;  /* 0x0000000405029825 */ /* 0x001fcc00078e0202 */
[----:B------:R0:W2:Y:S01]  /*e6b0*/  @!P1 LDG.E R3, desc[UR6][R2.64] ;  /* 0x0000000602039981 */ /* 0x0000a2000c1e1900 */
[C---:B------:R-:W-:Y:S02]  /*e6c0*/  ISETP.GE.U32.AND P2, PT, R7.reuse, 0x2, PT ;  /* 0x000000020700780c */ /* 0x040fe40003f46070 */
[C---:B------:R-:W-:Y:S01]  /*e6d0*/  ISETP.GE.U32.AND P3, PT, R7.reuse, 0x4, PT ;  /* 0x000000040700780c */ /* 0x040fe20003f66070 */
[----:B------:R-:W-:Y:S01]  /*e6e0*/  SHFL.IDX PT, R4, R16, 0x1, 0x1f ;  /* 0x00201f0010047f89 */ /* 0x000fe200000e0000 */
[C---:B------:R-:W-:Y:S02]  /*e6f0*/  ISETP.GE.U32.AND P4, PT, R7.reuse, 0x8, PT ;  /* 0x000000080700780c */ /* 0x040fe40003f86070 */
[C---:B------:R-:W-:Y:S01]  /*e700*/  ISETP.GE.U32.AND P5, PT, R7.reuse, 0x10, PT ;  /* 0x000000100700780c */ /* 0x040fe20003fa6070 */
[----:B0-----:R-:W-:Y:S02]  /*e710*/  IMAD.MOV.U32 R2, RZ, RZ, RZ ;  /* 0x000000ffff027224 */ /* 0x001fe400078e00ff */
[----:B--2---:R-:W-:Y:S01]  /*e720*/  @!P1 IMAD.MOV.U32 R2, RZ, RZ, R3 ;  /* 0x000000ffff029224 */ /* 0x004fe200078e0003 */
[----:B------:R-:W-:-:S04]  /*e730*/  ISETP.NE.AND P1, PT, R7, RZ, PT ;  /* 0x000000ff0700720c */ /* 0x000fc80003f25270 */
        /* <DEDUP_REMOVED lines=14> */
[----:B------:R-:W-:Y:S02]  /*e820*/  IMAD.IADD R3, R3, 0x1, R0 ;  /* 0x0000000103037824 */ /* 0x000fe400078e0200 */
[----:B------:R0:W1:Y:S04]  /*e830*/  SHFL.IDX PT, R0, R16, RZ, 0x1f ;  /* 0x00001fff10007589 */ /* 0x00006800000e0000 */
[----:B------:R0:W2:Y:S02]  /*e840*/  SHFL.IDX PT, R6, R3, 0x1f, 0x1f ;  /* 0x03e01f0003067f89 */ /* 0x0000a400000e0000 */
.L_x_576:
[----:B------:R-:W-:Y:S02]  /*e850*/  ULDC UR4, c[0x0][0xc38] ;  /* 0x00030e0000047ab9 */ /* 0x000fe40000000800 */
[----:B0-----:R-:W-:-:S04]  /*e860*/  IMAD.U32 R16, RZ, RZ, UR4 ;  /* 0x00000004ff107e24 */ /* 0x001fc8000f8e00ff */
[----:B--2---:R-:W-:-:S04]  /*e870*/  IMAD R6, R6, R16, RZ ;  /* 0x0000001006067224 */ /* 0x004fc800078e02ff */
[----:B------:R-:W-:-:S05]  /*e880*/  IMAD.IADD R4, R4, 0x1, R6 ;  /* 0x0000000104047824 */ /* 0x000fca00078e0206 */
[----:B-1----:R-:W-:-:S13]  /*e890*/  ISETP.GT.AND P6, PT, R4, R0, PT ;  /* 0x000000000400720c */ /* 0x002fda0003fc4270 */
[----:B------:R-:W-:Y:S05]  /*e8a0*/  @P6 BRA `(.L_x_511) ;  /* 0x0000000000a06947 */ /* 0x000fea0003800000 */
.L_x_516:
[----:B0-----:R-:W0:Y:S01]  /*e8b0*/  LDC R2, c[0x0][0xc3c] ;  /* 0x00030f00ff027b82 */ /* 0x001e220000000800 */
[----:B------:R-:W-:-:S05]  /*e8c0*/  VIADD R19, R19, 0x1f ;  /* 0x0000001f13137836 */ /* 0x000fca0000000000 */
[----:B0-----:R-:W-:-:S13]  /*e8d0*/  ISETP.GE.AND P6, PT, R19, R2, PT ;  /* 0x000000021300720c */ /* 0x001fda0003fc6270 */
[----:B------:R-:W-:Y:S05]  /*e8e0*/  @P6 BRA `(.L_x_512) ;  /* 0x0000000400486947 */ /* 0x000fea0003800000 */
[----:B------:R-:W0:Y:S01]  /*e8f0*/  S2R R3, SR_TID.X ;  /* 0x0000000000037919 */ /* 0x000e220000002100 */
[----:B------:R-:W-:Y:S01]  /*e900*/  BSSY B0, `(.L_x_513) ;  /* 0x000000a000007945 */ /* 0x000fe20003800000 */
[----:B0-----:R-:W-:-:S05]  /*e910*/  LOP3.LUT R3, R3, 0x1f, RZ, 0xc0, !PT ;  /* 0x0000001f03037812 */ /* 0x001fca00078ec0ff */
[----:B------:R-:W-:-:S05]  /*e920*/  IMAD.IADD R5, R19, 0x1, R3 ;  /* 0x0000000113057824 */ /* 0x000fca00078e0203 */
[----:B------:R-:W-:Y:S01]  /*e930*/  ISETP.GE.OR P6, PT, R5, R2, !P0 ;  /* 0x000000020500720c */ /* 0x000fe200047c6670 */
[----:B------:R-:W-:-:S12]  /*e940*/  IMAD.MOV.U32 R2, RZ, RZ, RZ ;  /* 0x000000ffff027224 */ /* 0x000fd800078e00ff */
[----:B------:R-:W-:Y:S05]  /*e950*/  @P6 BRA `(.L_x_514) ;  /* 0x0000000000106947 */ /* 0x000fea0003800000 */
[----:B------:R-:W0:Y:S01]  /*e960*/  LDC.64 R2, c[0x0][0xc80] ;  /* 0x00032000ff027b82 */ /* 0x000e220000000a00 */
[----:B------:R-:W-:Y:S01]  /*e970*/  ULDC.64 UR4, c[0x0][0x208] ;  /* 0x0000820000047ab9 */ /* 0x000fe20000000a00 */
[----:B0-----:R-:W-:-:S06]  /*e980*/  IMAD.WIDE R2, R5, 0x4, R2 ;  /* 0x0000000405027825 */ /* 0x001fcc00078e0202 */
[----:B------:R0:W5:Y:S02]  /*e990*/  LDG.E R2, desc[UR4][R2.64] ;  /* 0x0000000402027981 */ /* 0x000164000c1e1900 */
.L_x_514:
[----:B------:R-:W-:Y:S05]  /*e9a0*/  BSYNC B0 ;  /* 0x0000000000007941 */ /* 0x000fea0003800000 */
.L_x_513:
[----:B------:R-:W-:-:S03]  /*e9b0*/  UMOV UR4, 0xffffffff ;  /* 0xffffffff00047882 */ /* 0x000fc60000000000 */
[----:B------:R-:W-:Y:S05]  /*e9c0*/  BRA.DIV UR4, `(.L_x_515) ;  /* 0x0000002204187947 */ /* 0x000fea000b800000 */
[----:B-----5:R-:W0:Y:S02]  /*e9d0*/  SHFL.UP PT, R14, R2, 0x1, RZ ;  /* 0x04200000020e7989 */ /* 0x020e2400000e00ff */
        /* <DEDUP_REMOVED lines=14> */
[----:B------:R0:W1:Y:S02]  /*eac0*/  SHFL.IDX PT, R6, R3, 0x1f, 0x1f ;  /* 0x03e01f0003067f89 */ /* 0x00006400000e0000 */
.L_x_584:
[----:B------:R-:W-:Y:S02]  /*ead0*/  ULDC UR4, c[0x0][0xc38] ;  /* 0x00030e0000047ab9 */ /* 0x000fe40000000800 */
[----:B------:R-:W-:-:S04]  /*eae0*/  IMAD.U32 R16, RZ, RZ, UR4 ;  /* 0x00000004ff107e24 */ /* 0x000fc8000f8e00ff */
[----:B-1----:R-:W-:-:S04]  /*eaf0*/  IMAD R6, R6, R16, RZ ;  /* 0x0000001006067224 */ /* 0x002fc800078e02ff */
[----:B------:R-:W-:-:S05]  /*eb00*/  IMAD.IADD R4, R6, 0x1, R4 ;  /* 0x0000000106047824 */ /* 0x000fca00078e0204 */
[----:B------:R-:W-:-:S13]  /*eb10*/  ISETP.GT.AND P6, PT, R4, R0, PT ;  /* 0x000000000400720c */ /* 0x000fda0003fc4270 */
[----:B------:R-:W-:Y:S05]  /*eb20*/  @!P6 BRA `(.L_x_516) ;  /* 0xfffffffc0060e947 */ /* 0x000fea000383ffff */
.L_x_511:
[----:B------:R-:W-:Y:S01]  /*eb30*/  IMAD.IADD R6, R4, 0x1, -R6 ;  /* 0x0000000104067824 */ /* 0x000fe200078e0a06 */
[----:B------:R-:W-:-:S03]  /*eb40*/  UMOV UR4, 0xffffffff ;  /* 0xffffffff00047882 */ /* 0x000fc60000000000 */
[----:B------:R-:W-:-:S05]  /*eb50*/  IMAD R4, R3, R16, R6 ;  /* 0x0000001003047224 */ /* 0x000fca00078e0206 */
[----:B------:R-:W-:Y:S01]  /*eb60*/  ISETP.GT.AND P6, PT, R4, R0, PT ;  /* 0x000000000400720c */ /* 0x000fe20003fc4270 */
[----:B------:R-:W-:-:S12]  /*eb70*/  BRA.DIV UR4, `(.L_x_517) ;  /* 0x0000002204807947 */ /* 0x000fd8000b800000 */
[----:B------:R-:W-:-:S04]  /*eb80*/  VOTE.ANY R5, PT, !P6 ;  /* 0x0000000000057806 */ /* 0x000fc800070e0100 */
[----:B------:R-:W1:Y:S02]  /*eb90*/  POPC R4, R5 ;  /* 0x0000000500047309 */ /* 0x000e640000000000 */
[----:B-1----:R1:W2:Y:S02]  /*eba0*/  SHFL.IDX PT, R17, R2, R4, 0x1f ;  /* 0x00001f0402117589 */ /* 0x0022a400000e0000 */
.L_x_588:
[----:B------:R-:W-:Y:S01]  /*ebb0*/  ISETP.NE.AND P0, PT, R5, RZ, PT ;  /* 0x000000ff0500720c */ /* 0x000fe20003f05270 */
[----:B-1----:R-:W-:-:S12]  /*ebc0*/  IMAD.MOV.U32 R2, RZ, RZ, RZ ;  /* 0x000000ffff027224 */ /* 0x002fd800078e00ff */
[----:B------:R-:W-:Y:S05]  /*ebd0*/  @!P0 BRA `(.L_x_518) ;  /* 0x0000000000108947 */ /* 0x000fea0003800000 */
[----:B------:R-:W-:Y:S01]  /*ebe0*/  UMOV UR4, 0xffffffff ;  /* 0xffffffff00047882 */ /* 0x000fe20000000000 */
[----:B------:R-:W-:Y:S02]  /*ebf0*/  VIADD R12, R4, 0xffffffff ;  /* 0xffffffff040c7836 */ /* 0x000fe40000000000 */
[----:B------:R-:W-:Y:S05]  /*ec00*/  BRA.DIV UR4, `(.L_x_519) ;  /* 0x0000002204a47947 */ /* 0x000fea000b800000 */
[----:B------:R1:W3:Y:S02]  /*ec10*/  SHFL.IDX PT, R2, R3, R12, 0x1f ;  /* 0x00001f0c03027589 */ /* 0x0002e400000e0000 */
.L_x_518:
[----:B--2---:R-:W-:Y:S01]  /*ec20*/  IABS R5, R17 ;  /* 0x0000001100057213 */ /* 0x004fe20000000000 */
[----:B---3--:R-:W-:Y:S02]  /*ec30*/  IMAD R16, R2, R16, R6 ;  /* 0x0000001002107224 */ /* 0x008fe400078e0206 */
[----:B------:R-:W-:Y:S01]  /*ec40*/  IMAD.IADD R19, R4, 0x1, R19 ;  /* 0x0000000104137824 */ /* 0x000fe200078e0213 */
[----:B------:R-:W2:Y:S01]  /*ec50*/  I2F.RP R2, R5 ;  /* 0x0000000500027306 */ /* 0x000ea20000209400 */
[----:B------:R-:W-:-:S07]  /*ec60*/  IMAD.IADD R0, R0, 0x1, -R16 ;  /* 0x0000000100007824 */ /* 0x000fce00078e0a10 */
[----:B--2---:R-:W2:Y:S02]  /*ec70*/  MUFU.RCP R2, R2 ;  /* 0x0000000200027308 */ /* 0x004ea40000001000 */
[----:B--2---:R-:W-:-:S06]  /*ec80*/  VIADD R2, R2, 0xffffffe ;  /* 0x0ffffffe02027836 */ /* 0x004fcc0000000000 */
[----:B01----:R-:W0:Y:S02]  /*ec90*/  F2I.FTZ.U32.TRUNC.NTZ R3, R2 ;  /* 0x0000000200037305 */ /* 0x003e24000021f000 */
[----:B0-----:R-:W-:-:S04]  /*eca0*/  IMAD.MOV R2, RZ, RZ, -R3 ;  /* 0x000000ffff027224 */ /* 0x001fc800078e0a03 */
[----:B------:R-:W-:Y:S02]  /*ecb0*/  IMAD R6, R2, R5, RZ ;  /* 0x0000000502067224 */ /* 0x000fe400078e02ff */
[----:B------:R-:W-:-:S04]  /*ecc0*/  IMAD.MOV.U32 R2, RZ, RZ, RZ ;  /* 0x000000ffff027224 */ /* 0x000fc800078e00ff */
[----:B------:R-:W-:Y:S01]  /*ecd0*/  IMAD.HI.U32 R2, R3, R6, R2 ;  /* 0x0000000603027227 */ /* 0x000fe200078e0002 */
[----:B------:R-:W-:Y:S02]  /*ece0*/  IABS R6, R17 ;  /* 0x0000001100067213 */ /* 0x000fe40000000000 */
[----:B------:R-:W-:-:S03]  /*ecf0*/  IABS R3, R0 ;  /* 0x0000000000037213 */ /* 0x000fc60000000000 */
[----:B------:R-:W-:Y:S02]  /*ed00*/  IMAD.MOV R6, RZ, RZ, -R6 ;  /* 0x000000ffff067224 */ /* 0x000fe400078e0a06 */
        /* <DEDUP_REMOVED lines=16> */
.L_x_512:
[----:B------:R-:W-:Y:S01]  /*ee10*/  UMOV UR4, URZ ;  /* 0x0000003f00047c82 */ /* 0x000fe20008000000 */
[----:B------:R-:W-:Y:S01]  /*ee20*/  UMOV UR5, URZ ;  /* 0x0000003f00057c82 */ /* 0x000fe20008000000 */
[----:B------:R-:W-:Y:S01]  /*ee30*/  ULDC UR6, c[0x0][0xc3c] ;  /* 0x00030f0000067ab9 */ /* 0x000fe20000000800 */
[----:B------:R-:W-:Y:S02]  /*ee40*/  IMAD.MOV.U32 R16, RZ, RZ, R0 ;  /* 0x000000ffff107224 */ /* 0x000fe400078e0000 */
[----:B------:R-:W-:Y:S02]  /*ee50*/  IMAD.U32 R17, RZ, RZ, UR4 ;  /* 0x00000004ff117e24 */ /* 0x000fe4000f8e00ff */
[----:B------:R-:W-:Y:S02]  /*ee60*/  IMAD.U32 R18, RZ, RZ, UR5 ;  /* 0x00000005ff127e24 */ /* 0x000fe4000f8e00ff */
[----:B------:R-:W-:-:S07]  /*ee70*/  IMAD.U32 R19, RZ, RZ, UR6 ;  /* 0x00000006ff137e24 */ /* 0x000fce000f8e00ff */
.L_x_520:
[----:B------:R3:W2:Y:S01]  /*ee80*/  LDL R3, [R1+0x4] ;  /* 0x0000040001037983 */ /* 0x0006a20000100800 */
[----:B------:R-:W0:Y:S01]  /*ee90*/  S2R R0, SR_TID.X ;  /* 0x0000000000007919 */ /* 0x000e220000002100 */
[----:B------:R-:W-:Y:S05]  /*eea0*/  WARPSYNC.ALL ;  /* 0x0000000000007948 */ /* 0x000fea0003800000 */
[----:B0-----:R-:W-:Y:S01]  /*eeb0*/  LOP3.LUT R0, R0, 0x1f, RZ, 0xc0, !PT ;  /* 0x0000001f00007812 */ /* 0x001fe200078ec0ff */
[----:B------:R-:W-:Y:S03]  /*eec0*/  BAR.SYNC.DEFER_BLOCKING 0x4, 0x180 ;  /* 0x0106000000007b1d */ /* 0x000fe60000010000 */
[----:B------:R-:W-:-:S13]  /*eed0*/  ISETP.NE.AND P0, PT, R0, RZ, PT ;  /* 0x000000ff0000720c */ /* 0x000fda0003f05270 */
[----:B------:R-:W2:Y:S01]  /*eee0*/  @!P0 S2R R0, SR_CgaCtaId ;  /* 0x0000000000008919 */ /* 0x000ea20000008800 */
[----:B------:R-:W-:-:S04]  /*eef0*/  @!P0 MOV R2, 0x400 ;  /* 0x0000040000028802 */ /* 0x000fc80000000f00 */
[----:B--2---:R-:W-:-:S05]  /*ef00*/  @!P0 LEA R3, R0, R2, 0x18 ;  /* 0x0000000200038211 */ /* 0x004fca00078ec0ff */
[----:B------:R3:W-:Y:S04]  /*ef10*/  @!P0 STS.128 [R3+0x348d0], R16 ;  /* 0x0348d01003008388 */ /* 0x0007e80000000c00 */
[----:B------:R3:W-:Y:S01]  /*ef20*/  @!P0 STL [R1+0x4], R3 ;  /* 0x0000040301008387 */ /* 0x0007e20000100800 */
[----:B------:R-:W-:Y:S06]  /*ef30*/  BAR.ARV 0x5, 0x180 ;  /* 0x0146000000007b1d */ /* 0x000fec0000002000 */
.L_x_509:
[----:B------:R-:W-:Y:S02]  /*ef40*/  ULDC UR4, c[0x0][0xc3c] ;  /* 0x00030f0000047ab9 */ /* 0x000fe40000000800 */
[----:B--2---:R-:W-:-:S13]  /*ef50*/  ISETP.GE.AND P0, PT, R19, UR4, PT ;  /* 0x0000000413007c0c */ /* 0x004fda000bf06270 */
[----:B------:R-:W-:Y:S05]  /*ef60*/  @!P0 BRA `(.L_x_521) ;  /* 0xffffffac003c8947 */ /* 0x000fea000383ffff */
[----:B------:R-:W-:Y:S05]  /*ef70*/  BSYNC B8 ;  /* 0x0000000000087941 */ /* 0x000fea0003800000 */
.L_x_419:
[----:B0-----:R-:W2:Y:S01]  /*ef80*/  LDL.LU R0, [R1+0x50] ;  /* 0x0000500001007983 */ /* 0x001ea20000300800 */
[----:B------:R-:W-:Y:S01]  /*ef90*/  BSSY B0, `(.L_x_522) ;  /* 0x000000b000007945 */ /* 0x000fe20003800000 */
[----:B------:R-:W0:Y:S01]  /*efa0*/  S2R R5, SR_CgaCtaId ;  /* 0x0000000000057919 */ /* 0x000e220000008800 */
[----:B--2---:R-:W-:-:S05]  /*efb0*/  VIADD R0, R0, 0x1 ;  /* 0x0000000100007836 */ /* 0x004fca0000000000 */
[----:B------:R-:W-:-:S04]  /*efc0*/  LEA.HI R2, R0, R0, RZ, 0x1 ;  /* 0x0000000000027211 */ /* 0x000fc800078f08ff */
[----:B---3--:R-:W-:-:S05]  /*efd0*/  LOP3.LUT R3, R2, 0xfffffffe, RZ, 0xc0, !PT ;  /* 0xfffffffe02037812 */ /* 0x008fca00078ec0ff */
[----:B------:R-:W-:Y:S01]  /*efe0*/  IMAD.IADD R3, R0, 0x1, -R3 ;  /* 0x0000000100037824 */ /* 0x000fe200078e0a03 */
[----:B------:R-:W-:-:S04]  /*eff0*/  MOV R0, 0x400 ;  /* 0x0000040000007802 */ /* 0x000fc80000000f00 */
[----:B0-----:R-:W-:Y:S02]  /*f000*/  LEA R0, R5, R0, 0x18 ;  /* 0x0000000005007211 */ /* 0x001fe400078ec0ff */
[----:B------:R-:W-:-:S04]  /*f010*/  SHF.L.U32 R3, R3, 0x1f, RZ ;  /* 0x0000001f03037819 */ /* 0x000fc800000006ff */
[----:B------:R-:W0:Y:S02]  /*f020*/  SYNCS.PHASECHK.TRANS64.TRYWAIT P0, [R0+URZ+0x34820], R3 ;  /* 0x03482003000075a7 */ /* 0x000e24000800017f */
[----:B0-----:R-:W-:Y:S05]  /*f030*/  @!P0 BRA `(.L_x_523) ;  /* 0x0000001c00c08947 */ /* 0x001fea0003800000 */
.L_x_591:
[----:B------:R-:W-:Y:S05]  /*f040*/  BSYNC B0 ;  /* 0x0000000000007941 */ /* 0x000fea0003800000 */
.L_x_522:
[----:B------:R-:W-:-:S03]  /*f050*/  UMOV UR4, 0xffffffff ;  /* 0xffffffff00047882 */ /* 0x000fc60000000000 */
[----:B------:R-:W-:Y:S05]  /*f060*/  BRA.DIV UR4, `(.L_x_524) ;  /* 0x0000001e04c87947 */ /* 0x000fea000b800000 */
[----:B------:R-:W2:Y:S02]  /*f070*/  S2R R2, SR_TID.X ;  /* 0x0000000000027919 */ /* 0x000ea40000002100 */
[----:B--2---:R-:W-:-:S04]  /*f080*/  SHF.R.U32.HI R2, RZ, 0x5, R2 ;  /* 0x00000005ff027819 */ /* 0x004fc80000011602 */
[----:B------:R-:W-:-:S05]  /*f090*/  LOP3.LUT R2, R2, 0x3, RZ, 0xc0, !PT ;  /* 0x0000000302027812 */ /* 0x000fca00078ec0ff */
[----:B------:R2:W3:Y:S02]  /*f0a0*/  SHFL.IDX PT, R14, R2, RZ, 0x1f ;  /* 0x00001fff020e7589 */ /* 0x0004e400000e0000 */
.L_x_594:
[----:B---3--:R-:W-:Y:S01]  /*f0b0*/  ISETP.NE.AND P0, PT, R14, RZ, PT ;  /* 0x000000ff0e00720c */ /* 0x008fe20003f05270 */
[----:B------:R-:W-:-:S12]  /*f0c0*/  BSSY B0, `(.L_x_525) ;  /* 0x0000029000007945 */ /* 0x000fd80003800000 */
[----:B------:R-:W-:Y:S05]  /*f0d0*/  @P0 BRA `(.L_x_526) ;  /* 0x00000000009c0947 */ /* 0x000fea0003800000 */
[----:B------:R-:W-:-:S03]  /*f0e0*/  UMOV UR4, 0xffffffff ;  /* 0xffffffff00047882 */ /* 0x000fc60000000000 */
[----:B------:R-:W-:Y:S05]  /*f0f0*/  BRA.DIV UR4, `(.L_x_527) ;  /* 0x0000001e04d87947 */ /* 0x000fea000b800000 */
[----:B------:R-:W-:-:S13]  /*f100*/  ELECT P6, URZ, PT ;  /* 0x00000000003f782f */ /* 0x000fda00038c0000 */
.L_x_597:
        /* <DEDUP_REMOVED lines=8> */
.L_x_528:
[----:B0-----:R-:W2:Y:S04]  /*f190*/  LDL R3, [R1+0x8] ;  /* 0x0000080001037983 */ /* 0x001ea80000100800 */
[----:B-1--4-:R-:W3:Y:S01]  /*f1a0*/  LDL.LU R7, [R1+0x10] ;  /* 0x0000100001077983 */ /* 0x012ee20000300800 */
[----:B------:R-:W-:-:S04]  /*f1b0*/  VIADD R2, R0, 0x34840 ;  /* 0x0003484000027836 */ /* 0x000fc80000000000 */
[C---:B--2---:R-:W-:Y:S02]  /*f1c0*/  IMAD R6, R3.reuse, 0x8, R2 ;  /* 0x0000000803067824 */ /* 0x044fe400078e0202 */
[----:B------:R-:W-:Y:S01]  /*f1d0*/  VIADD R3, R3, 0x1 ;  /* 0x0000000103037836 */ /* 0x000fe20000000000 */
[----:B---3--:R-:W-:-:S04]  /*f1e0*/  SHF.L.U32 R5, R7, 0x1f, RZ ;  /* 0x0000001f07057819 */ /* 0x008fc800000006ff */
[C---:B------:R-:W-:Y:S01]  /*f1f0*/  ISETP.NE.AND P1, PT, R3.reuse, 0x2, PT ;  /* 0x000000020300780c */ /* 0x040fe20003f25270 */
[----:B------:R-:W0:Y:S03]  /*f200*/  SYNCS.PHASECHK.TRANS64.TRYWAIT P0, [R6+URZ], R5 ;  /* 0x00000005060075a7 */ /* 0x000e26000800017f */
[----:B------:R-:W-:Y:S02]  /*f210*/  SEL R4, RZ, 0x1, P1 ;  /* 0x00000001ff047807 */ /* 0x000fe40000800000 */
[----:B------:R-:W-:Y:S02]  /*f220*/  SEL R3, R3, RZ, P1 ;  /* 0x000000ff03037207 */ /* 0x000fe40000800000 */
[----:B------:R-:W-:-:S03]  /*f230*/  LOP3.LUT R4, R7, R4, RZ, 0x3c, !PT ;  /* 0x0000000407047212 */ /* 0x000fc600078e3cff */
[----:B------:R-:W-:Y:S01]  /*f240*/  IMAD R7, R3, 0x8, R2 ;  /* 0x0000000803077824 */ /* 0x000fe200078e0202 */
[----:B------:R-:W-:Y:S01]  /*f250*/  SHF.L.U32 R2, R4, 0x1f, RZ ;  /* 0x0000001f04027819 */ /* 0x000fe200000006ff */
[----:B0-----:R-:W-:Y:S06]  /*f260*/  @!P0 BRA `(.L_x_529) ;  /* 0x0000001c009c8947 */ /* 0x001fec0003800000 */
.L_x_598:
[----:B------:R-:W1:Y:S02]  /*f270*/  SYNCS.PHASECHK.TRANS64.TRYWAIT P0, [R7+URZ], R2 ;  /* 0x00000002070075a7 */ /* 0x000e64000800017f */
[----:B-1----:R-:W-:Y:S05]  /*f280*/  @!P0 BRA `(.L_x_530) ;  /* 0x0000001c00a88947 */ /* 0x002fea0003800000 */
.L_x_599:
[----:B------:R-:W-:Y:S05]  /*f290*/  @!P2 BRA `(.L_x_531) ;  /* 0x000000000004a947 */ /* 0x000fea0003800000 */
[----:B------:R-:W-:Y:S01]  /*f2a0*/  BPT.TRAP 0x1 ;  /* 0x000000040000795c */ /* 0x000fe20000300000 */
.L_x_531:
[----:B------:R-:W2:Y:S01]  /*f2b0*/  LDL.LU R4, [R1+0x8] ;  /* 0x0000080001047983 */ /* 0x000ea20000300800 */
[----:B------:R-:W-:-:S04]  /*f2c0*/  VIADD R0, R0, 0x34860 ;  /* 0x0003486000007836 */ /* 0x000fc80000000000 */
[----:B--2---:R-:W-:-:S04]  /*f2d0*/  IMAD R4, R4, 0x8, R0 ;  /* 0x0000000804047824 */ /* 0x004fc800078e0200 */
[----:B------:R-:W2:Y:S02]  /*f2e0*/  SYNCS.PHASECHK.TRANS64.TRYWAIT P0, [R4+URZ], R5 ;  /* 0x00000005040075a7 */ /* 0x000ea4000800017f */
[----:B--2---:R-:W-:Y:S05]  /*f2f0*/  @!P0 BRA `(.L_x_532) ;  /* 0x0000001c00a08947 */ /* 0x004fea0003800000 */
.L_x_600:
[----:B------:R-:W-:-:S07]  /*f300*/  IMAD R3, R3, 0x8, R0 ;  /* 0x0000000803037824 */ /* 0x000fce00078e0200 */
.L_x_533:
[----:B---3--:R3:W4:Y:S02]  /*f310*/  SYNCS.PHASECHK.TRANS64.TRYWAIT P0, [R3+URZ], R2 ;  /* 0x00000002030075a7 */ /* 0x008724000800017f */
[----:B----4-:R-:W-:Y:S05]  /*f320*/  @!P0 NANOSLEEP.SYNCS 0x989680 ;  /* 0x009896800000895d */ /* 0x010fea0003900000 */
[----:B------:R-:W4:Y:S02]  /*f330*/  @!P0 SYNCS.PHASECHK.TRANS64 P0, [R3+URZ], R2 ;  /* 0x00000002030085a7 */ /* 0x000f24000800007f */
[----:B----4-:R-:W-:Y:S05]  /*f340*/  @!P0 BRA `(.L_x_533) ;  /* 0xfffffffc00f08947 */ /* 0x010fea000383ffff */
.L_x_526:
[----:B------:R-:W-:Y:S05]  /*f350*/  BSYNC B0 ;  /* 0x0000000000007941 */ /* 0x000fea0003800000 */
.L_x_525:
[----:B------:R-:W-:Y:S05]  /*f360*/  EXIT ;  /* 0x000000000000794d */ /* 0x000fea0003800000 */
.L_x_371:
[----:B0-----:R0:W1:Y:S02]  /*f370*/  SYNCS.PHASECHK.TRANS64.TRYWAIT P1, [R0+URZ+0x34800], R3 ;  /* 0x03480003000075a7 */ /* 0x001064000802017f */
[----:B-1----:R-:W-:Y:S05]  /*f380*/  @!P1 NANOSLEEP.SYNCS 0x989680 ;  /* 0x009896800000995d */ /* 0x002fea0003900000 */
[----:B------:R-:W1:Y:S02]  /*f390*/  @!P1 SYNCS.PHASECHK.TRANS64 P1, [R0+URZ+0x34800], R3 ;  /* 0x03480003000095a7 */ /* 0x000e64000802007f */
[----:B-1----:R-:W-:Y:S05]  /*f3a0*/  @!P1 BRA `(.L_x_371) ;  /* 0xfffffffc00f09947 */ /* 0x002fea000383ffff */
[----:B------:R-:W-:Y:S05]  /*f3b0*/  BRA `(.L_x_534) ;  /* 0xffffff2000d47947 */ /* 0x000fea000383ffff */
.L_x_375:
[----:B0-----:R0:W2:Y:S02]  /*f3c0*/  SYNCS.PHASECHK.TRANS64.TRYWAIT P2, [R5+URZ+0x34830], R4 ;  /* 0x03483004050075a7 */ /* 0x0010a4000804017f */
[----:B--2---:R-:W-:Y:S05]  /*f3d0*/  @!P2 NANOSLEEP.SYNCS 0x989680 ;  /* 0x009896800000a95d */ /* 0x004fea0003900000 */
[----:B------:R-:W2:Y:S02]  /*f3e0*/  @!P2 SYNCS.PHASECHK.TRANS64 P2, [R5+URZ+0x34830], R4 ;  /* 0x034830040500a5a7 */ /* 0x000ea4000804007f */
[----:B--2---:R-:W-:Y:S05]  /*f3f0*/  @!P2 BRA `(.L_x_375) ;  /* 0xfffffffc00f0a947 */ /* 0x004fea000383ffff */
[----:B------:R-:W-:Y:S05]  /*f400*/  BRA `(.L_x_374) ;  /* 0xffffff2000f87947 */ /* 0x000fea000383ffff */
.L_x_380:
[----:B-1----:R-:W-:-:S04]  /*f410*/  IMAD.U32 R4, RZ, RZ, UR6 ;  /* 0x00000006ff047e24 */ /* 0x002fc8000f8e00ff */
[----:B------:R1:W2:Y:S03]  /*f420*/  SYNCS.PHASECHK.TRANS64.TRYWAIT P2, [R4+URZ+0x34830], R3 ;  /* 0x03483003040075a7 */ /* 0x0002a6000804017f */
[----:B--2---:R-:W-:Y:S05]  /*f430*/  @!P2 NANOSLEEP.SYNCS 0x989680 ;  /* 0x009896800000a95d */ /* 0x004fea0003900000 */
[----:B------:R-:W2:Y:S02]  /*f440*/  @!P2 SYNCS.PHASECHK.TRANS64 P2, [R4+URZ+0x34830], R3 ;  /* 0x034830030400a5a7 */ /* 0x000ea4000804007f */
[----:B--2---:R-:W-:Y:S05]  /*f450*/  @!P2 BRA `(.L_x_380) ;  /* 0xfffffffc00eca947 */ /* 0x004fea000383ffff */
[----:B------:R-:W-:Y:S05]  /*f460*/  BRA `(.L_x_379) ;  /* 0xffffff4800c07947 */ /* 0x000fea000383ffff */
.L_x_384:
[----:B-1----:R1:W2:Y:S02]  /*f470*/  SYNCS.PHASECHK.TRANS64.TRYWAIT P2, [R8+URZ+0x34850], R3 ;  /* 0x03485003080075a7 */ /* 0x0022a4000804017f */
[----:B--2---:R-:W-:Y:S05]  /*f480*/  @!P2 NANOSLEEP.SYNCS 0x989680 ;  /* 0x009896800000a95d */ /* 0x004fea0003900000 */
[----:B------:R-:W2:Y:S02]  /*f490*/  @!P2 SYNCS.PHASECHK.TRANS64 P2, [R8+URZ+0x34850], R3 ;  /* 0x034850030800a5a7 */ /* 0x000ea4000804007f */
[----:B--2---:R-:W-:Y:S05]  /*f4a0*/  @!P2 BRA `(.L_x_384) ;  /* 0xfffffffc00f0a947 */ /* 0x004fea000383ffff */
[----:B------:R-:W-:Y:S05]  /*f4b0*/  BRA `(.L_x_383) ;  /* 0xffffff5000e07947 */ /* 0x000fea000383ffff */
.L_x_389:
[----:B-1----:R1:W2:Y:S02]  /*f4c0*/  SYNCS.PHASECHK.TRANS64.TRYWAIT P0, [R14+URZ+0x34850], R7 ;  /* 0x034850070e0075a7 */ /* 0x0022a4000800017f */
[----:B--2---:R-:W-:Y:S05]  /*f4d0*/  @!P0 NANOSLEEP.SYNCS 0x989680 ;  /* 0x009896800000895d */ /* 0x004fea0003900000 */
[----:B------:R-:W2:Y:S02]  /*f4e0*/  @!P0 SYNCS.PHASECHK.TRANS64 P0, [R14+URZ+0x34850], R7 ;  /* 0x034850070e0085a7 */ /* 0x000ea4000800007f */
[----:B--2---:R-:W-:Y:S05]  /*f4f0*/  @!P0 BRA `(.L_x_389) ;  /* 0xfffffffc00f08947 */ /* 0x004fea000383ffff */
[----:B------:R-:W-:Y:S05]  /*f500*/  BRA `(.L_x_388) ;  /* 0xffffff6c00b07947 */ /* 0x000fea000383ffff */
.L_x_431:
[----:B------:R-:W1:Y:S01]  /*f510*/  S2R R4, SR_TID.X ;  /* 0x0000000000047919 */ /* 0x000e620000002100 */
[----:B------:R-:W-:Y:S01]  /*f520*/  BSSY B0, `(.L_x_535) ;  /* 0x000000a000007945 */ /* 0x000fe20003800000 */
[----:B0-----:R-:W-:Y:S02]  /*f530*/  IMAD.MOV.U32 R12, RZ, RZ, RZ ;  /* 0x000000ffff0c7224 */ /* 0x001fe400078e00ff */
[----:B------:R-:W-:Y:S02]  /*f540*/  IMAD.MOV.U32 R11, RZ, RZ, 0x1f ;  /* 0x0000001fff0b7424 */ /* 0x000fe400078e00ff */
[----:B------:R-:W-:Y:S01]  /*f550*/  IMAD.MOV.U32 R15, RZ, RZ, -0x1 ;  /* 0xffffffffff0f7424 */ /* 0x000fe200078e00ff */
[----:B-1----:R-:W-:-:S04]  /*f560*/  SHF.R.U32.HI R4, RZ, 0x5, R4 ;  /* 0x00000005ff047819 */ /* 0x002fc80000011604 */
[----:B------:R-:W-:-:S05]  /*f570*/  LOP3.LUT R4, R4, 0x3, RZ, 0xc0, !PT ;  /* 0x0000000304047812 */ /* 0x000fca00078ec0ff */
[----:B------:R-:W-:-:S07]  /*f580*/  IMAD.MOV.U32 R13, RZ, RZ, R4 ;  /* 0x000000ffff0d7224 */ /* 0x000fce00078e0004 */
[----:B------:R-:W-:Y:S05]  /*f590*/  WARPSYNC.COLLECTIVE R15, `(.L_x_536) ;  /* 0x000000000f087348 */ /* 0x000fea0003c00000 */
[----:B------:R0:W1:Y:S02]  /*f5a0*/  SHFL.IDX P6, R14, R13, R12, R11 ;  /* 0x0000000c0d0e7389 */ /* 0x00006400000c000b */
[----:B01----:R-:W-:Y:S01]  /*f5b0*/  ENDCOLLECTIVE ;  /* 0x000000000000791b */ /* 0x003fe20003800000 */
.L_x_536:
[----:B------:R-:W-:Y:S05]  /*f5c0*/  BSYNC B0 ;  /* 0x0000000000007941 */ /* 0x000fea0003800000 */
.L_x_535:
[----:B------:R-:W-:Y:S05]  /*f5d0*/  BRA `(.L_x_537) ;  /* 0xffffffb000a07947 */ /* 0x000fea000383ffff */
.L_x_433:
[----:B------:R-:W-:Y:S01]  /*f5e0*/  BSSY B0, `(.L_x_538) ;  /* 0x0000006000007945 */ /* 0x000fe20003800000 */
[----:B------:R-:W-:-:S07]  /*f5f0*/  IMAD.MOV.U32 R15, RZ, RZ, -0x1 ;  /* 0xffffffffff0f7424 */ /* 0x000fce00078e00ff */
[----:B01----:R-:W-:Y:S05]  /*f600*/  WARPSYNC.COLLECTIVE R15, `(.L_x_539) ;  /* 0x000000000f0c7348 */ /* 0x003fea0003c00000 */
[----:B------:R-:W-:Y:S02]  /*f610*/  ELECT P6, UR62, PT ;  /* 0x00000000003e782f */ /* 0x000fe400038c0000 */
[----:B------:R-:W-:Y:S01]  /*f620*/  MOV R14, UR62 ;  /* 0x0000003e000e7c02 */ /* 0x000fe20008000f00 */
[----:B01----:R-:W-:Y:S10]  /*f630*/  ENDCOLLECTIVE ;  /* 0x000000000000791b */ /* 0x003ff40003800000 */
.L_x_539:
[----:B------:R-:W-:Y:S05]  /*f640*/  BSYNC B0 ;  /* 0x0000000000007941 */ /* 0x000fea0003800000 */
.L_x_538:
[----:B------:R-:W-:Y:S05]  /*f650*/  BRA `(.L_x_540) ;  /* 0xffffffb000ac7947 */ /* 0x000fea000383ffff */
.L_x_435:
[----:B-1----:R1:W2:Y:S02]  /*f660*/  SYNCS.PHASECHK.TRANS64.TRYWAIT P0, [R0+URZ+0x34840], R2 ;  /* 0x03484002000075a7 */ /* 0x0022a4000800017f */
[----:B--2---:R-:W-:Y:S05]  /*f670*/  @!P0 NANOSLEEP.SYNCS 0x989680 ;  /* 0x009896800000895d */ /* 0x004fea0003900000 */
[----:B------:R-:W2:Y:S02]  /*f680*/  @!P0 SYNCS.PHASECHK.TRANS64 P0, [R0+URZ+0x34840], R2 ;  /* 0x03484002000085a7 */ /* 0x000ea4000800007f */
[----:B--2---:R-:W-:Y:S05]  /*f690*/  @!P0 BRA `(.L_x_435) ;  /* 0xfffffffc00f08947 */ /* 0x004fea000383ffff */
[----:B------:R-:W-:Y:S05]  /*f6a0*/  BRA `(.L_x_541) ;  /* 0xffffffb4001c7947 */ /* 0x000fea000383ffff */
.L_x_439:
[----:B------:R0:W5:Y:S01]  /*f6b0*/  LDL.LU R8, [R1+0x40] ;  /* 0x0000400001087983 */ /* 0x0001620000300800 */
[----:B------:R-:W-:Y:S02]  /*f6c0*/  IMAD.MOV.U32 R13, RZ, RZ, R0 ;  /* 0x000000ffff0d7224 */ /* 0x000fe400078e0000 */
[----:B------:R-:W-:Y:S01]  /*f6d0*/  IMAD.MOV.U32 R12, RZ, RZ, RZ ;  /* 0x000000ffff0c7224 */ /* 0x000fe200078e00ff */
[----:B------:R-:W1:Y:S01]  /*f6e0*/  S2R R5, SR_TID.X ;  /* 0x0000000000057919 */ /* 0x000e620000002100 */
[----:B------:R-:W-:Y:S02]  /*f6f0*/  IMAD.MOV.U32 R11, RZ, RZ, 0x181f ;  /* 0x0000181fff0b7424 */ /* 0x000fe400078e00ff */
[----:B------:R-:W-:-:S07]  /*f700*/  IMAD.MOV.U32 R15, RZ, RZ, -0x1 ;  /* 0xffffffffff0f7424 */ /* 0x000fce00078e00ff */
[----:B01---5:R-:W-:Y:S05]  /*f710*/  WARPSYNC.COLLECTIVE R15, `(.L_x_542) ;  /* 0x000000000f087348 */ /* 0x023fea0003c00000 */
[----:B------:R2:W3:Y:S02]  /*f720*/  SHFL.IDX P6, R14, R13, R12, R11 ;  /* 0x0000000c0d0e7389 */ /* 0x0004e400000c000b */
[----:B0123-5:R-:W-:Y:S01]  /*f730*/  ENDCOLLECTIVE ;  /* 0x000000000000791b */ /* 0x02ffe20003800000 */
.L_x_542:
[----:B------:R-:W-:Y:S02]  /*f740*/  IMAD.MOV.U32 R13, RZ, RZ, R4 ;  /* 0x000000ffff0d7224 */ /* 0x000fe400078e0004 */
[----:B------:R-:W-:-:S07]  /*f750*/  IMAD.MOV.U32 R6, RZ, RZ, R14 ;  /* 0x000000ffff067224 */ /* 0x000fce00078e000e */
[----:B------:R-:W-:Y:S05]  /*f760*/  WARPSYNC.COLLECTIVE R15, `(.L_x_543) ;  /* 0x000000000f087348 */ /* 0x000fea0003c00000 */
[----:B------:R0:W1:Y:S02]  /*f770*/  SHFL.IDX P6, R14, R13, R12, R11 ;  /* 0x0000000c0d0e7389 */ /* 0x00006400000c000b */
[----:B01----:R-:W-:Y:S01]  /*f780*/  ENDCOLLECTIVE ;  /* 0x000000000000791b */ /* 0x003fe20003800000 */
.L_x_543:
[----:B------:R-:W-:Y:S01]  /*f790*/  ULDC.64 UR4, c[0x0][0x208] ;  /* 0x0000820000047ab9 */ /* 0x000fe20000000a00 */
[----:B------:R-:W-:Y:S02]  /*f7a0*/  IMAD.MOV.U32 R13, RZ, RZ, R0 ;  /* 0x000000ffff0d7224 */ /* 0x000fe400078e0000 */
[----:B------:R-:W-:Y:S02]  /*f7b0*/  IMAD.MOV.U32 R12, RZ, RZ, 0x1 ;  /* 0x00000001ff0c7424 */ /* 0x000fe400078e00ff */
[----:B------:R-:W-:Y:S02]  /*f7c0*/  IMAD R3, R8, R7, RZ ;  /* 0x0000000708037224 */ /* 0x000fe400078e02ff */
[----:B------:R-:W0:Y:S01]  /*f7d0*/  S2R R8, SR_TID.X ;  /* 0x0000000000087919 */ /* 0x000e220000002100 */
[----:B------:R-:W-:Y:S01]  /*f7e0*/  IMAD.MOV.U32 R7, RZ, RZ, R14 ;  /* 0x000000ffff077224 */ /* 0x000fe200078e000e */
[----:B0-----:R-:W-:-:S04]  /*f7f0*/  LOP3.LUT R8, R8, 0x7f, RZ, 0xc0, !PT ;  /* 0x0000007f08087812 */ /* 0x001fc800078ec0ff */
[----:B------:R-:W-:-:S05]  /*f800*/  SHF.R.U32.HI R8, RZ, 0x3, R8 ;  /* 0x00000003ff087819 */ /* 0x000fca0000011608 */
[----:B------:R-:W-:Y:S02]  /*f810*/  IMAD.IADD R2, R8, 0x1, R17 ;  /* 0x0000000108027824 */ /* 0x000fe400078e0211 */
[----:B------:R-:W-:Y:S02]  /*f820*/  IMAD.SHL.U32 R17, R5, 0x8, RZ ;  /* 0x0000000805117824 */ /* 0x000fe400078e00ff */
[C---:B------:R-:W-:Y:S01]  /*f830*/  VIADD R5, R2.reuse, 0x10 ;  /* 0x0000001002057836 */ /* 0x040fe20000000000 */
[----:B------:R-:W-:Y:S02]  /*f840*/  ISETP.GE.AND P3, PT, R2, R3, PT ;  /* 0x000000030200720c */ /* 0x000fe40003f66270 */
[----:B------:R-:W-:-:S11]  /*f850*/  LOP3.LUT R17, R17, 0x38, RZ, 0xc0, !PT ;  /* 0x0000003811117812 */ /* 0x000fd600078ec0ff */
[----:B------:R-:W-:-:S05]  /*f860*/  @!P3 LEA R7, P5, R17, R7, 0x1 ;  /* 0x000000071107b211 */ /* 0x000fca00078a08ff */
[----:B------:R-:W-:-:S05]  /*f870*/  @!P3 IMAD.X R6, RZ, RZ, R6, P5 ;  /* 0x000000ffff06b224 */ /* 0x000fca00028e0606 */
[----:B------:R-:W-:-:S04]  /*f880*/  @!P3 LOP3.LUT R7, R7, R6, RZ, 0x3c, !PT ;  /* 0x000000060707b212 */ /* 0x000fc800078e3cff */
        /* <DEDUP_REMOVED lines=8> */
[----:B------:R-:W-:-:S13]  /*f910*/  ISETP.GE.AND P3, PT, R5, R3, PT ;  /* 0x000000030500720c */ /* 0x000fda0003f66270 */
[----:B0-----:R-:W-:Y:S05]  /*f920*/  WARPSYNC.COLLECTIVE R15, `(.L_x_544) ;  /* 0x000000000f087348 */ /* 0x001fea0003c00000 */
[----:B------:R1:W2:Y:S02]  /*f930*/  SHFL.IDX P6, R14, R13, R12, R11 ;  /* 0x0000000c0d0e7389 */ /* 0x0002a400000c000b */
[----:B012---:R-:W-:Y:S01]  /*f940*/  ENDCOLLECTIVE ;  /* 0x000000000000791b */ /* 0x007fe20003800000 */
.L_x_544:
[----:B------:R-:W-:Y:S02]  /*f950*/  IMAD.MOV.U32 R13, RZ, RZ, R4 ;  /* 0x000000ffff0d7224 */ /* 0x000fe400078e0004 */
[----:B------:R-:W-:-:S07]  /*f960*/  IMAD.MOV.U32 R9, RZ, RZ, R14 ;  /* 0x000000ffff097224 */ /* 0x000fce00078e000e */
[----:B------:R-:W-:Y:S05]  /*f970*/  WARPSYNC.COLLECTIVE R15, `(.L_x_545) ;  /* 0x000000000f087348 */ /* 0x000fea0003c00000 */
[----:B------:R0:W1:Y:S02]  /*f980*/  SHFL.IDX P6, R14, R13, R12, R11 ;  /* 0x0000000c0d0e7389 */ /* 0x00006400000c000b */
[----:B01----:R-:W-:Y:S01]  /*f990*/  ENDCOLLECTIVE ;  /* 0x000000000000791b */ /* 0x003fe20003800000 */
.L_x_545:
[----:B------:R-:W-:Y:S01]  /*f9a0*/  ULDC.64 UR4, c[0x0][0x208] ;  /* 0x0000820000047ab9 */ /* 0x000fe20000000a00 */
[----:B------:R-:W-:Y:S02]  /*f9b0*/  IMAD.MOV.U32 R13, RZ, RZ, R0 ;  /* 0x000000ffff0d7224 */ /* 0x000fe400078e0000 */
[----:B------:R-:W-:Y:S02]  /*f9c0*/  IMAD.MOV.U32 R12, RZ, RZ, 0x2 ;  /* 0x00000002ff0c7424 */ /* 0x000fe400078e00ff */
[----:B------:R-:W-:-:S05]  /*f9d0*/  IMAD.MOV.U32 R5, RZ, RZ, R14 ;  /* 0x000000ffff057224 */ /* 0x000fca00078e000e */
[----:B------:R-:W-:-:S05]  /*f9e0*/  @!P3 LEA R8, P5, R17, R5, 0x1 ;  /* 0x000000051108b211 */ /* 0x000fca00078a08ff */
[----:B------:R-:W-:Y:S02]  /*f9f0*/  @!P3 IMAD.X R5, RZ, RZ, R9, P5 ;  /* 0x000000ffff05b224 */ /* 0x000fe400028e0609 */
[----:B------:R-:W-:Y:S02]  /*fa00*/  @!P3 IMAD.MOV.U32 R6, RZ, RZ, R8 ;  /* 0x000000ffff06b224 */ /* 0x000fe400078e0008 */
[----:B------:R-:W-:Y:S02]  /*fa10*/  @!P3 IMAD.MOV.U32 R7, RZ, RZ, R5 ;  /* 0x000000ffff07b224 */ /* 0x000fe400078e0005 */
[----:B------:R-:W-:-:S03]  /*fa20*/  VIADD R5, R2, 0x20 ;  /* 0x0000002002057836 */ /* 0x000fc60000000000 */
        /* <DEDUP_REMOVED lines=10> */
.L_x_546:
[----:B------:R-:W-:Y:S02]  /*fad0*/  IMAD.MOV.U32 R13, RZ, RZ, R4 ;  /* 0x000000ffff0d7224 */ /* 0x000fe400078e0004 */
[----:B------:R-:W-:-:S07]  /*fae0*/  IMAD.MOV.U32 R8, RZ, RZ, R14 ;  /* 0x000000ffff087224 */ /* 0x000fce00078e000e */
[----:B------:R-:W-:Y:S05]  /*faf0*/  WARPSYNC.COLLECTIVE R15, `(.L_x_547) ;  /* 0x000000000f087348 */ /* 0x000fea0003c00000 */
[----:B------:R0:W1:Y:S02]  /*fb00*/  SHFL.IDX P6, R14, R13, R12, R11 ;  /* 0x0000000c0d0e7389 */ /* 0x00006400000c000b */
[----:B01----:R-:W-:Y:S01]  /*fb10*/  ENDCOLLECTIVE ;  /* 0x000000000000791b */ /* 0x003fe20003800000 */
.L_x_547:
[----:B------:R-:W-:Y:S01]  /*fb20*/  ULDC.64 UR4, c[0x0][0x208] ;  /* 0x0000820000047ab9 */ /* 0x000fe20000000a00 */
[----:B------:R-:W-:Y:S02]  /*fb30*/  IMAD.MOV.U32 R13, RZ, RZ, R0 ;  /* 0x000000ffff0d7224 */ /* 0x000fe400078e0000 */
[----:B------:R-:W-:Y:S02]  /*fb40*/  IMAD.MOV.U32 R12, RZ, RZ, 0x3 ;  /* 0x00000003ff0c7424 */ /* 0x000fe400078e00ff */
[----:B------:R-:W-:-:S05]  /*fb50*/  IMAD.MOV.U32 R5, RZ, RZ, R14 ;  /* 0x000000ffff057224 */ /* 0x000fca00078e000e */
[----:B------:R-:W-:-:S05]  /*fb60*/  @!P3 LEA R5, P4, R17, R5, 0x1 ;  /* 0x000000051105b211 */ /* 0x000fca00078808ff */
[----:B------:R-:W-:Y:S02]  /*fb70*/  @!P3 IMAD.X R6, RZ, RZ, R8, P4 ;  /* 0x000000ffff06b224 */ /* 0x000fe400020e0608 */
[C---:B------:R-:W-:Y:S02]  /*fb80*/  VIADD R8, R2.reuse, 0x60 ;  /* 0x0000006002087836 */ /* 0x040fe40000000000 */
        /* <DEDUP_REMOVED lines=13> */
.L_x_548:
[----:B------:R-:W-:Y:S02]  /*fc60*/  IMAD.MOV.U32 R13, RZ, RZ, R4 ;  /* 0x000000ffff0d7224 */ /* 0x000fe400078e0004 */
[----:B------:R-:W-:-:S07]  /*fc70*/  IMAD.MOV.U32 R6, RZ, RZ, R14 ;  /* 0x000000ffff067224 */ /* 0x000fce00078e000e */
[----:B------:R-:W-:Y:S05]  /*fc80*/  WARPSYNC.COLLECTIVE R15, `(.L_x_549) ;  /* 0x000000000f087348 */ /* 0x000fea0003c00000 */
[----:B------:R0:W1:Y:S02]  /*fc90*/  SHFL.IDX P6, R14, R13, R12, R11 ;  /* 0x0000000c0d0e7389 */ /* 0x00006400000c000b */
[----:B01----:R-:W-:Y:S01]  /*fca0*/  ENDCOLLECTIVE ;  /* 0x000000000000791b */ /* 0x003fe20003800000 */
.L_x_549:
[----:B------:R-:W-:Y:S01]  /*fcb0*/  ULDC.64 UR4, c[0x0][0x208] ;  /* 0x0000820000047ab9 */ /* 0x000fe20000000a00 */
[----:B------:R-:W-:Y:S02]  /*fcc0*/  IMAD.MOV.U32 R13, RZ, RZ, R0 ;  /* 0x000000ffff0d7224 */ /* 0x000fe400078e0000 */
[----:B------:R-:W-:Y:S02]  /*fcd0*/  IMAD.MOV.U32 R12, RZ, RZ, 0x4 ;  /* 0x00000004ff0c7424 */ /* 0x000fe400078e00ff */
[----:B------:R-:W-:-:S05]  /*fce0*/  IMAD.MOV.U32 R5, RZ, RZ, R14 ;  /* 0x000000ffff057224 */ /* 0x000fca00078e000e */
[----:B------:R-:W-:-:S05]  /*fcf0*/  @!P3 LEA R5, P4, R17, R5, 0x1 ;  /* 0x000000051105b211 */ /* 0x000fca00078808ff */
[----:B------:R-:W-:-:S04]  /*fd00*/  @!P3 IMAD.X R6, RZ, RZ, R6, P4 ;  /* 0x000000ffff06b224 */ /* 0x000fc800020e0606 */
        /* <DEDUP_REMOVED lines=13> */
.L_x_550:
[----:B------:R-:W-:Y:S02]  /*fde0*/  IMAD.MOV.U32 R13, RZ, RZ, R4 ;  /* 0x000000ffff0d7224 */ /* 0x000fe400078e0004 */
[----:B------:R-:W-:-:S07]  /*fdf0*/  IMAD.MOV.U32 R6, RZ, RZ, R14 ;  /* 0x000000ffff067224 */ /* 0x000fce00078e000e */
[----:B------:R-:W-:Y:S05]  /*fe00*/  WARPSYNC.COLLECTIVE R15, `(.L_x_551) ;  /* 0x000000000f087348 */ /* 0x000fea0003c00000 */
[----:B------:R0:W1:Y:S02]  /*fe10*/  SHFL.IDX P6, R14, R13, R12, R11 ;  /* 0x0000000c0d0e7389 */ /* 0x00006400000c000b */
[----:B01----:R-:W-:Y:S01]  /*fe20*/  ENDCOLLECTIVE ;  /* 0x000000000000791b */ /* 0x003fe20003800000 */
.L_x_551:
        /* <DEDUP_REMOVED lines=19> */
.L_x_552:
[----:B------:R-:W-:Y:S02]  /*ff60*/  IMAD.MOV.U32 R13, RZ, RZ, R4 ;  /* 0x000000ffff0d7224 */ /* 0x000fe400078e0004 */
[----:B------:R-:W-:-:S07]  /*ff70*/  IMAD.MOV.U32 R6, RZ, RZ, R14 ;  /* 0x000000ffff067224 */ /* 0x000fce00078e000e */
[----:B------:R-:W-:Y:S05]  /*ff80*/  WARPSYNC.COLLECTIVE R15, `(.L_x_553) ;  /* 0x000000000f087348 */ /* 0x000fea0003c00000 */
[----:B------:R0:W1:Y:S02]  /*ff90*/  SHFL.IDX P6, R14, R13, R12, R11 ;  /* 0x0000000c0d0e7389 */ /* 0x00006400000c000b */
[----:B01----:R-:W-:Y:S01]  /*ffa0*/  ENDCOLLECTIVE ;  /* 0x000000000000791b */ /* 0x003fe20003800000 */
.L_x_553:
[----:B------:R-:W-:Y:S01]  /*ffb0*/  ULDC.64 UR4, c[0x0][0x208] ;  /* 0x0000820000047ab9 */ /* 0x000fe20000000a00 */
[----:B------:R-:W-:Y:S02]  /*ffc0*/  IMAD.MOV.U32 R13, RZ, RZ, R0 ;  /* 0x000000ffff0d7224 */ /* 0x000fe400078e0000 */
[----:B------:R-:W-:Y:S02]  /*ffd0*/  IMAD.MOV.U32 R12, RZ, RZ, 0x6 ;  /* 0x00000006ff0c7424 */ /* 0x000fe400078e00ff */
[----:B------:R-:W-:-:S05]  /*ffe0*/  IMAD.MOV.U32 R5, RZ, RZ, R14 ;  /* 0x000000ffff057224 */ /* 0x000fca00078e000e */
[----:B------:R-:W-:-:S05]  /*fff0*/  @!P3 LEA R5, P4, R17, R5, 0x1 ;  /* 0x000000051105b211 */ /* 0x000fca00078808ff */
[----:B------:R-:W-:Y:S01]  /*10000*/  @!P3 IMAD.X R6, RZ, RZ, R6, P4 ;  /* 0x000000ffff06b224 */ /* 0x000fe200020e0606 */
[----:B------:R-:W-:-:S03]  /*10010*/  ISETP.GE.AND P4, PT, R8, R3, PT ;  /* 0x000000030800720c */ /* 0x000fc60003f86270 */
[----:B------:R-:W-:Y:S02]  /*10020*/  @!P3 IMAD.MOV.U32 R7, RZ, RZ, R6 ;  /* 0x000000ffff07b224 */ /* 0x000fe400078e0006 */
[----:B------:R-:W-:-:S05]  /*10030*/  @!P3 IMAD.MOV.U32 R6, RZ, RZ, R5 ;  /* 0x000000ffff06b224 */ /* 0x000fca00078e0005 */
[----:B------:R-:W-:Y:S01]  /*10040*/  @!PT LDS RZ, [RZ] ;  /* 0x00000000fffff984 */ /* 0x000fe20000000800 */
[----:B------:R-:W-:Y:S01]  /*10050*/  @!PT LDS RZ, [RZ] ;  /* 0x00000000fffff984 */ /* 0x000fe20000000800 */
[----:B------:R-:W-:Y:S01]  /*10060*/  @!PT LDS RZ, [RZ] ;  /* 0x00000000fffff984 */ /* 0x000fe20000000800 */
[----:B------:R0:W-:Y:S04]  /*10070*/  @!P3 LDGSTS.E.BYPASS.LTC128B.128 [R10+0x12c00], desc[UR4][R6.64], !P2 ;  /* 0x12c00000060abfae */ /* 0x0001e8000d101d44 */
[----:B------:R0:W-:Y:S04]  /*10080*/  @!P3 LDGSTS.E.BYPASS.LTC128B.128 [R10+0x16c00], desc[UR4][R6.64+0x80], !P1 ;  /* 0x16c00080060abfae */ /* 0x0001e8000c901d44 */
[----:B------:R0:W-:Y:S02]  /*10090*/  @!P3 LDGSTS.E.BYPASS.LTC128B.128 [R10+0x1ac00], desc[UR4][R6.64+0x100], !P0 ;  /* 0x1ac00100060abfae */ /* 0x0001e4000c101d44 */
[----:B0-----:R-:W-:Y:S05]  /*100a0*/  WARPSYNC.COLLECTIVE R15, `(.L_x_554) ;  /* 0x000000000f087348 */ /* 0x001fea0003c00000 */
[----:B------:R1:W2:Y:S02]  /*100b0*/  SHFL.IDX P6, R14, R13, R12, R11 ;  /* 0x0000000c0d0e7389 */ /* 0x0002a400000c000b */
[----:B012---:R-:W-:Y:S01]  /*100c0*/  ENDCOLLECTIVE ;  /* 0x000000000000791b */ /* 0x007fe20003800000 */
.L_x_554:
[----:B------:R-:W-:Y:S02]  /*100d0*/  IMAD.MOV.U32 R13, RZ, RZ, R4 ;  /* 0x000000ffff0d7224 */ /* 0x000fe400078e0004 */
[----:B------:R-:W-:-:S07]  /*100e0*/  IMAD.MOV.U32 R6, RZ, RZ, R14 ;  /* 0x000000ffff067224 */ /* 0x000fce00078e000e */
[----:B------:R-:W-:Y:S05]  /*100f0*/  WARPSYNC.COLLECTIVE R15, `(.L_x_555) ;  /* 0x000000000f087348 */ /* 0x000fea0003c00000 */
[----:B------:R0:W1:Y:S02]  /*10100*/  SHFL.IDX P6, R14, R13, R12, R11 ;  /* 0x0000000c0d0e7389 */ /* 0x00006400000c000b */
[----:B01----:R-:W-:Y:S01]  /*10110*/  ENDCOLLECTIVE ;  /* 0x000000000000791b */ /* 0x003fe20003800000 */
.L_x_555:
[----:B------:R-:W-:Y:S01]  /*10120*/  ULDC.64 UR4, c[0x0][0x208] ;  /* 0x0000820000047ab9 */ /* 0x000fe20000000a00 */
[----:B------:R-:W-:Y:S02]  /*10130*/  IMAD.MOV.U32 R13, RZ, RZ, R0 ;  /* 0x000000ffff0d7224 */ /* 0x000fe400078e0000 */
[----:B------:R-:W-:Y:S02]  /*10140*/  IMAD.MOV.U32 R12, RZ, RZ, 0x7 ;  /* 0x00000007ff0c7424 */ /* 0x000fe400078e00ff */
[----:B------:R-:W-:-:S05]  /*10150*/  IMAD.MOV.U32 R5, RZ, RZ, R14 ;  /* 0x000000ffff057224 */ /* 0x000fca00078e000e */
[----:B------:R-:W-:-:S05]  /*10160*/  @!P4 LEA R5, P3, R17, R5, 0x1 ;  /* 0x000000051105c211 */ /* 0x000fca00078608ff */
[----:B------:R-:W-:-:S04]  /*10170*/  @!P4 IMAD.X R6, RZ, RZ, R6, P3 ;  /* 0x000000ffff06c224 */ /* 0x000fc800018e0606 */
        /* <DEDUP_REMOVED lines=11> */
.L_x_556:
[----:B------:R-:W-:Y:S02]  /*10230*/  IMAD.MOV.U32 R13, RZ, RZ, R4 ;  /* 0x000000ffff0d7224 */ /* 0x000fe400078e0004 */
[----:B------:R-:W-:-:S07]  /*10240*/  IMAD.MOV.U32 R0, RZ, RZ, R14 ;  /* 0x000000ffff007224 */ /* 0x000fce00078e000e */
[----:B------:R-:W-:Y:S05]  /*10250*/  WARPSYNC.COLLECTIVE R15, `(.L_x_557) ;  /* 0x000000000f087348 */ /* 0x000fea0003c00000 */
[----:B------:R0:W1:Y:S02]  /*10260*/  SHFL.IDX P6, R14, R13, R12, R11 ;  /* 0x0000000c0d0e7389 */ /* 0x00006400000c000b */
[----:B01----:R-:W-:Y:S01]  /*10270*/  ENDCOLLECTIVE ;  /* 0x000000000000791b */ /* 0x003fe20003800000 */
.L_x_557:
[----:B------:R-:W-:Y:S01]  /*10280*/  IMAD.MOV.U32 R4, RZ, RZ, R14 ;  /* 0x000000ffff047224 */ /* 0x000fe200078e000e */
[----:B------:R-:W-:Y:S06]  /*10290*/  BRA `(.L_x_558) ;  /* 0xffffffb400e47947 */ /* 0x000fec000383ffff */
.L_x_444:
[----:B0-----:R-:W2:Y:S02]  /*102a0*/  LDL R2, [R1+0x4] ;  /* 0x0000040001027983 */ /* 0x001ea40000100800 */
[----:B--2---:R0:W1:Y:S02]  /*102b0*/  SYNCS.PHASECHK.TRANS64.TRYWAIT P0, [R2+URZ+0x34820], R0 ;  /* 0x03482000020075a7 */ /* 0x004064000800017f */
[----:B-1----:R-:W-:Y:S05]  /*102c0*/  @!P0 NANOSLEEP.SYNCS 0x989680 ;  /* 0x009896800000895d */ /* 0x002fea0003900000 */
[----:B------:R-:W1:Y:S02]  /*102d0*/  @!P0 SYNCS.PHASECHK.TRANS64 P0, [R2+URZ+0x34820], R0 ;  /* 0x03482000020085a7 */ /* 0x000e64000800007f */
[----:B-1----:R-:W-:Y:S05]  /*102e0*/  @!P0 BRA `(.L_x_444) ;  /* 0xfffffffc00ec8947 */ /* 0x002fea000383ffff */
[----:B------:R-:W-:Y:S05]  /*102f0*/  BRA `(.L_x_559) ;  /* 0xffffffb8006c7947 */ /* 0x000fea000383ffff */
.L_x_453:
[----:B-1----:R1:W2:Y:S02]  /*10300*/  SYNCS.PHASECHK.TRANS64.TRYWAIT P0, [R3+URZ+0x34840], R2 ;  /* 0x03484002030075a7 */ /* 0x0022a4000800017f */
[----:B--2---:R-:W-:Y:S05]  /*10310*/  @!P0 NANOSLEEP.SYNCS 0x989680 ;  /* 0x009896800000895d */ /* 0x004fea0003900000 */
[----:B------:R-:W2:Y:S02]  /*10320*/  @!P0 SYNCS.PHASECHK.TRANS64 P0, [R3+URZ+0x34840], R2 ;  /* 0x03484002030085a7 */ /* 0x000ea4000800007f */
[----:B--2---:R-:W-:Y:S05]  /*10330*/  @!P0 BRA `(.L_x_453) ;  /* 0xfffffffc00f08947 */ /* 0x004fea000383ffff */
[----:B------:R-:W-:Y:S05]  /*10340*/  BRA `(.L_x_560) ;  /* 0xffffffbc003c7947 */ /* 0x000fea000383ffff */
.L_x_460:
[----:B0-----:R0:W1:Y:S02]  /*10350*/  SYNCS.PHASECHK.TRANS64.TRYWAIT P0, [R3+URZ+0x60], R2 ;  /* 0x00006002030075a7 */ /* 0x001064000800017f */
[----:B-1----:R-:W-:Y:S05]  /*10360*/  @!P0 NANOSLEEP.SYNCS 0x989680 ;  /* 0x009896800000895d */ /* 0x002fea0003900000 */
[----:B------:R-:W1:Y:S02]  /*10370*/  @!P0 SYNCS.PHASECHK.TRANS64 P0, [R3+URZ+0x60], R2 ;  /* 0x00006002030085a7 */ /* 0x000e64000800007f */
[----:B-1----:R-:W-:Y:S05]  /*10380*/  @!P0 BRA `(.L_x_460) ;  /* 0xfffffffc00f08947 */ /* 0x002fea000383ffff */
[----:B------:R-:W-:Y:S05]  /*10390*/  BRA `(.L_x_561) ;  /* 0xffffffc000547947 */ /* 0x000fea000383ffff */
.L_x_469:
[----:B---3--:R3:W4:Y:S02]  /*103a0*/  SYNCS.PHASECHK.TRANS64.TRYWAIT P0, [R3+URZ+0x34840], R2 ;  /* 0x03484002030075a7 */ /* 0x008724000800017f */
[----:B----4-:R-:W-:Y:S05]  /*103b0*/  @!P0 NANOSLEEP.SYNCS 0x989680 ;  /* 0x009896800000895d */ /* 0x010fea0003900000 */
[----:B------:R-:W4:Y:S02]  /*103c0*/  @!P0 SYNCS.PHASECHK.TRANS64 P0, [R3+URZ+0x34840], R2 ;  /* 0x03484002030085a7 */ /* 0x000f24000800007f */
[----:B----4-:R-:W-:Y:S05]  /*103d0*/  @!P0 BRA `(.L_x_469) ;  /* 0xfffffffc00f08947 */ /* 0x010fea000383ffff */
[----:B------:R-:W-:Y:S05]  /*103e0*/  BRA `(.L_x_562) ;  /* 0xffffffc800007947 */ /* 0x000fea000383ffff */
.L_x_476:
[----:B--2---:R2:W3:Y:S02]  /*103f0*/  SYNCS.PHASECHK.TRANS64.TRYWAIT P0, [R2+URZ+0x60], R3 ;  /* 0x00006003020075a7 */ /* 0x0044e4000800017f */
[----:B---3--:R-:W-:Y:S05]  /*10400*/  @!P0 NANOSLEEP.SYNCS 0x989680 ;  /* 0x009896800000895d */ /* 0x008fea0003900000 */
[----:B------:R-:W3:Y:S02]  /*10410*/  @!P0 SYNCS.PHASECHK.TRANS64 P0, [R2+URZ+0x60], R3 ;  /* 0x00006003020085a7 */ /* 0x000ee4000800007f */
[----:B---3--:R-:W-:Y:S05]  /*10420*/  @!P0 BRA `(.L_x_476) ;  /* 0xfffffffc00f08947 */ /* 0x008fea000383ffff */
[----:B------:R-:W-:Y:S05]  /*10430*/  BRA `(.L_x_563) ;  /* 0xffffffcc00187947 */ /* 0x000fea000383ffff */
.L_x_485:
[----:B----4-:R4:W0:Y:S02]  /*10440*/  SYNCS.PHASECHK.TRANS64.TRYWAIT P0, [R2+URZ+0x34840], R3 ;  /* 0x03484003020075a7 */ /* 0x010824000800017f */
[----:B0-----:R-:W-:Y:S05]  /*10450*/  @!P0 NANOSLEEP.SYNCS 0x989680 ;  /* 0x009896800000895d */ /* 0x001fea0003900000 */
[----:B------:R-:W0:Y:S02]  /*10460*/  @!P0 SYNCS.PHASECHK.TRANS64 P0, [R2+URZ+0x34840], R3 ;  /* 0x03484003020085a7 */ /* 0x000e24000800007f */
[----:B0-----:R-:W-:Y:S05]  /*10470*/  @!P0 BRA `(.L_x_485) ;  /* 0xfffffffc00f08947 */ /* 0x001fea000383ffff */
[----:B------:R-:W-:Y:S05]  /*10480*/  BRA `(.L_x_564) ;  /* 0xffffffd000907947 */ /* 0x000fea000383ffff */
.L_x_492:
[----:B--2---:R2:W3:Y:S02]  /*10490*/  SYNCS.PHASECHK.TRANS64.TRYWAIT P0, [R2+URZ+0x60], R5 ;  /* 0x00006005020075a7 */ /* 0x0044e4000800017f */
[----:B---3--:R-:W-:Y:S05]  /*104a0*/  @!P0 NANOSLEEP.SYNCS 0x989680 ;  /* 0x009896800000895d */ /* 0x008fea0003900000 */
[----:B------:R-:W3:Y:S02]  /*104b0*/  @!P0 SYNCS.PHASECHK.TRANS64 P0, [R2+URZ+0x60], R5 ;  /* 0x00006005020085a7 */ /* 0x000ee4000800007f */
[----:B---3--:R-:W-:Y:S05]  /*104c0*/  @!P0 BRA `(.L_x_492) ;  /* 0xfffffffc00f08947 */ /* 0x008fea000383ffff */
[----:B------:R-:W-:Y:S05]  /*104d0*/  BRA `(.L_x_565) ;  /* 0xffffffd400a87947 */ /* 0x000fea000383ffff */
.L_x_503:
[----:B0-----:R0:W2:Y:S02]  /*104e0*/  SYNCS.PHASECHK.TRANS64.TRYWAIT P0, [R0+URZ+0x34860], R2 ;  /* 0x03486002000075a7 */ /* 0x0010a4000800017f */
[----:B--2---:R-:W-:Y:S05]  /*104f0*/  @!P0 NANOSLEEP.SYNCS 0x989680 ;  /* 0x009896800000895d */ /* 0x004fea0003900000 */
[----:B------:R-:W2:Y:S02]  /*10500*/  @!P0 SYNCS.PHASECHK.TRANS64 P0, [R0+URZ+0x34860], R2 ;  /* 0x03486002000085a7 */ /* 0x000ea4000800007f */
[----:B--2---:R-:W-:Y:S05]  /*10510*/  @!P0 BRA `(.L_x_503) ;  /* 0xfffffffc00f08947 */ /* 0x004fea000383ffff */
[----:B------:R-:W-:Y:S05]  /*10520*/  BRA `(.L_x_566) ;  /* 0xffffffdc00047947 */ /* 0x000fea000383ffff */
.L_x_510:
[----:B------:R-:W-:Y:S01]  /*10530*/  BSSY B0, `(.L_x_567) ;  /* 0x0000008000007945 */ /* 0x000fe20003800000 */
[----:B------:R-:W-:Y:S02]  /*10540*/  IMAD.MOV.U32 R13, RZ, RZ, R16 ;  /* 0x000000ffff0d7224 */ /* 0x000fe400078e0010 */
[----:B------:R-:W-:Y:S02]  /*10550*/  IMAD.MOV.U32 R12, RZ, RZ, RZ ;  /* 0x000000ffff0c7224 */ /* 0x000fe400078e00ff */
[----:B------:R-:W-:Y:S02]  /*10560*/  IMAD.MOV.U32 R11, RZ, RZ, 0x1f ;  /* 0x0000001fff0b7424 */ /* 0x000fe400078e00ff */
[----:B------:R-:W-:-:S07]  /*10570*/  IMAD.MOV.U32 R15, RZ, RZ, -0x1 ;  /* 0xffffffffff0f7424 */ /* 0x000fce00078e00ff */
[----:B-----5:R-:W-:Y:S05]  /*10580*/  WARPSYNC.COLLECTIVE R15, `(.L_x_568) ;  /* 0x000000000f087348 */ /* 0x020fea0003c00000 */
[----:B------:R0:W1:Y:S02]  /*10590*/  SHFL.IDX P6, R14, R13, R12, R11 ;  /* 0x0000000c0d0e7389 */ /* 0x00006400000c000b */
[----:B01---5:R-:W-:Y:S01]  /*105a0*/  ENDCOLLECTIVE ;  /* 0x000000000000791b */ /* 0x023fe20003800000 */
.L_x_568:
[----:B------:R-:W-:Y:S05]  /*105b0*/  BSYNC B0 ;  /* 0x0000000000007941 */ /* 0x000fea0003800000 */
.L_x_567:
[----:B------:R-:W-:Y:S02]  /*105c0*/  IMAD.MOV.U32 R13, RZ, RZ, R16 ;  /* 0x000000ffff0d7224 */ /* 0x000fe400078e0010 */
[----:B------:R-:W-:Y:S02]  /*105d0*/  IMAD.MOV.U32 R12, RZ, RZ, 0x1 ;  /* 0x00000001ff0c7424 */ /* 0x000fe400078e00ff */
[----:B------:R-:W-:Y:S02]  /*105e0*/  IMAD.MOV.U32 R11, RZ, RZ, 0x1f ;  /* 0x0000001fff0b7424 */ /* 0x000fe400078e00ff */
[----:B------:R-:W-:Y:S02]  /*105f0*/  IMAD.MOV.U32 R15, RZ, RZ, -0x1 ;  /* 0xffffffffff0f7424 */ /* 0x000fe400078e00ff */
[----:B------:R-:W-:Y:S02]  /*10600*/  IMAD.IADD R5, R19, 0x1, R7 ;  /* 0x0000000113057824 */ /* 0x000fe400078e0207 */
[----:B------:R-:W-:-:S07]  /*10610*/  IMAD.MOV.U32 R0, RZ, RZ, R14 ;  /* 0x000000ffff007224 */ /* 0x000fce00078e000e */
[----:B------:R-:W-:Y:S05]  /*10620*/  WARPSYNC.COLLECTIVE R15, `(.L_x_569) ;  /* 0x000000000f087348 */ /* 0x000fea0003c00000 */
[----:B------:R0:W1:Y:S02]  /*10630*/  SHFL.IDX P6, R14, R13, R12, R11 ;  /* 0x0000000c0d0e7389 */ /* 0x00006400000c000b */
[----:B01----:R-:W-:Y:S01]  /*10640*/  ENDCOLLECTIVE ;  /* 0x000000000000791b */ /* 0x003fe20003800000 */
.L_x_569:
[----:B------:R-:W-:Y:S01]  /*10650*/  ULDC UR4, c[0x0][0xc3c] ;  /* 0x00030f0000047ab9 */ /* 0x000fe20000000800 */
[----:B------:R-:W-:Y:S01]  /*10660*/  ULDC.64 UR6, c[0x0][0x208] ;  /* 0x0000820000067ab9 */ /* 0x000fe20000000a00 */
[----:B------:R-:W-:-:S13]  /*10670*/  ISETP.GE.OR P1, PT, R5, UR4, !P0 ;  /* 0x0000000405007c0c */ /* 0x000fda000c726670 */
[----:B------:R-:W0:Y:S01]  /*10680*/  @!P1 LDC.64 R2, c[0x0][0xc80] ;  /* 0x00032000ff029b82 */ /* 0x000e220000000a00 */
[----:B------:R-:W-:Y:S02]  /*10690*/  IMAD.MOV.U32 R11, RZ, RZ, RZ ;  /* 0x000000ffff0b7224 */ /* 0x000fe400078e00ff */
[----:B------:R-:W-:Y:S02]  /*106a0*/  IMAD.MOV.U32 R4, RZ, RZ, R14 ;  /* 0x000000ffff047224 */ /* 0x000fe400078e000e */
[----:B0-----:R-:W-:-:S06]  /*106b0*/  @!P1 IMAD.WIDE R2, R5, 0x4, R2 ;  /* 0x0000000405029825 */ /* 0x001fcc00078e0202 */
[----:B------:R0:W2:Y:S01]  /*106c0*/  @!P1 LDG.E R3, desc[UR6][R2.64] ;  /* 0x0000000602039981 */ /* 0x0000a2000c1e1900 */
[C---:B------:R-:W-:Y:S02]  /*106d0*/  ISETP.GE.U32.AND P2, PT, R7.reuse, 0x2, PT ;  /* 0x000000020700780c */ /* 0x040fe40003f46070 */
[C---:B------:R-:W-:Y:S02]  /*106e0*/  ISETP.GE.U32.AND P3, PT, R7.reuse, 0x4, PT ;  /* 0x000000040700780c */ /* 0x040fe40003f66070 */
[C---:B------:R-:W-:Y:S02]  /*106f0*/  ISETP.GE.U32.AND P4, PT, R7.reuse, 0x8, PT ;  /* 0x000000080700780c */ /* 0x040fe40003f86070 */
[C---:B------:R-:W-:Y:S01]  /*10700*/  ISETP.GE.U32.AND P5, PT, R7.reuse, 0x10, PT ;  /* 0x000000100700780c */ /* 0x040fe20003fa6070 */
[----:B0-----:R-:W-:Y:S02]  /*10710*/  IMAD.MOV.U32 R2, RZ, RZ, RZ ;  /* 0x000000ffff027224 */ /* 0x001fe400078e00ff */
[----:B--2---:R-:W-:Y:S01]  /*10720*/  @!P1 IMAD.MOV.U32 R2, RZ, RZ, R3 ;  /* 0x000000ffff029224 */ /* 0x004fe200078e0003 */
[----:B------:R-:W-:-:S03]  /*10730*/  ISETP.NE.AND P1, PT, R7, RZ, PT ;  /* 0x000000ff0700720c */ /* 0x000fc60003f25270 */
[----:B------:R-:W-:-:S10]  /*10740*/  IMAD.MOV.U32 R13, RZ, RZ, R2 ;  /* 0x000000ffff0d7224 */ /* 0x000fd400078e0002 */
[----:B------:R-:W-:Y:S05]  /*10750*/  WARPSYNC.COLLECTIVE R15, `(.L_x_570) ;  /* 0x000000000f087348 */ /* 0x000fea0003c00000 */
[----:B------:R0:W1:Y:S02]  /*10760*/  SHFL.UP P6, R14, R13, R12, R11 ;  /* 0x0400000c0d0e7389 */ /* 0x00006400000c000b */
[----:B01----:R-:W-:Y:S01]  /*10770*/  ENDCOLLECTIVE ;  /* 0x000000000000791b */ /* 0x003fe20003800000 */
.L_x_570:
[----:B------:R-:W-:Y:S02]  /*10780*/  IMAD.MOV.U32 R12, RZ, RZ, 0x2 ;  /* 0x00000002ff0c7424 */ /* 0x000fe400078e00ff */
[----:B------:R-:W-:-:S05]  /*10790*/  IMAD.MOV.U32 R3, RZ, RZ, R14 ;  /* 0x000000ffff037224 */ /* 0x000fca00078e000e */
[----:B------:R-:W-:-:S05]  /*107a0*/  SEL R5, R3, RZ, P1 ;  /* 0x000000ff03057207 */ /* 0x000fca0000800000 */
[----:B------:R-:W-:-:S04]  /*107b0*/  IMAD.IADD R3, R2, 0x1, R5 ;  /* 0x0000000102037824 */ /* 0x000fc800078e0205 */
[----:B------:R-:W-:-:S07]  /*107c0*/  IMAD.MOV.U32 R13, RZ, RZ, R3 ;  /* 0x000000ffff0d7224 */ /* 0x000fce00078e0003 */
[----:B------:R-:W-:Y:S05]  /*107d0*/  WARPSYNC.COLLECTIVE R15, `(.L_x_571) ;  /* 0x000000000f087348 */ /* 0x000fea0003c00000 */
[----:B------:R0:W1:Y:S02]  /*107e0*/  SHFL.UP P6, R14, R13, R12, R11 ;  /* 0x0400000c0d0e7389 */ /* 0x00006400000c000b */
[----:B01----:R-:W-:Y:S01]  /*107f0*/  ENDCOLLECTIVE ;  /* 0x000000000000791b */ /* 0x003fe20003800000 */
.L_x_571:
        /* <DEDUP_REMOVED lines=8> */
.L_x_572:
        /* <DEDUP_REMOVED lines=8> */
.L_x_573:
        /* <DEDUP_REMOVED lines=8> */
.L_x_574:
[----:B------:R-:W-:Y:S02]  /*10980*/  IMAD.MOV.U32 R12, RZ, RZ, 0x1f ;  /* 0x0000001fff0c7424 */ /* 0x000fe400078e00ff */
[----:B------:R-:W-:Y:S02]  /*10990*/  IMAD.MOV.U32 R11, RZ, RZ, 0x1f ;  /* 0x0000001fff0b7424 */ /* 0x000fe400078e00ff */
[----:B------:R-:W-:-:S05]  /*109a0*/  IMAD.MOV.U32 R5, RZ, RZ, R14 ;  /* 0x000000ffff057224 */ /* 0x000fca00078e000e */
[----:B------:R-:W-:-:S05]  /*109b0*/  SEL R5, R5, RZ, P5 ;  /* 0x000000ff05057207 */ /* 0x000fca0002800000 */
[----:B------:R-:W-:-:S04]  /*109c0*/  IMAD.IADD R3, R3, 0x1, R5 ;  /* 0x0000000103037824 */ /* 0x000fc800078e0205 */
[----:B------:R-:W-:-:S07]  /*109d0*/  IMAD.MOV.U32 R13, RZ, RZ, R3 ;  /* 0x000000ffff0d7224 */ /* 0x000fce00078e0003 */
[----:B------:R-:W-:Y:S05]  /*109e0*/  WARPSYNC.COLLECTIVE R15, `(.L_x_575) ;  /* 0x000000000f087348 */ /* 0x000fea0003c00000 */
[----:B------:R0:W1:Y:S02]  /*109f0*/  SHFL.IDX P6, R14, R13, R12, R11 ;  /* 0x0000000c0d0e7389 */ /* 0x00006400000c000b */
[----:B01----:R-:W-:Y:S01]  /*10a00*/  ENDCOLLECTIVE ;  /* 0x000000000000791b */ /* 0x003fe20003800000 */
.L_x_575:
[----:B------:R-:W-:Y:S01]  /*10a10*/  IMAD.MOV.U32 R6, RZ, RZ, R14 ;  /* 0x000000ffff067224 */ /* 0x000fe200078e000e */
[----:B------:R-:W-:Y:S06]  /*10a20*/  BRA `(.L_x_576) ;  /* 0xffffffdc00887947 */ /* 0x000fec000383ffff */
.L_x_515:
[----:B------:R-:W-:Y:S01]  /*10a30*/  BSSY B0, `(.L_x_577) ;  /* 0x0000008000007945 */ /* 0x000fe20003800000 */
[----:B-----5:R-:W-:Y:S02]  /*10a40*/  IMAD.MOV.U32 R13, RZ, RZ, R2 ;  /* 0x000000ffff0d7224 */ /* 0x020fe400078e0002 */
[----:B------:R-:W-:Y:S02]  /*10a50*/  IMAD.MOV.U32 R12, RZ, RZ, 0x1 ;  /* 0x00000001ff0c7424 */ /* 0x000fe400078e00ff */
[----:B------:R-:W-:Y:S02]  /*10a60*/  IMAD.MOV.U32 R11, RZ, RZ, RZ ;  /* 0x000000ffff0b7224 */ /* 0x000fe400078e00ff */
[----:B------:R-:W-:-:S07]  /*10a70*/  IMAD.MOV.U32 R15, RZ, RZ, -0x1 ;  /* 0xffffffffff0f7424 */ /* 0x000fce00078e00ff */
[----:B0-----:R-:W-:Y:S05]  /*10a80*/  WARPSYNC.COLLECTIVE R15, `(.L_x_578) ;  /* 0x000000000f087348 */ /* 0x001fea0003c00000 */
[----:B------:R1:W2:Y:S02]  /*10a90*/  SHFL.UP P6, R14, R13, R12, R11 ;  /* 0x0400000c0d0e7389 */ /* 0x0002a400000c000b */
[----:B012---:R-:W-:Y:S01]  /*10aa0*/  ENDCOLLECTIVE ;  /* 0x000000000000791b */ /* 0x007fe20003800000 */
.L_x_578:
[----:B------:R-:W-:Y:S05]  /*10ab0*/  BSYNC B0 ;  /* 0x0000000000007941 */ /* 0x000fea0003800000 */
.L_x_577:
[----:B------:R-:W-:Y:S01]  /*10ac0*/  SEL R3, R14, RZ, P1 ;  /* 0x000000ff0e037207 */ /* 0x000fe20000800000 */
[----:B------:R-:W-:Y:S02]  /*10ad0*/  IMAD.MOV.U32 R12, RZ, RZ, 0x2 ;  /* 0x00000002ff0c7424 */ /* 0x000fe400078e00ff */
[----:B------:R-:W-:Y:S02]  /*10ae0*/  IMAD.MOV.U32 R11, RZ, RZ, RZ ;  /* 0x000000ffff0b7224 */ /* 0x000fe400078e00ff */
[----:B------:R-:W-:Y:S02]  /*10af0*/  IMAD.IADD R3, R2, 0x1, R3 ;  /* 0x0000000102037824 */ /* 0x000fe400078e0203 */
[----:B------:R-:W-:Y:S02]  /*10b00*/  IMAD.MOV.U32 R15, RZ, RZ, -0x1 ;  /* 0xffffffffff0f7424 */ /* 0x000fe400078e00ff */
[----:B------:R-:W-:-:S07]  /*10b10*/  IMAD.MOV.U32 R13, RZ, RZ, R3 ;  /* 0x000000ffff0d7224 */ /* 0x000fce00078e0003 */
[----:B------:R-:W-:Y:S05]  /*10b20*/  WARPSYNC.COLLECTIVE R15, `(.L_x_579) ;  /* 0x000000000f087348 */ /* 0x000fea0003c00000 */
[----:B------:R0:W1:Y:S02]  /*10b30*/  SHFL.UP P6, R14, R13, R12, R11 ;  /* 0x0400000c0d0e7389 */ /* 0x00006400000c000b */
[----:B01----:R-:W-:Y:S01]  /*10b40*/  ENDCOLLECTIVE ;  /* 0x000000000000791b */ /* 0x003fe20003800000 */
.L_x_579:
        /* <DEDUP_REMOVED lines=8> */
.L_x_580:
        /* <DEDUP_REMOVED lines=8> */
.L_x_581:
        /* <DEDUP_REMOVED lines=8> */
.L_x_582:
        /* <DEDUP_REMOVED lines=9> */
.L_x_583:
[----:B------:R-:W-:Y:S01]  /*10d60*/  IMAD.MOV.U32 R6, RZ, RZ, R14 ;  /* 0x000000ffff067224 */ /* 0x000fe200078e000e */
[----:B------:R-:W-:Y:S06]  /*10d70*/  BRA `(.L_x_584) ;  /* 0xffffffdc00547947 */ /* 0x000fec000383ffff */
.L_x_517:
[----:B------:R-:W-:Y:S01]  /*10d80*/  BSSY B0, `(.L_x_585) ;  /* 0x0000006000007945 */ /* 0x000fe20003800000 */
[----:B------:R-:W-:Y:S01]  /*10d90*/  PLOP3.LUT P6, PT, P6, PT, PT, 0x8, 0x0 ;  /* 0x000000000000781c */ /* 0x000fe200037ce170 */
[----:B------:R-:W-:-:S12]  /*10da0*/  IMAD.MOV.U32 R15, RZ, RZ, -0x1 ;  /* 0xffffffffff0f7424 */ /* 0x000fd800078e00ff */
[----:B0----5:R-:W-:Y:S05]  /*10db0*/  WARPSYNC.COLLECTIVE R15, `(.L_x_586) ;  /* 0x000000000f087348 */ /* 0x021fea0003c00000 */
[----:B------:R-:W-:Y:S01]  /*10dc0*/  VOTE.ANY R14, PT, P6 ;  /* 0x00000000000e7806 */ /* 0x000fe200030e0100 */
[----:B0----5:R-:W-:Y:S06]  /*10dd0*/  ENDCOLLECTIVE ;  /* 0x000000000000791b */ /* 0x021fec0003800000 */
.L_x_586:
[----:B------:R-:W-:Y:S05]  /*10de0*/  BSYNC B0 ;  /* 0x0000000000007941 */ /* 0x000fea0003800000 */
.L_x_585:
[----:B------:R-:W-:Y:S02]  /*10df0*/  IMAD.MOV.U32 R5, RZ, RZ, R14 ;  /* 0x000000ffff057224 */ /* 0x000fe400078e000e */
[----:B------:R-:W-:Y:S02]  /*10e00*/  IMAD.MOV.U32 R13, RZ, RZ, R2 ;  /* 0x000000ffff0d7224 */ /* 0x000fe400078e0002 */
[----:B------:R-:W0:Y:S01]  /*10e10*/  POPC R4, R5 ;  /* 0x0000000500047309 */ /* 0x000e220000000000 */
[----:B------:R-:W-:Y:S02]  /*10e20*/  IMAD.MOV.U32 R11, RZ, RZ, 0x1f ;  /* 0x0000001fff0b7424 */ /* 0x000fe400078e00ff */
[----:B------:R-:W-:Y:S02]  /*10e30*/  IMAD.MOV.U32 R15, RZ, RZ, -0x1 ;  /* 0xffffffffff0f7424 */ /* 0x000fe400078e00ff */
[----:B0-----:R-:W-:-:S07]  /*10e40*/  IMAD.MOV.U32 R12, RZ, RZ, R4 ;  /* 0x000000ffff0c7224 */ /* 0x001fce00078e0004 */
[----:B------:R-:W-:Y:S05]  /*10e50*/  WARPSYNC.COLLECTIVE R15, `(.L_x_587) ;  /* 0x000000000f087348 */ /* 0x000fea0003c00000 */
[----:B------:R0:W1:Y:S02]  /*10e60*/  SHFL.IDX P6, R14, R13, R12, R11 ;  /* 0x0000000c0d0e7389 */ /* 0x00006400000c000b */
[----:B01----:R-:W-:Y:S01]  /*10e70*/  ENDCOLLECTIVE ;  /* 0x000000000000791b */ /* 0x003fe20003800000 */
.L_x_587:
[----:B------:R-:W-:Y:S01]  /*10e80*/  IMAD.MOV.U32 R17, RZ, RZ, R14 ;  /* 0x000000ffff117224 */ /* 0x000fe200078e000e */
[----:B------:R-:W-:Y:S06]  /*10e90*/  BRA `(.L_x_588) ;  /* 0xffffffdc00447947 */ /* 0x000fec000383ffff */
.L_x_519:
[----:B------:R-:W-:Y:S01]  /*10ea0*/  BSSY B0, `(.L_x_589) ;  /* 0x0000007000007945 */ /* 0x000fe20003800000 */
[----:B------:R-:W-:Y:S02]  /*10eb0*/  IMAD.MOV.U32 R13, RZ, RZ, R3 ;  /* 0x000000ffff0d7224 */ /* 0x000fe400078e0003 */
[----:B------:R-:W-:Y:S02]  /*10ec0*/  IMAD.MOV.U32 R11, RZ, RZ, 0x1f ;  /* 0x0000001fff0b7424 */ /* 0x000fe400078e00ff */
[----:B------:R-:W-:-:S07]  /*10ed0*/  IMAD.MOV.U32 R15, RZ, RZ, -0x1 ;  /* 0xffffffffff0f7424 */ /* 0x000fce00078e00ff */
[----:B0-2--5:R-:W-:Y:S05]  /*10ee0*/  WARPSYNC.COLLECTIVE R15, `(.L_x_590) ;  /* 0x000000000f087348 */ /* 0x025fea0003c00000 */
[----:B------:R1:W3:Y:S02]  /*10ef0*/  SHFL.IDX P6, R14, R13, R12, R11 ;  /* 0x0000000c0d0e7389 */ /* 0x0002e400000c000b */
[----:B0123-5:R-:W-:Y:S01]  /*10f00*/  ENDCOLLECTIVE ;  /* 0x000000000000791b */ /* 0x02ffe20003800000 */
.L_x_590:
[----:B------:R-:W-:Y:S05]  /*10f10*/  BSYNC B0 ;  /* 0x0000000000007941 */ /* 0x000fea0003800000 */
.L_x_589:
[----:B------:R-:W-:Y:S01]  /*10f20*/  IMAD.MOV.U32 R2, RZ, RZ, R14 ;  /* 0x000000ffff027224 */ /* 0x000fe200078e000e */
[----:B------:R-:W-:Y:S06]  /*10f30*/  BRA `(.L_x_518) ;  /* 0xffffffdc00387947 */ /* 0x000fec000383ffff */
.L_x_523:
[----:B0-----:R0:W2:Y:S02]  /*10f40*/  SYNCS.PHASECHK.TRANS64.TRYWAIT P0, [R0+URZ+0x34820], R3 ;  /* 0x03482003000075a7 */ /* 0x0010a4000800017f */
[----:B--2---:R-:W-:Y:S05]  /*10f50*/  @!P0 NANOSLEEP.SYNCS 0x989680 ;  /* 0x009896800000895d */ /* 0x004fea0003900000 */
[----:B------:R-:W2:Y:S02]  /*10f60*/  @!P0 SYNCS.PHASECHK.TRANS64 P0, [R0+URZ+0x34820], R3 ;  /* 0x03482003000085a7 */ /* 0x000ea4000800007f */
[----:B--2---:R-:W-:Y:S05]  /*10f70*/  @!P0 BRA `(.L_x_523) ;  /* 0xfffffffc00f08947 */ /* 0x004fea000383ffff */
[----:B------:R-:W-:Y:S05]  /*10f80*/  BRA `(.L_x_591) ;  /* 0xffffffe0002c7947 */ /* 0x000fea000383ffff */
.L_x_524:
        /* <DEDUP_REMOVED lines=8> */
[----:B01--45:R-:W-:Y:S05]  /*11010*/  WARPSYNC.COLLECTIVE R15, `(.L_x_593) ;  /* 0x000000000f087348 */ /* 0x033fea0003c00000 */
[----:B------:R2:W3:Y:S02]  /*11020*/  SHFL.IDX P6, R14, R13, R12, R11 ;  /* 0x0000000c0d0e7389 */ /* 0x0004e400000c000b */
[----:B012345:R-:W-:Y:S01]  /*11030*/  ENDCOLLECTIVE ;  /* 0x000000000000791b */ /* 0x03ffe20003800000 */
.L_x_593:
[----:B------:R-:W-:Y:S05]  /*11040*/  BSYNC B0 ;  /* 0x0000000000007941 */ /* 0x000fea0003800000 */
.L_x_592:
[----:B------:R-:W-:Y:S05]  /*11050*/  BRA `(.L_x_594) ;  /* 0xffffffe000147947 */ /* 0x000fea000383ffff */
.L_x_527:
[----:B------:R-:W-:Y:S01]  /*11060*/  BSSY B1, `(.L_x_595) ;  /* 0x0000006000017945 */ /* 0x000fe20003800000 */
[----:B------:R-:W-:-:S07]  /*11070*/  IMAD.MOV.U32 R15, RZ, RZ, -0x1 ;  /* 0xffffffffff0f7424 */ /* 0x000fce00078e00ff */
[----:B012-45:R-:W-:Y:S05]  /*11080*/  WARPSYNC.COLLECTIVE R15, `(.L_x_596) ;  /* 0x000000000f0c7348 */ /* 0x037fea0003c00000 */
[----:B------:R-:W-:Y:S02]  /*11090*/  ELECT P6, UR62, PT ;  /* 0x00000000003e782f */ /* 0x000fe400038c0000 */
[----:B------:R-:W-:Y:S01]  /*110a0*/  MOV R14, UR62 ;  /* 0x0000003e000e7c02 */ /* 0x000fe20008000f00 */
[----:B012-45:R-:W-:Y:S10]  /*110b0*/  ENDCOLLECTIVE ;  /* 0x000000000000791b */ /* 0x037ff40003800000 */
.L_x_596:
[----:B------:R-:W-:Y:S05]  /*110c0*/  BSYNC B1 ;  /* 0x0000000000017941 */ /* 0x000fea0003800000 */
.L_x_595:
[----:B------:R-:W-:Y:S05]  /*110d0*/  BRA `(.L_x_597) ;  /* 0xffffffe0000c7947 */ /* 0x000fea000383ffff */
.L_x_529:
[----:B0-----:R0:W1:Y:S02]  /*110e0*/  SYNCS.PHASECHK.TRANS64.TRYWAIT P0, [R6+URZ], R5 ;  /* 0x00000005060075a7 */ /* 0x001064000800017f */
[----:B-1----:R-:W-:Y:S05]  /*110f0*/  @!P0 NANOSLEEP.SYNCS 0x989680 ;  /* 0x009896800000895d */ /* 0x002fea0003900000 */
[----:B------:R-:W1:Y:S02]  /*11100*/  @!P0 SYNCS.PHASECHK.TRANS64 P0, [R6+URZ], R5 ;  /* 0x00000005060085a7 */ /* 0x000e64000800007f */
[----:B-1----:R-:W-:Y:S05]  /*11110*/  @!P0 BRA `(.L_x_529) ;  /* 0xfffffffc00f08947 */ /* 0x002fea000383ffff */
[----:B------:R-:W-:Y:S05]  /*11120*/  BRA `(.L_x_598) ;  /* 0xffffffe000507947 */ /* 0x000fea000383ffff */
.L_x_530:
[----:B-1----:R1:W2:Y:S02]  /*11130*/  SYNCS.PHASECHK.TRANS64.TRYWAIT P0, [R7+URZ], R2 ;  /* 0x00000002070075a7 */ /* 0x0022a4000800017f */
[----:B--2---:R-:W-:Y:S05]  /*11140*/  @!P0 NANOSLEEP.SYNCS 0x989680 ;  /* 0x009896800000895d */ /* 0x004fea0003900000 */
[----:B------:R-:W2:Y:S02]  /*11150*/  @!P0 SYNCS.PHASECHK.TRANS64 P0, [R7+URZ], R2 ;  /* 0x00000002070085a7 */ /* 0x000ea4000800007f */
[----:B--2---:R-:W-:Y:S05]  /*11160*/  @!P0 BRA `(.L_x_530) ;  /* 0xfffffffc00f08947 */ /* 0x004fea000383ffff */
[----:B------:R-:W-:Y:S05]  /*11170*/  BRA `(.L_x_599) ;  /* 0xffffffe000447947 */ /* 0x000fea000383ffff */
.L_x_532:
[----:B--2---:R2:W3:Y:S02]  /*11180*/  SYNCS.PHASECHK.TRANS64.TRYWAIT P0, [R4+URZ], R5 ;  /* 0x00000005040075a7 */ /* 0x0044e4000800017f */
[----:B---3--:R-:W-:Y:S05]  /*11190*/  @!P0 NANOSLEEP.SYNCS 0x989680 ;  /* 0x009896800000895d */ /* 0x008fea0003900000 */
[----:B------:R-:W3:Y:S02]  /*111a0*/  @!P0 SYNCS.PHASECHK.TRANS64 P0, [R4+URZ], R5 ;  /* 0x00000005040085a7 */ /* 0x000ee4000800007f */
[----:B---3--:R-:W-:Y:S05]  /*111b0*/  @!P0 BRA `(.L_x_532) ;  /* 0xfffffffc00f08947 */ /* 0x008fea000383ffff */
[----:B------:R-:W-:Y:S05]  /*111c0*/  BRA `(.L_x_600) ;  /* 0xffffffe0004c7947 */ /* 0x000fea000383ffff */
.L_x_601:
        /* <DEDUP_REMOVED lines=11> */
.L_x_3195:


//--------------------- .text._ZN7cutlass13device_kernelIN5flash11enable_sm90INS1_16FlashAttnFwdSm90INS1_25CollectiveMainloopFwdSm90ILi2EN4cute5tupleIJNS5_1CILi1EEES8_S8_EEENS6_IJNS7_ILi128EEESA_NS7_ILi192EEEEEELi128ENS_10bfloat16_tEfNS_4arch4Sm90ELb0ELb0ELb0ELb1ELb0ELb1ELb0ELb1ELb1ELb1ELb0ELb0EEENS1_21CollectiveEpilogueFwdINS6_IJSA_SA_SA_EEES9_SD_SF_Li256ELb1ELb1ELb0ELb0EEENS1_36VarlenDynamicPersistentTileSchedulerILi128ELi128ELi256ELi128ELb0ELb1ELb1ELb0ELb1ELb1EEEEEEEEEvNT_6ParamsE --------------------------
	.section	.text._ZN7cutlass13device_kernelIN5flash11enable_sm90INS1_16FlashAttnFwdSm90INS1_25CollectiveMainloopFwdSm90ILi2EN4cute5tupleIJNS5_1CILi1EEES8_S8_EEENS6_IJNS7_ILi128EEESA_NS7_ILi192EEEEEELi128ENS_10bfloat16_tEfNS_4arch4Sm90ELb0ELb0ELb0ELb1ELb0ELb1ELb0ELb1ELb1ELb1ELb0ELb0EEENS1_21CollectiveEpilogueFwdINS6_IJSA_SA_SA_EEES9_SD_SF_Li256ELb1ELb1ELb0ELb0EEENS1_36VarlenDynamicPersistentTileSchedulerILi128ELi128ELi256ELi128ELb0ELb1ELb1ELb0ELb1ELb1EEEEEEEEEvNT_6ParamsE,"ax",@progbits
	.align	128
.text._ZN7cutlass13device_kernelIN5flash11enable_sm90INS1_16FlashAttnFwdSm90INS1_25CollectiveMainloopFwdSm90ILi2EN4cute5tupleIJNS5_1CILi1EEES8_S8_EEENS6_IJNS7_ILi128EEESA_NS7_ILi192EEEEEELi128ENS_10bfloat16_tEfNS_4arch4Sm90ELb0ELb0ELb0ELb1ELb0ELb1ELb0ELb1ELb1ELb1ELb0ELb0EEENS1_21CollectiveEpilogueFwdINS6_IJSA_SA_SA_EEES9_SD_SF_Li256ELb1ELb1ELb0ELb0EEENS1_36VarlenDynamicPersistentTileSchedulerILi128ELi128ELi256ELi128ELb0ELb1ELb1ELb0ELb1ELb1EEEEEEEEEvNT_6ParamsE:
        .type           _ZN7cutlass13device_kernelIN5flash11enable_sm90INS1_16FlashAttnFwdSm90INS1_25CollectiveMainloopFwdSm90ILi2EN4cute5tupleIJNS5_1CILi1EEES8_S8_EEENS6_IJNS7_ILi128EEESA_NS7_ILi192EEEEEELi128ENS_10bfloat16_tEfNS_4arch4Sm90ELb0ELb0ELb0ELb1ELb0ELb1ELb0ELb1ELb1ELb1ELb0ELb0EEENS1_21CollectiveEpilogueFwdINS6_IJSA_SA_SA_EEES9_SD_SF_Li256ELb1ELb1ELb0ELb0EEENS1_36VarlenDynamicPersistentTileSchedulerILi128ELi128ELi256ELi128ELb0ELb1ELb1ELb0ELb1ELb1EEEEEEEEEvNT_6ParamsE,@function
        .size           _ZN7cutlass13device_kernelIN5flash11enable_sm90INS1_16FlashAttnFwdSm90INS1_25CollectiveMainloopFwdSm90ILi2EN4cute5tupleIJNS5_1CILi1EEES8_S8_EEENS6_IJNS7_ILi128EEESA_NS7_ILi192EEEEEELi128ENS_10bfloat16_tEfNS_4arch4Sm90ELb0ELb0ELb0ELb1ELb0ELb1ELb0ELb1ELb1ELb1ELb0ELb0EEENS1_21CollectiveEpilogueFwdINS6_IJSA_SA_SA_EEES9_SD_SF_Li256ELb1ELb1ELb0ELb0EEENS1_36VarlenDynamicPersistentTileSchedulerILi128ELi128ELi256ELi128ELb0ELb1ELb1ELb0ELb1ELb1EEEEEEEEEvNT_6ParamsE,(.L_x_3196 - _ZN7cutlass13device_kernelIN5flash11enable_sm90INS1_16FlashAttnFwdSm90INS1_25CollectiveMainloopFwdSm90ILi2EN4cute5tupleIJNS5_1CILi1EEES8_S8_EEENS6_IJNS7_ILi128EEESA_NS7_ILi192EEEEEELi128ENS_10bfloat16_tEfNS_4arch4Sm90ELb0ELb0ELb0ELb1ELb0ELb1ELb0ELb1ELb1ELb1ELb0ELb0EEENS1_21CollectiveEpilogueFwdINS6_IJSA_SA_SA_EEES9_SD_SF_Li256ELb1ELb1ELb0ELb0EEENS1_36VarlenDynamicPersistentTileSchedulerILi128ELi128ELi256ELi128ELb0ELb1ELb1ELb0ELb1ELb1EEEEEEEEEvNT_6ParamsE)
        .other          _ZN7cutlass13device_kernelIN5flash11enable_sm90INS1_16FlashAttnFwdSm90INS1_25CollectiveMainloopFwdSm90ILi2EN4cute5tupleIJNS5_1CILi1EEES8_S8_EEENS6_IJNS7_ILi128EEESA_NS7_ILi192EEEEEELi128ENS_10bfloat16_tEfNS_4arch4Sm90ELb0ELb0ELb0ELb1ELb0ELb1ELb0ELb1ELb1ELb1ELb0ELb0EEENS1_21CollectiveEpilogueFwdINS6_IJSA_SA_SA_EEES9_SD_SF_Li256ELb1ELb1ELb0ELb0EEENS1_36VarlenDynamicPersistentTileSchedulerILi128ELi128ELi256ELi128ELb0ELb1ELb1ELb0ELb1ELb1EEEEEEEEEvNT_6ParamsE,@"STO_CUDA_ENTRY STV_DEFAULT"
_ZN7cutlass13device_kernelIN5flash11enable_sm90INS1_16FlashAttnFwdSm90INS1_25CollectiveMainloopFwdSm90ILi2EN4cute5tupleIJNS5_1CILi1EEES8_S8_EEENS6_IJNS7_ILi128EEESA_NS7_ILi192EEEEEELi128ENS_10bfloat16_tEfNS_4arch4Sm90ELb0ELb0ELb0ELb1ELb0ELb1ELb0ELb1ELb1ELb1ELb0ELb0EEENS1_21CollectiveEpilogueFwdINS6_IJSA_SA_SA_EEES9_SD_SF_Li256ELb1ELb1ELb0ELb0EEENS1_36VarlenDynamicPersistentTileSchedulerILi128ELi128ELi256ELi128ELb0ELb1ELb1ELb0ELb1ELb1EEEEEEEEEvNT_6ParamsE:
[----:B------:R-:W0:Y:S02]  /*0000*/  LDC R1, c[0x0][0x28] ;  /* 0x00000a00ff017b82 */ /* 0x000e240000000800 */
[----:B0-----:R-:W-:Y:S01]  /*0010*/  VIADD R1, R1, 0xffffff70 ;  /* 0xffffff7001017836 */ /* 0x001fe20000000000 */
[----:B------:R-:W0:Y:S01]  /*0020*/  S2R R0, SR_TID.X ;  /* 0x0000000000007919 */ /* 0x000e220000002100 */
[----:B------:R-:W-:Y:S01]  /*0030*/  ELECT P0, URZ, PT ;  /* 0x00000000003f782f */ /* 0x000fe20003800000 */
[----:B------:R-:W-:Y:S01]  /*0040*/  BSSY B0, `(.L_x_602) ;  /* 0x0000014000007945 */ /* 0x000fe20003800000 */
[--C-:B0-----:R-:W-:Y:S02]  /*0050*/  SHF.R.U32.HI R2, RZ, 0x5, R0.reuse ;  /* 0x00000005ff027819 */ /* 0x101fe40000011600 */
[----:B------:R-:W-:-:S03]  /*0060*/  SHF.R.U32.HI R4, RZ, 0x7, R0 ;  /* 0x00000007ff047819 */ /* 0x000fc60000011600 */
[----:B------:R-:W0:Y:S02]  /*0070*/  SHFL.IDX PT, R3, R2, RZ, 0x1f ;  /* 0x00001fff02037589 */ /* 0x000e2400000e0000 */
[----:B0-----:R-:W-:-:S13]  /*0080*/  ISETP.EQ.AND P0, PT, R3, RZ, P0 ;  /* 0x000000ff0300720c */ /* 0x001fda0000702270 */
[----:B------:R-:W-:Y:S05]  /*0090*/  @!P0 BRA `(.L_x_603) ;  /* 0x0000000000388947 */ /* 0x000fea0003800000 */
[----:B------:R-:W-:Y:S02]  /*00a0*/  ULDC.64 UR4, c[0x0][0x198] ;  /* 0x0000660000047ab9 */ /* 0x000fe40000000a00 */
[----:B------:R-:W-:Y:S02]  /*00b0*/  UIADD3 UR6, UP0, UR4, 0x370, URZ ;  /* 0x0000037004067890 */ /* 0x000fe4000ff1e03f */
[----:B------:R-:W-:Y:S02]  /*00c0*/  UIADD3 UR8, UP1, UR4, 0x470, URZ ;  /* 0x0000047004087890 */ /* 0x000fe4000ff3e03f */
[----:B------:R-:W-:Y:S02]  /*00d0*/  UIADD3 UR10, UP2, UR4, 0x570, URZ ;  /* 0x00000570040a7890 */ /* 0x000fe4000ff5e03f */
[----:B------:R-:W-:Y:S02]  /*00e0*/  UIADD3 UR4, UP3, UR4, 0x670, URZ ;  /* 0x0000067004047890 */ /* 0x000fe4000ff7e03f */
[----:B------:R-:W-:-:S02]  /*00f0*/  UIADD3.X UR7, URZ, UR5, URZ, UP0, !UPT ;  /* 0x000000053f077290 */ /* 0x000fc400087fe43f */
[----:B------:R-:W-:Y:S02]  /*0100*/  UIADD3.X UR9, URZ, UR5, URZ, UP1, !UPT ;  /* 0x000000053f097290 */ /* 0x000fe40008ffe43f */
[----:B------:R-:W-:Y:S02]  /*0110*/  UIADD3.X UR11, URZ, UR5, URZ, UP2, !UPT ;  /* 0x000000053f0b7290 */ /* 0x000fe400097fe43f */
[----:B------:R-:W-:-:S03]  /*0120*/  UIADD3.X UR5, URZ, UR5, URZ, UP3, !UPT ;  /* 0x000000053f057290 */ /* 0x000fc60009ffe43f */
[----:B------:R0:W-:Y:S02]  /*0130*/  UTMACCTL.PF [UR6] ;  /* 0x00000000060079b9 */ /* 0x0001e40008040000 */
[----:B------:R0:W-:Y:S02]  /*0140*/  UTMACCTL.PF [UR8] ;  /* 0x00000000080079b9 */ /* 0x0001e40008040000 */
[----:B------:R0:W-:Y:S02]  /*0150*/  UTMACCTL.PF [UR10] ;  /* 0x000000000a0079b9 */ /* 0x0001e40008040000 */
[----:B------:R0:W-:Y:S02]  /*0160*/  UTMACCTL.PF [UR4] ;  /* 0x00000000040079b9 */ /* 0x0001e40008040000 */
[----:B0-----:R-:W-:Y:S01]  /*0170*/  NOP ;  /* 0x0000000000007918 */ /* 0x001fe20000000000 */
.L_x_603:
[----:B------:R-:W-:Y:S05]  /*0180*/  BSYNC B0 ;  /* 0x0000000000007941 */ /* 0x000fea0003800000 */
.L_x_602:
        /* <DEDUP_REMOVED lines=41> */
.L_x_604:
        /* <DEDUP_REMOVED lines=22> */
.L_x_605:
        /* <DEDUP_REMOVED lines=18> */
.L_x_606:
        /* <DEDUP_REMOVED lines=22> */
.L_x_607:
        /* <DEDUP_REMOVED lines=22> */
.L_x_608:
[----:B------:R-:W-:Y:S01]  /*0960*/  PLOP3.LUT P0, PT, PT, PT, UP0, 0x80, 0x0 ;  /* 0x000000000000781c */ /* 0x000fe20003f0f008 */
[----:B------:R-:W-:Y:S01]  /*0970*/  UMOV UR61, 0x1 ;  /* 0x00000001003d7882 */ /* 0x000fe20000000000 */
[----:B------:R-:W-:Y:S01]  /*0980*/  NOP ;  /* 0x0000000000007918 */ /* 0x000fe20000000000 */
[----:B------:R-:W-:Y:S01]  /*0990*/  USEL UR61, UR61, 0x2, !UP0 ;  /* 0x000000023d3d7887 */ /* 0x000fe2000c000000 */
[----:B------:R-:W-:Y:S01]  /*09a0*/  BSSY B9, `(.L_x_609) ;  /* 0x0001f2f000097945 */ /* 0x000fe20003800000 */
[----:B------:R-:W-:Y:S01]  /*09b0*/  ULDC.64 UR40, c[0x0][0x208] ;  /* 0x0000820000287ab9 */ /* 0x000fe20000000a00 */
[----:B012-4-:R-:W-:Y:S07]  /*09c0*/  BAR.SYNC.DEFER_BLOCKING 0x0 ;  /* 0x0000000000007b1d */ /* 0x017fee0000010000 */
[----:B------:R-:W-:Y:S05]  /*09d0*/  @!P0 BRA `(.L_x_610) ;  /* 0x0000017c00008947 */ /* 0x000fea0003800000 */
.L_x_611:
[----:B------:R-:W-:-:S08]  /*09e0*/  NOP ;  /* 0x0000000000007918 */ /* 0x000fd00000000000 */
[----:B------:R-:W0:Y:S02]  /*09f0*/  USETMAXREG.TRY_ALLOC.CTAPOOL UP0, 0xf0 ;  /* 0x000000f0000079c8 */ /* 0x000e240008000600 */
[----:B0-----:R-:W-:-:S13]  /*0a00*/  PLOP3.LUT P0, PT, PT, PT, UP0, 0x80, 0x0 ;  /* 0x000000000000781c */ /* 0x001fda0003f0f008 */
[----:B------:R-:W-:Y:S05]  /*0a10*/  @!P0 BRA `(.L_x_611) ;  /* 0xfffffffc00f08947 */ /* 0x000fea000383ffff */
[----:B------:R-:W0:Y:S08]  /*0a20*/  S2UR UR5, SR_CgaCtaId ;  /* 0x00000000000579c3 */ /* 0x000e300000008800 */
[----:B------:R-:W-:Y:S06]  /*0a30*/  BAR.ARV 0x8, 0x180 ;  /* 0x0206000000007b1d */ /* 0x000fec0000002000 */
[----:B------:R-:W-:-:S02]  /*0a40*/  UMOV UR4, 0x400 ;  /* 0x0000040000047882 */ /* 0x000fc40000000000 */
[----:B------:R-:W-:Y:S01]  /*0a50*/  BAR.SYNC.DEFER_BLOCKING 0x5, 0x180 ;  /* 0x0146000000007b1d */ /* 0x000fe20000010000 */
[----:B0-----:R-:W-:-:S06]  /*0a60*/  ULEA UR4, UR5, UR4, 0x18 ;  /* 0x0000000405047291 */ /* 0x001fcc000f8ec03f */
[----:B------:R-:W-:Y:S01]  /*0a70*/  IMAD.U32 R2, RZ, RZ, UR4 ;  /* 0x00000004ff027e24 */ /* 0x000fe2000f8e00ff */
[----:B------:R-:W-:-:S04]  /*0a80*/  ULDC UR4, c[0x0][0xc3c] ;  /* 0x00030f0000047ab9 */ /* 0x000fc80000000800 */
[----:B------:R-:W0:Y:S01]  /*0a90*/  LDS.128 R124, [R2+0x348d0] ;  /* 0x0348d000027c7984 */ /* 0x000e220000000c00 */
[----:B------:R-:W-:Y:S06]  /*0aa0*/  BAR.ARV 0x4, 0x180 ;  /* 0x0106000000007b1d */ /* 0x000fec0000002000 */
[----:B0-----:R-:W-:-:S13]  /*0ab0*/  ISETP.GE.AND P0, PT, R127, UR4, PT ;  /* 0x000000047f007c0c */ /* 0x001fda000bf06270 */
[----:B------:R-:W-:Y:S05]  /*0ac0*/  @P0 BRA `(.L_x_612) ;  /* 0x000001f000700947 */ /* 0x000fea0003800000 */
[----:B------:R-:W-:Y:S01]  /*0ad0*/  VIADD R11, R0, 0xffffff80 ;  /* 0xffffff80000b7836 */ /* 0x000fe20000000000 */
[----:B------:R-:W-:Y:S01]  /*0ae0*/  R2UR UR60, R2 ;  /* 0x00000000023c72ca */ /* 0x000fe200000e0000 */
[----:B------:R-:W-:Y:S01]  /*0af0*/  IMAD.MOV.U32 R14, RZ, RZ, -0x2 ;  /* 0xfffffffeff0e7424 */ /* 0x000fe200078e00ff */
[----:B------:R-:W-:Y:S01]  /*0b00*/  ULOP3.LUT UR46, UR61, 0x1, URZ, 0xfc, !UPT ;  /* 0x000000013d2e7892 */ /* 0x000fe2000f8efc3f */
[----:B------:R-:W-:Y:S01]  /*0b10*/  IMAD.MOV.U32 R204, RZ, RZ, RZ ;  /* 0x000000ffffcc7224 */ /* 0x000fe200078e00ff */
[----:B------:R-:W-:Y:S01]  /*0b20*/  SHF.R.S32.HI R0, RZ, 0x1f, R11 ;  /* 0x0000001fff007819 */ /* 0x000fe2000001140b */
[----:B------:R-:W-:Y:S02]  /*0b30*/  IMAD.MOV.U32 R16, RZ, RZ, RZ ;  /* 0x000000ffff107224 */ /* 0x000fe400078e00ff */
[----:B------:R-:W-:Y:S01]  /*0b40*/  IMAD.MOV.U32 R184, RZ, RZ, RZ ;  /* 0x000000ffffb87224 */ /* 0x000fe200078e00ff */
[CC--:B------:R-:W-:Y:S01]  /*0b50*/  LEA.HI R3, R0.reuse, R11.reuse, RZ, 0x4 ;  /* 0x0000000b00037211 */ /* 0x0c0fe200078f20ff */
[----:B------:R-:W-:Y:S01]  /*0b60*/  IMAD.MOV.U32 R196, RZ, RZ, RZ ;  /* 0x000000ffffc47224 */ /* 0x000fe200078e00ff */
[----:B------:R-:W-:Y:S01]  /*0b70*/  LEA.HI R4, R0, R11, RZ, 0x7 ;  /* 0x0000000b00047211 */ /* 0x000fe200078f38ff */
[----:B------:R-:W-:Y:S01]  /*0b80*/  IMAD.MOV.U32 R194, RZ, RZ, RZ ;  /* 0x000000ffffc27224 */ /* 0x000fe200078e00ff */
[----:B------:R-:W-:Y:S01]  /*0b90*/  SHF.R.S32.HI R6, RZ, 0x4, R3 ;  /* 0x00000004ff067819 */ /* 0x000fe20000011403 */
[----:B------:R-:W-:Y:S01]  /*0ba0*/  UIADD3 UR60, UR60, 0x10400, URZ ;  /* 0x000104003c3c7890 */ /* 0x000fe2000fffe03f */
[----:B------:R-:W-:-:S02]  /*0bb0*/  LOP3.LUT R214, R4, 0xffffff80, RZ, 0xc0, !PT ;  /* 0xffffff8004d67812 */ /* 0x000fc400078ec0ff */
[----:B------:R-:W-:Y:S02]  /*0bc0*/  LEA.HI R5, R3, R6, RZ, 0x1 ;  /* 0x0000000603057211 */ /* 0x000fe400078f08ff */
[CC--:B------:R-:W-:Y:S01]  /*0bd0*/  LEA.HI R8, R0.reuse, R11.reuse, RZ, 0x2 ;  /* 0x0000000b00087211 */ /* 0x0c0fe200078f10ff */
[----:B------:R-:W-:Y:S01]  /*0be0*/  IMAD.IADD R214, R11, 0x1, -R214 ;  /* 0x000000010bd67824 */ /* 0x000fe200078e0ad6 */
[----:B------:R-:W-:Y:S02]  /*0bf0*/  LOP3.LUT R5, R5, 0x1ffffffe, RZ, 0xc0, !PT ;  /* 0x1ffffffe05057812 */ /* 0x000fe400078ec0ff */
[----:B------:R-:W-:Y:S02]  /*0c00*/  LEA.HI R192, R0, R11, RZ, 0x5 ;  /* 0x0000000b00c07211 */ /* 0x000fe400078f28ff */
[----:B------:R-:W-:Y:S01]  /*0c10*/  LOP3.LUT R3, R3, 0x3fffff0, RZ, 0xc0, !PT ;  /* 0x03fffff003037812 */ /* 0x000fe200078ec0ff */
[----:B------:R-:W-:Y:S01]  /*0c20*/  IMAD.IADD R5, R6, 0x1, -R5 ;  /* 0x0000000106057824 */ /* 0x000fe200078e0a05 */
[----:B------:R-:W-:-:S02]  /*0c30*/  LOP3.LUT R209, R8, 0xfffffffc, RZ, 0xc0, !PT ;  /* 0xfffffffc08d17812 */ /* 0x000fc400078ec0ff */
[----:B------:R-:W-:Y:S01]  /*0c40*/  SHF.R.S32.HI R7, RZ, 0x1f, R214 ;  /* 0x0000001fff077819 */ /* 0x000fe200000114d6 */
[C---:B------:R-:W-:Y:S01]  /*0c50*/  IMAD.IADD R3, R11.reuse, 0x1, -R3 ;  /* 0x000000010b037824 */ /* 0x040fe200078e0a03 */
[----:B------:R-:W-:Y:S01]  /*0c60*/  SHF.R.S32.HI R192, RZ, 0x5, R192 ;  /* 0x00000005ffc07819 */ /* 0x000fe200000114c0 */
[----:B------:R-:W-:Y:S01]  /*0c70*/  IMAD.IADD R209, R11, 0x1, -R209 ;  /* 0x000000010bd17824 */ /* 0x000fe200078e0ad1 */
[-C--:B------:R-:W-:Y:S02]  /*0c80*/  LEA.HI R6, R7, R214.reuse, RZ, 0x2 ;  /* 0x000000d607067211 */ /* 0x080fe400078f10ff */
[----:B------:R-:W-:Y:S01]  /*0c90*/  SHF.R.S32.HI R17, RZ, 0x2, R8 ;  /* 0x00000002ff117819 */ /* 0x000fe20000011408 */
[----:B------:R-:W-:Y:S01]  /*0ca0*/  IMAD R12, R192, 0x10, R3 ;  /* 0x00000010c00c7824 */ /* 0x000fe200078e0203 */
[----:B------:R-:W-:Y:S01]  /*0cb0*/  LOP3.LUT R9, R6, 0x7ffffffc, RZ, 0xc0, !PT ;  /* 0x7ffffffc06097812 */ /* 0x000fe200078ec0ff */
[----:B------:R-:W-:Y:S01]  /*0cc0*/  IMAD.SHL.U32 R22, R209, 0x4, RZ ;  /* 0x00000004d1167824 */ /* 0x000fe200078e00ff */
[--C-:B------:R-:W-:Y:S01]  /*0cd0*/  SHF.R.S32.HI R3, RZ, 0x2, R6.reuse ;  /* 0x00000002ff037819 */ /* 0x100fe20000011406 */
[----:B------:R-:W-:Y:S01]  /*0ce0*/  IMAD R235, R12, 0x8, R5 ;  /* 0x000000080ceb7824 */ /* 0x000fe200078e0205 */
[----:B------:R-:W-:Y:S01]  /*0cf0*/  SHF.R.S32.HI R6, RZ, 0x1f, R6 ;  /* 0x0000001fff067819 */ /* 0x000fe20000011406 */
[----:B------:R-:W-:Y:S01]  /*0d00*/  VIADD R186, R22, 0x20 ;  /* 0x0000002016ba7836 */ /* 0x000fe20000000000 */
[----:B------:R-:W-:Y:S01]  /*0d10*/  SHF.R.S32.HI R8, RZ, 0x1f, R8 ;  /* 0x0000001fff087819 */ /* 0x000fe20000011408 */
[----:B------:R-:W-:Y:S01]  /*0d20*/  IMAD.IADD R9, R214, 0x1, -R9 ;  /* 0x00000001d6097824 */ /* 0x000fe200078e0a09 */
[----:B------:R-:W-:Y:S01]  /*0d30*/  LEA.HI R6, R6, R3, RZ, 0x3 ;  /* 0x0000000306067211 */ /* 0x000fe200078f18ff */
[C---:B------:R-:W-:Y:S01]  /*0d40*/  IMAD.IADD R10, R22.reuse, 0x1, R186 ;  /* 0x00000001160a7824 */ /* 0x040fe200078e02ba */
[----:B------:R-:W-:Y:S01]  /*0d50*/  LEA.HI R7, R7, R214, RZ, 0x5 ;  /* 0x000000d607077211 */ /* 0x000fe200078f28ff */
[----:B------:R-:W-:Y:S01]  /*0d60*/  VIADD R188, R22, 0x40 ;  /* 0x0000004016bc7836 */ /* 0x000fe20000000000 */
[----:B------:R-:W-:Y:S01]  /*0d70*/  LOP3.LUT R6, R6, 0xfffffff8, RZ, 0xc0, !PT ;  /* 0xfffffff806067812 */ /* 0x000fe200078ec0ff */
[----:B------:R-:W-:Y:S01]  /*0d80*/  IMAD R233, R9, R14, 0x80 ;  /* 0x0000008009e97424 */ /* 0x000fe200078e020e */
[----:B------:R-:W-:Y:S01]  /*0d90*/  LEA.HI R8, R8, R17, RZ, 0x3 ;  /* 0x0000001108087211 */ /* 0x000fe200078f18ff */
[----:B------:R-:W-:Y:S01]  /*0da0*/  IMAD.IADD R5, R22, 0x1, R188 ;  /* 0x0000000116057824 */ /* 0x000fe200078e02bc */
[----:B------:R-:W-:Y:S01]  /*0db0*/  SHF.R.S32.HI R9, RZ, 0x1f, R10 ;  /* 0x0000001fff097819 */ /* 0x000fe2000001140a */
[----:B------:R-:W-:Y:S01]  /*0dc0*/  IMAD.IADD R6, R3, 0x1, -R6 ;  /* 0x0000000103067824 */ /* 0x000fe200078e0a06 */
[----:B------:R-:W-:Y:S01]  /*0dd0*/  SHF.R.S32.HI R7, RZ, 0x5, R7 ;  /* 0x00000005ff077819 */ /* 0x000fe20000011407 */
[----:B------:R-:W-:Y:S01]  /*0de0*/  VIADD R205, R17, 0x40 ;  /* 0x0000004011cd7836 */ /* 0x000fe20000000000 */
[----:B------:R-:W-:Y:S01]  /*0df0*/  LOP3.LUT R8, R8, 0xfffffff8, RZ, 0xc0, !PT ;  /* 0xfffffff808087812 */ /* 0x000fe200078ec0ff */
[----:B------:R-:W-:Y:S01]  /*0e00*/  IMAD.SHL.U32 R18, R209, 0x8, RZ ;  /* 0x00000008d1127824 */ /* 0x000fe200078e00ff */
[-C--:B------:R-:W-:Y:S01]  /*0e10*/  LEA.HI R12, R9, R10.reuse, RZ, 0x3 ;  /* 0x0000000a090c7211 */ /* 0x080fe200078f18ff */
[----:B------:R-:W-:Y:S01]  /*0e20*/  IMAD R7, R7, 0x10, R6 ;  /* 0x0000001007077824 */ /* 0x000fe200078e0206 */
[----:B------:R-:W-:Y:S01]  /*0e30*/  LEA.HI R9, R9, R10, RZ, 0x6 ;  /* 0x0000000a09097211 */ /* 0x000fe200078f30ff */
[----:B------:R-:W-:Y:S01]  /*0e40*/  IMAD.IADD R213, R17, 0x1, -R8 ;  /* 0x0000000111d57824 */ /* 0x000fe200078e0a08 */
[----:B------:R-:W-:Y:S01]  /*0e50*/  SHF.R.S32.HI R10, RZ, 0x1f, R5 ;  /* 0x0000001fff0a7819 */ /* 0x000fe20000011405 */
[----:B------:R-:W-:Y:S01]  /*0e60*/  IMAD.SHL.U32 R185, R205, 0x40, RZ ;  /* 0x00000040cdb97824 */ /* 0x000fe200078e00ff */
[----:B------:R-:W-:Y:S01]  /*0e70*/  SHF.R.S32.HI R6, RZ, 0x1f, R205 ;  /* 0x0000001fff067819 */ /* 0x000fe200000114cd */
[----:B------:R-:W-:Y:S01]  /*0e80*/  IMAD.SHL.U32 R191, R213, 0x40, RZ ;  /* 0x00000040d5bf7824 */ /* 0x000fe200078e00ff */
[----:B------:R-:W-:Y:S01]  /*0e90*/  LEA.HI R212, R10, R5, RZ, 0x3 ;  /* 0x000000050ad47211 */ /* 0x000fe200078f18ff */
[----:B------:R-:W-:Y:S01]  /*0ea0*/  IMAD.SHL.U32 R9, R9, 0x80, RZ ;  /* 0x0000008009097824 */ /* 0x000fe200078e00ff */
[----:B------:R-:W-:Y:S01]  /*0eb0*/  LEA.HI R6, R6, R205, RZ, 0x3 ;  /* 0x000000cd06067211 */ /* 0x000fe200078f18ff */
[----:B------:R-:W-:Y:S01]  /*0ec0*/  VIADD R187, R22, 0x10 ;  /* 0x0000001016bb7836 */ /* 0x000fe20000000000 */
[----:B------:R-:W-:Y:S01]  /*0ed0*/  LEA.HI R5, R10, R5, RZ, 0x6 ;  /* 0x000000050a057211 */ /* 0x000fe200078f30ff */
[----:B------:R-:W-:Y:S01]  /*0ee0*/  VIADD R189, R22, 0x30 ;  /* 0x0000003016bd7836 */ /* 0x000fe20000000000 */
[----:B------:R-:W-:Y:S01]  /*0ef0*/  SHF.R.S32.HI R231, RZ, 0x7, R4 ;  /* 0x00000007ffe77819 */ /* 0x000fe20000011404 */
[----:B------:R-:W-:Y:S01]  /*0f00*/  IMAD.SHL.U32 R6, R6, 0x40, RZ ;  /* 0x0000004006067824 */ /* 0x000fe200078e00ff */
[----:B------:R-:W-:Y:S01]  /*0f10*/  LOP3.LUT R185, R185, 0x1c0, RZ, 0xc0, !PT ;  /* 0x000001c0b9b97812 */ /* 0x000fe200078ec0ff */
[----:B------:R-:W-:Y:S01]  /*0f20*/  IMAD.SHL.U32 R5, R5, 0x80, RZ ;  /* 0x0000008005057824 */ /* 0x000fe200078e00ff */
[----:B------:R-:W-:Y:S01]  /*0f30*/  LOP3.LUT R191, R191, 0x1c0, RZ, 0xc0, !PT ;  /* 0x000001c0bfbf7812 */ /* 0x000fe200078ec0ff */
[----:B------:R-:W-:Y:S01]  /*0f40*/  VIADD R190, R22, 0x50 ;  /* 0x0000005016be7836 */ /* 0x000fe20000000000 */
[----:B------:R-:W-:Y:S01]  /*0f50*/  LOP3.LUT R195, R6, 0xfffffe00, RZ, 0xc0, !PT ;  /* 0xfffffe0006c37812 */ /* 0x000fe200078ec0ff */
[----:B------:R-:W-:Y:S01]  /*0f60*/  IMAD.SHL.U32 R216, R187, 0x2, RZ ;  /* 0x00000002bbd87824 */ /* 0x000fe200078e00ff */
[----:B------:R-:W-:Y:S01]  /*0f70*/  LEA.HI R4, R4, R231, RZ, 0x1 ;  /* 0x000000e704047211 */ /* 0x000fe200078f08ff */
[----:B------:R-:W-:Y:S01]  /*0f80*/  IMAD.SHL.U32 R218, R186, 0x2, RZ ;  /* 0x00000002bada7824 */ /* 0x000fe200078e00ff */
[----:B------:R-:W-:Y:S01]  /*0f90*/  SHF.R.U32.HI R230, RZ, 0x3, R185 ;  /* 0x00000003ffe67819 */ /* 0x000fe200000116b9 */
[----:B------:R-:W-:Y:S01]  /*0fa0*/  IMAD.SHL.U32 R220, R189, 0x2, RZ ;  /* 0x00000002bddc7824 */ /* 0x000fe200078e00ff */
[----:B------:R-:W-:Y:S01]  /*0fb0*/  SHF.R.U32.HI R193, RZ, 0x3, R191 ;  /* 0x00000003ffc17819 */ /* 0x000fe200000116bf */
[----:B------:R-:W-:Y:S01]  /*0fc0*/  IMAD.SHL.U32 R222, R188, 0x2, RZ ;  /* 0x00000002bcde7824 */ /* 0x000fe200078e00ff */
[----:B------:R-:W-:Y:S01]  /*0fd0*/  LOP3.LUT R3, R185, 0x38, R12, 0xf8, !PT ;  /* 0x00000038b9037812 */ /* 0x000fe200078ef80c */
[----:B------:R-:W-:Y:S01]  /*0fe0*/  IMAD.SHL.U32 R224, R190, 0x2, RZ ;  /* 0x00000002bee07824 */ /* 0x000fe200078e00ff */
[----:B------:R-:W-:Y:S01]  /*0ff0*/  LOP3.LUT R6, R191, 0x38, R212, 0xf8, !PT ;  /* 0x00000038bf067812 */ /* 0x000fe200078ef8d4 */
[----:B------:R-:W-:Y:S01]  /*1000*/  IMAD.SHL.U32 R235, R235, 0x8, RZ ;  /* 0x00000008ebeb7824 */ /* 0x000fe200078e00ff */
[----:B------:R-:W-:-:S02]  /*1010*/  LOP3.LUT R5, R5, 0xffffe000, RZ, 0xc0, !PT ;  /* 0xffffe00005057812 */ /* 0x000fc400078ec0ff */
[----:B------:R-:W-:Y:S02]  /*1020*/  LOP3.LUT R4, R4, 0x3fffffe, RZ, 0xc0, !PT ;  /* 0x03fffffe04047812 */ /* 0x000fe400078ec0ff */
[----:B------:R-:W-:Y:S01]  /*1030*/  LOP3.LUT R8, R3, R230, RZ, 0x3c, !PT ;  /* 0x000000e603087212 */ /* 0x000fe200078e3cff */
[----:B------:R-:W-:Y:S01]  /*1040*/  IMAD R3, R192, 0x200, R5 ;  /* 0x00000200c0037824 */ /* 0x000fe200078e0205 */
[----:B------:R-:W-:Y:S01]  /*1050*/  LOP3.LUT R6, R6, R193, RZ, 0x3c, !PT ;  /* 0x000000c106067212 */ /* 0x000fe200078e3cff */
[----:B------:R-:W-:Y:S01]  /*1060*/  IMAD.IADD R4, R231, 0x1, -R4 ;  /* 0x00000001e7047824 */ /* 0x000fe200078e0a04 */
[----:B------:R-:W-:Y:S02]  /*1070*/  LEA.HI R0, R0, R11, RZ, 0x3 ;  /* 0x0000000b00007211 */ /* 0x000fe400078f18ff */
[----:B------:R-:W-:Y:S01]  /*1080*/  LOP3.LUT R9, R9, 0xffffe000, RZ, 0xc0, !PT ;  /* 0xffffe00009097812 */ /* 0x000fe200078ec0ff */
[----:B------:R-:W-:Y:S01]  /*1090*/  IMAD.IADD R6, R3, 0x1, R6 ;  /* 0x0000000103067824 */ /* 0x000fe200078e0206 */
[----:B------:R-:W-:Y:S01]  /*10a0*/  LOP3.LUT R199, R0, 0xfffffff8, RZ, 0xc0, !PT ;  /* 0xfffffff800c77812 */ /* 0x000fe200078ec0ff */
[----:B------:R-:W-:Y:S01]  /*10b0*/  IMAD R232, R4, 0x40, R7 ;  /* 0x0000004004e87824 */ /* 0x000fe200078e0207 */
[----:B------:R-:W-:-:S02]  /*10c0*/  LEA.HI R3, R209, R209, RZ, 0x1 ;  /* 0x000000d1d1037211 */ /* 0x000fc400078f08ff */
[----:B------:R-:W-:Y:S01]  /*10d0*/  SHF.R.S32.HI R207, RZ, 0x3, R0 ;  /* 0x00000003ffcf7819 */ /* 0x000fe20000011400 */
[----:B------:R-:W-:Y:S01]  /*10e0*/  IMAD.IADD R199, R11, 0x1, -R199 ;  /* 0x000000010bc77824 */ /* 0x000fe200078e0ac7 */
[----:B------:R-:W-:Y:S02]  /*10f0*/  LOP3.LUT R4, R191, 0x38, R12, 0xf8, !PT ;  /* 0x00000038bf047812 */ /* 0x000fe400078ef80c */
[----:B------:R-:W-:Y:S01]  /*1100*/  LOP3.LUT R0, R3, 0x1ffffffe, RZ, 0xc0, !PT ;  /* 0x1ffffffe03007812 */ /* 0x000fe200078ec0ff */
[----:B------:R-:W-:Y:S01]  /*1110*/  IMAD.SHL.U32 R197, R199, 0x8, RZ ;  /* 0x00000008c7c57824 */ /* 0x000fe200078e00ff */
[----:B------:R-:W-:Y:S02]  /*1120*/  LOP3.LUT R7, R185, 0x38, R212, 0xf8, !PT ;  /* 0x00000038b9077812 */ /* 0x000fe400078ef8d4 */
[----:B------:R-:W-:Y:S01]  /*1130*/  LOP3.LUT R4, R4, R193, RZ, 0x3c, !PT ;  /* 0x000000c104047212 */ /* 0x000fe200078e3cff */
[----:B------:R-:W-:Y:S01]  /*1140*/  IMAD.IADD R3, R209, 0x1, -R0 ;  /* 0x00000001d1037824 */ /* 0x000fe200078e0a00 */
[----:B------:R-:W-:Y:S01]  /*1150*/  IADD3 R8, R8, R9, R195 ;  /* 0x0000000908087210 */ /* 0x000fe20007ffe0c3 */
[----:B------:R-:W-:Y:S01]  /*1160*/  IMAD R9, R192, 0x200, R9 ;  /* 0x00000200c0097824 */ /* 0x000fe200078e0209 */
[----:B------:R-:W-:Y:S01]  /*1170*/  LOP3.LUT R10, R7, R230, RZ, 0x3c, !PT ;  /* 0x000000e6070a7212 */ /* 0x000fe200078e3cff */
[----:B------:R-:W-:Y:S01]  /*1180*/  VIADD R198, R197, 0x40 ;  /* 0x00000040c5c67836 */ /* 0x000fe20000000000 */
[----:B------:R-:W-:Y:S01]  /*1190*/  LOP3.LUT R0, R185, 0x38, R18, 0xf8, !PT ;  /* 0x00000038b9007812 */ /* 0x000fe200078ef812 */
[----:B------:R-:W-:Y:S01]  /*11a0*/  IMAD.IADD R4, R9, 0x1, R4 ;  /* 0x0000000109047824 */ /* 0x000fe200078e0204 */
[----:B------:R-:W-:Y:S01]  /*11b0*/  IADD3 R10, R10, R5, R195 ;  /* 0x000000050a0a7210 */ /* 0x000fe20007ffe0c3 */
[----:B------:R-:W-:Y:S01]  /*11c0*/  IMAD R234, R3, 0x8, R232 ;  /* 0x0000000803ea7824 */ /* 0x000fe200078e02e8 */
[----:B------:R-:W-:-:S02]  /*11d0*/  SHF.R.S32.HI R14, RZ, 0x1f, R187 ;  /* 0x0000001fff0e7819 */ /* 0x000fc400000114bb */
[----:B------:R-:W-:Y:S02]  /*11e0*/  SHF.R.S32.HI R217, RZ, 0x1f, R186 ;  /* 0x0000001fffd97819 */ /* 0x000fe400000114ba */
[----:B------:R-:W-:Y:S02]  /*11f0*/  SHF.R.S32.HI R20, RZ, 0x1f, R189 ;  /* 0x0000001fff147819 */ /* 0x000fe400000114bd */
[----:B------:R-:W-:Y:S02]  /*1200*/  SHF.R.S32.HI R221, RZ, 0x1f, R188 ;  /* 0x0000001fffdd7819 */ /* 0x000fe400000114bc */
[----:B------:R-:W-:Y:S02]  /*1210*/  SHF.R.S32.HI R223, RZ, 0x1f, R190 ;  /* 0x0000001fffdf7819 */ /* 0x000fe400000114be */
[----:B------:R-:W-:Y:S02]  /*1220*/  LOP3.LUT R0, R195, R0, R230, 0xf6, !PT ;  /* 0x00000000c3007212 */ /* 0x000fe400078ef6e6 */
[----:B------:R-:W-:-:S02]  /*1230*/  SHF.R.S32.HI R237, RZ, 0x1f, R197 ;  /* 0x0000001fffed7819 */ /* 0x000fc400000114c5 */
[----:B------:R-:W-:Y:S02]  /*1240*/  SHF.R.S32.HI R236, RZ, 0x1f, R198 ;  /* 0x0000001fffec7819 */ /* 0x000fe400000114c6 */
[----:B------:R-:W-:Y:S02]  /*1250*/  SHF.L.U64.HI R215, R187, 0x1, R14 ;  /* 0x00000001bbd77819 */ /* 0x000fe4000001020e */
[----:B------:R-:W-:Y:S02]  /*1260*/  SHF.L.U64.HI R217, R186, 0x1, R217 ;  /* 0x00000001bad97819 */ /* 0x000fe400000102d9 */
[----:B------:R-:W-:Y:S02]  /*1270*/  SHF.L.U64.HI R219, R189, 0x1, R20 ;  /* 0x00000001bddb7819 */ /* 0x000fe40000010214 */
[----:B------:R-:W-:Y:S02]  /*1280*/  SHF.L.U64.HI R221, R188, 0x1, R221 ;  /* 0x00000001bcdd7819 */ /* 0x000fe400000102dd */
[----:B------:R-:W-:-:S02]  /*1290*/  SHF.L.U64.HI R223, R190, 0x1, R223 ;  /* 0x00000001bedf7819 */ /* 0x000fc400000102df */
[----:B------:R-:W-:Y:S02]  /*12a0*/  SHF.R.S32.HI R211, RZ, 0x3, R12 ;  /* 0x00000003ffd37819 */ /* 0x000fe4000001140c */
[----:B------:R-:W-:Y:S02]  /*12b0*/  SHF.R.S32.HI R212, RZ, 0x3, R212 ;  /* 0x00000003ffd47819 */ /* 0x000fe400000114d4 */
[----:B------:R-:W-:Y:S02]  /*12c0*/  LEA R228, R0, UR60, 0x1 ;  /* 0x0000003c00e47c11 */ /* 0x000fe4000f8e08ff */
[----:B------:R-:W-:Y:S02]  /*12d0*/  LEA R226, R8, UR60, 0x1 ;  /* 0x0000003c08e27c11 */ /* 0x000fe4000f8e08ff */
[----:B------:R-:W-:Y:S02]  /*12e0*/  LEA R225, R10, UR60, 0x1 ;  /* 0x0000003c0ae17c11 */ /* 0x000fe4000f8e08ff */
[----:B------:R-:W-:-:S02]  /*12f0*/  LEA R229, R4, UR60, 0x1 ;  /* 0x0000003c04e57c11 */ /* 0x000fc4000f8e08ff */
[----:B------:R-:W-:-:S07]  /*1300*/  LEA R227, R6, UR60, 0x1 ;  /* 0x0000003c06e37c11 */ /* 0x000fce000f8e08ff */
.L_x_817:
[----:B0--34-:R-:W0:Y:S01]  /*1310*/  LDC.64 R4, c[0x0][0xc88] ;  /* 0x00032200ff047b82 */ /* 0x019e220000000a00 */
[----:B------:R-:W-:Y:S01]  /*1320*/  ULDC.64 UR4, c[0x0][0xa28] ;  /* 0x00028a0000047ab9 */ /* 0x000fe20000000a00 */
[----:B------:R-:W-:Y:S01]  /*1330*/  ULDC.64 UR8, c[0x0][0xa18] ;  /* 0x0002860000087ab9 */ /* 0x000fe20000000a00 */
[----:B------:R-:W-:Y:S01]  /*1340*/  ULDC.64 UR6, c[0x0][0xa08] ;  /* 0x0002820000067ab9 */ /* 0x000fe20000000a00 */
[----:B0-----:R-:W-:-:S05]  /*1350*/  IMAD.WIDE R4, R127, 0x4, R4 ;  /* 0x000000047f047825 */ /* 0x001fca00078e0204 */
[----:B--2---:R-:W2:Y:S01]  /*1360*/  LDG.E R203, desc[UR40][R4.64] ;  /* 0x0000002804cb7981 */ /* 0x004ea2000c1e1900 */
[----:B------:R-:W-:Y:S01]  /*1370*/  ISETP.NE.U32.AND P2, PT, RZ, UR4, PT ;  /* 0x00000004ff007c0c */ /* 0x000fe2000bf45070 */
[----:B------:R-:W-:Y:S01]  /*1380*/  IMAD.MOV.U32 R3, RZ, RZ, RZ ;  /* 0x000000ffff037224 */ /* 0x000fe200078e00ff */
[----:B------:R-:W-:Y:S01]  /*1390*/  ISETP.NE.U32.AND P1, PT, RZ, UR8, PT ;  /* 0x00000008ff007c0c */ /* 0x000fe2000bf25070 */
[----:B------:R-:W-:Y:S01]  /*13a0*/  IMAD.MOV.U32 R29, RZ, RZ, RZ ;  /* 0x000000ffff1d7224 */ /* 0x000fe200078e00ff */
[----:B------:R-:W-:Y:S02]  /*13b0*/  ISETP.NE.AND.EX P2, PT, RZ, UR5, PT, P2 ;  /* 0x00000005ff007c0c */ /* 0x000fe4000bf45320 */
[----:B------:R-:W-:Y:S02]  /*13c0*/  ISETP.NE.AND.EX P1, PT, RZ, UR9, PT, P1 ;  /* 0x00000009ff007c0c */ /* 0x000fe4000bf25310 */
[----:B------:R-:W-:-:S04]  /*13d0*/  ISETP.NE.U32.AND P0, PT, RZ, UR6, PT ;  /* 0x00000006ff007c0c */ /* 0x000fc8000bf05070 */
[----:B------:R-:W-:Y:S02]  /*13e0*/  ISETP.NE.AND.EX P0, PT, RZ, UR7, PT, P0 ;  /* 0x00000007ff007c0c */ /* 0x000fe4000bf05300 */
[----:B--2---:R-:W-:Y:S01]  /*13f0*/  SHF.R.S32.HI R208, RZ, 0x1f, R203 ;  /* 0x0000001fffd07819 */ /* 0x004fe200000114cb */
[C---:B------:R-:W-:Y:S02]  /*1400*/  IMAD.SHL.U32 R201, R203.reuse, 0x4, RZ ;  /* 0x00000004cbc97824 */ /* 0x040fe400078e00ff */
[C---:B------:R-:W-:Y:S02]  /*1410*/  @P2 LEA R4, P3, R203.reuse, UR4, 0x2 ;  /* 0x00000004cb042c11 */ /* 0x040fe4000f8610ff */
[C-C-:B------:R-:W-:Y:S02]  /*1420*/  SHF.L.U64.HI R202, R203.reuse, 0x2, R208.reuse ;  /* 0x00000002cbca7819 */ /* 0x140fe400000102d0 */
[----:B------:R-:W-:Y:S01]  /*1430*/  @P2 LEA.HI.X R5, R203, UR5, R208, 0x2, P3 ;  /* 0x00000005cb052c11 */ /* 0x000fe200098f14d0 */
[----:B------:R-:W-:Y:S01]  /*1440*/  ULDC UR4, c[0x0][0x288] ;  /* 0x0000a20000047ab9 */ /* 0x000fe20000000800 */
[----:B------:R-:W-:-:S03]  /*1450*/  IADD3 R8, P4, R201, UR6, RZ ;  /* 0x00000006c9087c10 */ /* 0x000fc6000ff9e0ff */
[----:B------:R0:W5:Y:S01]  /*1460*/  @P2 LDG.E R3, desc[UR40][R4.64] ;  /* 0x0000002804032981 */ /* 0x000162000c1e1900 */
[----:B------:R-:W-:Y:S01]  /*1470*/  @P1 IADD3 R6, P2, R201, UR8, RZ ;  /* 0x00000008c9061c10 */ /* 0x000fe2000ff5e0ff */
[----:B------:R-:W-:Y:S01]  /*1480*/  IMAD.U32 R149, RZ, RZ, UR4 ;  /* 0x00000004ff957e24 */ /* 0x000fe2000f8e00ff */
[C---:B------:R-:W-:Y:S01]  /*1490*/  IADD3.X R9, R202.reuse, UR7, RZ, P4, !PT ;  /* 0x00000007ca097c10 */ /* 0x040fe2000a7fe4ff */
[----:B------:R-:W-:Y:S01]  /*14a0*/  ULDC.64 UR4, c[0x0][0x418] ;  /* 0x0001060000047ab9 */ /* 0x000fe20000000a00 */
[----:B------:R-:W-:-:S03]  /*14b0*/  @P1 IADD3.X R7, R202, UR9, RZ, P2, !PT ;  /* 0x00000009ca071c10 */ /* 0x000fc600097fe4ff */
[----:B------:R0:W5:Y:S01]  /*14c0*/  @P0 LDG.E R29, desc[UR40][R8.64] ;  /* 0x00000028081d0981 */ /* 0x000162000c1e1900 */
[----:B------:R-:W-:Y:S01]  /*14d0*/  UISETP.NE.U32.AND UP0, UPT, UR4, URZ, UPT ;  /* 0x0000003f0400728c */ /* 0x000fe2000bf05070 */
[----:B------:R-:W-:Y:S02]  /*14e0*/  ULDC.64 UR8, c[0x0][0xa20] ;  /* 0x0002880000087ab9 */ /* 0x000fe40000000a00 */
[----:B------:R0:W5:Y:S01]  /*14f0*/  @P1 LDG.E R149, desc[UR40][R6.64] ;  /* 0x0000002806951981 */ /* 0x000162000c1e1900 */
[----:B------:R-:W-:Y:S01]  /*1500*/  UISETP.NE.AND.EX UP0, UPT, UR5, URZ, UPT, UP0 ;  /* 0x0000003f0500728c */ /* 0x000fe2000bf05300 */
[----:B------:R-:W-:Y:S01]  /*1510*/  ULDC UR4, c[0x0][0x424] ;  /* 0x0001090000047ab9 */ /* 0x000fe20000000800 */
[----:B------:R-:W-:Y:S02]  /*1520*/  ISETP.NE.U32.AND P2, PT, RZ, UR8, PT ;  /* 0x00000008ff007c0c */ /* 0x000fe4000bf45070 */
[----:B------:R-:W-:Y:S01]  /*1530*/  USEL UR4, UR4, 0x1, UP0 ;  /* 0x0000000104047887 */ /* 0x000fe20008000000 */
[----:B------:R-:W-:Y:S01]  /*1540*/  ULDC UR5, c[0x0][0x2f0] ;  /* 0x0000bc0000057ab9 */ /* 0x000fe20000000800 */
[----:B------:R-:W-:-:S02]  /*1550*/  ISETP.NE.AND.EX P2, PT, RZ, UR9, PT, P2 ;  /* 0x00000009ff007c0c */ /* 0x000fc4000bf45320 */
[----:B------:R-:W-:-:S03]  /*1560*/  UIMAD UR4, UR4, UR5, URZ ;  /* 0x00000005040472a4 */ /* 0x000fc6000f8e023f */
[----:B------:R-:W-:Y:S01]  /*1570*/  ULDC UR5, c[0x0][0x348] ;  /* 0x0000d20000057ab9 */ /* 0x000fe20000000800 */
[----:B------:R-:W-:Y:S02]  /*1580*/  IMAD.MOV.U32 R206, RZ, RZ, R125 ;  /* 0x000000ffffce7224 */ /* 0x000fe400078e007d */
[----:B------:R-:W-:Y:S02]  /*1590*/  IMAD.MOV.U32 R200, RZ, RZ, R126 ;  /* 0x000000ffffc87224 */ /* 0x000fe400078e007e */
[----:B------:R-:W-:Y:S01]  /*15a0*/  IMAD.MOV.U32 R27, RZ, RZ, R203 ;  /* 0x000000ffff1b7224 */ /* 0x000fe200078e00cb */
[----:B0-----:R-:W-:Y:S06]  /*15b0*/  @P1 BRA `(.L_x_613) ;  /* 0x0000000000241947 */ /* 0x001fec0003800000 */
[----:B------:R-:W-:Y:S02]  /*15c0*/  ULDC.64 UR6, c[0x0][0xa00] ;  /* 0x0002800000067ab9 */ /* 0x000fe40000000a00 */
[----:B------:R-:W-:-:S04]  /*15d0*/  ISETP.NE.U32.AND P1, PT, RZ, UR6, PT ;  /* 0x00000006ff007c0c */ /* 0x000fc8000bf25070 */
[----:B------:R-:W-:-:S13]  /*15e0*/  ISETP.NE.AND.EX P1, PT, RZ, UR7, PT, P1 ;  /* 0x00000007ff007c0c */ /* 0x000fda000bf25310 */
[----:B------:R-:W-:Y:S05]  /*15f0*/  @!P1 BRA `(.L_x_613) ;  /* 0x0000000000149947 */ /* 0x000fea0003800000 */
[----:B------:R-:W0:Y:S02]  /*1600*/  LDC.64 R4, c[0x0][0xa00] ;  /* 0x00028000ff047b82 */ /* 0x000e240000000a00 */
[----:B0-----:R-:W-:-:S05]  /*1610*/  IMAD.WIDE R4, R27, 0x4, R4 ;  /* 0x000000041b047825 */ /* 0x001fca00078e0204 */
[----:B-----5:R-:W2:Y:S04]  /*1620*/  LDG.E R149, desc[UR40][R4.64] ;  /* 0x0000002804957981 */ /* 0x020ea8000c1e1900 */
[----:B------:R-:W2:Y:S02]  /*1630*/  LDG.E R0, desc[UR40][R4.64+0x4] ;  /* 0x0000042804007981 */ /* 0x000ea4000c1e1900 */
[----:B--2---:R-:W-:-:S07]  /*1640*/  IMAD.IADD R149, R0, 0x1, -R149 ;  /* 0x0000000100957824 */ /* 0x004fce00078e0a95 */
.L_x_613:
[----:B------:R-:W-:Y:S02]  /*1650*/  IMAD.U32 R25, RZ, RZ, UR5 ;  /* 0x00000005ff197e24 */ /* 0x000fe4000f8e00ff */
[----:B------:R-:W-:Y:S01]  /*1660*/  IMAD.U32 R26, RZ, RZ, UR4 ;  /* 0x00000004ff1a7e24 */ /* 0x000fe2000f8e00ff */
[----:B------:R-:W-:Y:S06]  /*1670*/  @!P2 BRA `(.L_x_614) ;  /* 0x000000000010a947 */ /* 0x000fec0003800000 */
[----:B------:R-:W-:-:S04]  /*1680*/  IADD3 R4, P0, R201, UR8, RZ ;  /* 0x00000008c9047c10 */ /* 0x000fc8000ff1e0ff */
[----:B------:R-:W-:-:S05]  /*1690*/  IADD3.X R5, R202, UR9, RZ, P0, !PT ;  /* 0x00000009ca057c10 */ /* 0x000fca00087fe4ff */
[----:B------:R0:W5:Y:S01]  /*16a0*/  LDG.E R26, desc[UR40][R4.64] ;  /* 0x00000028041a7981 */ /* 0x000162000c1e1900 */
[----:B------:R-:W-:Y:S05]  /*16b0*/  BRA `(.L_x_615) ;  /* 0x0000000000107947 */ /* 0x000fea0003800000 */
.L_x_614:
[----:B------:R-:W-:Y:S05]  /*16c0*/  @!P0 BRA `(.L_x_615) ;  /* 0x00000000000c8947 */ /* 0x000fea0003800000 */
[----:B------:R-:W2:Y:S04]  /*16d0*/  LDG.E R5, desc[UR40][R8.64] ;  /* 0x0000002808057981 */ /* 0x000ea8000c1e1900 */
[----:B------:R-:W2:Y:S02]  /*16e0*/  LDG.E R26, desc[UR40][R8.64+0x4] ;  /* 0x00000428081a7981 */ /* 0x000ea4000c1e1900 */
[----:B--2---:R-:W-:-:S07]  /*16f0*/  IMAD.IADD R26, R26, 0x1, -R5 ;  /* 0x000000011a1a7824 */ /* 0x004fce00078e0a05 */
.L_x_615:
[----:B------:R-:W-:Y:S02]  /*1700*/  ULDC.64 UR4, c[0x0][0xa10] ;  /* 0x0002840000047ab9 */ /* 0x000fe40000000a00 */
[----:B------:R-:W-:-:S04]  /*1710*/  ISETP.NE.U32.AND P0, PT, RZ, UR4, PT ;  /* 0x00000004ff007c0c */ /* 0x000fc8000bf05070 */
[----:B------:R-:W-:Y:S01]  /*1720*/  ISETP.NE.AND.EX P0, PT, RZ, UR5, PT, P0 ;  /* 0x00000005ff007c0c */ /* 0x000fe2000bf05300 */
[----:B------:R-:W-:-:S12]  /*1730*/  ULDC.64 UR4, c[0x0][0xa30] ;  /* 0x00028c0000047ab9 */ /* 0x000fd80000000a00 */
[----:B0-----:R-:W0:Y:S02]  /*1740*/  @P0 LDC.64 R4, c[0x0][0xa10] ;  /* 0x00028400ff040b82 */ /* 0x001e240000000a00 */
[----:B0-----:R-:W-:-:S05]  /*1750*/  @P0 IMAD.WIDE R4, R27, 0x4, R4 ;  /* 0x000000041b040825 */ /* 0x001fca00078e0204 */
[----:B------:R-:W2:Y:S04]  /*1760*/  @P0 LDG.E R0, desc[UR40][R4.64] ;  /* 0x0000002804000981 */ /* 0x000ea8000c1e1900 */
[----:B------:R-:W2:Y:S01]  /*1770*/  @P0 LDG.E R9, desc[UR40][R4.64+0x4] ;  /* 0x0000042804090981 */ /* 0x000ea2000c1e1900 */
[----:B------:R-:W-:Y:S01]  /*1780*/  ISETP.NE.U32.AND P1, PT, RZ, UR4, PT ;  /* 0x00000004ff007c0c */ /* 0x000fe2000bf25070 */
[----:B-----5:R-:W-:-:S03]  /*1790*/  IMAD.MOV.U32 R144, RZ, RZ, R26 ;  /* 0x000000ffff907224 */ /* 0x020fc600078e001a */
[----:B------:R-:W-:-:S13]  /*17a0*/  ISETP.NE.AND.EX P1, PT, RZ, UR5, PT, P1 ;  /* 0x00000005ff007c0c */ /* 0x000fda000bf25310 */
[----:B------:R-:W-:-:S04]  /*17b0*/  @P1 IADD3 R6, P2, R201, UR4, RZ ;  /* 0x00000004c9061c10 */ /* 0x000fc8000ff5e0ff */
[----:B------:R-:W-:-:S05]  /*17c0*/  @P1 IADD3.X R7, R202, UR5, RZ, P2, !PT ;  /* 0x00000005ca071c10 */ /* 0x000fca00097fe4ff */
[----:B------:R0:W5:Y:S01]  /*17d0*/  @P1 LDG.E R144, desc[UR40][R6.64] ;  /* 0x0000002806901981 */ /* 0x000162000c1e1900 */
[----:B------:R-:W-:Y:S01]  /*17e0*/  IMAD.IADD R8, R26, 0x1, -R3 ;  /* 0x000000011a087824 */ /* 0x000fe200078e0a03 */
[----:B------:R-:W-:-:S03]  /*17f0*/  PLOP3.LUT P2, PT, PT, PT, PT, 0x80, 0x0 ;  /* 0x000000000000781c */ /* 0x000fc60003f4f070 */
[----:B------:R-:W-:-:S05]  /*1800*/  IMAD.MOV R123, RZ, RZ, -R8 ;  /* 0x000000ffff7b7224 */ /* 0x000fca00078e0a08 */
[----:B------:R-:W-:Y:S01]  /*1810*/  VIMNMX R123, RZ, R123, !PT ;  /* 0x0000007bff7b7248 */ /* 0x000fe20007fe0100 */
[----:B--2---:R-:W-:-:S04]  /*1820*/  @P0 IMAD.IADD R25, R9, 0x1, -R0 ;  /* 0x0000000109190824 */ /* 0x004fc800078e0a00 */
[----:B------:R-:W-:-:S04]  /*1830*/  IMAD.IADD R150, R8, 0x1, R25 ;  /* 0x0000000108967824 */ /* 0x000fc800078e0219 */
[----:B------:R-:W-:-:S05]  /*1840*/  VIADD R0, R150, 0x7f ;  /* 0x0000007f96007836 */ /* 0x000fca0000000000 */
[----:B------:R-:W-:-:S04]  /*1850*/  SHF.R.S32.HI R3, RZ, 0x1f, R0 ;  /* 0x0000001fff037819 */ /* 0x000fc80000011400 */
[----:B------:R-:W-:-:S04]  /*1860*/  LEA.HI R3, R3, R0, RZ, 0x7 ;  /* 0x0000000003037211 */ /* 0x000fc800078f38ff */
[----:B------:R-:W-:Y:S02]  /*1870*/  LOP3.LUT R0, R3, 0xffffff80, RZ, 0xc0, !PT ;  /* 0xffffff8003007812 */ /* 0x000fe400078ec0ff */
[----:B------:R-:W-:Y:S02]  /*1880*/  SHF.R.S32.HI R210, RZ, 0x7, R3 ;  /* 0x00000007ffd27819 */ /* 0x000fe40000011403 */
[----:B------:R-:W-:-:S04]  /*1890*/  VIADDMNMX R0, R0, -R8, R25, PT ;  /* 0x8000000800007246 */ /* 0x000fc80003800119 */
[----:B------:R-:W-:Y:S02]  /*18a0*/  ISETP.GT.AND P0, PT, R0, R123, PT ;  /* 0x0000007b0000720c */ /* 0x000fe40003f04270 */
[----:B------:R-:W-:-:S05]  /*18b0*/  SHF.R.U32.HI R123, RZ, 0x7, R123 ;  /* 0x00000007ff7b7819 */ /* 0x000fca000001167b */
[----:B------:R-:W-:-:S06]  /*18c0*/  IMAD.MOV.U32 R24, RZ, RZ, R123 ;  /* 0x000000ffff187224 */ /* 0x000fcc00078e007b */
[----:B------:R-:W-:-:S05]  /*18d0*/  @P0 VIADD R0, R0, 0x7f ;  /* 0x0000007f00000836 */ /* 0x000fca0000000000 */
[----:B------:R-:W-:-:S04]  /*18e0*/  @P0 SHF.R.S32.HI R5, RZ, 0x1f, R0 ;  /* 0x0000001fff050819 */ /* 0x000fc80000011400 */
[----:B------:R-:W-:-:S04]  /*18f0*/  @P0 LEA.HI R5, R5, R0, RZ, 0x7 ;  /* 0x0000000005050211 */ /* 0x000fc800078f38ff */
[----:B------:R-:W-:-:S04]  /*1900*/  @P0 SHF.R.S32.HI R24, RZ, 0x7, R5 ;  /* 0x00000007ff180819 */ /* 0x000fc80000011405 */
[----:B------:R-:W-:-:S13]  /*1910*/  ISETP.GT.AND P0, PT, R24, R123, PT ;  /* 0x0000007b1800720c */ /* 0x000fda0003f04270 */
[----:B0-----:R-:W-:Y:S05]  /*1920*/  @!P0 BRA `(.L_x_616) ;  /* 0x0000009000088947 */ /* 0x001fea0003800000 */
[----:B------:R-:W-:Y:S01]  /*1930*/  VIADD R116, R2, 0x1c400 ;  /* 0x0001c40002747836 */ /* 0x000fe20000000000 */
[----:B------:R-:W-:Y:S04]  /*1940*/  BSSY B6, `(.L_x_617) ;  /* 0x0000013000067945 */ /* 0x000fe80003800000 */
[----:B------:R-:W-:-:S13]  /*1950*/  LOP3.LUT P0, RZ, R116, 0x3ff, RZ, 0xc0, !PT ;  /* 0x000003ff74ff7812 */ /* 0x000fda000780c0ff */
[----:B------:R-:W-:Y:S05]  /*1960*/  @!P0 BRA `(.L_x_618) ;  /* 0x0000000000408947 */ /* 0x000fea0003800000 */
        /* <DEDUP_REMOVED lines=15> */
[----:B-1---5:R-:W-:Y:S05]  /*1a60*/  CALL.ABS.NOINC R14 ;  /* 0x000000000e007343 */ /* 0x022fea0003c00000 */
.L_x_618:
[----:B------:R-:W-:Y:S05]  /*1a70*/  BSYNC B6 ;  /* 0x0000000000067941 */ /* 0x000fea0003800000 */
.L_x_617:
        /* <DEDUP_REMOVED lines=20> */
.L_x_620:
[----:B------:R-:W-:Y:S05]  /*1bc0*/  BSYNC B6 ;  /* 0x0000000000067941 */ /* 0x000fea0003800000 */
.L_x_619:
[----:B------:R-:W-:Y:S01]  /*1bd0*/  ULDC.64 UR4, c[0x0][0x9f8] ;  /* 0x00027e0000047ab9 */ /* 0x000fe20000000a00 */
[----:B------:R-:W2:Y:S01]  /*1be0*/  LDL.LU R20, [R1+0x10] ;  /* 0x0000100001147983 */ /* 0x000ea20000300800 */
[----:B------:R-:W-:Y:S01]  /*1bf0*/  ISETP.NE.U32.AND P0, PT, RZ, UR4, PT ;  /* 0x00000004ff007c0c */ /* 0x000fe2000bf05070 */
[----:B------:R-:W0:Y:S01]  /*1c00*/  LDC.64 R134, c[0x0][0x300] ;  /* 0x0000c000ff867b82 */ /* 0x000e220000000a00 */
[----:B------:R-:W-:Y:S01]  /*1c10*/  SHF.R.S32.HI R8, RZ, 0x1f, R126 ;  /* 0x0000001fff087819 */ /* 0x000fe2000001147e */
[C---:B------:R-:W-:Y:S01]  /*1c20*/  VIADD R0, R18.reuse, 0x80 ;  /* 0x0000008012007836 */ /* 0x040fe20000000000 */
[----:B------:R-:W-:Y:S01]  /*1c30*/  ISETP.NE.AND.EX P0, PT, RZ, UR5, PT, P0 ;  /* 0x00000005ff007c0c */ /* 0x000fe2000bf05300 */
[C---:B------:R-:W-:Y:S01]  /*1c40*/  VIADD R101, R18.reuse, 0x20 ;  /* 0x0000002012657836 */ /* 0x040fe20000000000 */
[----:B------:R-:W-:Y:S01]  /*1c50*/  ULDC.64 UR6, c[0x0][0x330] ;  /* 0x0000cc0000067ab9 */ /* 0x000fe20000000a00 */
[----:B------:R-:W-:Y:S01]  /*1c60*/  SHF.R.S32.HI R19, RZ, 0x1f, R18 ;  /* 0x0000001fff137819 */ /* 0x000fe20000011412 */
[----:B------:R-:W-:Y:S01]  /*1c70*/  IMAD.IADD R118, R29, 0x1, R26 ;  /* 0x000000011d767824 */ /* 0x000fe200078e021a */
[----:B------:R-:W1:Y:S08]  /*1c80*/  LDC R21, c[0x0][0x3f4] ;  /* 0x0000fd00ff157b82 */ /* 0x000e700000000800 */
[----:B------:R-:W-:Y:S01]  /*1c90*/  @P0 IADD3 R4, P1, R201, UR4, RZ ;  /* 0x00000004c9040c10 */ /* 0x000fe2000ff3e0ff */
[----:B------:R-:W-:Y:S01]  /*1ca0*/  ULDC UR4, c[0x0][0x2f4] ;  /* 0x0000bd0000047ab9 */ /* 0x000fe20000000800 */
[----:B------:R-:W-:Y:S01]  /*1cb0*/  VIADD R100, R18, 0x40 ;  /* 0x0000004012647836 */ /* 0x000fe20000000000 */
[----:B------:R-:W3:Y:S01]  /*1cc0*/  LDC.64 R36, c[0x0][0x408] ;  /* 0x00010200ff247b82 */ /* 0x000ee20000000a00 */
[----:B------:R-:W-:-:S05]  /*1cd0*/  @P0 IADD3.X R5, R202, UR5, RZ, P1, !PT ;  /* 0x00000005ca050c10 */ /* 0x000fca0008ffe4ff */
[----:B------:R4:W2:Y:S01]  /*1ce0*/  @P0 LDG.E R27, desc[UR40][R4.64] ;  /* 0x00000028041b0981 */ /* 0x0008a2000c1e1900 */
[----:B------:R-:W-:Y:S01]  /*1cf0*/  ISETP.GE.AND P3, PT, R0, UR4, PT ;  /* 0x0000000400007c0c */ /* 0x000fe2000bf66270 */
[----:B------:R-:W-:Y:S01]  /*1d00*/  IMAD R3, R8, UR6, RZ ;  /* 0x0000000608037c24 */ /* 0x000fe2000f8e02ff */
[----:B------:R-:W-:Y:S01]  /*1d10*/  ISETP.GE.AND P1, PT, R101, UR4, PT ;  /* 0x0000000465007c0c */ /* 0x000fe2000bf26270 */
[C---:B------:R-:W-:Y:S01]  /*1d20*/  VIADD R0, R18.reuse, 0xa0 ;  /* 0x000000a012007836 */ /* 0x040fe20000000000 */
[----:B------:R-:W-:Y:S01]  /*1d30*/  ISETP.GE.AND P0, PT, R18, UR4, PT ;  /* 0x0000000412007c0c */ /* 0x000fe2000bf06270 */
[C---:B------:R-:W-:Y:S01]  /*1d40*/  IMAD R3, R126.reuse, UR7, R3 ;  /* 0x000000077e037c24 */ /* 0x040fe2000f8e0203 */
[----:B------:R-:W-:Y:S01]  /*1d50*/  SEL R14, RZ, 0x10, P3 ;  /* 0x00000010ff0e7807 */ /* 0x000fe20001800000 */
[----:B------:R-:W-:Y:S01]  /*1d60*/  IMAD.WIDE.U32 R104, R126, UR6, R18 ;  /* 0x000000067e687c25 */ /* 0x000fe2000f8e0012 */
[----:B------:R-:W-:Y:S01]  /*1d70*/  ISETP.GE.AND P2, PT, R0, UR4, PT ;  /* 0x0000000400007c0c */ /* 0x000fe2000bf46270 */
[----:B------:R-:W-:Y:S01]  /*1d80*/  ULDC.64 UR6, c[0x0][0xa08] ;  /* 0x0002820000067ab9 */ /* 0x000fe20000000a00 */
[----:B----4-:R-:W-:Y:S01]  /*1d90*/  SEL R4, RZ, 0xffffffff, P1 ;  /* 0xffffffffff047807 */ /* 0x010fe20000800000 */
[----:B------:R-:W-:Y:S01]  /*1da0*/  VIADD R99, R18, 0x60 ;  /* 0x0000006012637836 */ /* 0x000fe20000000000 */
[----:B------:R-:W-:Y:S01]  /*1db0*/  SHF.R.S32.HI R0, RZ, 0x1f, R118 ;  /* 0x0000001fff007819 */ /* 0x000fe20000011476 */
[----:B------:R-:W-:Y:S01]  /*1dc0*/  IMAD.IADD R105, R105, 0x1, R3 ;  /* 0x0000000169697824 */ /* 0x000fe200078e0203 */
[----:B------:R-:W-:Y:S01]  /*1dd0*/  SEL R3, RZ, 0x1, P0 ;  /* 0x00000001ff037807 */ /* 0x000fe20000000000 */
[----:B------:R-:W-:Y:S01]  /*1de0*/  IMAD.SHL.U32 R4, R4, 0x2, RZ ;  /* 0x0000000204047824 */ /* 0x000fe200078e00ff */
[----:B------:R-:W-:Y:S01]  /*1df0*/  ISETP.GE.AND P0, PT, R100, UR4, PT ;  /* 0x0000000464007c0c */ /* 0x000fe2000bf06270 */
[-C--:B0-----:R-:W-:Y:S01]  /*1e00*/  IMAD R9, R0, R134.reuse, RZ ;  /* 0x0000008600097224 */ /* 0x081fe200078e02ff */
[----:B------:R-:W-:Y:S01]  /*1e10*/  ISETP.GE.AND P1, PT, R99, UR4, PT ;  /* 0x0000000463007c0c */ /* 0x000fe2000bf26270 */
[----:B------:R-:W-:Y:S01]  /*1e20*/  ULDC.64 UR4, c[0x0][0x308] ;  /* 0x0000c20000047ab9 */ /* 0x000fe20000000a00 */
[----:B------:R-:W-:Y:S01]  /*1e30*/  LOP3.LUT R3, R4, 0x2, R3, 0xe2, !PT ;  /* 0x0000000204037812 */ /* 0x000fe200078ee203 */
[----:B------:R-:W-:Y:S01]  /*1e40*/  IMAD.WIDE.U32 R4, R118, R134, RZ ;  /* 0x0000008676047225 */ /* 0x000fe200078e00ff */
[----:B------:R-:W-:-:S02]  /*1e50*/  SEL R6, RZ, 0x4, P0 ;  /* 0x00000004ff067807 */ /* 0x000fc40000000000 */
[----:B------:R-:W-:Y:S01]  /*1e60*/  SEL R7, RZ, 0x8, P1 ;  /* 0x00000008ff077807 */ /* 0x000fe20000800000 */
[----:B------:R-:W-:Y:S01]  /*1e70*/  IMAD R9, R118, R135, R9 ;  /* 0x0000008776097224 */ /* 0x000fe200078e0209 */
[----:B------:R-:W-:Y:S01]  /*1e80*/  ISETP.NE.U32.AND P0, PT, RZ, UR6, PT ;  /* 0x00000006ff007c0c */ /* 0x000fe2000bf05070 */
[----:B---3--:R-:W-:Y:S01]  /*1e90*/  IMAD.WIDE.U32 R108, R17, R36, R18 ;  /* 0x00000024116c7225 */ /* 0x008fe200078e0012 */
[----:B------:R-:W-:Y:S02]  /*1ea0*/  LOP3.LUT R3, R7, R3, R6, 0xfe, !PT ;  /* 0x0000000307037212 */ /* 0x000fe400078efe06 */
[----:B------:R-:W-:Y:S01]  /*1eb0*/  ISETP.NE.AND.EX P0, PT, RZ, UR7, PT, P0 ;  /* 0x00000007ff007c0c */ /* 0x000fe2000bf05300 */
[----:B------:R-:W-:Y:S01]  /*1ec0*/  IMAD.IADD R5, R5, 0x1, R9 ;  /* 0x0000000105057824 */ /* 0x000fe200078e0209 */
[----:B------:R-:W-:Y:S01]  /*1ed0*/  LOP3.LUT R14, R3, R14, RZ, 0xfc, !PT ;  /* 0x0000000e030e7212 */ /* 0x000fe200078efcff */
[----:B------:R-:W-:Y:S01]  /*1ee0*/  IMAD R7, R8, UR4, RZ ;  /* 0x0000000408077c24 */ /* 0x000fe2000f8e02ff */
[----:B------:R-:W-:Y:S01]  /*1ef0*/  SHF.R.S32.HI R145, RZ, 0x1f, R17 ;  /* 0x0000001fff917819 */ /* 0x000fe20000011411 */
[----:B------:R-:W-:Y:S01]  /*1f00*/  IMAD.MOV.U32 R124, RZ, RZ, 0x20 ;  /* 0x00000020ff7c7424 */ /* 0x000fe200078e00ff */
[----:B------:R-:W-:Y:S01]  /*1f10*/  SHF.R.S32.HI R23, RZ, 0x1f, R22 ;  /* 0x0000001fff177819 */ /* 0x000fe20000011416 */
[----:B------:R-:W-:Y:S01]  /*1f20*/  IMAD R9, R126, UR5, R7 ;  /* 0x000000057e097c24 */ /* 0x000fe2000f8e0207 */
[-C--:B-1----:R-:W-:Y:S01]  /*1f30*/  ISETP.GE.AND P4, PT, R100, R21.reuse, PT ;  /* 0x000000156400720c */ /* 0x082fe20003f86270 */
[----:B------:R-:W-:Y:S01]  /*1f40*/  IMAD.WIDE.U32 R6, R126, UR4, R4 ;  /* 0x000000047e067c25 */ /* 0x000fe2000f8e0004 */
[----:B------:R-:W-:Y:S01]  /*1f50*/  ULDC.64 UR4, c[0x0][0x310] ;  /* 0x0000c40000047ab9 */ /* 0x000fe20000000a00 */
[----:B------:R-:W0:Y:S01]  /*1f60*/  LDC.64 R4, c[0x0][0x3f8] ;  /* 0x0000fe00ff047b82 */ /* 0x000e220000000a00 */
[----:B------:R-:W-:Y:S01]  /*1f70*/  ISETP.GE.AND P1, PT, R101, R21, PT ;  /* 0x000000156500720c */ /* 0x000fe20003f26270 */
[----:B------:R-:W-:Y:S01]  /*1f80*/  IMAD.IADD R7, R7, 0x1, R9 ;  /* 0x0000000107077824 */ /* 0x000fe200078e0209 */
[----:B------:R-:W-:Y:S01]  /*1f90*/  LOP3.LUT P3, RZ, R213, 0x4, RZ, 0xc0, !PT ;  /* 0x00000004d5ff7812 */ /* 0x000fe2000786c0ff */
[-C--:B------:R-:W-:Y:S01]  /*1fa0*/  IMAD R10, R145, R36.reuse, RZ ;  /* 0x00000024910a7224 */ /* 0x080fe200078e02ff */
[----:B------:R-:W-:Y:S01]  /*1fb0*/  SHF.L.U64.HI R130, R134, 0x7, R135 ;  /* 0x0000000786827819 */ /* 0x000fe20000010287 */
[----:B------:R-:W-:Y:S01]  /*1fc0*/  IMAD.WIDE.U32 R106, R17, R36, R22 ;  /* 0x00000024116a7225 */ /* 0x000fe200078e0016 */
[----:B------:R-:W-:-:S02]  /*1fd0*/  SEL R124, R124, 0xffffffe0, !P3 ;  /* 0xffffffe07c7c7807 */ /* 0x000fc40005800000 */
[----:B------:R-:W-:Y:S01]  /*1fe0*/  SHF.L.U64.HI R38, R36, 0x6, R37 ;  /* 0x0000000624267819 */ /* 0x000fe20000010225 */
[----:B------:R-:W-:Y:S01]  /*1ff0*/  IMAD R9, R17, R37, R10 ;  /* 0x0000002511097224 */ /* 0x000fe200078e020a */
[----:B------:R-:W-:Y:S01]  /*2000*/  SHF.R.S32.HI R146, RZ, 0x1f, R205 ;  /* 0x0000001fff927819 */ /* 0x000fe200000114cd */
[----:B------:R-:W-:Y:S02]  /*2010*/  IMAD.SHL.U32 R122, R21, 0x2, RZ ;  /* 0x00000002157a7824 */ /* 0x000fe400078e00ff */
[----:B------:R-:W-:Y:S02]  /*2020*/  IMAD.IADD R107, R107, 0x1, R9 ;  /* 0x000000016b6b7824 */ /* 0x000fe400078e0209 */
[----:B------:R-:W-:Y:S01]  /*2030*/  IMAD.IADD R109, R9, 0x1, R109 ;  /* 0x00000001096d7824 */ /* 0x000fe200078e026d */
[----:B------:R-:W-:Y:S01]  /*2040*/  SEL R9, R21, RZ, P4 ;  /* 0x000000ff15097207 */ /* 0x000fe20002000000 */
[----:B-----5:R-:W-:-:S04]  /*2050*/  IMAD.WIDE.U32 R106, R144, R36, R106 ;  /* 0x00000024906a7225 */ /* 0x020fc800078e006a */
[----:B------:R-:W-:Y:S02]  /*2060*/  IMAD.IADD R9, R100, 0x1, R9 ;  /* 0x0000000164097824 */ /* 0x000fe400078e0209 */
[CC--:B0-----:R-:W-:Y:S01]  /*2070*/  IMAD.WIDE.U32 R110, R17.reuse, R4.reuse, R22 ;  /* 0x00000004116e7225 */ /* 0x0c1fe200078e0016 */
[C-C-:B------:R-:W-:Y:S02]  /*2080*/  SHF.L.U64.HI R131, R4.reuse, 0x7, R5.reuse ;  /* 0x0000000704837819 */ /* 0x140fe40000010205 */
[----:B------:R-:W-:Y:S01]  /*2090*/  SHF.L.U64.HI R35, R4, 0x6, R5 ;  /* 0x0000000604237819 */ /* 0x000fe20000010205 */
[----:B------:R-:W-:-:S04]  /*20a0*/  IMAD.WIDE.U32 R112, R17, R4, R18 ;  /* 0x0000000411707225 */ /* 0x000fc800078e0012 */
[C---:B------:R-:W-:Y:S02]  /*20b0*/  IMAD.SHL.U32 R34, R4.reuse, 0x80, RZ ;  /* 0x0000008004227824 */ /* 0x040fe400078e00ff */
[----:B------:R-:W-:Y:S02]  /*20c0*/  IMAD.SHL.U32 R33, R4, 0x40, RZ ;  /* 0x0000004004217824 */ /* 0x000fe400078e00ff */
[----:B------:R-:W-:-:S04]  /*20d0*/  IMAD.WIDE.U32 R108, R144, R36, R108 ;  /* 0x00000024906c7225 */ /* 0x000fc800078e006c */
[C---:B------:R-:W-:Y:S02]  /*20e0*/  IMAD.SHL.U32 R39, R134.reuse, 0x80, RZ ;  /* 0x0000008086277824 */ /* 0x040fe400078e00ff */
[----:B------:R-:W-:Y:S01]  /*20f0*/  IMAD.SHL.U32 R136, R134, 0x40, RZ ;  /* 0x0000004086887824 */ /* 0x000fe200078e00ff */
[----:B--2---:R-:W-:-:S04]  /*2100*/  LOP3.LUT R20, R20, 0xfffffffe, RZ, 0xc0, !PT ;  /* 0xfffffffe14147812 */ /* 0x004fc800078ec0ff */
[----:B------:R-:W-:Y:S02]  /*2110*/  @P4 LOP3.LUT R20, R20, 0x1, RZ, 0xfc, !PT ;  /* 0x0000000114144812 */ /* 0x000fe400078efcff */
[----:B------:R-:W-:-:S03]  /*2120*/  IADD3 R118, P4, R17, R118, RZ ;  /* 0x0000007611767210 */ /* 0x000fc60007f9e0ff */
[----:B------:R0:W-:Y:S02]  /*2130*/  STL [R1+0x10], R20 ;  /* 0x0000101401007387 */ /* 0x0001e40000100800 */
[----:B------:R-:W-:Y:S01]  /*2140*/  IMAD.X R119, R0, 0x1, R145, P4 ;  /* 0x0000000100777824 */ /* 0x000fe200020e0691 */
[----:B0-----:R-:W-:-:S04]  /*2150*/  SHF.R.S32.HI R20, RZ, 0x1f, R9 ;  /* 0x0000001fff147819 */ /* 0x001fc80000011409 */
[----:B------:R-:W-:Y:S02]  /*2160*/  LEA.HI R40, R20, R9, RZ, 0x3 ;  /* 0x0000000914287211 */ /* 0x000fe400078f18ff */
[----:B------:R-:W-:Y:S02]  /*2170*/  SHF.R.S32.HI R3, RZ, 0x1f, R27 ;  /* 0x0000001fff037819 */ /* 0x000fe4000001141b */
[--C-:B------:R-:W-:Y:S02]  /*2180*/  LOP3.LUT R26, R191, 0x38, R40.reuse, 0xf8, !PT ;  /* 0x00000038bf1a7812 */ /* 0x100fe400078ef828 */
[----:B------:R-:W-:Y:S02]  /*2190*/  SEL R8, R3, RZ, !P0 ;  /* 0x000000ff03087207 */ /* 0x000fe40004000000 */
[----:B------:R-:W-:Y:S02]  /*21a0*/  SEL R3, R27, RZ, !P0 ;  /* 0x000000ff1b037207 */ /* 0x000fe40004000000 */
[----:B------:R-:W0:Y:S01]  /*21b0*/  S2R R27, SR_TID.X ;  /* 0x00000000001b7919 */ /* 0x000e220000002100 */
[----:B------:R-:W-:Y:S01]  /*21c0*/  IMAD R12, R8, UR4, RZ ;  /* 0x00000004080c7c24 */ /* 0x000fe2000f8e02ff */
[----:B------:R-:W-:Y:S01]  /*21d0*/  LOP3.LUT R15, R185, 0x38, R40, 0xf8, !PT ;  /* 0x00000038b90f7812 */ /* 0x000fe200078ef828 */
[----:B------:R-:W-:-:S03]  /*21e0*/  IMAD.WIDE.U32 R102, R3, UR4, R6 ;  /* 0x0000000403667c25 */ /* 0x000fc6000f8e0006 */
[----:B------:R-:W-:Y:S01]  /*21f0*/  LOP3.LUT R138, R15, R230, RZ, 0x3c, !PT ;  /* 0x000000e60f8a7212 */ /* 0x000fe200078e3cff */
[----:B------:R-:W-:Y:S01]  /*2200*/  IMAD R97, R3, UR5, R12 ;  /* 0x0000000503617c24 */ /* 0x000fe2000f8e020c */
[----:B------:R-:W-:Y:S01]  /*2210*/  ULDC.64 UR4, c[0x0][0x338] ;  /* 0x0000ce0000047ab9 */ /* 0x000fe20000000a00 */
[-C--:B------:R-:W-:Y:S01]  /*2220*/  IMAD R12, R145, R134.reuse, RZ ;  /* 0x00000086910c7224 */ /* 0x080fe200078e02ff */
[----:B------:R-:W-:Y:S01]  /*2230*/  LOP3.LUT R15, R40, 0xfffffff8, RZ, 0xc0, !PT ;  /* 0xfffffff8280f7812 */ /* 0x000fe200078ec0ff */
[----:B------:R-:W-:-:S04]  /*2240*/  IMAD.WIDE.U32 R6, R17, R134, R18 ;  /* 0x0000008611067225 */ /* 0x000fc800078e0012 */
[----:B------:R-:W-:Y:S01]  /*2250*/  IMAD R12, R17, R135, R12 ;  /* 0x00000087110c7224 */ /* 0x000fe200078e020c */
[----:B------:R-:W-:Y:S01]  /*2260*/  IADD3 R98, P0, R102, R6, RZ ;  /* 0x0000000666627210 */ /* 0x000fe20007f1e0ff */
[----:B------:R-:W-:Y:S01]  /*2270*/  IMAD.IADD R97, R103, 0x1, R97 ;  /* 0x0000000167617824 */ /* 0x000fe200078e0261 */
[----:B------:R-:W-:Y:S01]  /*2280*/  SHF.L.U64.HI R135, R134, 0x6, R135 ;  /* 0x0000000686877819 */ /* 0x000fe20000010287 */
[----:B------:R-:W-:Y:S01]  /*2290*/  IMAD R8, R8, UR4, RZ ;  /* 0x0000000408087c24 */ /* 0x000fe2000f8e02ff */
[----:B------:R-:W-:Y:S01]  /*22a0*/  SHF.L.U64.HI R134, R36, 0x7, R37 ;  /* 0x0000000724867819 */ /* 0x000fe20000010225 */
[----:B------:R-:W-:Y:S01]  /*22b0*/  IMAD.WIDE.U32 R104, R3, UR4, R104 ;  /* 0x0000000403687c25 */ /* 0x000fe2000f8e0068 */
[----:B------:R-:W-:Y:S02]  /*22c0*/  IADD3.X R96, R97, R7, R12, P0, !PT ;  /* 0x0000000761607210 */ /* 0x000fe400007fe40c */
[----:B------:R-:W-:Y:S01]  /*22d0*/  ISETP.GE.AND P0, PT, R18, R21, PT ;  /* 0x000000151200720c */ /* 0x000fe20003f06270 */
[----:B------:R-:W-:-:S02]  /*22e0*/  IMAD R41, R3, UR5, R8 ;  /* 0x0000000503297c24 */ /* 0x000fc4000f8e0208 */
[----:B------:R-:W-:Y:S01]  /*22f0*/  IMAD R6, R145, R4, RZ ;  /* 0x0000000491067224 */ /* 0x000fe200078e02ff */
[----:B------:R-:W-:-:S03]  /*2300*/  SEL R3, R21, RZ, P0 ;  /* 0x000000ff15037207 */ /* 0x000fc60000000000 */
[----:B------:R-:W-:Y:S01]  /*2310*/  IMAD R7, R17, R5, R6 ;  /* 0x0000000511077224 */ /* 0x000fe200078e0206 */
[----:B------:R-:W-:Y:S01]  /*2320*/  SEL R6, R21, RZ, P1 ;  /* 0x000000ff15067207 */ /* 0x000fe20000800000 */
[----:B------:R-:W-:Y:S01]  /*2330*/  IMAD.IADD R3, R18, 0x1, R3 ;  /* 0x0000000112037824 */ /* 0x000fe200078e0203 */
[----:B0-----:R-:W-:Y:S01]  /*2340*/  SHF.R.U32.HI R27, RZ, 0x7, R27 ;  /* 0x00000007ff1b7819 */ /* 0x001fe2000001161b */
[----:B------:R-:W-:Y:S02]  /*2350*/  IMAD.IADD R111, R111, 0x1, R7 ;  /* 0x000000016f6f7824 */ /* 0x000fe400078e0207 */
[----:B------:R-:W-:Y:S02]  /*2360*/  IMAD.IADD R113, R7, 0x1, R113 ;  /* 0x0000000107717824 */ /* 0x000fe400078e0271 */
[----:B------:R-:W-:Y:S01]  /*2370*/  IMAD.IADD R7, R101, 0x1, R6 ;  /* 0x0000000165077824 */ /* 0x000fe200078e0206 */
[----:B------:R-:W-:Y:S01]  /*2380*/  SHF.R.S32.HI R6, RZ, 0x1f, R3 ;  /* 0x0000001fff067819 */ /* 0x000fe20000011403 */
[----:B------:R-:W-:-:S03]  /*2390*/  IMAD.WIDE.U32 R110, R144, R4, R110 ;  /* 0x00000004906e7225 */ /* 0x000fc600078e006e */
[-C--:B------:R-:W-:Y:S01]  /*23a0*/  LEA.HI R8, R6, R3.reuse, RZ, 0x3 ;  /* 0x0000000306087211 */ /* 0x080fe200078f18ff */
[----:B------:R-:W-:Y:S01]  /*23b0*/  IMAD.WIDE.U32 R112, R144, R4, R112 ;  /* 0x0000000490707225 */ /* 0x000fe200078e0070 */
[----:B------:R-:W-:Y:S02]  /*23c0*/  LEA.HI R3, R6, R3, RZ, 0x6 ;  /* 0x0000000306037211 */ /* 0x000fe400078f30ff */
[----:B------:R-:W-:Y:S01]  /*23d0*/  SHF.R.S32.HI R10, RZ, 0x1f, R7 ;  /* 0x0000001fff0a7819 */ /* 0x000fe20000011407 */
[----:B------:R-:W-:Y:S01]  /*23e0*/  VIADD R151, R27, 0x8 ;  /* 0x000000081b977836 */ /* 0x000fe20000000000 */
[----:B------:R-:W-:Y:S01]  /*23f0*/  LEA.HI R6, R20, R9, RZ, 0x6 ;  /* 0x0000000914067211 */ /* 0x000fe200078f30ff */
[----:B------:R-:W-:Y:S01]  /*2400*/  IMAD.SHL.U32 R3, R3, 0x80, RZ ;  /* 0x0000008003037824 */ /* 0x000fe200078e00ff */
[----:B------:R-:W-:Y:S02]  /*2410*/  LOP3.LUT R9, R185, 0x38, R8, 0xf8, !PT ;  /* 0x00000038b9097812 */ /* 0x000fe400078ef808 */
[-C--:B------:R-:W-:Y:S01]  /*2420*/  LEA.HI R12, R10, R7.reuse, RZ, 0x3 ;  /* 0x000000070a0c7211 */ /* 0x080fe200078f18ff */
[----:B------:R-:W-:Y:S01]  /*2430*/  IMAD.SHL.U32 R11, R6, 0x80, RZ ;  /* 0x00000080060b7824 */ /* 0x000fe200078e00ff */
[----:B------:R-:W-:-:S02]  /*2440*/  LEA.HI R7, R10, R7, RZ, 0x6 ;  /* 0x000000070a077211 */ /* 0x000fc400078f30ff */
[----:B------:R-:W-:Y:S02]  /*2450*/  LOP3.LUT R3, R3, 0xffffe000, RZ, 0xc0, !PT ;  /* 0xffffe00003037812 */ /* 0x000fe400078ec0ff */
[----:B------:R-:W-:Y:S01]  /*2460*/  LOP3.LUT R6, R191, 0x38, R8, 0xf8, !PT ;  /* 0x00000038bf067812 */ /* 0x000fe200078ef808 */
[----:B------:R-:W-:Y:S01]  /*2470*/  IMAD.SHL.U32 R7, R7, 0x80, RZ ;  /* 0x0000008007077824 */ /* 0x000fe200078e00ff */
[----:B------:R-:W-:Y:S01]  /*2480*/  LOP3.LUT R20, R9, R230, RZ, 0x3c, !PT ;  /* 0x000000e609147212 */ /* 0x000fe200078e3cff */
[----:B------:R-:W-:Y:S01]  /*2490*/  IMAD R143, R192, 0x200, R3 ;  /* 0x00000200c08f7824 */ /* 0x000fe200078e0203 */
[----:B------:R-:W-:Y:S02]  /*24a0*/  LOP3.LUT R6, R6, R193, RZ, 0x3c, !PT ;  /* 0x000000c106067212 */ /* 0x000fe400078e3cff */
[----:B------:R-:W-:Y:S02]  /*24b0*/  IADD3 R141, R20, R3, R195 ;  /* 0x00000003148d7210 */ /* 0x000fe40007ffe0c3 */
[----:B------:R-:W-:Y:S01]  /*24c0*/  LOP3.LUT R10, R191, 0x38, R12, 0xf8, !PT ;  /* 0x00000038bf0a7812 */ /* 0x000fe200078ef80c */
[----:B------:R-:W-:Y:S01]  /*24d0*/  IMAD.IADD R143, R143, 0x1, R6 ;  /* 0x000000018f8f7824 */ /* 0x000fe200078e0206 */
[----:B------:R-:W-:-:S02]  /*24e0*/  SHF.R.S32.HI R3, RZ, 0x1f, R144 ;  /* 0x0000001fff037819 */ /* 0x000fc40000011490 */
[----:B------:R-:W-:Y:S02]  /*24f0*/  LOP3.LUT R13, R185, 0x38, R12, 0xf8, !PT ;  /* 0x00000038b90d7812 */ /* 0x000fe400078ef80c */
[----:B------:R-:W-:Y:S01]  /*2500*/  LOP3.LUT R7, R7, 0xffffe000, RZ, 0xc0, !PT ;  /* 0xffffe00007077812 */ /* 0x000fe200078ec0ff */
[C---:B------:R-:W-:Y:S01]  /*2510*/  IMAD R6, R3.reuse, R36, RZ ;  /* 0x0000002403067224 */ /* 0x040fe200078e02ff */
[----:B------:R-:W-:Y:S01]  /*2520*/  LOP3.LUT R9, R10, R193, RZ, 0x3c, !PT ;  /* 0x000000c10a097212 */ /* 0x000fe200078e3cff */
[----:B------:R-:W-:Y:S01]  /*2530*/  IMAD R3, R3, R4, RZ ;  /* 0x0000000403037224 */ /* 0x000fe200078e02ff */
[----:B------:R-:W-:Y:S01]  /*2540*/  LOP3.LUT R10, R13, R230, RZ, 0x3c, !PT ;  /* 0x000000e60d0a7212 */ /* 0x000fe200078e3cff */
[----:B------:R-:W-:Y:S01]  /*2550*/  IMAD R142, R192, 0x200, R7 ;  /* 0x00000200c08e7824 */ /* 0x000fe200078e0207 */
[----:B------:R-:W-:Y:S02]  /*2560*/  LOP3.LUT R4, R191, 0x18, R18, 0xf8, !PT ;  /* 0x00000018bf047812 */ /* 0x000fe400078ef812 */
[----:B------:R-:W-:Y:S01]  /*2570*/  IADD3 R139, R10, R7, R195 ;  /* 0x000000070a8b7210 */ /* 0x000fe20007ffe0c3 */
[----:B------:R-:W-:Y:S01]  /*2580*/  IMAD R7, R144, R5, R3 ;  /* 0x0000000590077224 */ /* 0x000fe200078e0203 */
[----:B------:R-:W-:Y:S01]  /*2590*/  LOP3.LUT R3, R4, R193, RZ, 0x3c, !PT ;  /* 0x000000c104037212 */ /* 0x000fe200078e3cff */
[----:B------:R-:W-:Y:S01]  /*25a0*/  IMAD.IADD R142, R142, 0x1, R9 ;  /* 0x000000018e8e7824 */ /* 0x000fe200078e0209 */
[----:B------:R-:W-:Y:S01]  /*25b0*/  LOP3.LUT R11, R11, 0xffffe000, RZ, 0xc0, !PT ;  /* 0xffffe0000b0b7812 */ /* 0x000fe200078ec0ff */
[----:B------:R-:W-:Y:S01]  /*25c0*/  IMAD R9, R144, R37, R6 ;  /* 0x0000002590097224 */ /* 0x000fe200078e0206 */
[----:B------:R-:W-:Y:S01]  /*25d0*/  LOP3.LUT R13, R26, R193, RZ, 0x3c, !PT ;  /* 0x000000c11a0d7212 */ /* 0x000fe200078e3cff */
[C---:B------:R-:W-:Y:S01]  /*25e0*/  IMAD R32, R192.reuse, 0x200, R3 ;  /* 0x00000200c0207824 */ /* 0x040fe200078e0203 */
[----:B------:R-:W-:Y:S01]  /*25f0*/  SEL R3, RZ, 0x20, P2 ;  /* 0x00000020ff037807 */ /* 0x000fe20001000000 */
[----:B------:R-:W-:Y:S01]  /*2600*/  IMAD R140, R192, 0x200, R11 ;  /* 0x00000200c08c7824 */ /* 0x000fe200078e020b */
[----:B------:R-:W-:Y:S01]  /*2610*/  LOP3.LUT R27, R8, 0xfffffff8, RZ, 0xc0, !PT ;  /* 0xfffffff8081b7812 */ /* 0x000fe200078ec0ff */
[----:B------:R-:W-:Y:S01]  /*2620*/  IMAD.SHL.U32 R37, R36, 0x80, RZ ;  /* 0x0000008024257824 */ /* 0x000fe200078e00ff */
[----:B------:R-:W-:Y:S01]  /*2630*/  LOP3.LUT R21, R12, 0xfffffff8, RZ, 0xc0, !PT ;  /* 0xfffffff80c157812 */ /* 0x000fe200078ec0ff */
[----:B------:R-:W-:Y:S01]  /*2640*/  IMAD.IADD R140, R140, 0x1, R13 ;  /* 0x000000018c8c7824 */ /* 0x000fe200078e020d */
[----:B------:R-:W-:Y:S01]  /*2650*/  LOP3.LUT R3, R14, R3, RZ, 0xfc, !PT ;  /* 0x000000030e037212 */ /* 0x000fe200078efcff */
[----:B------:R-:W-:Y:S01]  /*2660*/  IMAD.IADD R31, R107, 0x1, R9 ;  /* 0x000000016b1f7824 */ /* 0x000fe200078e0209 */
[----:B------:R-:W-:Y:S01]  /*2670*/  IADD3 R138, R138, R11, R195 ;  /* 0x0000000b8a8a7210 */ /* 0x000fe20007ffe0c3 */
[----:B------:R-:W-:Y:S01]  /*2680*/  IMAD.IADD R30, R9, 0x1, R109 ;  /* 0x00000001091e7824 */ /* 0x000fe200078e026d */
[----:B------:R-:W-:Y:S01]  /*2690*/  SHF.R.S32.HI R114, RZ, 0x3, R8 ;  /* 0x00000003ff727819 */ /* 0x000fe20000011408 */
[----:B------:R-:W-:Y:S01]  /*26a0*/  IMAD.IADD R29, R111, 0x1, R7 ;  /* 0x000000016f1d7824 */ /* 0x000fe200078e0207 */
[----:B------:R-:W-:Y:S01]  /*26b0*/  SHF.R.S32.HI R26, RZ, 0x3, R12 ;  /* 0x00000003ff1a7819 */ /* 0x000fe2000001140c */
[----:B------:R-:W-:Y:S01]  /*26c0*/  IMAD.IADD R28, R7, 0x1, R113 ;  /* 0x00000001071c7824 */ /* 0x000fe200078e0271 */
[----:B------:R-:W-:Y:S01]  /*26d0*/  SHF.R.S32.HI R20, RZ, 0x3, R40 ;  /* 0x00000003ff147819 */ /* 0x000fe20000011428 */
[----:B------:R-:W-:Y:S01]  /*26e0*/  IMAD.SHL.U32 R36, R36, 0x40, RZ ;  /* 0x0000004024247824 */ /* 0x000fe200078e00ff */
[----:B------:R-:W-:Y:S01]  /*26f0*/  LOP3.LUT R14, R14, 0x1, RZ, 0xc0, !PT ;  /* 0x000000010e0e7812 */ /* 0x000fe200078ec0ff */
[----:B------:R-:W-:Y:S01]  /*2700*/  IMAD.IADD R137, R124, 0x1, R32 ;  /* 0x000000017c897824 */ /* 0x000fe200078e0220 */
[----:B------:R-:W-:Y:S01]  /*2710*/  SHF.R.S32.HI R13, RZ, 0x1f, R27 ;  /* 0x0000001fff0d7819 */ /* 0x000fe2000001141b */
[----:B------:R-:W-:Y:S01]  /*2720*/  IMAD.IADD R5, R105, 0x1, R41 ;  /* 0x0000000169057824 */ /* 0x000fe200078e0229 */
[----:B------:R-:W-:-:S02]  /*2730*/  SHF.R.S32.HI R12, RZ, 0x1f, R21 ;  /* 0x0000001fff0c7819 */ /* 0x000fc40000011415 */
[----:B------:R-:W-:Y:S02]  /*2740*/  SHF.R.S32.HI R11, RZ, 0x1f, R15 ;  /* 0x0000001fff0b7819 */ /* 0x000fe4000001140f */
[C---:B------:R-:W-:Y:S02]  /*2750*/  LOP3.LUT R10, R3.reuse, 0x2, RZ, 0xc0, !PT ;  /* 0x00000002030a7812 */ /* 0x040fe400078ec0ff */
[C---:B------:R-:W-:Y:S02]  /*2760*/  LOP3.LUT R9, R3.reuse, 0x4, RZ, 0xc0, !PT ;  /* 0x0000000403097812 */ /* 0x040fe400078ec0ff */
[C---:B------:R-:W-:Y:S02]  /*2770*/  LOP3.LUT R8, R3.reuse, 0x8, RZ, 0xc0, !PT ;  /* 0x0000000803087812 */ /* 0x040fe400078ec0ff */
[C---:B------:R-:W-:Y:S02]  /*2780*/  LOP3.LUT R7, R3.reuse, 0x10, RZ, 0xc0, !PT ;  /* 0x0000001003077812 */ /* 0x040fe400078ec0ff */
[----:B------:R-:W-:-:S07]  /*2790*/  LOP3.LUT R6, R3, 0x20, RZ, 0xc0, !PT ;  /* 0x0000002003067812 */ /* 0x000fce00078ec0ff */
.L_x_720:
[----:B0-2---:R-:W2:Y:S01]  /*27a0*/  LDL.LU R42, [R1+0x10] ;  /* 0x00001000012a7983 */ /* 0x005ea20000300800 */
[----:B------:R-:W-:Y:S01]  /*27b0*/  VIADD R40, R24, 0xffffffff ;  /* 0xffffffff18287836 */ /* 0x000fe20000000000 */
[----:B------:R-:W0:Y:S01]  /*27c0*/  LDC.64 R120, c[0x0][0x2e8] ;  /* 0x0000ba00ff787b82 */ /* 0x000e220000000a00 */
[----:B------:R-:W-:Y:S01]  /*27d0*/  IMAD R51, R16, 0x6000, R32 ;  /* 0x0000600010337824 */ /* 0x000fe200078e0220 */
[----:B------:R-:W-:Y:S05]  /*27e0*/  YIELD ;  /* 0x0000000000007946 */ /* 0x000fea0003800000 */
[----:B------:R-:W-:Y:S01]  /*27f0*/  SHF.R.S32.HI R41, RZ, 0x1f, R40 ;  /* 0x0000001fff297819 */ /* 0x000fe20000011428 */
[-C--:B------:R-:W-:Y:S01]  /*2800*/  IMAD R0, R130, R40.reuse, RZ ;  /* 0x0000002882007224 */ /* 0x080fe200078e02ff */
[----:B------:R-:W1:Y:S01]  /*2810*/  LDC R117, c[0x0][0x3f4] ;  /* 0x0000fd00ff757b82 */ /* 0x000e620000000800 */
[----:B------:R-:W-:Y:S01]  /*2820*/  IMAD.WIDE.U32 R126, R39, R40, RZ ;  /* 0x00000028277e7225 */ /* 0x000fe200078e00ff */
[----:B------:R-:W-:Y:S03]  /*2830*/  BSSY B0, `(.L_x_621) ;  /* 0x00007af000007945 */ /* 0x000fe60003800000 */
[----:B------:R-:W-:Y:S01]  /*2840*/  IMAD R3, R41, R39, R0 ;  /* 0x0000002729037224 */ /* 0x000fe200078e0200 */
[CC--:B------:R-:W-:Y:S01]  /*2850*/  IADD3 R0, P3, P4, R98.reuse, R126.reuse, R136 ;  /* 0x0000007e62007210 */ /* 0x0c0fe20007c7e088 */
[----:B------:R-:W-:Y:S01]  /*2860*/  IMAD R51, R51, 0x2, R116 ;  /* 0x0000000233337824 */ /* 0x000fe200078e0274 */
[----:B------:R-:W-:Y:S01]  /*2870*/  IADD3 R4, P5, R98, R126, RZ ;  /* 0x0000007e62047210 */ /* 0x000fe20007fbe0ff */
[----:B------:R-:W-:-:S04]  /*2880*/  IMAD.IADD R92, R127, 0x1, R3 ;  /* 0x000000017f5c7824 */ /* 0x000fc800078e0203 */
[----:B------:R-:W-:Y:S01]  /*2890*/  IMAD.X R24, R92, 0x1, R96, P5 ;  /* 0x000000015c187824 */ /* 0x000fe200028e0660 */
[----:B------:R-:W-:Y:S02]  /*28a0*/  IADD3.X R3, R96, R92, R135, P3, P4 ;  /* 0x0000005c60037210 */ /* 0x000fe40001fe8487 */
[----:B------:R-:W-:Y:S02]  /*28b0*/  ISETP.GT.AND P3, PT, R40, R123, PT ;  /* 0x0000007b2800720c */ /* 0x000fe40003f64270 */
[-C--:B0-----:R-:W-:Y:S02]  /*28c0*/  LEA R52, P2, R4, R120.reuse, 0x1 ;  /* 0x0000007804347211 */ /* 0x081fe400078408ff */
[----:B------:R-:W-:Y:S02]  /*28d0*/  LEA R48, P5, R0, R120, 0x1 ;  /* 0x0000007800307211 */ /* 0x000fe400078a08ff */
[----:B------:R-:W-:Y:S01]  /*28e0*/  LEA.HI.X R53, R4, R121, R24, 0x1, P2 ;  /* 0x0000007904357211 */ /* 0x000fe200010f0c18 */
[----:B------:R-:W-:Y:S01]  /*28f0*/  IMAD.MOV.U32 R24, RZ, RZ, R40 ;  /* 0x000000ffff187224 */ /* 0x000fe200078e0028 */
[----:B-1----:R-:W-:-:S02]  /*2900*/  ISETP.GE.AND P2, PT, R117, 0x1, PT ;  /* 0x000000017500780c */ /* 0x002fc40003f46270 */
[----:B------:R-:W-:Y:S01]  /*2910*/  LEA.HI.X R49, R0, R121, R3, 0x1, P5 ;  /* 0x0000007900317211 */ /* 0x000fe200028f0c03 */
[----:B------:R-:W-:-:S04]  /*2920*/  IMAD R3, R16, 0x6000, R137 ;  /* 0x0000600010037824 */ /* 0x000fc800078e0289 */
[----:B------:R-:W-:Y:S01]  /*2930*/  IMAD R50, R3, 0x2, R116 ;  /* 0x0000000203327824 */ /* 0x000fe200078e0274 */
[----:B--2---:R-:W-:-:S04]  /*2940*/  LOP3.LUT R42, R42, 0xfffffffd, RZ, 0xc0, !PT ;  /* 0xfffffffd2a2a7812 */ /* 0x004fc800078ec0ff */
[----:B------:R-:W-:-:S05]  /*2950*/  @P3 LOP3.LUT R42, R42, 0x2, RZ, 0xfc, !PT ;  /* 0x000000022a2a3812 */ /* 0x000fca00078efcff */
[----:B------:R0:W-:Y:S01]  /*2960*/  STL [R1+0x10], R42 ;  /* 0x0000102a01007387 */ /* 0x0001e20000100800 */
[----:B------:R-:W-:Y:S05]  /*2970*/  @!P2 BRA `(.L_x_622) ;  /* 0x000000740090a947 */ /* 0x000fea0003800000 */
[----:B------:R-:W-:Y:S01]  /*2980*/  ULDC.U8 UR4, c[0x0][0x410] ;  /* 0x0001040000047ab9 */ /* 0x000fe20000000000 */
[-C--:B------:R-:W-:Y:S01]  /*2990*/  IMAD R3, R131, R40.reuse, RZ ;  /* 0x0000002883037224 */ /* 0x080fe200078e02ff */
[----:B------:R-:W-:Y:S01]  /*29a0*/  ISETP.NE.AND P2, PT, RZ, UR4, PT ;  /* 0x00000004ff007c0c */ /* 0x000fe2000bf45270 */
[----:B------:R-:W-:Y:S02]  /*29b0*/  IMAD R0, R134, R40, RZ ;  /* 0x0000002886007224 */ /* 0x000fe400078e02ff */
[----:B------:R-:W-:Y:S02]  /*29c0*/  IMAD R3, R41, R34, R3 ;  /* 0x0000002229037224 */ /* 0x000fe400078e0203 */
[----:B------:R-:W-:Y:S02]  /*29d0*/  IMAD R4, R24, -0x80, R25 ;  /* 0xffffff8018047824 */ /* 0x000fe400078e0219 */
[----:B------:R-:W-:-:S03]  /*29e0*/  IMAD.WIDE.U32 R90, R34, R40, RZ ;  /* 0x00000028225a7225 */ /* 0x000fc600078e00ff */
[----:B------:R-:W-:Y:S01]  /*29f0*/  VIMNMX R4, R4, 0x80, PT ;  /* 0x0000008004047848 */ /* 0x000fe20003fe0100 */
[----:B------:R-:W-:Y:S02]  /*2a00*/  IMAD R41, R41, R37, R0 ;  /* 0x0000002529297224 */ /* 0x000fe400078e0200 */
[----:B------:R-:W-:-:S04]  /*2a10*/  IMAD.WIDE.U32 R88, R37, R40, RZ ;  /* 0x0000002825587225 */ /* 0x000fc800078e00ff */
[----:B------:R-:W-:Y:S02]  /*2a20*/  IMAD.IADD R0, R91, 0x1, R3 ;  /* 0x000000015b007824 */ /* 0x000fe400078e0203 */
[----:B------:R-:W-:Y:S01]  /*2a30*/  IMAD.IADD R3, R89, 0x1, R41 ;  /* 0x0000000159037824 */ /* 0x000fe200078e0229 */
[----:B------:R-:W-:Y:S06]  /*2a40*/  @!P2 BRA `(.L_x_623) ;  /* 0x0000003400d0a947 */ /* 0x000fec0003800000 */
[----:B------:R-:W-:Y:S01]  /*2a50*/  ISETP.GE.AND P3, PT, R17, R4, PT ;  /* 0x000000041100720c */ /* 0x000fe20003f66270 */
[----:B------:R-:W-:Y:S01]  /*2a60*/  BSSY B1, `(.L_x_624) ;  /* 0x0000037000017945 */ /* 0x000fe20003800000 */
        /* <DEDUP_REMOVED lines=13> */
[----:B------:R-:W-:Y:S06]  /*2b40*/  @P3 BRA `(.L_x_625) ;  /* 0x0000000000a03947 */ /* 0x000fec0003800000 */
[----:B------:R-:W-:Y:S01]  /*2b50*/  IADD3 R41, P4, R110, R90, RZ ;  /* 0x0000005a6e297210 */ /* 0x000fe20007f9e0ff */
[----:B------:R-:W-:Y:S01]  /*2b60*/  ULDC.64 UR4, c[0x0][0x3e8] ;  /* 0x0000fa0000047ab9 */ /* 0x000fe20000000a00 */
[----:B------:R-:W-:Y:S01]  /*2b70*/  IADD3 R43, P2, R106, R88, RZ ;  /* 0x000000586a2b7210 */ /* 0x000fe20007f5e0ff */
[----:B------:R-:W-:Y:S01]  /*2b80*/  ULDC.64 UR6, c[0x0][0x400] ;  /* 0x0001000000067ab9 */ /* 0x000fe20000000a00 */
[----:B------:R-:W-:Y:S01]  /*2b90*/  CS2R R126, SRZ ;  /* 0x00000000007e7805 */ /* 0x000fe2000001ff00 */
[----:B0-----:R-:W-:Y:S01]  /*2ba0*/  IMAD.X R42, R0, 0x1, R29, P4 ;  /* 0x00000001002a7824 */ /* 0x001fe200020e061d */
[----:B------:R-:W-:Y:S01]  /*2bb0*/  LEA R40, P4, R41, UR4, 0x1 ;  /* 0x0000000429287c11 */ /* 0x000fe2000f8808ff */
[----:B------:R-:W-:Y:S01]  /*2bc0*/  IMAD.X R46, R3, 0x1, R31, P2 ;  /* 0x00000001032e7824 */ /* 0x000fe200010e061f */
[----:B------:R-:W-:Y:S02]  /*2bd0*/  ISETP.GE.AND P2, PT, R22, R117, PT ;  /* 0x000000751600720c */ /* 0x000fe40003f46270 */
[----:B------:R-:W-:-:S02]  /*2be0*/  CS2R R94, SRZ ;  /* 0x00000000005e7805 */ /* 0x000fc4000001ff00 */
[----:B------:R-:W-:Y:S02]  /*2bf0*/  LEA.HI.X R41, R41, UR5, R42, 0x1, P4 ;  /* 0x0000000529297c11 */ /* 0x000fe4000a0f0c2a */
[----:B------:R-:W-:Y:S02]  /*2c00*/  CS2R R128, SRZ ;  /* 0x0000000000807805 */ /* 0x000fe4000001ff00 */
[C---:B------:R-:W-:Y:S02]  /*2c10*/  LEA R42, P4, R43.reuse, UR6, 0x1 ;  /* 0x000000062b2a7c11 */ /* 0x040fe4000f8808ff */
[----:B------:R-:W-:Y:S02]  /*2c20*/  CS2R R120, SRZ ;  /* 0x0000000000787805 */ /* 0x000fe4000001ff00 */
[----:B------:R-:W-:Y:S02]  /*2c30*/  LEA.HI.X R43, R43, UR7, R46, 0x1, P4 ;  /* 0x000000072b2b7c11 */ /* 0x000fe4000a0f0c2e */
[-C--:B------:R-:W-:Y:S01]  /*2c40*/  ISETP.GE.AND P4, PT, R187, R117.reuse, PT ;  /* 0x00000075bb00720c */ /* 0x080fe20003f86270 */
[----:B------:R1:W5:Y:S04]  /*2c50*/  @!P2 LDG.E.64 R126, desc[UR40][R40.64] ;  /* 0x00000028287ea981 */ /* 0x000368000c1e1b00 */
[----:B------:R1:W5:Y:S01]  /*2c60*/  @!P2 LDG.E.64 R128, desc[UR40][R42.64] ;  /* 0x000000282a80a981 */ /* 0x000362000c1e1b00 */
[----:B------:R-:W-:-:S07]  /*2c70*/  ISETP.GE.AND P2, PT, R186, R117, PT ;  /* 0x00000075ba00720c */ /* 0x000fce0003f46270 */
[----:B------:R1:W5:Y:S04]  /*2c80*/  @!P4 LDG.E.64 R94, desc[UR40][R40.64+0x20] ;  /* 0x00002028285ec981 */ /* 0x000368000c1e1b00 */
[----:B------:R1:W5:Y:S01]  /*2c90*/  @!P4 LDG.E.64 R120, desc[UR40][R42.64+0x20] ;  /* 0x000020282a78c981 */ /* 0x000362000c1e1b00 */
[----:B------:R-:W-:Y:S02]  /*2ca0*/  ISETP.GE.AND P4, PT, R189, R117, PT ;  /* 0x00000075bd00720c */ /* 0x000fe40003f86270 */
[----:B------:R-:W-:Y:S02]  /*2cb0*/  CS2R R86, SRZ ;  /* 0x0000000000567805 */ /* 0x000fe4000001ff00 */
[----:B------:R-:W-:Y:S02]  /*2cc0*/  CS2R R92, SRZ ;  /* 0x00000000005c7805 */ /* 0x000fe4000001ff00 */
[----:B------:R-:W-:-:S02]  /*2cd0*/  CS2R R82, SRZ ;  /* 0x0000000000527805 */ /* 0x000fc4000001ff00 */
[----:B------:R-:W-:Y:S01]  /*2ce0*/  CS2R R84, SRZ ;  /* 0x0000000000547805 */ /* 0x000fe2000001ff00 */
[----:B------:R1:W5:Y:S04]  /*2cf0*/  @!P2 LDG.E.64 R86, desc[UR40][R40.64+0x40] ;  /* 0x000040282856a981 */ /* 0x000368000c1e1b00 */
[----:B------:R1:W5:Y:S01]  /*2d00*/  @!P2 LDG.E.64 R92, desc[UR40][R42.64+0x40] ;  /* 0x000040282a5ca981 */ /* 0x000362000c1e1b00 */
[----:B------:R-:W-:-:S03]  /*2d10*/  ISETP.GE.AND P2, PT, R188, R117, PT ;  /* 0x00000075bc00720c */ /* 0x000fc60003f46270 */
        /* <DEDUP_REMOVED lines=8> */
[----:B------:R1:W5:Y:S04]  /*2da0*/  @!P2 LDG.E.64 R80, desc[UR40][R42.64+0x80] ;  /* 0x000080282a50a981 */ /* 0x000368000c1e1b00 */
[----:B------:R1:W5:Y:S04]  /*2db0*/  @!P4 LDG.E.64 R74, desc[UR40][R40.64+0xa0] ;  /* 0x0000a028284ac981 */ /* 0x000368000c1e1b00 */
[----:B------:R1:W5:Y:S02]  /*2dc0*/  @!P4 LDG.E.64 R76, desc[UR40][R42.64+0xa0] ;  /* 0x0000a0282a4cc981 */ /* 0x000364000c1e1b00 */
.L_x_625:
[----:B------:R-:W-:Y:S05]  /*2dd0*/  BSYNC B1 ;  /* 0x0000000000017941 */ /* 0x000fea0003800000 */
.L_x_624:
        /* <DEDUP_REMOVED lines=11> */
[----:B------:R-:W-:Y:S01]  /*2e90*/  CS2R R68, SRZ ;  /* 0x0000000000447805 */ /* 0x000fe2000001ff00 */
[----:B-----5:R-:W-:Y:S01]  /*2ea0*/  IMAD.MOV.U32 R132, RZ, RZ, R74 ;  /* 0x000000ffff847224 */ /* 0x020fe200078e004a */
[----:B------:R-:W-:Y:S01]  /*2eb0*/  CS2R R72, SRZ ;  /* 0x0000000000487805 */ /* 0x000fe2000001ff00 */
[----:B------:R-:W-:Y:S01]  /*2ec0*/  IMAD.MOV.U32 R133, RZ, RZ, R75 ;  /* 0x000000ffff857224 */ /* 0x000fe200078e004b */
[----:B------:R-:W-:Y:S06]  /*2ed0*/  @P4 BRA `(.L_x_627) ;  /* 0x0000000000a04947 */ /* 0x000fec0003800000 */
[----:B------:R-:W-:Y:S01]  /*2ee0*/  IADD3 R90, P2, P5, R110, R90, R33 ;  /* 0x0000005a6e5a7210 */ /* 0x000fe20007d5e021 */
[----:B------:R-:W-:Y:S01]  /*2ef0*/  ULDC.64 UR4, c[0x0][0x3e8] ;  /* 0x0000fa0000047ab9 */ /* 0x000fe20000000a00 */
[----:B------:R-:W-:Y:S01]  /*2f00*/  ULDC.64 UR6, c[0x0][0x400] ;  /* 0x0001000000067ab9 */ /* 0x000fe20000000a00 */
[----:B------:R-:W-:Y:S02]  /*2f10*/  CS2R R70, SRZ ;  /* 0x0000000000467805 */ /* 0x000fe4000001ff00 */
[----:B-1----:R-:W-:Y:S02]  /*2f20*/  IADD3.X R41, R29, R0, R35, P2, P5 ;  /* 0x000000001d297210 */ /* 0x002fe400017ea423 */
[----:B------:R-:W-:Y:S02]  /*2f30*/  CS2R R72, SRZ ;  /* 0x0000000000487805 */ /* 0x000fe4000001ff00 */
[----:B------:R-:W-:-:S04]  /*2f40*/  IADD3 R88, P2, P5, R106, R88, R36 ;  /* 0x000000586a587210 */ /* 0x000fc80007d5e024 */
[----:B------:R-:W-:Y:S02]  /*2f50*/  IADD3.X R3, R31, R3, R38, P2, P5 ;  /* 0x000000031f037210 */ /* 0x000fe400017ea426 */
[----:B------:R-:W-:-:S04]  /*2f60*/  LEA R40, P2, R90, UR4, 0x1 ;  /* 0x000000045a287c11 */ /* 0x000fc8000f8408ff */
[----:B------:R-:W-:Y:S02]  /*2f70*/  LEA.HI.X R41, R90, UR5, R41, 0x1, P2 ;  /* 0x000000055a297c11 */ /* 0x000fe400090f0c29 */
[----:B0-----:R-:W-:-:S04]  /*2f80*/  LEA R42, P2, R88, UR6, 0x1 ;  /* 0x00000006582a7c11 */ /* 0x001fc8000f8408ff */
[----:B------:R-:W-:Y:S02]  /*2f90*/  LEA.HI.X R43, R88, UR7, R3, 0x1, P2 ;  /* 0x00000007582b7c11 */ /* 0x000fe400090f0c03 */
[----:B------:R-:W-:Y:S02]  /*2fa0*/  ISETP.GE.AND P2, PT, R22, R117, PT ;  /* 0x000000751600720c */ /* 0x000fe40003f46270 */
[----:B------:R-:W-:Y:S02]  /*2fb0*/  CS2R R66, SRZ ;  /* 0x0000000000427805 */ /* 0x000fe4000001ff00 */
[----:B------:R-:W-:-:S09]  /*2fc0*/  CS2R R68, SRZ ;  /* 0x0000000000447805 */ /* 0x000fd2000001ff00 */
[----:B------:R2:W5:Y:S04]  /*2fd0*/  @!P2 LDG.E.64 R70, desc[UR40][R40.64] ;  /* 0x000000282846a981 */ /* 0x000568000c1e1b00 */
[----:B------:R2:W5:Y:S01]  /*2fe0*/  @!P2 LDG.E.64 R72, desc[UR40][R42.64] ;  /* 0x000000282a48a981 */ /* 0x000562000c1e1b00 */
        /* <DEDUP_REMOVED lines=20> */
[----:B------:R-:W-:-:S13]  /*3130*/  ISETP.GE.AND P2, PT, R190, R117, PT ;  /* 0x00000075be00720c */ /* 0x000fda0003f46270 */
[----:B------:R2:W5:Y:S04]  /*3140*/  @!P2 LDG.E.64 R44, desc[UR40][R40.64+0xa0] ;  /* 0x0000a028282ca981 */ /* 0x000568000c1e1b00 */
[----:B------:R2:W5:Y:S02]  /*3150*/  @!P2 LDG.E.64 R46, desc[UR40][R42.64+0xa0] ;  /* 0x0000a0282a2ea981 */ /* 0x000564000c1e1b00 */
.L_x_627:
[----:B------:R-:W-:Y:S05]  /*3160*/  BSYNC B1 ;  /* 0x0000000000017941 */ /* 0x000fea0003800000 */
.L_x_626:
[----:B------:R-:W-:Y:S01]  /*3170*/  IMAD.MOV.U32 R0, RZ, RZ, R78 ;  /* 0x000000ffff007224 */ /* 0x000fe200078e004e */
[----:B------:R-:W-:Y:S01]  /*3180*/  PRMT R173, R132, 0x7610, R173 ;  /* 0x0000761084ad7816 */ /* 0x000fe200000000ad */
[----:B------:R-:W-:Y:S01]  /*3190*/  IMAD.MOV.U32 R3, RZ, RZ, R79 ;  /* 0x000000ffff037224 */ /* 0x000fe200078e004f */
[----:B------:R-:W-:Y:S01]  /*31a0*/  PRMT R174, R133, 0x7610, R174 ;  /* 0x0000761085ae7816 */ /* 0x000fe200000000ae */
[----:B-12---:R-:W-:Y:S01]  /*31b0*/  IMAD.MOV.U32 R40, RZ, RZ, R82 ;  /* 0x000000ffff287224 */ /* 0x006fe200078e0052 */
[----:B------:R-:W-:Y:S01]  /*31c0*/  PRMT R180, R0, 0x7610, R180 ;  /* 0x0000761000b47816 */ /* 0x000fe200000000b4 */
[----:B------:R-:W-:Y:S01]  /*31d0*/  IMAD.MOV.U32 R0, RZ, RZ, R83 ;  /* 0x000000ffff007224 */ /* 0x000fe200078e0053 */
        /* <DEDUP_REMOVED lines=35> */
[----:B-----5:R-:W-:Y:S01]  /*3410*/  IMAD.MOV.U32 R0, RZ, RZ, R44 ;  /* 0x000000ffff007224 */ /* 0x020fe200078e002c */
        /* <DEDUP_REMOVED lines=22> */
[----:B------:R-:W-:Y:S01]  /*3580*/  UISETP.NE.AND UP0, UPT, UR46, 0x3, UPT ;  /* 0x000000032e00788c */ /* 0x000fe2000bf05270 */
        /* <DEDUP_REMOVED lines=9> */
[----:B------:R-:W-:-:S02]  /*3620*/  PLOP3.LUT P2, PT, PT, PT, UP0, 0x80, 0x0 ;  /* 0x000000000000781c */ /* 0x000fc40003f4f008 */
        /* <DEDUP_REMOVED lines=16> */
[----:B------:R-:W-:-:S02]  /*3730*/  PRMT R171, R41, 0x7610, R171 ;  /* 0x0000761029ab7816 */ /* 0x000fc400000000ab */
[----:B------:R-:W-:Y:S02]  /*3740*/  PRMT R172, R40, 0x7610, R172 ;  /* 0x0000761028ac7816 */ /* 0x000fe400000000ac */
[----:B------:R-:W-:Y:S02]  /*3750*/  PRMT R177, R0, 0x7610, R177 ;  /* 0x0000761000b17816 */ /* 0x000fe400000000b1 */
[----:B------:R-:W-:Y:S01]  /*3760*/  PRMT R178, R3, 0x7610, R178 ;  /* 0x0000761003b27816 */ /* 0x000fe200000000b2 */
[----:B------:R-:W-:Y:S06]  /*3770*/  @!P2 BRA `(.L_x_628) ;  /* 0x000000000004a947 */ /* 0x000fec0003800000 */
[----:B------:R-:W-:Y:S01]  /*3780*/  BPT.TRAP 0x1 ;  /* 0x000000040000795c */ /* 0x000fe20000300000 */
.L_x_628:
[----:B------:R-:W-:Y:S01]  /*3790*/  IMAD R3, R16, 0x8, R2 ;  /* 0x0000000810037824 */ /* 0x000fe200078e0202 */
[----:B------:R-:W-:Y:S01]  /*37a0*/  SHF.L.U32 R0, R184, 0x1f, RZ ;  /* 0x0000001fb8007819 */ /* 0x000fe200000006ff */
[----:B------:R-:W-:Y:S03]  /*37b0*/  BSSY B1, `(.L_x_629) ;  /* 0x0000003000017945 */ /* 0x000fe60003800000 */
[----:B------:R-:W1:Y:S02]  /*37c0*/  SYNCS.PHASECHK.TRANS64.TRYWAIT P5, [R3+URZ+0x34890], R0 ;  /* 0x03489000030075a7 */ /* 0x000e6400080a017f */
[----:B-1----:R-:W-:Y:S05]  /*37d0*/  @!P5 BRA `(.L_x_630) ;  /* 0x000001c40034d947 */ /* 0x002fea0003800000 */
.L_x_978:
[----:B------:R-:W-:Y:S05]  /*37e0*/  BSYNC B1 ;  /* 0x0000000000017941 */ /* 0x000fea0003800000 */
.L_x_629:
[----:B------:R-:W-:Y:S04]  /*37f0*/  BSSY B1, `(.L_x_631) ;  /* 0x000014a000017945 */ /* 0x000fe80003800000 */
[----:B------:R-:W-:Y:S05]  /*3800*/  @P3 BRA `(.L_x_632) ;  /* 0x0000001400203947 */ /* 0x000fea0003800000 */
[----:B------:R-:W-:Y:S01]  /*3810*/  ISETP.NE.AND P3, PT, R14, RZ, PT ;  /* 0x000000ff0e00720c */ /* 0x000fe20003f65270 */
[----:B------:R-:W-:-:S12]  /*3820*/  BSSY B2, `(.L_x_633) ;  /* 0x0000035000027945 */ /* 0x000fd80003800000 */
[----:B------:R-:W-:Y:S05]  /*3830*/  @!P3 BRA `(.L_x_634) ;  /* 0x0000000000ccb947 */ /* 0x000fea0003800000 */
[----:B0-----:R0:W2:Y:S01]  /*3840*/  LDS.128 R40, [R51] ;  /* 0x0000000033287984 */ /* 0x0010a20000000c00 */
[----:B------:R-:W-:Y:S01]  /*3850*/  ISETP.GE.AND P3, PT, R22, R117, PT ;  /* 0x000000751600720c */ /* 0x000fe20003f66270 */
[----:B------:R-:W-:-:S12]  /*3860*/  BSSY B3, `(.L_x_635) ;  /* 0x000002f000037945 */ /* 0x000fd80003800000 */
[----:B0-----:R-:W-:Y:S05]  /*3870*/  @P3 BRA `(.L_x_636) ;  /* 0x0000000000b43947 */ /* 0x001fea0003800000 */
[--C-:B------:R-:W-:Y:S02]  /*3880*/  SHF.R.U64 R126, R126, 0x10, R127.reuse ;  /* 0x000000107e7e7819 */ /* 0x100fe4000000127f */
[----:B------:R-:W-:Y:S02]  /*3890*/  SHF.R.U32.HI R157, RZ, 0x10, R127 ;  /* 0x00000010ff9d7819 */ /* 0x000fe4000001167f */
[--C-:B------:R-:W-:Y:S02]  /*38a0*/  SHF.R.U64 R127, R128, 0x10, R129.reuse ;  /* 0x00000010807f7819 */ /* 0x100fe40000001281 */
[----:B------:R-:W-:Y:S02]  /*38b0*/  SHF.R.U32.HI R158, RZ, 0x10, R129 ;  /* 0x00000010ff9e7819 */ /* 0x000fe40000011681 */
[----:B------:R-:W-:Y:S01]  /*38c0*/  PRMT R129, R159, 0x5410, R127 ;  /* 0x000054109f817816 */ /* 0x000fe2000000007f */
[----:B--2---:R-:W-:Y:S01]  /*38d0*/  IMAD.U32 R127, R41, 0x10000, RZ ;  /* 0x00010000297f7824 */ /* 0x004fe200078e00ff */
[----:B------:R-:W-:-:S02]  /*38e0*/  PRMT R126, R133, 0x5432, R126 ;  /* 0x00005432857e7816 */ /* 0x000fc4000000007e */
[----:B------:R-:W-:Y:S02]  /*38f0*/  LOP3.LUT R159, R41, 0xffff0000, RZ, 0xc0, !PT ;  /* 0xffff0000299f7812 */ /* 0x000fe400078ec0ff */
[----:B------:R-:W-:Y:S02]  /*3900*/  LOP3.LUT R164, R129, 0xffff0000, RZ, 0xc0, !PT ;  /* 0xffff000081a47812 */ /* 0x000fe400078ec0ff */
[C---:B------:R-:W-:Y:S01]  /*3910*/  LOP3.LUT R128, R126.reuse, 0xffff0000, RZ, 0xc0, !PT ;  /* 0xffff00007e807812 */ /* 0x040fe200078ec0ff */
[----:B------:R-:W-:Y:S02]  /*3920*/  IMAD.U32 R126, R126, 0x10000, RZ ;  /* 0x000100007e7e7824 */ /* 0x000fe400078e00ff */
[C---:B------:R-:W-:Y:S02]  /*3930*/  FMUL.FTZ R166, R159.reuse, R164 ;  /* 0x000000a49fa67220 */ /* 0x040fe40000410000 */
[-C--:B------:R-:W-:Y:S02]  /*3940*/  FMUL.FTZ R41, R159, R128.reuse ;  /* 0x000000809f297220 */ /* 0x080fe40000410000 */
[----:B------:R-:W-:-:S02]  /*3950*/  FFMA.FTZ R128, R127, R128, -R166 ;  /* 0x000000807f807223 */ /* 0x000fc400000108a6 */
[----:B------:R-:W-:Y:S01]  /*3960*/  FFMA.FTZ R127, R127, R164, R41 ;  /* 0x000000a47f7f7223 */ /* 0x000fe20000010029 */
[----:B------:R-:W-:Y:S01]  /*3970*/  PRMT R41, R161, 0x5410, R157 ;  /* 0x00005410a1297816 */ /* 0x000fe2000000009d */
[----:B------:R-:W-:Y:S01]  /*3980*/  IMAD.U32 R164, R43, 0x10000, RZ ;  /* 0x000100002ba47824 */ /* 0x000fe200078e00ff */
[----:B------:R-:W-:Y:S02]  /*3990*/  PRMT R157, R156, 0x5432, R158 ;  /* 0x000054329c9d7816 */ /* 0x000fe4000000009e */
[C---:B------:R-:W-:Y:S01]  /*39a0*/  LOP3.LUT R158, R42.reuse, 0xffff0000, RZ, 0xc0, !PT ;  /* 0xffff00002a9e7812 */ /* 0x040fe200078ec0ff */
[C---:B------:R-:W-:Y:S01]  /*39b0*/  IMAD.U32 R161, R41.reuse, 0x10000, RZ ;  /* 0x0001000029a17824 */ /* 0x040fe200078e00ff */
[----:B------:R-:W-:Y:S01]  /*39c0*/  LOP3.LUT R41, R41, 0xffff0000, RZ, 0xc0, !PT ;  /* 0xffff000029297812 */ /* 0x000fe200078ec0ff */
[C---:B------:R-:W-:Y:S01]  /*39d0*/  IMAD.U32 R159, R157.reuse, 0x10000, RZ ;  /* 0x000100009d9f7824 */ /* 0x040fe200078e00ff */
[----:B------:R-:W-:Y:S01]  /*39e0*/  LOP3.LUT R157, R157, 0xffff0000, RZ, 0xc0, !PT ;  /* 0xffff00009d9d7812 */ /* 0x000fe200078ec0ff */
[----:B------:R-:W-:Y:S01]  /*39f0*/  IMAD.U32 R42, R42, 0x10000, RZ ;  /* 0x000100002a2a7824 */ /* 0x000fe200078e00ff */
[----:B------:R-:W-:Y:S01]  /*3a00*/  F2FP.BF16.F32.PACK_AB R127, R127, R128 ;  /* 0x000000807f7f723e */ /* 0x000fe200000010ff */
[C---:B------:R-:W-:Y:S01]  /*3a10*/  FMUL.FTZ R163, R158.reuse, R159 ;  /* 0x0000009f9ea37220 */ /* 0x040fe20000410000 */
[----:B------:R-:W-:-:S03]  /*3a20*/  FMUL.FTZ R158, R158, R161 ;  /* 0x000000a19e9e7220 */ /* 0x000fc60000410000 */
[C---:B------:R-:W-:Y:S01]  /*3a30*/  FFMA.FTZ R163, R42.reuse, R161, -R163 ;  /* 0x000000a12aa37223 */ /* 0x040fe200000108a3 */
[----:B------:R-:W-:Y:S01]  /*3a40*/  FFMA.FTZ R158, R42, R159, R158 ;  /* 0x0000009f2a9e7223 */ /* 0x000fe2000001009e */
[----:B------:R-:W-:-:S05]  /*3a50*/  LOP3.LUT R42, R43, 0xffff0000, RZ, 0xc0, !PT ;  /* 0xffff00002b2a7812 */ /* 0x000fca00078ec0ff */
[C---:B------:R-:W-:Y:S01]  /*3a60*/  FMUL.FTZ R43, R42.reuse, R157 ;  /* 0x0000009d2a2b7220 */ /* 0x040fe20000410000 */
[----:B------:R-:W-:-:S03]  /*3a70*/  FMUL.FTZ R42, R42, R41 ;  /* 0x000000292a2a7220 */ /* 0x000fc60000410000 */
[C---:B------:R-:W-:Y:S01]  /*3a80*/  FFMA.FTZ R43, R164.reuse, R41, -R43 ;  /* 0x00000029a42b7223 */ /* 0x040fe2000001082b */
[----:B------:R-:W-:Y:S01]  /*3a90*/  FFMA.FTZ R42, R164, R157, R42 ;  /* 0x0000009da42a7223 */ /* 0x000fe2000001002a */
[C---:B------:R-:W-:Y:S01]  /*3aa0*/  LOP3.LUT R41, R40.reuse, 0xffff0000, RZ, 0xc0, !PT ;  /* 0xffff000028297812 */ /* 0x040fe200078ec0ff */
[----:B------:R-:W-:Y:S02]  /*3ab0*/  IMAD.U32 R164, R129, 0x10000, RZ ;  /* 0x0001000081a47824 */ /* 0x000fe400078e00ff */
[----:B------:R-:W-:Y:S01]  /*3ac0*/  IMAD.U32 R129, R40, 0x10000, RZ ;  /* 0x0001000028817824 */ /* 0x000fe200078e00ff */
[----:B------:R-:W-:Y:S01]  /*3ad0*/  F2FP.BF16.F32.PACK_AB R43, R42, R43 ;  /* 0x0000002b2a2b723e */ /* 0x000fe200000010ff */
[C---:B------:R-:W-:Y:S01]  /*3ae0*/  FMUL.FTZ R40, R41.reuse, R164 ;  /* 0x000000a429287220 */ /* 0x040fe20000410000 */
[-C--:B------:R-:W-:Y:S01]  /*3af0*/  FMUL.FTZ R41, R41, R126.reuse ;  /* 0x0000007e29297220 */ /* 0x080fe20000410000 */
[----:B------:R-:W-:Y:S02]  /*3b00*/  F2FP.BF16.F32.PACK_AB R42, R158, R163 ;  /* 0x000000a39e2a723e */ /* 0x000fe400000010ff */
[C---:B------:R-:W-:Y:S01]  /*3b10*/  FFMA.FTZ R40, R129.reuse, R126, -R40 ;  /* 0x0000007e81287223 */ /* 0x040fe20000010828 */
[----:B------:R-:W-:-:S05]  /*3b20*/  FFMA.FTZ R41, R129, R164, R41 ;  /* 0x000000a481297223 */ /* 0x000fca0000010029 */
[----:B------:R-:W-:Y:S01]  /*3b30*/  F2FP.BF16.F32.PACK_AB R40, R41, R40 ;  /* 0x000000282928723e */ /* 0x000fe200000010ff */
[----:B------:R-:W-:-:S07]  /*3b40*/  IMAD.MOV.U32 R41, RZ, RZ, R127 ;  /* 0x000000ffff297224 */ /* 0x000fce00078e007f */
.L_x_636:
[----:B------:R-:W-:Y:S05]  /*3b50*/  BSYNC B3 ;  /* 0x0000000000037941 */ /* 0x000fea0003800000 */
.L_x_635:
[----:B--2---:R2:W-:Y:S02]  /*3b60*/  STG.E.128 desc[UR40][R52.64], R40 ;  /* 0x0000002834007986 */ /* 0x0045e4000c101d28 */
.L_x_634:
[----:B------:R-:W-:Y:S05]  /*3b70*/  BSYNC B2 ;  /* 0x0000000000027941 */ /* 0x000fea0003800000 */
.L_x_633:
[----:B------:R-:W-:Y:S01]  /*3b80*/  ISETP.NE.AND P3, PT, R10, RZ, PT ;  /* 0x000000ff0a00720c */ /* 0x000fe20003f65270 */
[----:B------:R-:W-:-:S12]  /*3b90*/  BSSY B2, `(.L_x_637) ;  /* 0x0000035000027945 */ /* 0x000fd80003800000 */
[----:B------:R-:W-:Y:S05]  /*3ba0*/  @!P3 BRA `(.L_x_638) ;  /* 0x0000000000ccb947 */ /* 0x000fea0003800000 */
[----:B0-2---:R0:W2:Y:S01]  /*3bb0*/  LDS.128 R40, [R50] ;  /* 0x0000000032287984 */ /* 0x0050a20000000c00 */
[----:B------:R-:W-:Y:S01]  /*3bc0*/  ISETP.GE.AND P3, PT, R187, R117, PT ;  /* 0x00000075bb00720c */ /* 0x000fe20003f66270 */
[----:B------:R-:W-:-:S12]  /*3bd0*/  BSSY B3, `(.L_x_639) ;  /* 0x000002f000037945 */ /* 0x000fd80003800000 */
[----:B0-----:R-:W-:Y:S05]  /*3be0*/  @P3 BRA `(.L_x_640) ;  /* 0x0000000000b43947 */ /* 0x001fea0003800000 */
[----:B------:R-:W-:Y:S01]  /*3bf0*/  SHF.R.U64 R120, R120, 0x10, R121 ;  /* 0x0000001078787819 */ /* 0x000fe20000001279 */
[----:B--2---:R-:W-:Y:S01]  /*3c00*/  IMAD.U32 R127, R41, 0x10000, RZ ;  /* 0x00010000297f7824 */ /* 0x004fe200078e00ff */
[--C-:B------:R-:W-:Y:S02]  /*3c10*/  SHF.R.U64 R94, R94, 0x10, R95.reuse ;  /* 0x000000105e5e7819 */ /* 0x100fe4000000125f */
[----:B------:R-:W-:Y:S02]  /*3c20*/  SHF.R.U32.HI R128, RZ, 0x10, R95 ;  /* 0x00000010ff807819 */ /* 0x000fe4000001165f */
[----:B------:R-:W-:Y:S02]  /*3c30*/  PRMT R95, R154, 0x5432, R120 ;  /* 0x000054329a5f7816 */ /* 0x000fe40000000078 */
[----:B------:R-:W-:Y:S02]  /*3c40*/  PRMT R94, R91, 0x5432, R94 ;  /* 0x000054325b5e7816 */ /* 0x000fe4000000005e */
[----:B------:R-:W-:-:S02]  /*3c50*/  LOP3.LUT R129, R41, 0xffff0000, RZ, 0xc0, !PT ;  /* 0xffff000029817812 */ /* 0x000fc400078ec0ff */
[C---:B------:R-:W-:Y:S01]  /*3c60*/  LOP3.LUT R120, R95.reuse, 0xffff0000, RZ, 0xc0, !PT ;  /* 0xffff00005f787812 */ /* 0x040fe200078ec0ff */
[----:B------:R-:W-:Y:S01]  /*3c70*/  IMAD.U32 R95, R95, 0x10000, RZ ;  /* 0x000100005f5f7824 */ /* 0x000fe200078e00ff */
[C---:B------:R-:W-:Y:S01]  /*3c80*/  LOP3.LUT R126, R94.reuse, 0xffff0000, RZ, 0xc0, !PT ;  /* 0xffff00005e7e7812 */ /* 0x040fe200078ec0ff */
[----:B------:R-:W-:Y:S01]  /*3c90*/  IMAD.U32 R94, R94, 0x10000, RZ ;  /* 0x000100005e5e7824 */ /* 0x000fe200078e00ff */
[----:B------:R-:W-:Y:S01]  /*3ca0*/  SHF.R.U32.HI R121, RZ, 0x10, R121 ;  /* 0x00000010ff797819 */ /* 0x000fe20000011679 */
[C---:B------:R-:W-:Y:S01]  /*3cb0*/  FMUL.FTZ R158, R129.reuse, R120 ;  /* 0x00000078819e7220 */ /* 0x040fe20000410000 */
[----:B------:R-:W-:Y:S01]  /*3cc0*/  PRMT R41, R132, 0x5432, R128 ;  /* 0x0000543284297816 */ /* 0x000fe20000000080 */
[-C--:B------:R-:W-:Y:S01]  /*3cd0*/  FMUL.FTZ R129, R129, R126.reuse ;  /* 0x0000007e81817220 */ /* 0x080fe20000410000 */
[----:B------:R-:W-:Y:S01]  /*3ce0*/  PRMT R121, R155, 0x5432, R121 ;  /* 0x000054329b797816 */ /* 0x000fe20000000079 */
[C---:B------:R-:W-:Y:S02]  /*3cf0*/  FFMA.FTZ R126, R127.reuse, R126, -R158 ;  /* 0x0000007e7f7e7223 */ /* 0x040fe4000001089e */
[----:B------:R-:W-:Y:S01]  /*3d00*/  FFMA.FTZ R129, R127, R120, R129 ;  /* 0x000000787f817223 */ /* 0x000fe20000010081 */
[----:B------:R-:W-:Y:S01]  /*3d10*/  LOP3.LUT R120, R42, 0xffff0000, RZ, 0xc0, !PT ;  /* 0xffff00002a787812 */ /* 0x000fe200078ec0ff */
[C---:B------:R-:W-:Y:S01]  /*3d20*/  IMAD.U32 R127, R121.reuse, 0x10000, RZ ;  /* 0x00010000797f7824 */ /* 0x040fe200078e00ff */
[----:B------:R-:W-:Y:S01]  /*3d30*/  LOP3.LUT R121, R121, 0xffff0000, RZ, 0xc0, !PT ;  /* 0xffff000079797812 */ /* 0x000fe200078ec0ff */
[C---:B------:R-:W-:Y:S01]  /*3d40*/  IMAD.U32 R157, R41.reuse, 0x10000, RZ ;  /* 0x00010000299d7824 */ /* 0x040fe200078e00ff */
[----:B------:R-:W-:Y:S01]  /*3d50*/  LOP3.LUT R41, R41, 0xffff0000, RZ, 0xc0, !PT ;  /* 0xffff000029297812 */ /* 0x000fe200078ec0ff */
[----:B------:R-:W-:Y:S01]  /*3d60*/  FMUL.FTZ R159, R120, R127 ;  /* 0x0000007f789f7220 */ /* 0x000fe20000410000 */
[----:B------:R-:W-:-:S02]  /*3d70*/  IMAD.U32 R42, R42, 0x10000, RZ ;  /* 0x000100002a2a7824 */ /* 0x000fc400078e00ff */
[-C--:B------:R-:W-:Y:S01]  /*3d80*/  FMUL.FTZ R120, R120, R157.reuse ;  /* 0x0000009d78787220 */ /* 0x080fe20000410000 */
[----:B------:R-:W-:Y:S01]  /*3d90*/  F2FP.BF16.F32.PACK_AB R126, R129, R126 ;  /* 0x0000007e817e723e */ /* 0x000fe200000010ff */
[C---:B------:R-:W-:Y:S02]  /*3da0*/  FFMA.FTZ R159, R42.reuse, R157, -R159 ;  /* 0x0000009d2a9f7223 */ /* 0x040fe4000001089f */
[----:B------:R-:W-:Y:S01]  /*3db0*/  FFMA.FTZ R120, R42, R127, R120 ;  /* 0x0000007f2a787223 */ /* 0x000fe20000010078 */
[C---:B------:R-:W-:Y:S01]  /*3dc0*/  LOP3.LUT R42, R43.reuse, 0xffff0000, RZ, 0xc0, !PT ;  /* 0xffff00002b2a7812 */ /* 0x040fe200078ec0ff */
[C---:B------:R-:W-:Y:S01]  /*3dd0*/  IMAD.U32 R127, R40.reuse, 0x10000, RZ ;  /* 0x00010000287f7824 */ /* 0x040fe200078e00ff */
[----:B------:R-:W-:Y:S01]  /*3de0*/  LOP3.LUT R40, R40, 0xffff0000, RZ, 0xc0, !PT ;  /* 0xffff000028287812 */ /* 0x000fe200078ec0ff */
[----:B------:R-:W-:Y:S02]  /*3df0*/  IMAD.U32 R43, R43, 0x10000, RZ ;  /* 0x000100002b2b7824 */ /* 0x000fe400078e00ff */
[C---:B------:R-:W-:Y:S01]  /*3e00*/  FMUL.FTZ R128, R42.reuse, R121 ;  /* 0x000000792a807220 */ /* 0x040fe20000410000 */
[----:B------:R-:W-:-:S03]  /*3e10*/  FMUL.FTZ R42, R42, R41 ;  /* 0x000000292a2a7220 */ /* 0x000fc60000410000 */
[C---:B------:R-:W-:Y:S01]  /*3e20*/  FFMA.FTZ R41, R43.reuse, R41, -R128 ;  /* 0x000000292b297223 */ /* 0x040fe20000010880 */
[C---:B------:R-:W-:Y:S01]  /*3e30*/  FMUL.FTZ R128, R40.reuse, R95 ;  /* 0x0000005f28807220 */ /* 0x040fe20000410000 */
[-C--:B------:R-:W-:Y:S01]  /*3e40*/  FMUL.FTZ R40, R40, R94.reuse ;  /* 0x0000005e28287220 */ /* 0x080fe20000410000 */
[----:B------:R-:W-:Y:S02]  /*3e50*/  FFMA.FTZ R42, R43, R121, R42 ;  /* 0x000000792b2a7223 */ /* 0x000fe4000001002a */
[C---:B------:R-:W-:Y:S01]  /*3e60*/  FFMA.FTZ R128, R127.reuse, R94, -R128 ;  /* 0x0000005e7f807223 */ /* 0x040fe20000010880 */
[----:B------:R-:W-:Y:S02]  /*3e70*/  FFMA.FTZ R95, R127, R95, R40 ;  /* 0x0000005f7f5f7223 */ /* 0x000fe40000010028 */
[----:B------:R-:W-:Y:S01]  /*3e80*/  F2FP.BF16.F32.PACK_AB R43, R42, R41 ;  /* 0x000000292a2b723e */ /* 0x000fe200000010ff */
[----:B------:R-:W-:Y:S01]  /*3e90*/  IMAD.MOV.U32 R41, RZ, RZ, R126 ;  /* 0x000000ffff297224 */ /* 0x000fe200078e007e */
[----:B------:R-:W-:-:S02]  /*3ea0*/  F2FP.BF16.F32.PACK_AB R42, R120, R159 ;  /* 0x0000009f782a723e */ /* 0x000fc400000010ff */
[----:B------:R-:W-:-:S07]  /*3eb0*/  F2FP.BF16.F32.PACK_AB R40, R95, R128 ;  /* 0x000000805f28723e */ /* 0x000fce00000010ff */
.L_x_640:
[----:B------:R-:W-:Y:S05]  /*3ec0*/  BSYNC B3 ;  /* 0x0000000000037941 */ /* 0x000fea0003800000 */
.L_x_639:
[----:B--2---:R3:W-:Y:S02]  /*3ed0*/  STG.E.128 desc[UR40][R52.64+0x40], R40 ;  /* 0x0000402834007986 */ /* 0x0047e4000c101d28 */
.L_x_638:
[----:B------:R-:W-:Y:S05]  /*3ee0*/  BSYNC B2 ;  /* 0x0000000000027941 */ /* 0x000fea0003800000 */
.L_x_637:
[----:B------:R-:W-:Y:S01]  /*3ef0*/  ISETP.NE.AND P3, PT, R9, RZ, PT ;  /* 0x000000ff0900720c */ /* 0x000fe20003f65270 */
[----:B------:R-:W-:-:S12]  /*3f00*/  BSSY B2, `(.L_x_641) ;  /* 0x0000035000027945 */ /* 0x000fd80003800000 */
[----:B------:R-:W-:Y:S05]  /*3f10*/  @!P3 BRA `(.L_x_642) ;  /* 0x0000000000ccb947 */ /* 0x000fea0003800000 */
[----:B0-23--:R0:W2:Y:S01]  /*3f20*/  LDS.128 R40, [R51+0x4000] ;  /* 0x0040000033287984 */ /* 0x00d0a20000000c00 */
[----:B------:R-:W-:Y:S01]  /*3f30*/  ISETP.GE.AND P3, PT, R186, R117, PT ;  /* 0x00000075ba00720c */ /* 0x000fe20003f66270 */
[----:B------:R-:W-:-:S12]  /*3f40*/  BSSY B3, `(.L_x_643) ;  /* 0x000002f000037945 */ /* 0x000fd80003800000 */
[----:B0-----:R-:W-:Y:S05]  /*3f50*/  @P3 BRA `(.L_x_644) ;  /* 0x0000000000b43947 */ /* 0x001fea0003800000 */
[----:B------:R-:W-:Y:S01]  /*3f60*/  SHF.R.U64 R94, R92, 0x10, R93 ;  /* 0x000000105c5e7819 */ /* 0x000fe2000000125d */
[----:B--2---:R-:W-:Y:S01]  /*3f70*/  IMAD.U32 R120, R43, 0x10000, RZ ;  /* 0x000100002b787824 */ /* 0x004fe200078e00ff */
[----:B------:R-:W-:Y:S02]  /*3f80*/  SHF.R.U64 R95, R86, 0x10, R87 ;  /* 0x00000010565f7819 */ /* 0x000fe40000001257 */
[----:B------:R-:W-:Y:S02]  /*3f90*/  SHF.R.U32.HI R93, RZ, 0x10, R93 ;  /* 0x00000010ff5d7819 */ /* 0x000fe4000001165d */
[----:B------:R-:W-:Y:S02]  /*3fa0*/  PRMT R94, R152, 0x5432, R94 ;  /* 0x00005432985e7816 */ /* 0x000fe4000000005e */
[----:B------:R-:W-:Y:S01]  /*3fb0*/  SHF.R.U32.HI R121, RZ, 0x10, R87 ;  /* 0x00000010ff797819 */ /* 0x000fe20000011657 */
[----:B------:R-:W-:Y:S01]  /*3fc0*/  IMAD.U32 R87, R42, 0x10000, RZ ;  /* 0x000100002a577824 */ /* 0x000fe200078e00ff */
[----:B------:R-:W-:-:S02]  /*3fd0*/  PRMT R95, R183, 0x5410, R95 ;  /* 0x00005410b75f7816 */ /* 0x000fc4000000005f */
[----:B------:R-:W-:Y:S02]  /*3fe0*/  PRMT R93, R153, 0x5432, R93 ;  /* 0x00005432995d7816 */ /* 0x000fe4000000005d */
[----:B------:R-:W-:Y:S02]  /*3ff0*/  LOP3.LUT R129, R41, 0xffff0000, RZ, 0xc0, !PT ;  /* 0xffff000029817812 */ /* 0x000fe400078ec0ff */
[C---:B------:R-:W-:Y:S01]  /*4000*/  LOP3.LUT R126, R94.reuse, 0xffff0000, RZ, 0xc0, !PT ;  /* 0xffff00005e7e7812 */ /* 0x040fe200078ec0ff */
[----:B------:R-:W-:Y:S01]  /*4010*/  IMAD.U32 R94, R94, 0x10000, RZ ;  /* 0x000100005e5e7824 */ /* 0x000fe200078e00ff */
[----:B------:R-:W-:Y:S01]  /*4020*/  PRMT R92, R90, 0x5432, R121 ;  /* 0x000054325a5c7816 */ /* 0x000fe20000000079 */
[----:B------:R-:W-:Y:S01]  /*4030*/  IMAD.U32 R121, R93, 0x10000, RZ ;  /* 0x000100005d797824 */ /* 0x000fe200078e00ff */
[----:B------:R-:W-:Y:S01]  /*4040*/  LOP3.LUT R128, R95, 0xffff0000, RZ, 0xc0, !PT ;  /* 0xffff00005f807812 */ /* 0x000fe200078ec0ff */
[----:B------:R-:W-:Y:S01]  /*4050*/  FMUL.FTZ R158, R129, R126 ;  /* 0x0000007e819e7220 */ /* 0x000fe20000410000 */
[----:B------:R-:W-:Y:S01]  /*4060*/  LOP3.LUT R42, R42, 0xffff0000, RZ, 0xc0, !PT ;  /* 0xffff00002a2a7812 */ /* 0x000fe200078ec0ff */
[----:B------:R-:W-:Y:S01]  /*4070*/  IMAD.U32 R127, R92, 0x10000, RZ ;  /* 0x000100005c7f7824 */ /* 0x000fe200078e00ff */
[----:B------:R-:W-:Y:S01]  /*4080*/  LOP3.LUT R86, R43, 0xffff0000, RZ, 0xc0, !PT ;  /* 0xffff00002b567812 */ /* 0x000fe200078ec0ff */
[----:B------:R-:W-:-:S02]  /*4090*/  IMAD.U32 R43, R41, 0x10000, RZ ;  /* 0x00010000292b7824 */ /* 0x000fc400078e00ff */
[-C--:B------:R-:W-:Y:S01]  /*40a0*/  FMUL.FTZ R129, R129, R128.reuse ;  /* 0x0000008081817220 */ /* 0x080fe20000410000 */
[----:B------:R-:W-:Y:S02]  /*40b0*/  IMAD.U32 R41, R40, 0x10000, RZ ;  /* 0x0001000028297824 */ /* 0x000fe400078e00ff */
[----:B------:R-:W-:Y:S01]  /*40c0*/  FMUL.FTZ R164, R42, R121 ;  /* 0x000000792aa47220 */ /* 0x000fe20000410000 */
[----:B------:R-:W-:Y:S01]  /*40d0*/  LOP3.LUT R40, R40, 0xffff0000, RZ, 0xc0, !PT ;  /* 0xffff000028287812 */ /* 0x000fe200078ec0ff */
[C---:B------:R-:W-:Y:S01]  /*40e0*/  FFMA.FTZ R158, R43.reuse, R128, -R158 ;  /* 0x000000802b9e7223 */ /* 0x040fe2000001089e */
[----:B------:R-:W-:Y:S01]  /*40f0*/  FFMA.FTZ R129, R43, R126, R129 ;  /* 0x0000007e2b817223 */ /* 0x000fe20000010081 */
[-C--:B------:R-:W-:Y:S01]  /*4100*/  FMUL.FTZ R42, R42, R127.reuse ;  /* 0x0000007f2a2a7220 */ /* 0x080fe20000410000 */
[----:B------:R-:W-:Y:S01]  /*4110*/  LOP3.LUT R93, R93, 0xffff0000, RZ, 0xc0, !PT ;  /* 0xffff00005d5d7812 */ /* 0x000fe200078ec0ff */
[----:B------:R-:W-:Y:S01]  /*4120*/  IMAD.U32 R95, R95, 0x10000, RZ ;  /* 0x000100005f5f7824 */ /* 0x000fe200078e00ff */
[----:B------:R-:W-:Y:S01]  /*4130*/  LOP3.LUT R43, R92, 0xffff0000, RZ, 0xc0, !PT ;  /* 0xffff00005c2b7812 */ /* 0x000fe200078ec0ff */
[C---:B------:R-:W-:Y:S01]  /*4140*/  FFMA.FTZ R164, R87.reuse, R127, -R164 ;  /* 0x0000007f57a47223 */ /* 0x040fe200000108a4 */
[----:B------:R-:W-:Y:S01]  /*4150*/  FFMA.FTZ R87, R87, R121, R42 ;  /* 0x0000007957577223 */ /* 0x000fe2000001002a */
[----:B------:R-:W-:Y:S01]  /*4160*/  FMUL.FTZ R121, R86, R93 ;  /* 0x0000005d56797220 */ /* 0x000fe20000410000 */
[CC--:B------:R-:W-:Y:S01]  /*4170*/  FMUL.FTZ R42, R40.reuse, R94.reuse ;  /* 0x0000005e282a7220 */ /* 0x0c0fe20000410000 */
[----:B------:R-:W-:Y:S01]  /*4180*/  FMUL.FTZ R127, R40, R95 ;  /* 0x0000005f287f7220 */ /* 0x000fe20000410000 */
[-C--:B------:R-:W-:Y:S01]  /*4190*/  FMUL.FTZ R86, R86, R43.reuse ;  /* 0x0000002b56567220 */ /* 0x080fe20000410000 */
[C---:B------:R-:W-:Y:S01]  /*41a0*/  FFMA.FTZ R121, R120.reuse, R43, -R121 ;  /* 0x0000002b78797223 */ /* 0x040fe20000010879 */
[C---:B------:R-:W-:Y:S01]  /*41b0*/  FFMA.FTZ R42, R41.reuse, R95, -R42 ;  /* 0x0000005f292a7223 */ /* 0x040fe2000001082a */
[----:B------:R-:W-:Y:S01]  /*41c0*/  FFMA.FTZ R127, R41, R94, R127 ;  /* 0x0000005e297f7223 */ /* 0x000fe2000001007f */
[----:B------:R-:W-:Y:S01]  /*41d0*/  FFMA.FTZ R86, R120, R93, R86 ;  /* 0x0000005d78567223 */ /* 0x000fe20000010056 */
[----:B------:R-:W-:-:S02]  /*41e0*/  F2FP.BF16.F32.PACK_AB R164, R87, R164 ;  /* 0x000000a457a4723e */ /* 0x000fc400000010ff */
[----:B------:R-:W-:Y:S02]  /*41f0*/  F2FP.BF16.F32.PACK_AB R41, R129, R158 ;  /* 0x0000009e8129723e */ /* 0x000fe400000010ff */
[----:B------:R-:W-:Y:S01]  /*4200*/  F2FP.BF16.F32.PACK_AB R40, R127, R42 ;  /* 0x0000002a7f28723e */ /* 0x000fe200000010ff */
[----:B------:R-:W-:Y:S01]  /*4210*/  IMAD.MOV.U32 R42, RZ, RZ, R164 ;  /* 0x000000ffff2a7224 */ /* 0x000fe200078e00a4 */
[----:B------:R-:W-:-:S07]  /*4220*/  F2FP.BF16.F32.PACK_AB R43, R86, R121 ;  /* 0x00000079562b723e */ /* 0x000fce00000010ff */
.L_x_644:
[----:B------:R-:W-:Y:S05]  /*4230*/  BSYNC B3 ;  /* 0x0000000000037941 */ /* 0x000fea0003800000 */
.L_x_643:
[----:B--2---:R4:W-:Y:S02]  /*4240*/  STG.E.128 desc[UR40][R52.64+0x80], R40 ;  /* 0x0000802834007986 */ /* 0x0049e4000c101d28 */
.L_x_642:
[----:B------:R-:W-:Y:S05]  /*4250*/  BSYNC B2 ;  /* 0x0000000000027941 */ /* 0x000fea0003800000 */
.L_x_641:
[----:B------:R-:W-:Y:S01]  /*4260*/  ISETP.NE.AND P3, PT, R8, RZ, PT ;  /* 0x000000ff0800720c */ /* 0x000fe20003f65270 */
[----:B------:R-:W-:-:S12]  /*4270*/  BSSY B2, `(.L_x_645) ;  /* 0x0000035000027945 */ /* 0x000fd80003800000 */
[----:B------:R-:W-:Y:S05]  /*4280*/  @!P3 BRA `(.L_x_646) ;  /* 0x0000000000ccb947 */ /* 0x000fea0003800000 */
[----:B0-234-:R0:W2:Y:S01]  /*4290*/  LDS.128 R40, [R50+0x4000] ;  /* 0x0040000032287984 */ /* 0x01d0a20000000c00 */
        /* <DEDUP_REMOVED lines=48> */
.L_x_648:
[----:B------:R-:W-:Y:S05]  /*45a0*/  BSYNC B3 ;  /* 0x0000000000037941 */ /* 0x000fea0003800000 */
.L_x_647:
[----:B--2---:R0:W-:Y:S02]  /*45b0*/  STG.E.128 desc[UR40][R52.64+0xc0], R40 ;  /* 0x0000c02834007986 */ /* 0x0041e4000c101d28 */
.L_x_646:
[----:B------:R-:W-:Y:S05]  /*45c0*/  BSYNC B2 ;  /* 0x0000000000027941 */ /* 0x000fea0003800000 */
.L_x_645:
        /* <DEDUP_REMOVED lines=52> */
.L_x_652:
[----:B------:R-:W-:Y:S05]  /*4910*/  BSYNC B3 ;  /* 0x0000000000037941 */ /* 0x000fea0003800000 */
.L_x_651:
[----:B--2---:R0:W-:Y:S02]  /*4920*/  STG.E.128 desc[UR40][R52.64+0x100], R40 ;  /* 0x0001002834007986 */ /* 0x0041e4000c101d28 */
.L_x_650:
[----:B------:R-:W-:Y:S05]  /*4930*/  BSYNC B2 ;  /* 0x0000000000027941 */ /* 0x000fea0003800000 */
.L_x_649:
[----:B------:R-:W-:-:S13]  /*4940*/  ISETP.NE.AND P3, PT, R6, RZ, PT ;  /* 0x000000ff0600720c */ /* 0x000fda0003f65270 */
[----:B------:R-:W-:Y:S05]  /*4950*/  @!P3 BRA `(.L_x_632) ;  /* 0x0000000000ccb947 */ /* 0x000fea0003800000 */
[----:B0-234-:R0:W2:Y:S01]  /*4960*/  LDS.128 R40, [R50+0x8000] ;  /* 0x0080000032287984 */ /* 0x01d0a20000000c00 */
[----:B------:R-:W-:Y:S01]  /*4970*/  ISETP.GE.AND P3, PT, R190, R117, PT ;  /* 0x00000075be00720c */ /* 0x000fe20003f66270 */
[----:B------:R-:W-:-:S12]  /*4980*/  BSSY B2, `(.L_x_653) ;  /* 0x000002f000027945 */ /* 0x000fd80003800000 */
[----:B0-----:R-:W-:Y:S05]  /*4990*/  @P3 BRA `(.L_x_654) ;  /* 0x0000000000b43947 */ /* 0x001fea0003800000 */
[----:B------:R-:W-:Y:S02]  /*49a0*/  SHF.R.U64 R76, R76, 0x10, R77 ;  /* 0x000000104c4c7819 */ /* 0x000fe4000000124d */
[----:B------:R-:W-:Y:S01]  /*49b0*/  SHF.R.U64 R78, R74, 0x10, R75 ;  /* 0x000000104a4e7819 */ /* 0x000fe2000000124b */
[----:B--2---:R-:W-:Y:S01]  /*49c0*/  IMAD.U32 R74, R42, 0x10000, RZ ;  /* 0x000100002a4a7824 */ /* 0x004fe200078e00ff */
[----:B------:R-:W-:Y:S02]  /*49d0*/  SHF.R.U32.HI R77, RZ, 0x10, R77 ;  /* 0x00000010ff4d7819 */ /* 0x000fe4000001164d */
[----:B------:R-:W-:Y:S02]  /*49e0*/  PRMT R175, R175, 0x5410, R76 ;  /* 0x00005410afaf7816 */ /* 0x000fe4000000004c */
[----:B------:R-:W-:Y:S02]  /*49f0*/  PRMT R173, R173, 0x5410, R78 ;  /* 0x00005410adad7816 */ /* 0x000fe4000000004e */
[----:B------:R-:W-:-:S02]  /*4a00*/  SHF.R.U32.HI R79, RZ, 0x10, R75 ;  /* 0x00000010ff4f7819 */ /* 0x000fc4000001164b */
[----:B------:R-:W-:Y:S02]  /*4a10*/  PRMT R176, R176, 0x5410, R77 ;  /* 0x00005410b0b07816 */ /* 0x000fe4000000004d */
[----:B------:R-:W-:Y:S02]  /*4a20*/  LOP3.LUT R77, R41, 0xffff0000, RZ, 0xc0, !PT ;  /* 0xffff0000294d7812 */ /* 0x000fe400078ec0ff */
[----:B------:R-:W-:Y:S01]  /*4a30*/  LOP3.LUT R82, R175, 0xffff0000, RZ, 0xc0, !PT ;  /* 0xffff0000af527812 */ /* 0x000fe200078ec0ff */
[----:B------:R-:W-:Y:S01]  /*4a40*/  IMAD.U32 R76, R176, 0x10000, RZ ;  /* 0x00010000b04c7824 */ /* 0x000fe200078e00ff */
[----:B------:R-:W-:Y:S02]  /*4a50*/  LOP3.LUT R78, R173, 0xffff0000, RZ, 0xc0, !PT ;  /* 0xffff0000ad4e7812 */ /* 0x000fe400078ec0ff */
[----:B------:R-:W-:Y:S01]  /*4a60*/  PRMT R174, R174, 0x5410, R79 ;  /* 0x00005410aeae7816 */ /* 0x000fe2000000004f */
[----:B------:R-:W-:Y:S01]  /*4a70*/  IMAD.U32 R79, R41, 0x10000, RZ ;  /* 0x00010000294f7824 */ /* 0x000fe200078e00ff */
[----:B------:R-:W-:Y:S01]  /*4a80*/  LOP3.LUT R75, R42, 0xffff0000, RZ, 0xc0, !PT ;  /* 0xffff00002a4b7812 */ /* 0x000fe200078ec0ff */
[C---:B------:R-:W-:Y:S01]  /*4a90*/  FMUL.FTZ R84, R77.reuse, R82 ;  /* 0x000000524d547220 */ /* 0x040fe20000410000 */
[----:B------:R-:W-:Y:S01]  /*4aa0*/  FMUL.FTZ R81, R77, R78 ;  /* 0x0000004e4d517220 */ /* 0x000fe20000410000 */
[----:B------:R-:W-:Y:S01]  /*4ab0*/  IMAD.U32 R80, R174, 0x10000, RZ ;  /* 0x00010000ae507824 */ /* 0x000fe200078e00ff */
[C---:B------:R-:W-:Y:S01]  /*4ac0*/  LOP3.LUT R77, R40.reuse, 0xffff0000, RZ, 0xc0, !PT ;  /* 0xffff0000284d7812 */ /* 0x040fe200078ec0ff */
[----:B------:R-:W-:-:S02]  /*4ad0*/  IMAD.U32 R41, R40, 0x10000, RZ ;  /* 0x0001000028297824 */ /* 0x000fc400078e00ff */
[----:B------:R-:W-:Y:S01]  /*4ae0*/  FMUL.FTZ R83, R75, R76 ;  /* 0x0000004c4b537220 */ /* 0x000fe20000410000 */
[C---:B------:R-:W-:Y:S01]  /*4af0*/  FFMA.FTZ R40, R79.reuse, R78, -R84 ;  /* 0x0000004e4f287223 */ /* 0x040fe20000010854 */
[----:B------:R-:W-:Y:S01]  /*4b00*/  FFMA.FTZ R79, R79, R82, R81 ;  /* 0x000000524f4f7223 */ /* 0x000fe20000010051 */
[----:B------:R-:W-:Y:S01]  /*4b10*/  LOP3.LUT R42, R43, 0xffff0000, RZ, 0xc0, !PT ;  /* 0xffff00002b2a7812 */ /* 0x000fe200078ec0ff */
[-C--:B------:R-:W-:Y:S01]  /*4b20*/  FMUL.FTZ R81, R75, R80.reuse ;  /* 0x000000504b517220 */ /* 0x080fe20000410000 */
[----:B------:R-:W-:Y:S01]  /*4b30*/  LOP3.LUT R176, R176, 0xffff0000, RZ, 0xc0, !PT ;  /* 0xffff0000b0b07812 */ /* 0x000fe200078ec0ff */
[----:B------:R-:W-:Y:S01]  /*4b40*/  FFMA.FTZ R75, R74, R80, -R83 ;  /* 0x000000504a4b7223 */ /* 0x000fe20000010853 */
[----:B------:R-:W-:Y:S01]  /*4b50*/  LOP3.LUT R174, R174, 0xffff0000, RZ, 0xc0, !PT ;  /* 0xffff0000aeae7812 */ /* 0x000fe200078ec0ff */
[----:B------:R-:W-:Y:S02]  /*4b60*/  IMAD.U32 R80, R175, 0x10000, RZ ;  /* 0x00010000af507824 */ /* 0x000fe400078e00ff */
[----:B------:R-:W-:Y:S01]  /*4b70*/  FFMA.FTZ R74, R74, R76, R81 ;  /* 0x0000004c4a4a7223 */ /* 0x000fe20000010051 */
[----:B------:R-:W-:-:S02]  /*4b80*/  IMAD.U32 R78, R173, 0x10000, RZ ;  /* 0x00010000ad4e7824 */ /* 0x000fc400078e00ff */
[C---:B------:R-:W-:Y:S01]  /*4b90*/  FMUL.FTZ R76, R42.reuse, R176 ;  /* 0x000000b02a4c7220 */ /* 0x040fe20000410000 */
[----:B------:R-:W-:Y:S01]  /*4ba0*/  FMUL.FTZ R81, R42, R174 ;  /* 0x000000ae2a517220 */ /* 0x000fe20000410000 */
[C---:B------:R-:W-:Y:S01]  /*4bb0*/  FMUL.FTZ R42, R77.reuse, R80 ;  /* 0x000000504d2a7220 */ /* 0x040fe20000410000 */
[-C--:B------:R-:W-:Y:S01]  /*4bc0*/  FMUL.FTZ R77, R77, R78.reuse ;  /* 0x0000004e4d4d7220 */ /* 0x080fe20000410000 */
[----:B------:R-:W-:Y:S01]  /*4bd0*/  IMAD.U32 R43, R43, 0x10000, RZ ;  /* 0x000100002b2b7824 */ /* 0x000fe200078e00ff */
[----:B------:R-:W-:Y:S01]  /*4be0*/  F2FP.BF16.F32.PACK_AB R74, R74, R75 ;  /* 0x0000004b4a4a723e */ /* 0x000fe200000010ff */
[C---:B------:R-:W-:Y:S01]  /*4bf0*/  FFMA.FTZ R42, R41.reuse, R78, -R42 ;  /* 0x0000004e292a7223 */ /* 0x040fe2000001082a */
[----:B------:R-:W-:Y:S01]  /*4c00*/  FFMA.FTZ R77, R41, R80, R77 ;  /* 0x00000050294d7223 */ /* 0x000fe2000001004d */
[C---:B------:R-:W-:Y:S01]  /*4c10*/  FFMA.FTZ R76, R43.reuse, R174, -R76 ;  /* 0x000000ae2b4c7223 */ /* 0x040fe2000001084c */
[----:B------:R-:W-:Y:S01]  /*4c20*/  FFMA.FTZ R81, R43, R176, R81 ;  /* 0x000000b02b517223 */ /* 0x000fe20000010051 */
[----:B------:R-:W-:-:S02]  /*4c30*/  F2FP.BF16.F32.PACK_AB R41, R79, R40 ;  /* 0x000000284f29723e */ /* 0x000fc400000010ff */
[----:B------:R-:W-:Y:S01]  /*4c40*/  F2FP.BF16.F32.PACK_AB R40, R77, R42 ;  /* 0x0000002a4d28723e */ /* 0x000fe200000010ff */
[----:B------:R-:W-:Y:S01]  /*4c50*/  IMAD.MOV.U32 R42, RZ, RZ, R74 ;  /* 0x000000ffff2a7224 */ /* 0x000fe200078e004a */
[----:B------:R-:W-:-:S07]  /*4c60*/  F2FP.BF16.F32.PACK_AB R43, R81, R76 ;  /* 0x0000004c512b723e */ /* 0x000fce00000010ff */
.L_x_654:
[----:B------:R-:W-:Y:S05]  /*4c70*/  BSYNC B2 ;  /* 0x0000000000027941 */ /* 0x000fea0003800000 */
.L_x_653:
[----:B--2---:R0:W-:Y:S02]  /*4c80*/  STG.E.128 desc[UR40][R52.64+0x140], R40 ;  /* 0x0001402834007986 */ /* 0x0041e4000c101d28 */
.L_x_632:
[----:B------:R-:W-:Y:S05]  /*4c90*/  BSYNC B1 ;  /* 0x0000000000017941 */ /* 0x000fea0003800000 */
.L_x_631:
[----:B------:R-:W-:Y:S05]  /*4ca0*/  @P4 BRA `(.L_x_655) ;  /* 0x00000054009c4947 */ /* 0x000fea0003800000 */
        /* <DEDUP_REMOVED lines=9> */
[--C-:B------:R-:W-:Y:S02]  /*4d40*/  SHF.R.U64 R70, R72, 0x10, R73.reuse ;  /* 0x0000001048467819 */ /* 0x100fe40000001249 */
[----:B------:R-:W-:Y:S02]  /*4d50*/  SHF.R.U32.HI R73, RZ, 0x10, R73 ;  /* 0x00000010ff497819 */ /* 0x000fe40000011649 */
[----:B------:R-:W-:Y:S02]  /*4d60*/  SHF.R.U32.HI R53, RZ, 0x10, R71 ;  /* 0x00000010ff357819 */ /* 0x000fe40000011647 */
[----:B------:R-:W-:Y:S02]  /*4d70*/  PRMT R169, R169, 0x5410, R74 ;  /* 0x00005410a9a97816 */ /* 0x000fe4000000004a */
[----:B------:R-:W-:-:S02]  /*4d80*/  PRMT R177, R177, 0x5410, R70 ;  /* 0x00005410b1b17816 */ /* 0x000fc40000000046 */
[----:B------:R-:W-:Y:S02]  /*4d90*/  PRMT R178, R178, 0x5410, R73 ;  /* 0x00005410b2b27816 */ /* 0x000fe40000000049 */
[----:B------:R-:W-:Y:S01]  /*4da0*/  PRMT R170, R170, 0x5410, R53 ;  /* 0x00005410aaaa7816 */ /* 0x000fe20000000035 */
[C---:B------:R-:W-:Y:S01]  /*4db0*/  IMAD.U32 R53, R41.reuse, 0x10000, RZ ;  /* 0x0001000029357824 */ /* 0x040fe200078e00ff */
[----:B------:R-:W-:Y:S01]  /*4dc0*/  LOP3.LUT R70, R41, 0xffff0000, RZ, 0xc0, !PT ;  /* 0xffff000029467812 */ /* 0x000fe200078ec0ff */
[----:B------:R-:W-:Y:S01]  /*4dd0*/  IMAD.U32 R75, R178, 0x10000, RZ ;  /* 0x00010000b24b7824 */ /* 0x000fe200078e00ff */
[----:B------:R-:W-:Y:S01]  /*4de0*/  LOP3.LUT R74, R177, 0xffff0000, RZ, 0xc0, !PT ;  /* 0xffff0000b14a7812 */ /* 0x000fe200078ec0ff */
[----:B------:R-:W-:Y:S01]  /*4df0*/  IMAD.U32 R73, R170, 0x10000, RZ ;  /* 0x00010000aa497824 */ /* 0x000fe200078e00ff */
[----:B------:R-:W-:Y:S01]  /*4e00*/  LOP3.LUT R72, R169, 0xffff0000, RZ, 0xc0, !PT ;  /* 0xffff0000a9487812 */ /* 0x000fe200078ec0ff */
[----:B------:R-:W-:Y:S01]  /*4e10*/  IMAD.U32 R41, R40, 0x10000, RZ ;  /* 0x0001000028297824 */ /* 0x000fe200078e00ff */
[----:B------:R-:W-:Y:S01]  /*4e20*/  LOP3.LUT R71, R42, 0xffff0000, RZ, 0xc0, !PT ;  /* 0xffff00002a477812 */ /* 0x000fe200078ec0ff */
[C---:B------:R-:W-:Y:S01]  /*4e30*/  FMUL.FTZ R76, R70.reuse, R74 ;  /* 0x0000004a464c7220 */ /* 0x040fe20000410000 */
[----:B------:R-:W-:Y:S01]  /*4e40*/  LOP3.LUT R42, R43, 0xffff0000, RZ, 0xc0, !PT ;  /* 0xffff00002b2a7812 */ /* 0x000fe200078ec0ff */
[----:B------:R-:W-:Y:S01]  /*4e50*/  FMUL.FTZ R77, R70, R72 ;  /* 0x00000048464d7220 */ /* 0x000fe20000410000 */
[----:B------:R-:W-:Y:S01]  /*4e60*/  LOP3.LUT R178, R178, 0xffff0000, RZ, 0xc0, !PT ;  /* 0xffff0000b2b27812 */ /* 0x000fe200078ec0ff */
[----:B------:R-:W-:Y:S01]  /*4e70*/  FMUL.FTZ R79, R71, R75 ;  /* 0x0000004b474f7220 */ /* 0x000fe20000410000 */
[----:B------:R-:W-:Y:S01]  /*4e80*/  LOP3.LUT R170, R170, 0xffff0000, RZ, 0xc0, !PT ;  /* 0xffff0000aaaa7812 */ /* 0x000fe200078ec0ff */
[----:B------:R-:W-:Y:S01]  /*4e90*/  IMAD.U32 R177, R177, 0x10000, RZ ;  /* 0x00010000b1b17824 */ /* 0x000fe200078e00ff */
[----:B------:R-:W-:Y:S01]  /*4ea0*/  LOP3.LUT R40, R40, 0xffff0000, RZ, 0xc0, !PT ;  /* 0xffff000028287812 */ /* 0x000fe200078ec0ff */
[----:B------:R-:W-:Y:S01]  /*4eb0*/  FMUL.FTZ R71, R71, R73 ;  /* 0x0000004947477220 */ /* 0x000fe20000410000 */
[----:B------:R-:W-:-:S02]  /*4ec0*/  IMAD.U32 R169, R169, 0x10000, RZ ;  /* 0x00010000a9a97824 */ /* 0x000fc400078e00ff */
[C---:B------:R-:W-:Y:S01]  /*4ed0*/  FFMA.FTZ R76, R53.reuse, R72, -R76 ;  /* 0x00000048354c7223 */ /* 0x040fe2000001084c */
[----:B------:R-:W-:Y:S01]  /*4ee0*/  FFMA.FTZ R77, R53, R74, R77 ;  /* 0x0000004a354d7223 */ /* 0x000fe2000001004d */
[C---:B------:R-:W-:Y:S01]  /*4ef0*/  FMUL.FTZ R70, R42.reuse, R178 ;  /* 0x000000b22a467220 */ /* 0x040fe20000410000 */
[----:B------:R-:W-:Y:S01]  /*4f00*/  FMUL.FTZ R53, R42, R170 ;  /* 0x000000aa2a357220 */ /* 0x000fe20000410000 */
[----:B------:R-:W-:Y:S01]  /*4f10*/  FFMA.FTZ R79, R52, R73, -R79 ;  /* 0x00000049344f7223 */ /* 0x000fe2000001084f */
[----:B------:R-:W-:Y:S01]  /*4f20*/  FMUL.FTZ R42, R40, R177 ;  /* 0x000000b1282a7220 */ /* 0x000fe20000410000 */
[----:B------:R-:W-:Y:S01]  /*4f30*/  FFMA.FTZ R52, R52, R75, R71 ;  /* 0x0000004b34347223 */ /* 0x000fe20000010047 */
[-C--:B------:R-:W-:Y:S01]  /*4f40*/  FMUL.FTZ R40, R40, R169.reuse ;  /* 0x000000a928287220 */ /* 0x080fe20000410000 */
[----:B------:R-:W-:Y:S02]  /*4f50*/  IMAD.U32 R43, R43, 0x10000, RZ ;  /* 0x000100002b2b7824 */ /* 0x000fe400078e00ff */
[----:B------:R-:W-:Y:S01]  /*4f60*/  FFMA.FTZ R42, R41, R169, -R42 ;  /* 0x000000a9292a7223 */ /* 0x000fe2000001082a */
[----:B------:R-:W-:Y:S01]  /*4f70*/  F2FP.BF16.F32.PACK_AB R76, R77, R76 ;  /* 0x0000004c4d4c723e */ /* 0x000fe200000010ff */
[----:B------:R-:W-:Y:S01]  /*4f80*/  FFMA.FTZ R41, R41, R177, R40 ;  /* 0x000000b129297223 */ /* 0x000fe20000010028 */
[C---:B------:R-:W-:Y:S01]  /*4f90*/  FFMA.FTZ R70, R43.reuse, R170, -R70 ;  /* 0x000000aa2b467223 */ /* 0x040fe20000010846 */
[----:B------:R-:W-:Y:S01]  /*4fa0*/  FFMA.FTZ R53, R43, R178, R53 ;  /* 0x000000b22b357223 */ /* 0x000fe20000010035 */
[----:B------:R-:W-:-:S02]  /*4fb0*/  F2FP.BF16.F32.PACK_AB R52, R52, R79 ;  /* 0x0000004f3434723e */ /* 0x000fc400000010ff */
[----:B------:R-:W-:Y:S01]  /*4fc0*/  F2FP.BF16.F32.PACK_AB R40, R41, R42 ;  /* 0x0000002a2928723e */ /* 0x000fe200000010ff */
[----:B------:R-:W-:Y:S01]  /*4fd0*/  IMAD.MOV.U32 R41, RZ, RZ, R76 ;  /* 0x000000ffff297224 */ /* 0x000fe200078e004c */
[----:B------:R-:W-:Y:S01]  /*4fe0*/  F2FP.BF16.F32.PACK_AB R43, R53, R70 ;  /* 0x00000046352b723e */ /* 0x000fe200000010ff */
[----:B------:R-:W-:-:S07]  /*4ff0*/  IMAD.MOV.U32 R42, RZ, RZ, R52 ;  /* 0x000000ffff2a7224 */ /* 0x000fce00078e0034 */
.L_x_659:
[----:B------:R-:W-:Y:S05]  /*5000*/  BSYNC B2 ;  /* 0x0000000000027941 */ /* 0x000fea0003800000 */
.L_x_658:
[----:B--2---:R0:W-:Y:S02]  /*5010*/  STG.E.128 desc[UR40][R48.64], R40 ;  /* 0x0000002830007986 */ /* 0x0041e4000c101d28 */
.L_x_657:
[----:B------:R-:W-:Y:S05]  /*5020*/  BSYNC B1 ;  /* 0x0000000000017941 */ /* 0x000fea0003800000 */
.L_x_656:
        /* <DEDUP_REMOVED lines=15> */
[----:B------:R-:W-:Y:S02]  /*5120*/  PRMT R168, R168, 0x5410, R71 ;  /* 0x00005410a8a87816 */ /* 0x000fe40000000047 */
[----:B------:R-:W-:Y:S01]  /*5130*/  LOP3.LUT R52, R41, 0xffff0000, RZ, 0xc0, !PT ;  /* 0xffff000029347812 */ /* 0x000fe200078ec0ff */
[----:B------:R-:W-:Y:S01]  /*5140*/  IMAD.U32 R71, R172, 0x10000, RZ ;  /* 0x00010000ac477824 */ /* 0x000fe200078e00ff */
[----:B------:R-:W-:Y:S01]  /*5150*/  LOP3.LUT R70, R171, 0xffff0000, RZ, 0xc0, !PT ;  /* 0xffff0000ab467812 */ /* 0x000fe200078ec0ff */
[----:B------:R-:W-:Y:S01]  /*5160*/  IMAD.U32 R69, R168, 0x10000, RZ ;  /* 0x00010000a8457824 */ /* 0x000fe200078e00ff */
[----:B------:R-:W-:Y:S01]  /*5170*/  LOP3.LUT R68, R167, 0xffff0000, RZ, 0xc0, !PT ;  /* 0xffff0000a7447812 */ /* 0x000fe200078ec0ff */
[----:B------:R-:W-:Y:S01]  /*5180*/  IMAD.U32 R171, R171, 0x10000, RZ ;  /* 0x00010000abab7824 */ /* 0x000fe200078e00ff */
[----:B------:R-:W-:Y:S01]  /*5190*/  LOP3.LUT R66, R42, 0xffff0000, RZ, 0xc0, !PT ;  /* 0xffff00002a427812 */ /* 0x000fe200078ec0ff */
[C---:B------:R-:W-:Y:S01]  /*51a0*/  IMAD.U32 R42, R43.reuse, 0x10000, RZ ;  /* 0x000100002b2a7824 */ /* 0x040fe200078e00ff */
[----:B------:R-:W-:Y:S01]  /*51b0*/  LOP3.LUT R67, R43, 0xffff0000, RZ, 0xc0, !PT ;  /* 0xffff00002b437812 */ /* 0x000fe200078ec0ff */
[----:B------:R-:W-:-:S02]  /*51c0*/  IMAD.U32 R43, R41, 0x10000, RZ ;  /* 0x00010000292b7824 */ /* 0x000fc400078e00ff */
[----:B------:R-:W-:Y:S01]  /*51d0*/  FMUL.FTZ R72, R52, R70 ;  /* 0x0000004634487220 */ /* 0x000fe20000410000 */
[----:B------:R-:W-:Y:S02]  /*51e0*/  IMAD.U32 R41, R40, 0x10000, RZ ;  /* 0x0001000028297824 */ /* 0x000fe400078e00ff */
[-C--:B------:R-:W-:Y:S01]  /*51f0*/  FMUL.FTZ R73, R52, R68.reuse ;  /* 0x0000004434497220 */ /* 0x080fe20000410000 */
[----:B------:R-:W-:Y:S01]  /*5200*/  LOP3.LUT R40, R40, 0xffff0000, RZ, 0xc0, !PT ;  /* 0xffff000028287812 */ /* 0x000fe200078ec0ff */
[----:B------:R-:W-:Y:S01]  /*5210*/  FMUL.FTZ R52, R66, R71 ;  /* 0x0000004742347220 */ /* 0x000fe20000410000 */
[----:B------:R-:W-:Y:S01]  /*5220*/  LOP3.LUT R172, R172, 0xffff0000, RZ, 0xc0, !PT ;  /* 0xffff0000acac7812 */ /* 0x000fe200078ec0ff */
[----:B------:R-:W-:Y:S01]  /*5230*/  IMAD.U32 R167, R167, 0x10000, RZ ;  /* 0x00010000a7a77824 */ /* 0x000fe200078e00ff */
[----:B------:R-:W-:Y:S01]  /*5240*/  LOP3.LUT R168, R168, 0xffff0000, RZ, 0xc0, !PT ;  /* 0xffff0000a8a87812 */ /* 0x000fe200078ec0ff */
[-C--:B------:R-:W-:Y:S01]  /*5250*/  FMUL.FTZ R66, R66, R69.reuse ;  /* 0x0000004542427220 */ /* 0x080fe20000410000 */
[C---:B------:R-:W-:Y:S01]  /*5260*/  FFMA.FTZ R72, R43.reuse, R68, -R72 ;  /* 0x000000442b487223 */ /* 0x040fe20000010848 */
[----:B------:R-:W-:Y:S01]  /*5270*/  FFMA.FTZ R73, R43, R70, R73 ;  /* 0x000000462b497223 */ /* 0x000fe20000010049 */
[----:B------:R-:W-:Y:S01]  /*5280*/  FFMA.FTZ R69, R53, R69, -R52 ;  /* 0x0000004535457223 */ /* 0x000fe20000010834 */
[C---:B------:R-:W-:Y:S01]  /*5290*/  FMUL.FTZ R43, R67.reuse, R172 ;  /* 0x000000ac432b7220 */ /* 0x040fe20000410000 */
[C---:B------:R-:W-:Y:S01]  /*52a0*/  FMUL.FTZ R52, R40.reuse, R171 ;  /* 0x000000ab28347220 */ /* 0x040fe20000410000 */
[-C--:B------:R-:W-:Y:S01]  /*52b0*/  FMUL.FTZ R67, R67, R168.reuse ;  /* 0x000000a843437220 */ /* 0x080fe20000410000 */
[-C--:B------:R-:W-:Y:S01]  /*52c0*/  FMUL.FTZ R40, R40, R167.reuse ;  /* 0x000000a728287220 */ /* 0x080fe20000410000 */
[C---:B------:R-:W-:Y:S01]  /*52d0*/  FFMA.FTZ R43, R42.reuse, R168, -R43 ;  /* 0x000000a82a2b7223 */ /* 0x040fe2000001082b */
[C---:B------:R-:W-:Y:S01]  /*52e0*/  FFMA.FTZ R52, R41.reuse, R167, -R52 ;  /* 0x000000a729347223 */ /* 0x040fe20000010834 */
[----:B------:R-:W-:Y:S01]  /*52f0*/  FFMA.FTZ R42, R42, R172, R67 ;  /* 0x000000ac2a2a7223 */ /* 0x000fe20000010043 */
[----:B------:R-:W-:Y:S01]  /*5300*/  FFMA.FTZ R41, R41, R171, R40 ;  /* 0x000000ab29297223 */ /* 0x000fe20000010028 */
[----:B------:R-:W-:Y:S01]  /*5310*/  FFMA.FTZ R66, R53, R71, R66 ;  /* 0x0000004735427223 */ /* 0x000fe20000010042 */
[----:B------:R-:W-:-:S02]  /*5320*/  F2FP.BF16.F32.PACK_AB R72, R73, R72 ;  /* 0x000000484948723e */ /* 0x000fc400000010ff */
[----:B------:R-:W-:Y:S02]  /*5330*/  F2FP.BF16.F32.PACK_AB R43, R42, R43 ;  /* 0x0000002b2a2b723e */ /* 0x000fe400000010ff */
[----:B------:R-:W-:Y:S01]  /*5340*/  F2FP.BF16.F32.PACK_AB R40, R41, R52 ;  /* 0x000000342928723e */ /* 0x000fe200000010ff */
[----:B------:R-:W-:Y:S01]  /*5350*/  IMAD.MOV.U32 R41, RZ, RZ, R72 ;  /* 0x000000ffff297224 */ /* 0x000fe200078e0048 */
[----:B------:R-:W-:-:S07]  /*5360*/  F2FP.BF16.F32.PACK_AB R42, R66, R69 ;  /* 0x00000045422a723e */ /* 0x000fce00000010ff */
.L_x_663:
[----:B------:R-:W-:Y:S05]  /*5370*/  BSYNC B2 ;  /* 0x0000000000027941 */ /* 0x000fea0003800000 */
.L_x_662:
[----:B--2---:R0:W-:Y:S02]  /*5380*/  STG.E.128 desc[UR40][R48.64+0x40], R40 ;  /* 0x0000402830007986 */ /* 0x0041e4000c101d28 */
.L_x_661:
[----:B------:R-:W-:Y:S05]  /*5390*/  BSYNC B1 ;  /* 0x0000000000017941 */ /* 0x000fea0003800000 */
.L_x_660:
[----:B------:R-:W-:Y:S01]  /*53a0*/  ISETP.NE.AND P3, PT, R9, RZ, PT ;  /* 0x000000ff0900720c */ /* 0x000fe20003f65270 */
[----:B------:R-:W-:-:S12]  /*53b0*/  BSSY B1, `(.L_x_664) ;  /* 0x0000036000017945 */ /* 0x000fd80003800000 */
[----:B------:R-:W-:Y:S05]  /*53c0*/  @!P3 BRA `(.L_x_665) ;  /* 0x0000000000d0b947 */ /* 0x000fea0003800000 */
[----:B0-234-:R0:W2:Y:S01]  /*53d0*/  LDS.128 R40, [R51+0x6000] ;  /* 0x0060000033287984 */ /* 0x01d0a20000000c00 */
[----:B------:R-:W-:Y:S01]  /*53e0*/  ISETP.GE.AND P3, PT, R186, R117, PT ;  /* 0x00000075ba00720c */ /* 0x000fe20003f66270 */
[----:B------:R-:W-:-:S12]  /*53f0*/  BSSY B2, `(.L_x_666) ;  /* 0x0000030000027945 */ /* 0x000fd80003800000 */
[----:B0-----:R-:W-:Y:S05]  /*5400*/  @P3 BRA `(.L_x_667) ;  /* 0x0000000000b83947 */ /* 0x001fea0003800000 */
[--C-:B------:R-:W-:Y:S01]  /*5410*/  SHF.R.U64 R67, R64, 0x10, R65.reuse ;  /* 0x0000001040437819 */ /* 0x100fe20000001241 */
[----:B--2---:R-:W-:Y:S01]  /*5420*/  IMAD.U32 R52, R42, 0x10000, RZ ;  /* 0x000100002a347824 */ /* 0x004fe200078e00ff */
[----:B------:R-:W-:Y:S02]  /*5430*/  SHF.R.U32.HI R64, RZ, 0x10, R65 ;  /* 0x00000010ff407819 */ /* 0x000fe40000011641 */
[--C-:B------:R-:W-:Y:S02]  /*5440*/  SHF.R.U32.HI R69, RZ, 0x10, R63.reuse ;  /* 0x00000010ff457819 */ /* 0x100fe4000001163f */
[----:B------:R-:W-:Y:S02]  /*5450*/  PRMT R165, R165, 0x5410, R64 ;  /* 0x00005410a5a57816 */ /* 0x000fe40000000040 */
[----:B------:R-:W-:Y:S01]  /*5460*/  SHF.R.U64 R71, R62, 0x10, R63 ;  /* 0x000000103e477819 */ /* 0x000fe2000000123f */
[----:B------:R-:W-:Y:S01]  /*5470*/  IMAD.U32 R62, R43, 0x10000, RZ ;  /* 0x000100002b3e7824 */ /* 0x000fe200078e00ff */
[----:B------:R-:W-:-:S02]  /*5480*/  PRMT R160, R160, 0x5410, R69 ;  /* 0x00005410a0a07816 */ /* 0x000fc40000000045 */
[----:B------:R-:W-:Y:S01]  /*5490*/  PRMT R162, R162, 0x5410, R67 ;  /* 0x00005410a2a27816 */ /* 0x000fe20000000043 */
[----:B------:R-:W-:Y:S01]  /*54a0*/  IMAD.U32 R67, R165, 0x10000, RZ ;  /* 0x00010000a5437824 */ /* 0x000fe200078e00ff */
[----:B------:R-:W-:Y:S01]  /*54b0*/  LOP3.LUT R53, R42, 0xffff0000, RZ, 0xc0, !PT ;  /* 0xffff00002a357812 */ /* 0x000fe200078ec0ff */
[----:B------:R-:W-:Y:S01]  /*54c0*/  IMAD.U32 R65, R160, 0x10000, RZ ;  /* 0x00010000a0417824 */ /* 0x000fe200078e00ff */
[----:B------:R-:W-:Y:S01]  /*54d0*/  LOP3.LUT R63, R43, 0xffff0000, RZ, 0xc0, !PT ;  /* 0xffff00002b3f7812 */ /* 0x000fe200078ec0ff */
[----:B------:R-:W-:Y:S01]  /*54e0*/  IMAD.U32 R42, R41, 0x10000, RZ ;  /* 0x00010000292a7824 */ /* 0x000fe200078e00ff */
[----:B------:R-:W-:Y:S01]  /*54f0*/  PRMT R156, R156, 0x5410, R71 ;  /* 0x000054109c9c7816 */ /* 0x000fe20000000047 */
[----:B------:R-:W-:Y:S01]  /*5500*/  FMUL.FTZ R71, R53, R67 ;  /* 0x0000004335477220 */ /* 0x000fe20000410000 */
[----:B------:R-:W-:Y:S01]  /*5510*/  LOP3.LUT R43, R41, 0xffff0000, RZ, 0xc0, !PT ;  /* 0xffff0000292b7812 */ /* 0x000fe200078ec0ff */
[-C--:B------:R-:W-:Y:S01]  /*5520*/  FMUL.FTZ R53, R53, R65.reuse ;  /* 0x0000004135357220 */ /* 0x080fe20000410000 */
[----:B------:R-:W-:Y:S01]  /*5530*/  LOP3.LUT R66, R162, 0xffff0000, RZ, 0xc0, !PT ;  /* 0xffff0000a2427812 */ /* 0x000fe200078ec0ff */
[----:B------:R-:W-:Y:S01]  /*5540*/  IMAD.U32 R41, R40, 0x10000, RZ ;  /* 0x0001000028297824 */ /* 0x000fe200078e00ff */
[----:B------:R-:W-:Y:S01]  /*5550*/  LOP3.LUT R64, R156, 0xffff0000, RZ, 0xc0, !PT ;  /* 0xffff00009c407812 */ /* 0x000fe200078ec0ff */
[----:B------:R-:W-:Y:S01]  /*5560*/  FFMA.FTZ R71, R52, R65, -R71 ;  /* 0x0000004134477223 */ /* 0x000fe20000010847 */
[----:B------:R-:W-:Y:S01]  /*5570*/  LOP3.LUT R165, R165, 0xffff0000, RZ, 0xc0, !PT ;  /* 0xffff0000a5a57812 */ /* 0x000fe200078ec0ff */
[C---:B------:R-:W-:Y:S01]  /*5580*/  FMUL.FTZ R69, R43.reuse, R66 ;  /* 0x000000422b457220 */ /* 0x040fe20000410000 */
[----:B------:R-:W-:Y:S01]  /*5590*/  LOP3.LUT R160, R160, 0xffff0000, RZ, 0xc0, !PT ;  /* 0xffff0000a0a07812 */ /* 0x000fe200078ec0ff */
[-C--:B------:R-:W-:Y:S01]  /*55a0*/  FMUL.FTZ R43, R43, R64.reuse ;  /* 0x000000402b2b7220 */ /* 0x080fe20000410000 */
[----:B------:R-:W-:Y:S01]  /*55b0*/  LOP3.LUT R40, R40, 0xffff0000, RZ, 0xc0, !PT ;  /* 0xffff000028287812 */ /* 0x000fe200078ec0ff */
[----:B------:R-:W-:Y:S01]  /*55c0*/  FFMA.FTZ R69, R42, R64, -R69 ;  /* 0x000000402a457223 */ /* 0x000fe20000010845 */
[----:B------:R-:W-:Y:S01]  /*55d0*/  FFMA.FTZ R52, R52, R67, R53 ;  /* 0x0000004334347223 */ /* 0x000fe20000010035 */
[----:B------:R-:W-:-:S02]  /*55e0*/  IMAD.U32 R162, R162, 0x10000, RZ ;  /* 0x00010000a2a27824 */ /* 0x000fc400078e00ff */
[CC--:B------:R-:W-:Y:S01]  /*55f0*/  FMUL.FTZ R53, R63.reuse, R165.reuse ;  /* 0x000000a53f357220 */ /* 0x0c0fe20000410000 */
[----:B------:R-:W-:Y:S02]  /*5600*/  IMAD.U32 R156, R156, 0x10000, RZ ;  /* 0x000100009c9c7824 */ /* 0x000fe400078e00ff */
[----:B------:R-:W-:Y:S01]  /*5610*/  FMUL.FTZ R64, R63, R160 ;  /* 0x000000a03f407220 */ /* 0x000fe20000410000 */
[----:B------:R-:W-:Y:S01]  /*5620*/  FFMA.FTZ R66, R42, R66, R43 ;  /* 0x000000422a427223 */ /* 0x000fe2000001002b */
[C---:B------:R-:W-:Y:S01]  /*5630*/  FMUL.FTZ R42, R40.reuse, R162 ;  /* 0x000000a2282a7220 */ /* 0x040fe20000410000 */
[----:B------:R-:W-:Y:S01]  /*5640*/  FMUL.FTZ R43, R40, R156 ;  /* 0x0000009c282b7220 */ /* 0x000fe20000410000 */
[C---:B------:R-:W-:Y:S01]  /*5650*/  FFMA.FTZ R53, R62.reuse, R160, -R53 ;  /* 0x000000a03e357223 */ /* 0x040fe20000010835 */
[----:B------:R-:W-:Y:S01]  /*5660*/  FFMA.FTZ R64, R62, R165, R64 ;  /* 0x000000a53e407223 */ /* 0x000fe20000010040 */
[C---:B------:R-:W-:Y:S01]  /*5670*/  FFMA.FTZ R42, R41.reuse, R156, -R42 ;  /* 0x0000009c292a7223 */ /* 0x040fe2000001082a */
[----:B------:R-:W-:Y:S01]  /*5680*/  FFMA.FTZ R43, R41, R162, R43 ;  /* 0x000000a2292b7223 */ /* 0x000fe2000001002b */
[----:B------:R-:W-:-:S02]  /*5690*/  F2FP.BF16.F32.PACK_AB R52, R52, R71 ;  /* 0x000000473434723e */ /* 0x000fc400000010ff */
[----:B------:R-:W-:Y:S02]  /*56a0*/  F2FP.BF16.F32.PACK_AB R53, R64, R53 ;  /* 0x000000354035723e */ /* 0x000fe400000010ff */
[----:B------:R-:W-:Y:S01]  /*56b0*/  F2FP.BF16.F32.PACK_AB R40, R43, R42 ;  /* 0x0000002a2b28723e */ /* 0x000fe200000010ff */
[----:B------:R-:W-:Y:S01]  /*56c0*/  IMAD.MOV.U32 R42, RZ, RZ, R52 ;  /* 0x000000ffff2a7224 */ /* 0x000fe200078e0034 */
[----:B------:R-:W-:Y:S01]  /*56d0*/  F2FP.BF16.F32.PACK_AB R41, R66, R69 ;  /* 0x000000454229723e */ /* 0x000fe200000010ff */
[----:B------:R-:W-:-:S07]  /*56e0*/  IMAD.MOV.U32 R43, RZ, RZ, R53 ;  /* 0x000000ffff2b7224 */ /* 0x000fce00078e0035 */
.L_x_667:
[----:B------:R-:W-:Y:S05]  /*56f0*/  BSYNC B2 ;  /* 0x0000000000027941 */ /* 0x000fea0003800000 */
.L_x_666:
[----:B--2---:R0:W-:Y:S02]  /*5700*/  STG.E.128 desc[UR40][R48.64+0x80], R40 ;  /* 0x0000802830007986 */ /* 0x0041e4000c101d28 */
.L_x_665:
[----:B------:R-:W-:Y:S05]  /*5710*/  BSYNC B1 ;  /* 0x0000000000017941 */ /* 0x000fea0003800000 */
.L_x_664:
        /* <DEDUP_REMOVED lines=11> */
[----:B------:R-:W-:Y:S01]  /*57d0*/  SHF.R.U64 R62, R58, 0x10, R59 ;  /* 0x000000103a3e7819 */ /* 0x000fe2000000123b */
[----:B------:R-:W-:Y:S01]  /*57e0*/  IMAD.U32 R58, R43, 0x10000, RZ ;  /* 0x000100002b3a7824 */ /* 0x000fe200078e00ff */
[----:B------:R-:W-:Y:S02]  /*57f0*/  PRMT R155, R155, 0x5410, R60 ;  /* 0x000054109b9b7816 */ /* 0x000fe4000000003c */
        /* <DEDUP_REMOVED lines=23> */
[----:B------:R-:W-:Y:S01]  /*5970*/  FMUL.FTZ R53, R59, R155 ;  /* 0x0000009b3b357220 */ /* 0x000fe20000410000 */
        /* <DEDUP_REMOVED lines=15> */
.L_x_671:
[----:B------:R-:W-:Y:S05]  /*5a70*/  BSYNC B2 ;  /* 0x0000000000027941 */ /* 0x000fea0003800000 */
.L_x_670:
[----:B--2---:R0:W-:Y:S02]  /*5a80*/  STG.E.128 desc[UR40][R48.64+0xc0], R40 ;  /* 0x0000c02830007986 */ /* 0x0041e4000c101d28 */
.L_x_669:
[----:B------:R-:W-:Y:S05]  /*5a90*/  BSYNC B1 ;  /* 0x0000000000017941 */ /* 0x000fea0003800000 */
.L_x_668:
        /* <DEDUP_REMOVED lines=9> */
[--C-:B------:R-:W-:Y:S01]  /*5b30*/  SHF.R.U64 R56, R56, 0x10, R57.reuse ;  /* 0x0000001038387819 */ /* 0x100fe20000001239 */
[----:B------:R-:W-:Y:S01]  /*5b40*/  IMAD.U32 R51, R42, 0x10000, RZ ;  /* 0x000100002a337824 */ /* 0x000fe200078e00ff */
        /* <DEDUP_REMOVED lines=10> */
[C---:B------:R-:W-:Y:S01]  /*5bf0*/  LOP3.LUT R57, R147.reuse, 0xffff0000, RZ, 0xc0, !PT ;  /* 0xffff000093397812 */ /* 0x040fe200078ec0ff */
[----:B------:R-:W-:Y:S01]  /*5c00*/  IMAD.U32 R147, R147, 0x10000, RZ ;  /* 0x0001000093937824 */ /* 0x000fe200078e00ff */
[C---:B------:R-:W-:Y:S01]  /*5c10*/  LOP3.LUT R55, R133.reuse, 0xffff0000, RZ, 0xc0, !PT ;  /* 0xffff000085377812 */ /* 0x040fe200078ec0ff */
[----:B------:R-:W-:Y:S01]  /*5c20*/  IMAD.U32 R133, R133, 0x10000, RZ ;  /* 0x0001000085857824 */ /* 0x000fe200078e00ff */
[----:B------:R-:W-:Y:S01]  /*5c30*/  LOP3.LUT R52, R42, 0xffff0000, RZ, 0xc0, !PT ;  /* 0xffff00002a347812 */ /* 0x000fe200078ec0ff */
[----:B------:R-:W-:-:S02]  /*5c40*/  IMAD.U32 R42, R41, 0x10000, RZ ;  /* 0x00010000292a7824 */ /* 0x000fc400078e00ff */
[C---:B------:R-:W-:Y:S01]  /*5c50*/  FMUL.FTZ R59, R43.reuse, R57 ;  /* 0x000000392b3b7220 */ /* 0x040fe20000410000 */
[C---:B------:R-:W-:Y:S02]  /*5c60*/  IMAD.U32 R41, R40.reuse, 0x10000, RZ ;  /* 0x0001000028297824 */ /* 0x040fe400078e00ff */
[-C--:B------:R-:W-:Y:S01]  /*5c70*/  FMUL.FTZ R60, R43, R55.reuse ;  /* 0x000000372b3c7220 */ /* 0x080fe20000410000 */
[----:B------:R-:W-:Y:S01]  /*5c80*/  LOP3.LUT R40, R40, 0xffff0000, RZ, 0xc0, !PT ;  /* 0xffff000028287812 */ /* 0x000fe200078ec0ff */
[C---:B------:R-:W-:Y:S01]  /*5c90*/  FMUL.FTZ R62, R52.reuse, R58 ;  /* 0x0000003a343e7220 */ /* 0x040fe20000410000 */
[-C--:B------:R-:W-:Y:S01]  /*5ca0*/  FMUL.FTZ R52, R52, R56.reuse ;  /* 0x0000003834347220 */ /* 0x080fe20000410000 */
[----:B------:R-:W-:Y:S01]  /*5cb0*/  LOP3.LUT R148, R148, 0xffff0000, RZ, 0xc0, !PT ;  /* 0xffff000094947812 */ /* 0x000fe200078ec0ff */
[----:B------:R-:W-:Y:S01]  /*5cc0*/  FFMA.FTZ R59, R42, R55, -R59 ;  /* 0x000000372a3b7223 */ /* 0x000fe2000001083b */
[----:B------:R-:W-:Y:S01]  /*5cd0*/  LOP3.LUT R132, R132, 0xffff0000, RZ, 0xc0, !PT ;  /* 0xffff000084847812 */ /* 0x000fe200078ec0ff */
[----:B------:R-:W-:Y:S01]  /*5ce0*/  FFMA.FTZ R60, R42, R57, R60 ;  /* 0x000000392a3c7223 */ /* 0x000fe2000001003c */
[C---:B------:R-:W-:Y:S01]  /*5cf0*/  FFMA.FTZ R62, R51.reuse, R56, -R62 ;  /* 0x00000038333e7223 */ /* 0x040fe2000001083e */
[C---:B------:R-:W-:Y:S01]  /*5d00*/  FMUL.FTZ R42, R40.reuse, R147 ;  /* 0x00000093282a7220 */ /* 0x040fe20000410000 */
[----:B------:R-:W-:Y:S01]  /*5d10*/  FFMA.FTZ R51, R51, R58, R52 ;  /* 0x0000003a33337223 */ /* 0x000fe20000010034 */
[-C--:B------:R-:W-:Y:S01]  /*5d20*/  FMUL.FTZ R40, R40, R133.reuse ;  /* 0x0000008528287220 */ /* 0x080fe20000410000 */
[C---:B------:R-:W-:Y:S01]  /*5d30*/  FMUL.FTZ R52, R54.reuse, R148 ;  /* 0x0000009436347220 */ /* 0x040fe20000410000 */
[-C--:B------:R-:W-:Y:S01]  /*5d40*/  FMUL.FTZ R43, R54, R132.reuse ;  /* 0x00000084362b7220 */ /* 0x080fe20000410000 */
        /* <DEDUP_REMOVED lines=10> */
.L_x_675:
[----:B------:R-:W-:Y:S05]  /*5df0*/  BSYNC B2 ;  /* 0x0000000000027941 */ /* 0x000fea0003800000 */
.L_x_674:
[----:B--2---:R0:W-:Y:S02]  /*5e00*/  STG.E.128 desc[UR40][R48.64+0x100], R40 ;  /* 0x0001002830007986 */ /* 0x0041e4000c101d28 */
.L_x_673:
[----:B------:R-:W-:Y:S05]  /*5e10*/  BSYNC B1 ;  /* 0x0000000000017941 */ /* 0x000fea0003800000 */
.L_x_672:
[----:B------:R-:W-:-:S13]  /*5e20*/  ISETP.NE.AND P3, PT, R6, RZ, PT ;  /* 0x000000ff0600720c */ /* 0x000fda0003f65270 */
[----:B------:R-:W-:Y:S05]  /*5e30*/  @!P3 BRA `(.L_x_655) ;  /* 0x000000440038b947 */ /* 0x000fea0003800000 */
[----:B0-234-:R0:W2:Y:S01]  /*5e40*/  LDS.128 R40, [R50+0xa000] ;  /* 0x00a0000032287984 */ /* 0x01d0a20000000c00 */
[----:B------:R-:W-:Y:S01]  /*5e50*/  ISETP.GE.AND P3, PT, R190, R117, PT ;  /* 0x00000075be00720c */ /* 0x000fe20003f66270 */
[----:B------:R-:W-:-:S12]  /*5e60*/  BSSY B1, `(.L_x_676) ;  /* 0x0000030000017945 */ /* 0x000fd80003800000 */
[----:B0-----:R-:W-:Y:S05]  /*5e70*/  @P3 BRA `(.L_x_677) ;  /* 0x0000000000b83947 */ /* 0x001fea0003800000 */
[----:B------:R-:W-:Y:S02]  /*5e80*/  SHF.R.U32.HI R50, RZ, 0x10, R47 ;  /* 0x00000010ff327819 */ /* 0x000fe4000001162f */
[----:B------:R-:W-:Y:S02]  /*5e90*/  SHF.R.U32.HI R53, RZ, 0x10, R45 ;  /* 0x00000010ff357819 */ /* 0x000fe4000001162d */
[----:B------:R-:W-:Y:S01]  /*5ea0*/  SHF.R.U64 R51, R46, 0x10, R47 ;  /* 0x000000102e337819 */ /* 0x000fe2000000122f */
[----:B--2---:R-:W-:Y:S01]  /*5eb0*/  IMAD.U32 R46, R43, 0x10000, RZ ;  /* 0x000100002b2e7824 */ /* 0x004fe200078e00ff */
        /* <DEDUP_REMOVED lines=42> */
.L_x_677:
[----:B------:R-:W-:Y:S05]  /*6160*/  BSYNC B1 ;  /* 0x0000000000017941 */ /* 0x000fea0003800000 */
.L_x_676:
[----:B--2---:R0:W-:Y:S01]  /*6170*/  STG.E.128 desc[UR40][R48.64+0x140], R40 ;  /* 0x0001402830007986 */ /* 0x0041e2000c101d28 */
[----:B------:R-:W-:Y:S05]  /*6180*/  BRA `(.L_x_655) ;  /* 0x0000004000647947 */ /* 0x000fea0003800000 */
.L_x_623:
[----:B------:R-:W-:Y:S01]  /*6190*/  ISETP.GE.AND P4, PT, R17, R4, PT ;  /* 0x000000041100720c */ /* 0x000fe20003f86270 */
[----:B------:R-:W-:Y:S01]  /*61a0*/  BSSY B1, `(.L_x_678) ;  /* 0x000002e000017945 */ /* 0x000fe20003800000 */
[----:B------:R-:W-:Y:S02]  /*61b0*/  CS2R R66, SRZ ;  /* 0x0000000000427805 */ /* 0x000fe4000001ff00 */
[----:B0-----:R-:W-:Y:S02]  /*61c0*/  CS2R R42, SRZ ;  /* 0x00000000002a7805 */ /* 0x001fe4000001ff00 */
        /* <DEDUP_REMOVED lines=14> */
[----:B------:R-:W-:Y:S02]  /*62b0*/  IADD3 R40, P3, R108, R88, RZ ;  /* 0x000000586c287210 */ /* 0x000fe40007f7e0ff */
[----:B------:R-:W-:Y:S02]  /*62c0*/  CS2R R50, SRZ ;  /* 0x0000000000327805 */ /* 0x000fe4000001ff00 */
[----:B------:R-:W-:Y:S01]  /*62d0*/  CS2R R48, SRZ ;  /* 0x0000000000307805 */ /* 0x000fe2000001ff00 */
[----:B------:R-:W-:Y:S01]  /*62e0*/  IMAD.X R42, R0, 0x1, R28, P2 ;  /* 0x00000001002a7824 */ /* 0x000fe200010e061c */
[----:B------:R-:W-:Y:S02]  /*62f0*/  LEA R64, P2, R41, UR4, 0x1 ;  /* 0x0000000429407c11 */ /* 0x000fe4000f8408ff */
[----:B------:R-:W-:-:S02]  /*6300*/  CS2R R62, SRZ ;  /* 0x00000000003e7805 */ /* 0x000fc4000001ff00 */
[----:B------:R-:W-:Y:S02]  /*6310*/  CS2R R60, SRZ ;  /* 0x00000000003c7805 */ /* 0x000fe4000001ff00 */
[----:B------:R-:W-:Y:S01]  /*6320*/  LEA.HI.X R65, R41, UR5, R42, 0x1, P2 ;  /* 0x0000000529417c11 */ /* 0x000fe200090f0c2a */
[----:B------:R-:W-:Y:S01]  /*6330*/  ULDC.64 UR4, c[0x0][0x400] ;  /* 0x0001000000047ab9 */ /* 0x000fe20000000a00 */
[----:B------:R-:W-:Y:S01]  /*6340*/  ISETP.GE.AND P2, PT, R18, R117, PT ;  /* 0x000000751200720c */ /* 0x000fe20003f46270 */
[----:B------:R-:W-:Y:S01]  /*6350*/  IMAD.X R41, R3, 0x1, R30, P3 ;  /* 0x0000000103297824 */ /* 0x000fe200018e061e */
[----:B------:R-:W-:-:S04]  /*6360*/  LEA R68, P3, R40, UR4, 0x1 ;  /* 0x0000000428447c11 */ /* 0x000fc8000f8608ff */
[----:B------:R-:W-:Y:S02]  /*6370*/  LEA.HI.X R69, R40, UR5, R41, 0x1, P3 ;  /* 0x0000000528457c11 */ /* 0x000fe400098f0c29 */
[----:B------:R-:W-:-:S05]  /*6380*/  ISETP.GE.AND P3, PT, R101, R117, PT ;  /* 0x000000756500720c */ /* 0x000fca0003f66270 */
[----:B------:R0:W5:Y:S04]  /*6390*/  @!P2 LDG.E.128 R48, desc[UR40][R64.64] ;  /* 0x000000284030a981 */ /* 0x000168000c1e1d00 */
[----:B------:R0:W5:Y:S01]  /*63a0*/  @!P2 LDG.E.128 R60, desc[UR40][R68.64] ;  /* 0x00000028443ca981 */ /* 0x000162000c1e1d00 */
[----:B------:R-:W-:Y:S02]  /*63b0*/  ISETP.GE.AND P2, PT, R100, R117, PT ;  /* 0x000000756400720c */ /* 0x000fe40003f46270 */
        /* <DEDUP_REMOVED lines=8> */
[----:B------:R0:W5:Y:S04]  /*6440*/  @!P3 LDG.E.128 R44, desc[UR40][R64.64+0x40] ;  /* 0x00004028402cb981 */ /* 0x000168000c1e1d00 */
[----:B------:R0:W5:Y:S04]  /*6450*/  @!P2 LDG.E.128 R40, desc[UR40][R64.64+0x80] ;  /* 0x000080284028a981 */ /* 0x000168000c1e1d00 */
[----:B------:R0:W5:Y:S04]  /*6460*/  @!P3 LDG.E.128 R56, desc[UR40][R68.64+0x40] ;  /* 0x000040284438b981 */ /* 0x000168000c1e1d00 */
[----:B------:R0:W5:Y:S02]  /*6470*/  @!P2 LDG.E.128 R52, desc[UR40][R68.64+0x80] ;  /* 0x000080284434a981 */ /* 0x000164000c1e1d00 */
.L_x_679:
[----:B------:R-:W-:Y:S05]  /*6480*/  BSYNC B1 ;  /* 0x0000000000017941 */ /* 0x000fea0003800000 */
.L_x_678:
[----:B------:R-:W-:Y:S01]  /*6490*/  ISETP.GE.AND P3, PT, R205, R4, PT ;  /* 0x00000004cd00720c */ /* 0x000fe20003f66270 */
[----:B------:R-:W-:Y:S01]  /*64a0*/  BSSY B1, `(.L_x_680) ;  /* 0x000002e000017945 */ /* 0x000fe20003800000 */
[----:B0-----:R-:W-:Y:S02]  /*64b0*/  CS2R R64, SRZ ;  /* 0x0000000000407805 */ /* 0x001fe4000001ff00 */
        /* <DEDUP_REMOVED lines=17> */
[----:B------:R-:W-:Y:S02]  /*65d0*/  IADD3.X R65, R28, R0, R35, P2, P5 ;  /* 0x000000001c417210 */ /* 0x000fe400017ea423 */
[----:B------:R-:W-:Y:S02]  /*65e0*/  CS2R R72, SRZ ;  /* 0x0000000000487805 */ /* 0x000fe4000001ff00 */
[----:B------:R-:W-:Y:S02]  /*65f0*/  IADD3 R0, P2, P5, R108, R88, R36 ;  /* 0x000000586c007210 */ /* 0x000fe40007d5e024 */
[----:B------:R-:W-:-:S02]  /*6600*/  CS2R R86, SRZ ;  /* 0x0000000000567805 */ /* 0x000fc4000001ff00 */
[----:B------:R-:W-:Y:S02]  /*6610*/  CS2R R84, SRZ ;  /* 0x0000000000547805 */ /* 0x000fe4000001ff00 */
[----:B------:R-:W-:Y:S02]  /*6620*/  IADD3.X R3, R30, R3, R38, P2, P5 ;  /* 0x000000031e037210 */ /* 0x000fe400017ea426 */
[----:B------:R-:W-:-:S04]  /*6630*/  LEA R88, P2, R90, UR4, 0x1 ;  /* 0x000000045a587c11 */ /* 0x000fc8000f8408ff */
[----:B------:R-:W-:Y:S02]  /*6640*/  LEA.HI.X R89, R90, UR5, R65, 0x1, P2 ;  /* 0x000000055a597c11 */ /* 0x000fe400090f0c41 */
[----:B------:R-:W-:-:S04]  /*6650*/  LEA R90, P2, R0, UR6, 0x1 ;  /* 0x00000006005a7c11 */ /* 0x000fc8000f8408ff */
[----:B------:R-:W-:Y:S02]  /*6660*/  LEA.HI.X R91, R0, UR7, R3, 0x1, P2 ;  /* 0x00000007005b7c11 */ /* 0x000fe400090f0c03 */
[----:B------:R-:W-:Y:S02]  /*6670*/  ISETP.GE.AND P2, PT, R18, R117, PT ;  /* 0x000000751200720c */ /* 0x000fe40003f46270 */
[----:B------:R-:W-:Y:S02]  /*6680*/  CS2R R70, SRZ ;  /* 0x0000000000467805 */ /* 0x000fe4000001ff00 */
[----:B------:R-:W-:Y:S02]  /*6690*/  CS2R R68, SRZ ;  /* 0x0000000000447805 */ /* 0x000fe4000001ff00 */
[----:B------:R-:W-:Y:S02]  /*66a0*/  CS2R R82, SRZ ;  /* 0x0000000000527805 */ /* 0x000fe4000001ff00 */
[----:B------:R-:W-:-:S05]  /*66b0*/  CS2R R80, SRZ ;  /* 0x0000000000507805 */ /* 0x000fca000001ff00 */
[----:B------:R0:W5:Y:S04]  /*66c0*/  @!P2 LDG.E.128 R72, desc[UR40][R88.64] ;  /* 0x000000285848a981 */ /* 0x000168000c1e1d00 */
[----:B------:R0:W5:Y:S01]  /*66d0*/  @!P2 LDG.E.128 R84, desc[UR40][R90.64] ;  /* 0x000000285a54a981 */ /* 0x000162000c1e1d00 */
[----:B------:R-:W-:Y:S02]  /*66e0*/  ISETP.GE.AND P2, PT, R101, R117, PT ;  /* 0x000000756500720c */ /* 0x000fe40003f46270 */
[----:B------:R-:W-:Y:S02]  /*66f0*/  CS2R R66, SRZ ;  /* 0x0000000000427805 */ /* 0x000fe4000001ff00 */
[----:B------:R-:W-:Y:S02]  /*6700*/  CS2R R64, SRZ ;  /* 0x0000000000407805 */ /* 0x000fe4000001ff00 */
[----:B------:R-:W-:-:S02]  /*6710*/  CS2R R78, SRZ ;  /* 0x00000000004e7805 */ /* 0x000fc4000001ff00 */
[----:B------:R-:W-:-:S05]  /*6720*/  CS2R R76, SRZ ;  /* 0x00000000004c7805 */ /* 0x000fca000001ff00 */
[----:B------:R0:W5:Y:S04]  /*6730*/  @!P2 LDG.E.128 R68, desc[UR40][R88.64+0x40] ;  /* 0x000040285844a981 */ /* 0x000168000c1e1d00 */
[----:B------:R0:W5:Y:S01]  /*6740*/  @!P2 LDG.E.128 R80, desc[UR40][R90.64+0x40] ;  /* 0x000040285a50a981 */ /* 0x000162000c1e1d00 */
[----:B------:R-:W-:-:S13]  /*6750*/  ISETP.GE.AND P2, PT, R100, R117, PT ;  /* 0x000000756400720c */ /* 0x000fda0003f46270 */
[----:B------:R0:W5:Y:S04]  /*6760*/  @!P2 LDG.E.128 R64, desc[UR40][R88.64+0x80] ;  /* 0x000080285840a981 */ /* 0x000168000c1e1d00 */
[----:B------:R0:W5:Y:S02]  /*6770*/  @!P2 LDG.E.128 R76, desc[UR40][R90.64+0x80] ;  /* 0x000080285a4ca981 */ /* 0x000164000c1e1d00 */
.L_x_681:
[----:B------:R-:W-:Y:S05]  /*6780*/  BSYNC B1 ;  /* 0x0000000000017941 */ /* 0x000fea0003800000 */
.L_x_680:
[----:B------:R-:W-:Y:S01]  /*6790*/  IMAD.MOV.U32 R0, RZ, RZ, R40 ;  /* 0x000000ffff007224 */ /* 0x000fe200078e0028 */
[----:B------:R-:W-:Y:S01]  /*67a0*/  PRMT R174, R174, 0x5410, R93 ;  /* 0x00005410aeae7816 */ /* 0x000fe2000000005d */
[----:B------:R-:W-:Y:S01]  /*67b0*/  IMAD.MOV.U32 R3, RZ, RZ, R41 ;  /* 0x000000ffff037224 */ /* 0x000fe200078e0029 */
[----:B------:R-:W-:Y:S01]  /*67c0*/  UISETP.NE.AND UP0, UPT, UR46, 0x3, UPT ;  /* 0x000000032e00788c */ /* 0x000fe2000bf05270 */
[----:B0-----:R-:W-:Y:S01]  /*67d0*/  IMAD.MOV.U32 R88, RZ, RZ, R46 ;  /* 0x000000ffff587224 */ /* 0x001fe200078e002e */
        /* <DEDUP_REMOVED lines=22> */
[----:B------:R-:W-:Y:S01]  /*6940*/  PLOP3.LUT P2, PT, PT, PT, UP0, 0x80, 0x0 ;  /* 0x000000000000781c */ /* 0x000fe20003f4f008 */
        /* <DEDUP_REMOVED lines=22> */
[----:B------:R-:W-:-:S02]  /*6ab0*/  IMAD.MOV.U32 R0, RZ, RZ, R70 ;  /* 0x000000ffff007224 */ /* 0x000fc400078e0046 */
[----:B------:R-:W-:Y:S01]  /*6ac0*/  IMAD.MOV.U32 R89, RZ, RZ, R67 ;  /* 0x000000ffff597224 */ /* 0x000fe200078e0043 */
[----:B------:R-:W-:Y:S01]  /*6ad0*/  PRMT R153, R88, 0x5410, R3 ;  /* 0x0000541058997816 */ /* 0x000fe20000000003 */
[----:B------:R-:W-:Y:S01]  /*6ae0*/  IMAD.MOV.U32 R88, RZ, RZ, R68 ;  /* 0x000000ffff587224 */ /* 0x000fe200078e0044 */
[----:B------:R-:W-:Y:S01]  /*6af0*/  PRMT R156, R0, 0x7610, R156 ;  /* 0x00007610009c7816 */ /* 0x000fe2000000009c */
[----:B------:R-:W-:Y:S01]  /*6b00*/  IMAD.MOV.U32 R3, RZ, RZ, R69 ;  /* 0x000000ffff037224 */ /* 0x000fe200078e0045 */
[----:B------:R-:W-:Y:S01]  /*6b10*/  PRMT R152, R152, 0x5410, R89 ;  /* 0x0000541098987816 */ /* 0x000fe20000000059 */
[----:B------:R-:W-:Y:S02]  /*6b20*/  IMAD.MOV.U32 R0, RZ, RZ, R74 ;  /* 0x000000ffff007224 */ /* 0x000fe400078e004a */
        /* <DEDUP_REMOVED lines=25> */
[----:B------:R-:W-:Y:S02]  /*6cc0*/  IMAD.MOV.U32 R3, RZ, RZ, R84 ;  /* 0x000000ffff037224 */ /* 0x000fe400078e0054 */
[----:B------:R-:W-:Y:S01]  /*6cd0*/  IMAD.MOV.U32 R0, RZ, RZ, R85 ;  /* 0x000000ffff007224 */ /* 0x000fe200078e0055 */
[----:B------:R-:W-:-:S04]  /*6ce0*/  PRMT R169, R89, 0x5410, R88 ;  /* 0x0000541059a97816 */ /* 0x000fc80000000058 */
[----:B------:R-:W-:Y:S01]  /*6cf0*/  PRMT R170, R3, 0x5410, R0 ;  /* 0x0000541003aa7816 */ /* 0x000fe20000000000 */
[----:B------:R-:W-:Y:S06]  /*6d00*/  @!P2 BRA `(.L_x_682) ;  /* 0x000000000004a947 */ /* 0x000fec0003800000 */
[----:B------:R-:W-:Y:S01]  /*6d10*/  BPT.TRAP 0x1 ;  /* 0x000000040000795c */ /* 0x000fe20000300000 */
.L_x_682:
[----:B------:R-:W-:Y:S01]  /*6d20*/  IMAD R3, R16, 0x8, R2 ;  /* 0x0000000810037824 */ /* 0x000fe200078e0202 */
[----:B------:R-:W-:Y:S01]  /*6d30*/  SHF.L.U32 R0, R184, 0x1f, RZ ;  /* 0x0000001fb8007819 */ /* 0x000fe200000006ff */
[----:B------:R-:W0:Y:S01]  /*6d40*/  LDC R147, c[0x0][0x2f4] ;  /* 0x0000bd00ff937b82 */ /* 0x000e220000000800 */
[----:B------:R-:W-:Y:S01]  /*6d50*/  BSSY B1, `(.L_x_683) ;  /* 0x0000005000017945 */ /* 0x000fe20003800000 */
[----:B------:R-:W-:Y:S01]  /*6d60*/  IMAD.MOV.U32 R127, RZ, RZ, R92 ;  /* 0x000000ffff7f7224 */ /* 0x000fe200078e005c */
[----:B------:R-:W1:Y:S05]  /*6d70*/  SYNCS.PHASECHK.TRANS64.TRYWAIT P5, [R3+URZ+0x34890], R0 ;  /* 0x03489000030075a7 */ /* 0x000e6a00080a017f */
[----:B------:R-:W2:Y:S01]  /*6d80*/  LDC.64 R128, c[0x0][0x300] ;  /* 0x0000c000ff807b82 */ /* 0x000ea20000000a00 */
[----:B-1----:R-:W-:Y:S05]  /*6d90*/  @!P5 BRA `(.L_x_684) ;  /* 0x0000018c00d8d947 */ /* 0x002fea0003800000 */
.L_x_979:
[----:B------:R-:W-:Y:S05]  /*6da0*/  BSYNC B1 ;  /* 0x0000000000017941 */ /* 0x000fea0003800000 */
.L_x_683:
[----:B------:R-:W-:Y:S01]  /*6db0*/  BSSY B1, `(.L_x_685) ;  /* 0x0000194000017945 */ /* 0x000fe20003800000 */
[----:B0-----:R-:W-:-:S03]  /*6dc0*/  IMAD.IADD R148, R147, 0x1, -R122 ;  /* 0x0000000193947824 */ /* 0x001fc600078e0a7a */
[----:B------:R-:W-:Y:S05]  /*6dd0*/  @P4 BRA `(.L_x_686) ;  /* 0x0000001800444947 */ /* 0x000fea0003800000 */
[----:B------:R-:W-:Y:S01]  /*6de0*/  ISETP.NE.AND P4, PT, R14, RZ, PT ;  /* 0x000000ff0e00720c */ /* 0x000fe20003f85270 */
[-C--:B--2---:R-:W-:Y:S01]  /*6df0*/  IMAD R157, R145, R128.reuse, RZ ;  /* 0x00000080919d7224 */ /* 0x084fe200078e02ff */
[----:B------:R-:W-:Y:S01]  /*6e00*/  BSSY B2, `(.L_x_687) ;  /* 0x0000087000027945 */ /* 0x000fe20003800000 */
[----:B------:R-:W-:-:S04]  /*6e10*/  IMAD.WIDE.U32 R132, R17, R128, R126 ;  /* 0x0000008011847225 */ /* 0x000fc800078e007e */
[----:B------:R-:W-:-:S04]  /*6e20*/  IMAD R157, R17, R129, R157 ;  /* 0x00000081119d7224 */ /* 0x000fc800078e029d */
[----:B------:R-:W-:Y:S02]  /*6e30*/  IMAD.IADD R157, R157, 0x1, R133 ;  /* 0x000000019d9d7824 */ /* 0x000fe400078e0285 */
[----:B------:R-:W-:Y:S05]  /*6e40*/  @!P4 BRA `(.L_x_688) ;  /* 0x000000080008c947 */ /* 0x000fea0003800000 */
[----:B------:R-:W-:Y:S01]  /*6e50*/  SEL R88, R122, R148, !P0 ;  /* 0x000000947a587207 */ /* 0x000fe20004000000 */
[----:B------:R-:W-:Y:S01]  /*6e60*/  BSSY B3, `(.L_x_689) ;  /* 0x0000074000037945 */ /* 0x000fe20003800000 */
[----:B------:R-:W-:Y:S02]  /*6e70*/  ISETP.GE.AND P4, PT, R18, R117, PT ;  /* 0x000000751200720c */ /* 0x000fe40003f86270 */
[----:B------:R-:W-:-:S04]  /*6e80*/  SHF.R.S32.HI R89, RZ, 0x1f, R88 ;  /* 0x0000001fff597819 */ /* 0x000fc80000011458 */
[----:B------:R-:W-:-:S04]  /*6e90*/  LEA.HI R89, R89, R88, RZ, 0x4 ;  /* 0x0000005859597211 */ /* 0x000fc800078f20ff */
[----:B------:R-:W-:-:S04]  /*6ea0*/  LEA.HI.SX32 R161, R89, R114, 0x1c ;  /* 0x0000007259a17211 */ /* 0x000fc800078fe2ff */
[----:B------:R-:W-:-:S04]  /*6eb0*/  SHF.R.S32.HI R88, RZ, 0x1f, R161 ;  /* 0x0000001fff587819 */ /* 0x000fc800000114a1 */
[----:B------:R-:W-:Y:S01]  /*6ec0*/  LEA.HI R88, R88, R161, RZ, 0x3 ;  /* 0x000000a158587211 */ /* 0x000fe200078f18ff */
[----:B------:R-:W-:-:S04]  /*6ed0*/  IMAD.SHL.U32 R161, R161, 0x8, RZ ;  /* 0x00000008a1a17824 */ /* 0x000fc800078e00ff */
[----:B------:R-:W-:Y:S01]  /*6ee0*/  IMAD.SHL.U32 R88, R88, 0x400, RZ ;  /* 0x0000040058587824 */ /* 0x000fe200078e00ff */
[----:B------:R-:W-:-:S04]  /*6ef0*/  LOP3.LUT R89, R191, 0x38, R161, 0xf8, !PT ;  /* 0x00000038bf597812 */ /* 0x000fc800078ef8a1 */
[----:B------:R-:W-:Y:S02]  /*6f00*/  LOP3.LUT R88, R88, 0x7fffe000, RZ, 0xc0, !PT ;  /* 0x7fffe00058587812 */ /* 0x000fe400078ec0ff */
[----:B------:R-:W-:-:S03]  /*6f10*/  LOP3.LUT R89, R89, R193, RZ, 0x3c, !PT ;  /* 0x000000c159597212 */ /* 0x000fc600078e3cff */
[----:B------:R-:W-:-:S04]  /*6f20*/  IMAD R88, R192, 0x200, R88 ;  /* 0x00000200c0587824 */ /* 0x000fc800078e0258 */
[----:B------:R-:W-:-:S04]  /*6f30*/  IMAD.IADD R88, R88, 0x1, R89 ;  /* 0x0000000158587824 */ /* 0x000fc800078e0259 */
[C---:B------:R-:W-:Y:S02]  /*6f40*/  IMAD R92, R16.reuse, 0x6000, R88 ;  /* 0x00006000105c7824 */ /* 0x040fe400078e0258 */
[----:B------:R-:W-:Y:S02]  /*6f50*/  IMAD R88, R16, 0x6000, R143 ;  /* 0x0000600010587824 */ /* 0x000fe400078e028f */
[--C-:B------:R-:W-:Y:S02]  /*6f60*/  IMAD R92, R92, 0x2, R2.reuse ;  /* 0x000000025c5c7824 */ /* 0x100fe400078e0202 */
[----:B------:R-:W-:-:S04]  /*6f70*/  IMAD R88, R88, 0x2, R2 ;  /* 0x0000000258587824 */ /* 0x000fc800078e0202 */
[----:B------:R-:W0:Y:S04]  /*6f80*/  LDS.128 R92, [R92+0x1c400] ;  /* 0x01c400005c5c7984 */ /* 0x000e280000000c00 */
[----:B------:R-:W2:Y:S01]  /*6f90*/  LDS.128 R88, [R88+0x1c400] ;  /* 0x01c4000058587984 */ /* 0x000ea20000000c00 */
[----:B------:R-:W-:Y:S05]  /*6fa0*/  @P4 BRA `(.L_x_690) ;  /* 0x00000004007c4947 */ /* 0x000fea0003800000 */
[--C-:B------:R-:W-:Y:S02]  /*6fb0*/  SHF.R.U64 R164, R48, 0x10, R49.reuse ;  /* 0x0000001030a47819 */ /* 0x100fe40000001231 */
[----:B------:R-:W-:Y:S02]  /*6fc0*/  SHF.R.U32.HI R48, RZ, 0x10, R49 ;  /* 0x00000010ff307819 */ /* 0x000fe40000011631 */
[--C-:B------:R-:W-:Y:S02]  /*6fd0*/  SHF.R.U64 R49, R60, 0x10, R61.reuse ;  /* 0x000000103c317819 */ /* 0x100fe4000000123d */
[----:B------:R-:W-:Y:S02]  /*6fe0*/  SHF.R.U32.HI R60, RZ, 0x10, R61 ;  /* 0x00000010ff3c7819 */ /* 0x000fe4000001163d */
[--C-:B------:R-:W-:Y:S02]  /*6ff0*/  SHF.R.U64 R50, R50, 0x10, R51.reuse ;  /* 0x0000001032327819 */ /* 0x100fe40000001233 */
[----:B------:R-:W-:-:S02]  /*7000*/  SHF.R.U32.HI R162, RZ, 0x10, R51 ;  /* 0x00000010ffa27819 */ /* 0x000fc40000011633 */
[--C-:B------:R-:W-:Y:S02]  /*7010*/  SHF.R.U64 R61, R62, 0x10, R63.reuse ;  /* 0x000000103e3d7819 */ /* 0x100fe4000000123f */
[----:B------:R-:W-:Y:S02]  /*7020*/  SHF.R.U32.HI R51, RZ, 0x10, R63 ;  /* 0x00000010ff337819 */ /* 0x000fe4000001163f */
[----:B------:R-:W-:Y:S02]  /*7030*/  PRMT R60, R178, 0x5432, R60 ;  /* 0x00005432b23c7816 */ /* 0x000fe4000000003c */
[----:B------:R-:W-:Y:S02]  /*7040*/  PRMT R63, R176, 0x5432, R48 ;  /* 0x00005432b03f7816 */ /* 0x000fe40000000030 */
[----:B------:R-:W-:Y:S01]  /*7050*/  PRMT R62, R163, 0x5432, R50 ;  /* 0x00005432a33e7816 */ /* 0x000fe20000000032 */
[----:B------:R-:W-:Y:S01]  /*7060*/  IMAD.U32 R50, R60, 0x10000, RZ ;  /* 0x000100003c327824 */ /* 0x000fe200078e00ff */
[----:B------:R-:W-:Y:S01]  /*7070*/  PRMT R48, R165, 0x5432, R162 ;  /* 0x00005432a5307816 */ /* 0x000fe200000000a2 */
[----:B0-----:R-:W-:Y:S01]  /*7080*/  IMAD.U32 R165, R93, 0x10000, RZ ;  /* 0x000100005da57824 */ /* 0x001fe200078e00ff */
[----:B------:R-:W-:Y:S01]  /*7090*/  PRMT R49, R163, 0x5410, R49 ;  /* 0x00005410a3317816 */ /* 0x000fe20000000031 */
[----:B------:R-:W-:Y:S01]  /*70a0*/  IMAD.U32 R163, R63, 0x10000, RZ ;  /* 0x000100003fa37824 */ /* 0x000fe200078e00ff */
[----:B------:R-:W-:Y:S01]  /*70b0*/  PRMT R164, R166, 0x5432, R164 ;  /* 0x00005432a6a47816 */ /* 0x000fe200000000a4 */
[----:B--2---:R-:W-:-:S02]  /*70c0*/  IMAD.U32 R162, R89, 0x10000, RZ ;  /* 0x0001000059a27824 */ /* 0x004fc400078e00ff */
[CC--:B------:R-:W-:Y:S01]  /*70d0*/  FMUL.FTZ R166, R165.reuse, R50.reuse ;  /* 0x00000032a5a67220 */ /* 0x0c0fe20000410000 */
[-C--:B------:R-:W-:Y:S01]  /*70e0*/  FMUL.FTZ R165, R165, R163.reuse ;  /* 0x000000a3a5a57220 */ /* 0x080fe20000410000 */
[----:B------:R-:W-:Y:S02]  /*70f0*/  LOP3.LUT R93, R93, 0xffff0000, RZ, 0xc0, !PT ;  /* 0xffff00005d5d7812 */ /* 0x000fe400078ec0ff */
[C---:B------:R-:W-:Y:S01]  /*7100*/  FFMA.FTZ R163, R162.reuse, R163, -R166 ;  /* 0x000000a3a2a37223 */ /* 0x040fe200000108a6 */
[----:B------:R-:W-:Y:S01]  /*7110*/  FFMA.FTZ R162, R162, R50, R165 ;  /* 0x00000032a2a27223 */ /* 0x000fe200000100a5 */
[----:B------:R-:W-:Y:S01]  /*7120*/  LOP3.LUT R165, R63, 0xffff0000, RZ, 0xc0, !PT ;  /* 0xffff00003fa57812 */ /* 0x000fe200078ec0ff */
[----:B------:R-:W-:Y:S01]  /*7130*/  IMAD.U32 R166, R95, 0x10000, RZ ;  /* 0x000100005fa67824 */ /* 0x000fe200078e00ff */
[----:B------:R-:W-:Y:S02]  /*7140*/  LOP3.LUT R63, R60, 0xffff0000, RZ, 0xc0, !PT ;  /* 0xffff00003c3f7812 */ /* 0x000fe400078ec0ff */
[----:B------:R-:W-:Y:S01]  /*7150*/  LOP3.LUT R50, R89, 0xffff0000, RZ, 0xc0, !PT ;  /* 0xffff000059327812 */ /* 0x000fe200078ec0ff */
[C---:B------:R-:W-:Y:S01]  /*7160*/  FMUL.FTZ R89, R93.reuse, R165 ;  /* 0x000000a55d597220 */ /* 0x040fe20000410000 */
[----:B------:R-:W-:Y:S01]  /*7170*/  PRMT R51, R182, 0x5410, R51 ;  /* 0x00005410b6337816 */ /* 0x000fe20000000033 */
[----:B------:R-:W-:Y:S01]  /*7180*/  FMUL.FTZ R60, R93, R63 ;  /* 0x0000003f5d3c7220 */ /* 0x000fe20000410000 */
[----:B------:R-:W-:Y:S01]  /*7190*/  IMAD.U32 R93, R91, 0x10000, RZ ;  /* 0x000100005b5d7824 */ /* 0x000fe200078e00ff */
[----:B------:R-:W-:-:S02]  /*71a0*/  LOP3.LUT R95, R95, 0xffff0000, RZ, 0xc0, !PT ;  /* 0xffff00005f5f7812 */ /* 0x000fc400078ec0ff */
[C---:B------:R-:W-:Y:S01]  /*71b0*/  FFMA.FTZ R60, R50.reuse, R165, -R60 ;  /* 0x000000a5323c7223 */ /* 0x040fe2000001083c */
[----:B------:R-:W-:Y:S02]  /*71c0*/  IMAD.U32 R165, R51, 0x10000, RZ ;  /* 0x0001000033a57824 */ /* 0x000fe400078e00ff */
[----:B------:R-:W-:Y:S01]  /*71d0*/  FFMA.FTZ R50, R50, R63, R89 ;  /* 0x0000003f32327223 */ /* 0x000fe20000010059 */
[C---:B------:R-:W-:Y:S01]  /*71e0*/  IMAD.U32 R63, R48.reuse, 0x10000, RZ ;  /* 0x00010000303f7824 */ /* 0x040fe200078e00ff */
[----:B------:R-:W-:Y:S01]  /*71f0*/  LOP3.LUT R48, R48, 0xffff0000, RZ, 0xc0, !PT ;  /* 0xffff000030307812 */ /* 0x000fe200078ec0ff */
[C---:B------:R-:W-:Y:S01]  /*7200*/  FMUL.FTZ R89, R166.reuse, R165 ;  /* 0x000000a5a6597220 */ /* 0x040fe20000410000 */
[----:B------:R-:W-:Y:S02]  /*7210*/  LOP3.LUT R91, R91, 0xffff0000, RZ, 0xc0, !PT ;  /* 0xffff00005b5b7812 */ /* 0x000fe400078ec0ff */
[----:B------:R-:W-:Y:S01]  /*7220*/  PRMT R61, R181, 0x5410, R61 ;  /* 0x00005410b53d7816 */ /* 0x000fe2000000003d */
[-C--:B------:R-:W-:Y:S01]  /*7230*/  FFMA.FTZ R89, R93, R63.reuse, -R89 ;  /* 0x0000003f5d597223 */ /* 0x080fe20000010859 */
[----:B------:R-:W-:Y:S01]  /*7240*/  FMUL.FTZ R63, R166, R63 ;  /* 0x0000003fa63f7220 */ /* 0x000fe20000410000 */
[----:B------:R-:W-:-:S02]  /*7250*/  F2FP.BF16.F32.PACK_AB R60, R60, R163 ;  /* 0x000000a33c3c723e */ /* 0x000fc400000010ff */
[----:B------:R-:W-:Y:S01]  /*7260*/  F2FP.BF16.F32.PACK_AB R50, R50, R162 ;  /* 0x000000a23232723e */ /* 0x000fe200000010ff */
[----:B------:R-:W-:Y:S01]  /*7270*/  FFMA.FTZ R63, R93, R165, R63 ;  /* 0x000000a55d3f7223 */ /* 0x000fe2000001003f */
[----:B------:R-:W-:Y:S01]  /*7280*/  LOP3.LUT R93, R51, 0xffff0000, RZ, 0xc0, !PT ;  /* 0xffff0000335d7812 */ /* 0x000fe200078ec0ff */
[----:B------:R-:W-:-:S04]  /*7290*/  IMAD.U32 R165, R164, 0x10000, RZ ;  /* 0x00010000a4a57824 */ /* 0x000fc800078e00ff */
[----:B------:R-:W-:-:S04]  /*72a0*/  FMUL.FTZ R51, R95, R93 ;  /* 0x0000005d5f337220 */ /* 0x000fc80000410000 */
[-C--:B------:R-:W-:Y:S01]  /*72b0*/  FFMA.FTZ R51, R91, R48.reuse, -R51 ;  /* 0x000000305b337223 */ /* 0x080fe20000010833 */
[----:B------:R-:W-:Y:S01]  /*72c0*/  FMUL.FTZ R48, R95, R48 ;  /* 0x000000305f307220 */ /* 0x000fe20000410000 */
[C---:B------:R-:W-:Y:S01]  /*72d0*/  IMAD.U32 R95, R92.reuse, 0x10000, RZ ;  /* 0x000100005c5f7824 */ /* 0x040fe200078e00ff */
[----:B------:R-:W-:Y:S02]  /*72e0*/  LOP3.LUT R92, R92, 0xffff0000, RZ, 0xc0, !PT ;  /* 0xffff00005c5c7812 */ /* 0x000fe400078ec0ff */
[----:B------:R-:W-:Y:S01]  /*72f0*/  FFMA.FTZ R48, R91, R93, R48 ;  /* 0x0000005d5b307223 */ /* 0x000fe20000010030 */
[----:B------:R-:W-:Y:S01]  /*7300*/  IMAD.U32 R93, R49, 0x10000, RZ ;  /* 0x00010000315d7824 */ /* 0x000fe200078e00ff */
[----:B------:R-:W-:Y:S01]  /*7310*/  F2FP.BF16.F32.PACK_AB R51, R51, R89 ;  /* 0x000000593333723e */ /* 0x000fe200000010ff */
[C---:B------:R-:W-:Y:S01]  /*7320*/  IMAD.U32 R91, R88.reuse, 0x10000, RZ ;  /* 0x00010000585b7824 */ /* 0x040fe200078e00ff */
[----:B------:R-:W-:Y:S01]  /*7330*/  LOP3.LUT R88, R88, 0xffff0000, RZ, 0xc0, !PT ;  /* 0xffff000058587812 */ /* 0x000fe200078ec0ff */
[C---:B------:R-:W-:Y:S01]  /*7340*/  FMUL.FTZ R166, R95.reuse, R93 ;  /* 0x0000005d5fa67220 */ /* 0x040fe20000410000 */
[----:B------:R-:W-:Y:S01]  /*7350*/  FMUL.FTZ R95, R95, R165 ;  /* 0x000000a55f5f7220 */ /* 0x000fe20000410000 */
[----:B------:R-:W-:Y:S01]  /*7360*/  F2FP.BF16.F32.PACK_AB R48, R48, R63 ;  /* 0x0000003f3030723e */ /* 0x000fe200000010ff */
[----:B------:R-:W-:-:S02]  /*7370*/  IMAD.MOV.U32 R89, RZ, RZ, R60 ;  /* 0x000000ffff597224 */ /* 0x000fc400078e003c */
[C---:B------:R-:W-:Y:S01]  /*7380*/  FFMA.FTZ R166, R91.reuse, R165, -R166 ;  /* 0x000000a55ba67223 */ /* 0x040fe200000108a6 */
[----:B------:R-:W-:Y:S01]  /*7390*/  FFMA.FTZ R95, R91, R93, R95 ;  /* 0x0000005d5b5f7223 */ /* 0x000fe2000001005f */
[----:B------:R-:W-:Y:S02]  /*73a0*/  LOP3.LUT R91, R49, 0xffff0000, RZ, 0xc0, !PT ;  /* 0xffff0000315b7812 */ /* 0x000fe400078ec0ff */
[----:B------:R-:W-:Y:S01]  /*73b0*/  LOP3.LUT R49, R164, 0xffff0000, RZ, 0xc0, !PT ;  /* 0xffff0000a4317812 */ /* 0x000fe200078ec0ff */
[C---:B------:R-:W-:Y:S01]  /*73c0*/  IMAD.U32 R164, R62.reuse, 0x10000, RZ ;  /* 0x000100003ea47824 */ /* 0x040fe200078e00ff */
[----:B------:R-:W-:Y:S01]  /*73d0*/  LOP3.LUT R62, R62, 0xffff0000, RZ, 0xc0, !PT ;  /* 0xffff00003e3e7812 */ /* 0x000fe200078ec0ff */
[C---:B------:R-:W-:Y:S02]  /*73e0*/  FMUL.FTZ R93, R92.reuse, R91 ;  /* 0x0000005b5c5d7220 */ /* 0x040fe40000410000 */
[-C--:B------:R-:W-:Y:S02]  /*73f0*/  FMUL.FTZ R92, R92, R49.reuse ;  /* 0x000000315c5c7220 */ /* 0x080fe40000410000 */
[----:B------:R-:W-:Y:S01]  /*7400*/  FFMA.FTZ R49, R88, R49, -R93 ;  /* 0x0000003158317223 */ /* 0x000fe2000001085d */
[----:B------:R-:W-:-:S02]  /*7410*/  IMAD.U32 R93, R94, 0x10000, RZ ;  /* 0x000100005e5d7824 */ /* 0x000fc400078e00ff */
[----:B------:R-:W-:Y:S01]  /*7420*/  FFMA.FTZ R88, R88, R91, R92 ;  /* 0x0000005b58587223 */ /* 0x000fe2000001005c */
[C---:B------:R-:W-:Y:S01]  /*7430*/  IMAD.U32 R92, R61.reuse, 0x10000, RZ ;  /* 0x000100003d5c7824 */ /* 0x040fe200078e00ff */
[----:B------:R-:W-:Y:S01]  /*7440*/  LOP3.LUT R94, R94, 0xffff0000, RZ, 0xc0, !PT ;  /* 0xffff00005e5e7812 */ /* 0x000fe200078ec0ff */
[C---:B------:R-:W-:Y:S01]  /*7450*/  IMAD.U32 R91, R90.reuse, 0x10000, RZ ;  /* 0x000100005a5b7824 */ /* 0x040fe200078e00ff */
[----:B------:R-:W-:Y:S01]  /*7460*/  LOP3.LUT R61, R61, 0xffff0000, RZ, 0xc0, !PT ;  /* 0xffff00003d3d7812 */ /* 0x000fe200078ec0ff */
[C---:B------:R-:W-:Y:S01]  /*7470*/  FMUL.FTZ R165, R93.reuse, R92 ;  /* 0x0000005c5da57220 */ /* 0x040fe20000410000 */
[-C--:B------:R-:W-:Y:S01]  /*7480*/  FMUL.FTZ R93, R93, R164.reuse ;  /* 0x000000a45d5d7220 */ /* 0x080fe20000410000 */
[----:B------:R-:W-:Y:S02]  /*7490*/  LOP3.LUT R90, R90, 0xffff0000, RZ, 0xc0, !PT ;  /* 0xffff00005a5a7812 */ /* 0x000fe400078ec0ff */
[C---:B------:R-:W-:Y:S01]  /*74a0*/  FFMA.FTZ R165, R91.reuse, R164, -R165 ;  /* 0x000000a45ba57223 */ /* 0x040fe200000108a5 */
[----:B------:R-:W-:Y:S01]  /*74b0*/  FFMA.FTZ R93, R91, R92, R93 ;  /* 0x0000005c5b5d7223 */ /* 0x000fe2000001005d */
[C---:B------:R-:W-:Y:S01]  /*74c0*/  FMUL.FTZ R91, R94.reuse, R61 ;  /* 0x0000003d5e5b7220 */ /* 0x040fe20000410000 */
[----:B------:R-:W-:Y:S01]  /*74d0*/  FMUL.FTZ R94, R94, R62 ;  /* 0x0000003e5e5e7220 */ /* 0x000fe20000410000 */
[----:B------:R-:W-:-:S02]  /*74e0*/  F2FP.BF16.F32.PACK_AB R95, R88, R95 ;  /* 0x0000005f585f723e */ /* 0x000fc400000010ff */
[C---:B------:R-:W-:Y:S01]  /*74f0*/  FFMA.FTZ R91, R90.reuse, R62, -R91 ;  /* 0x0000003e5a5b7223 */ /* 0x040fe2000001085b */
[----:B------:R-:W-:Y:S01]  /*7500*/  FFMA.FTZ R94, R90, R61, R94 ;  /* 0x0000003d5a5e7223 */ /* 0x000fe2000001005e */
[----:B------:R-:W-:Y:S01]  /*7510*/  F2FP.BF16.F32.PACK_AB R49, R49, R166 ;  /* 0x000000a63131723e */ /* 0x000fe200000010ff */
[----:B------:R-:W-:Y:S02]  /*7520*/  IMAD.MOV.U32 R92, RZ, RZ, R95 ;  /* 0x000000ffff5c7224 */ /* 0x000fe400078e005f */
[----:B------:R-:W-:Y:S01]  /*7530*/  F2FP.BF16.F32.PACK_AB R91, R91, R165 ;  /* 0x000000a55b5b723e */ /* 0x000fe200000010ff */
[----:B------:R-:W-:Y:S01]  /*7540*/  IMAD.MOV.U32 R95, RZ, RZ, R48 ;  /* 0x000000ffff5f7224 */ /* 0x000fe200078e0030 */
[----:B------:R-:W-:Y:S01]  /*7550*/  F2FP.BF16.F32.PACK_AB R94, R94, R93 ;  /* 0x0000005d5e5e723e */ /* 0x000fe200000010ff */
[----:B------:R-:W-:Y:S02]  /*7560*/  IMAD.MOV.U32 R88, RZ, RZ, R49 ;  /* 0x000000ffff587224 */ /* 0x000fe400078e0031 */
[----:B------:R-:W-:-:S02]  /*7570*/  IMAD.MOV.U32 R90, RZ, RZ, R91 ;  /* 0x000000ffff5a7224 */ /* 0x000fc400078e005b */
[----:B------:R-:W-:Y:S02]  /*7580*/  IMAD.MOV.U32 R93, RZ, RZ, R50 ;  /* 0x000000ffff5d7224 */ /* 0x000fe400078e0032 */
[----:B------:R-:W-:-:S07]  /*7590*/  IMAD.MOV.U32 R91, RZ, RZ, R51 ;  /* 0x000000ffff5b7224 */ /* 0x000fce00078e0033 */
.L_x_690:
[----:B------:R-:W-:Y:S05]  /*75a0*/  BSYNC B3 ;  /* 0x0000000000037941 */ /* 0x000fea0003800000 */
.L_x_689:
[----:B------:R-:W-:-:S13]  /*75b0*/  ISETP.GE.AND P4, PT, R161, R147, PT ;  /* 0x00000093a100720c */ /* 0x000fda0003f86270 */
[--C-:B------:R-:W-:Y:S02]  /*75c0*/  @!P4 SHF.R.S32.HI R51, RZ, 0x1f, R161.reuse ;  /* 0x0000001fff33c819 */ /* 0x100fe400000114a1 */
[----:B------:R-:W-:-:S04]  /*75d0*/  @!P4 IADD3 R161, P5, P6, R102, R132, R161 ;  /* 0x0000008466a1c210 */ /* 0x000fc80007ebe0a1 */
[----:B------:R-:W-:Y:S02]  /*75e0*/  @!P4 IADD3.X R51, R97, R157, R51, P5, P6 ;  /* 0x0000009d6133c210 */ /* 0x000fe40002fec433 */
[----:B------:R-:W-:-:S04]  /*75f0*/  IADD3 R49, P5, P6, R102, R132, R27 ;  /* 0x0000008466317210 */ /* 0x000fc80007ebe01b */
[----:B------:R-:W-:Y:S02]  /*7600*/  IADD3.X R50, R97, R157, R13, P5, P6 ;  /* 0x0000009d61327210 */ /* 0x000fe40002fec40d */
[----:B------:R-:W-:-:S04]  /*7610*/  LEA R48, P5, R49, R120, 0x1 ;  /* 0x0000007831307211 */ /* 0x000fc800078a08ff */
[----:B------:R-:W-:Y:S02]  /*7620*/  LEA.HI.X R49, R49, R121, R50, 0x1, P5 ;  /* 0x0000007931317211 */ /* 0x000fe400028f0c32 */
[----:B------:R-:W-:-:S03]  /*7630*/  @!P4 LEA R50, P5, R161, R120, 0x1 ;  /* 0x00000078a132c211 */ /* 0x000fc600078a08ff */
[----:B--2---:R2:W-:Y:S01]  /*7640*/  STG.E.128 desc[UR40][R48.64], R88 ;  /* 0x0000005830007986 */ /* 0x0045e2000c101d28 */
[----:B------:R-:W-:-:S05]  /*7650*/  @!P4 LEA.HI.X R51, R161, R121, R51, 0x1, P5 ;  /* 0x00000079a133c211 */ /* 0x000fca00028f0c33 */
[----:B0-----:R2:W-:Y:S04]  /*7660*/  @!P4 STG.E.128 desc[UR40][R50.64], R92 ;  /* 0x0000005c3200c986 */ /* 0x0015e8000c101d28 */
.L_x_688:
[----:B------:R-:W-:Y:S05]  /*7670*/  BSYNC B2 ;  /* 0x0000000000027941 */ /* 0x000fea0003800000 */
.L_x_687:
[----:B------:R-:W-:Y:S01]  /*7680*/  ISETP.NE.AND P4, PT, R10, RZ, PT ;  /* 0x000000ff0a00720c */ /* 0x000fe20003f85270 */
[----:B------:R-:W-:-:S12]  /*7690*/  BSSY B2, `(.L_x_691) ;  /* 0x0000083000027945 */ /* 0x000fd80003800000 */
[----:B------:R-:W-:Y:S05]  /*76a0*/  @!P4 BRA `(.L_x_692) ;  /* 0x000000080004c947 */ /* 0x000fea0003800000 */
[----:B--2---:R-:W-:Y:S01]  /*76b0*/  SEL R48, R122, R148, !P1 ;  /* 0x000000947a307207 */ /* 0x004fe20004800000 */
[----:B------:R-:W-:Y:S01]  /*76c0*/  BSSY B3, `(.L_x_693) ;  /* 0x000007d000037945 */ /* 0x000fe20003800000 */
[----:B------:R-:W-:Y:S02]  /*76d0*/  IADD3 R60, P4, P5, R102, R132, R21 ;  /* 0x00000084663c7210 */ /* 0x000fe40007d9e015 */
[----:B------:R-:W-:Y:S02]  /*76e0*/  SHF.R.S32.HI R49, RZ, 0x1f, R48 ;  /* 0x0000001fff317819 */ /* 0x000fe40000011430 */
[----:B------:R-:W-:Y:S02]  /*76f0*/  IADD3.X R61, R97, R157, R12, P4, P5 ;  /* 0x0000009d613d7210 */ /* 0x000fe400027ea40c */
[----:B------:R-:W-:-:S04]  /*7700*/  LEA.HI R48, R49, R48, RZ, 0x4 ;  /* 0x0000003031307211 */ /* 0x000fc800078f20ff */
[----:B------:R-:W-:-:S05]  /*7710*/  LEA.HI.SX32 R48, R48, R26, 0x1c ;  /* 0x0000001a30307211 */ /* 0x000fca00078fe2ff */
[----:B------:R-:W-:-:S05]  /*7720*/  IMAD.SHL.U32 R49, R48, 0x8, RZ ;  /* 0x0000000830317824 */ /* 0x000fca00078e00ff */
[----:B------:R-:W-:-:S13]  /*7730*/  ISETP.GE.AND P4, PT, R49, R147, PT ;  /* 0x000000933100720c */ /* 0x000fda0003f86270 */
[--C-:B------:R-:W-:Y:S02]  /*7740*/  @!P4 SHF.R.S32.HI R51, RZ, 0x1f, R49.reuse ;  /* 0x0000001fff33c819 */ /* 0x100fe40000011431 */
[--C-:B------:R-:W-:Y:S02]  /*7750*/  @!P4 IADD3 R50, P5, P6, R102, R132, R49.reuse ;  /* 0x000000846632c210 */ /* 0x100fe40007ebe031 */
[----:B------:R-:W-:Y:S02]  /*7760*/  LOP3.LUT R49, R191, 0x38, R49, 0xf8, !PT ;  /* 0x00000038bf317812 */ /* 0x000fe400078ef831 */
[----:B------:R-:W-:Y:S02]  /*7770*/  @!P4 IADD3.X R51, R97, R157, R51, P5, P6 ;  /* 0x0000009d6133c210 */ /* 0x000fe40002fec433 */
[----:B------:R-:W-:Y:S02]  /*7780*/  LEA R88, P5, R60, R120, 0x1 ;  /* 0x000000783c587211 */ /* 0x000fe400078a08ff */
[----:B------:R-:W-:-:S02]  /*7790*/  LOP3.LUT R49, R49, R193, RZ, 0x3c, !PT ;  /* 0x000000c131317212 */ /* 0x000fc400078e3cff */
[----:B------:R-:W-:Y:S02]  /*77a0*/  LEA.HI.X R89, R60, R121, R61, 0x1, P5 ;  /* 0x000000793c597211 */ /* 0x000fe400028f0c3d */
[----:B------:R-:W-:-:S04]  /*77b0*/  @!P4 LEA R90, P5, R50, R120, 0x1 ;  /* 0x00000078325ac211 */ /* 0x000fc800078a08ff */
[----:B------:R-:W-:Y:S02]  /*77c0*/  @!P4 LEA.HI.X R91, R50, R121, R51, 0x1, P5 ;  /* 0x00000079325bc211 */ /* 0x000fe400028f0c33 */
[----:B------:R-:W-:Y:S02]  /*77d0*/  SHF.R.S32.HI R50, RZ, 0x1f, R48 ;  /* 0x0000001fff327819 */ /* 0x000fe40000011430 */
[----:B------:R-:W-:Y:S02]  /*77e0*/  ISETP.GE.AND P5, PT, R101, R117, PT ;  /* 0x000000756500720c */ /* 0x000fe40003fa6270 */
[----:B------:R-:W-:-:S05]  /*77f0*/  LEA.HI R48, R50, R48, RZ, 0x3 ;  /* 0x0000003032307211 */ /* 0x000fca00078f18ff */
[----:B------:R-:W-:-:S05]  /*7800*/  IMAD.SHL.U32 R48, R48, 0x400, RZ ;  /* 0x0000040030307824 */ /* 0x000fca00078e00ff */
[----:B------:R-:W-:-:S05]  /*7810*/  LOP3.LUT R48, R48, 0x7fffe000, RZ, 0xc0, !PT ;  /* 0x7fffe00030307812 */ /* 0x000fca00078ec0ff */
[----:B------:R-:W-:-:S04]  /*7820*/  IMAD R48, R192, 0x200, R48 ;  /* 0x00000200c0307824 */ /* 0x000fc800078e0230 */
[----:B------:R-:W-:Y:S02]  /*7830*/  IMAD.IADD R49, R48, 0x1, R49 ;  /* 0x0000000130317824 */ /* 0x000fe400078e0231 */
[C---:B------:R-:W-:Y:S02]  /*7840*/  IMAD R48, R16.reuse, 0x6000, R142 ;  /* 0x0000600010307824 */ /* 0x040fe400078e028e */
[----:B------:R-:W-:Y:S02]  /*7850*/  IMAD R60, R16, 0x6000, R49 ;  /* 0x00006000103c7824 */ /* 0x000fe400078e0231 */
[--C-:B------:R-:W-:Y:S02]  /*7860*/  IMAD R48, R48, 0x2, R2.reuse ;  /* 0x0000000230307824 */ /* 0x100fe400078e0202 */
[----:B------:R-:W-:-:S04]  /*7870*/  IMAD R60, R60, 0x2, R2 ;  /* 0x000000023c3c7824 */ /* 0x000fc800078e0202 */
[----:B------:R-:W0:Y:S04]  /*7880*/  LDS.128 R48, [R48+0x1c400] ;  /* 0x01c4000030307984 */ /* 0x000e280000000c00 */
[----:B------:R-:W2:Y:S01]  /*7890*/  LDS.128 R60, [R60+0x1c400] ;  /* 0x01c400003c3c7984 */ /* 0x000ea20000000c00 */
[----:B------:R-:W-:Y:S05]  /*78a0*/  @P5 BRA `(.L_x_694) ;  /* 0x0000000400785947 */ /* 0x000fea0003800000 */
[----:B------:R-:W-:Y:S01]  /*78b0*/  SHF.R.U32.HI R92, RZ, 0x10, R57 ;  /* 0x00000010ff5c7819 */ /* 0x000fe20000011639 */
[----:B--2---:R-:W-:Y:S01]  /*78c0*/  IMAD.U32 R162, R61, 0x10000, RZ ;  /* 0x000100003da27824 */ /* 0x004fe200078e00ff */
[----:B------:R-:W-:Y:S01]  /*78d0*/  SHF.R.U32.HI R93, RZ, 0x10, R45 ;  /* 0x00000010ff5d7819 */ /* 0x000fe2000001162d */
[----:B0-----:R-:W-:Y:S01]  /*78e0*/  IMAD.U32 R94, R49, 0x10000, RZ ;  /* 0x00010000315e7824 */ /* 0x001fe200078e00ff */
[----:B------:R-:W-:Y:S02]  /*78f0*/  PRMT R92, R177, 0x5432, R92 ;  /* 0x00005432b15c7816 */ /* 0x000fe4000000005c */
[----:B------:R-:W-:Y:S02]  /*7900*/  PRMT R93, R180, 0x5410, R93 ;  /* 0x00005410b45d7816 */ /* 0x000fe4000000005d */
[----:B------:R-:W-:Y:S01]  /*7910*/  LOP3.LUT R61, R61, 0xffff0000, RZ, 0xc0, !PT ;  /* 0xffff00003d3d7812 */ /* 0x000fe200078ec0ff */
[----:B------:R-:W-:Y:S01]  /*7920*/  IMAD.U32 R161, R92, 0x10000, RZ ;  /* 0x000100005ca17824 */ /* 0x000fe200078e00ff */
[----:B------:R-:W-:Y:S01]  /*7930*/  LOP3.LUT R49, R49, 0xffff0000, RZ, 0xc0, !PT ;  /* 0xffff000031317812 */ /* 0x000fe200078ec0ff */
[----:B------:R-:W-:Y:S01]  /*7940*/  IMAD.U32 R95, R93, 0x10000, RZ ;  /* 0x000100005d5f7824 */ /* 0x000fe200078e00ff */
[----:B------:R-:W-:Y:S01]  /*7950*/  SHF.R.U64 R57, R56, 0x10, R57 ;  /* 0x0000001038397819 */ /* 0x000fe20000001239 */
[C---:B------:R-:W-:Y:S01]  /*7960*/  FMUL.FTZ R163, R162.reuse, R161 ;  /* 0x000000a1a2a37220 */ /* 0x040fe20000410000 */
[----:B------:R-:W-:Y:S01]  /*7970*/  LOP3.LUT R56, R63, 0xffff0000, RZ, 0xc0, !PT ;  /* 0xffff00003f387812 */ /* 0x000fe200078ec0ff */
[-C--:B------:R-:W-:Y:S01]  /*7980*/  FMUL.FTZ R162, R162, R95.reuse ;  /* 0x0000005fa2a27220 */ /* 0x080fe20000410000 */
[----:B------:R-:W-:Y:S01]  /*7990*/  SHF.R.U64 R45, R44, 0x10, R45 ;  /* 0x000000102c2d7819 */ /* 0x000fe2000000122d */
[C---:B------:R-:W-:Y:S01]  /*79a0*/  FFMA.FTZ R95, R94.reuse, R95, -R163 ;  /* 0x0000005f5e5f7223 */ /* 0x040fe200000108a3 */
[----:B------:R-:W-:Y:S01]  /*79b0*/  LOP3.LUT R44, R51, 0xffff0000, RZ, 0xc0, !PT ;  /* 0xffff0000332c7812 */ /* 0x000fe200078ec0ff */
[----:B------:R-:W-:Y:S01]  /*79c0*/  FFMA.FTZ R94, R94, R161, R162 ;  /* 0x000000a15e5e7223 */ /* 0x000fe200000100a2 */
[----:B------:R-:W-:Y:S01]  /*79d0*/  LOP3.LUT R161, R93, 0xffff0000, RZ, 0xc0, !PT ;  /* 0xffff00005da17812 */ /* 0x000fe200078ec0ff */
[----:B------:R-:W-:Y:S01]  /*79e0*/  IMAD.U32 R163, R63, 0x10000, RZ ;  /* 0x000100003fa37824 */ /* 0x000fe200078e00ff */
[----:B------:R-:W-:-:S02]  /*79f0*/  LOP3.LUT R93, R92, 0xffff0000, RZ, 0xc0, !PT ;  /* 0xffff00005c5d7812 */ /* 0x000fc400078ec0ff */
[----:B------:R-:W-:Y:S02]  /*7a00*/  SHF.R.U64 R46, R46, 0x10, R47 ;  /* 0x000000102e2e7819 */ /* 0x000fe4000000122f */
[----:B------:R-:W-:Y:S01]  /*7a10*/  SHF.R.U64 R58, R58, 0x10, R59 ;  /* 0x000000103a3a7819 */ /* 0x000fe2000000123b */
[C---:B------:R-:W-:Y:S01]  /*7a20*/  FMUL.FTZ R92, R61.reuse, R93 ;  /* 0x0000005d3d5c7220 */ /* 0x040fe20000410000 */
[-C--:B------:R-:W-:Y:S01]  /*7a30*/  FMUL.FTZ R61, R61, R161.reuse ;  /* 0x000000a13d3d7220 */ /* 0x080fe20000410000 */
[----:B------:R-:W-:Y:S02]  /*7a40*/  PRMT R46, R175, 0x5432, R46 ;  /* 0x00005432af2e7816 */ /* 0x000fe4000000002e */
[C---:B------:R-:W-:Y:S01]  /*7a50*/  FFMA.FTZ R92, R49.reuse, R161, -R92 ;  /* 0x000000a1315c7223 */ /* 0x040fe2000001085c */
[----:B------:R-:W-:Y:S01]  /*7a60*/  FFMA.FTZ R49, R49, R93, R61 ;  /* 0x0000005d31317223 */ /* 0x000fe2000001003d */
[----:B------:R-:W-:Y:S01]  /*7a70*/  SHF.R.U32.HI R61, RZ, 0x10, R59 ;  /* 0x00000010ff3d7819 */ /* 0x000fe2000001163b */
[----:B------:R-:W-:Y:S01]  /*7a80*/  IMAD.U32 R161, R51, 0x10000, RZ ;  /* 0x0001000033a17824 */ /* 0x000fe200078e00ff */
[----:B------:R-:W-:-:S02]  /*7a90*/  SHF.R.U32.HI R93, RZ, 0x10, R47 ;  /* 0x00000010ff5d7819 */ /* 0x000fc4000001162f */
[----:B------:R-:W-:Y:S02]  /*7aa0*/  PRMT R61, R179, 0x5410, R61 ;  /* 0x00005410b33d7816 */ /* 0x000fe4000000003d */
[----:B------:R-:W-:Y:S02]  /*7ab0*/  PRMT R93, R178, 0x5410, R93 ;  /* 0x00005410b25d7816 */ /* 0x000fe4000000005d */
[----:B------:R-:W-:Y:S01]  /*7ac0*/  PRMT R58, R175, 0x5410, R58 ;  /* 0x00005410af3a7816 */ /* 0x000fe2000000003a */
[C---:B------:R-:W-:Y:S01]  /*7ad0*/  IMAD.U32 R162, R61.reuse, 0x10000, RZ ;  /* 0x000100003da27824 */ /* 0x040fe200078e00ff */
[----:B------:R-:W-:Y:S01]  /*7ae0*/  LOP3.LUT R61, R61, 0xffff0000, RZ, 0xc0, !PT ;  /* 0xffff00003d3d7812 */ /* 0x000fe200078ec0ff */
[C---:B------:R-:W-:Y:S01]  /*7af0*/  IMAD.U32 R164, R93.reuse, 0x10000, RZ ;  /* 0x000100005da47824 */ /* 0x040fe200078e00ff */
[----:B------:R-:W-:Y:S01]  /*7b00*/  LOP3.LUT R93, R93, 0xffff0000, RZ, 0xc0, !PT ;  /* 0xffff00005d5d7812 */ /* 0x000fe200078ec0ff */
[C---:B------:R-:W-:Y:S01]  /*7b10*/  FMUL.FTZ R165, R163.reuse, R162 ;  /* 0x000000a2a3a57220 */ /* 0x040fe20000410000 */
[----:B------:R-:W-:Y:S01]  /*7b20*/  F2FP.BF16.F32.PACK_AB R92, R92, R95 ;  /* 0x0000005f5c5c723e */ /* 0x000fe200000010ff */
[C---:B------:R-:W-:Y:S01]  /*7b30*/  FMUL.FTZ R51, R56.reuse, R61 ;  /* 0x0000003d38337220 */ /* 0x040fe20000410000 */
[-C--:B------:R-:W-:Y:S01]  /*7b40*/  FMUL.FTZ R163, R163, R164.reuse ;  /* 0x000000a4a3a37220 */ /* 0x080fe20000410000 */
[-C--:B------:R-:W-:Y:S01]  /*7b50*/  FMUL.FTZ R56, R56, R93.reuse ;  /* 0x0000005d38387220 */ /* 0x080fe20000410000 */
[C---:B------:R-:W-:Y:S01]  /*7b60*/  FFMA.FTZ R164, R161.reuse, R164, -R165 ;  /* 0x000000a4a1a47223 */ /* 0x040fe200000108a5 */
[C---:B------:R-:W-:Y:S01]  /*7b70*/  FFMA.FTZ R51, R44.reuse, R93, -R51 ;  /* 0x0000005d2c337223 */ /* 0x040fe20000010833 */
[----:B------:R-:W-:Y:S01]  /*7b80*/  FFMA.FTZ R163, R161, R162, R163 ;  /* 0x000000a2a1a37223 */ /* 0x000fe200000100a3 */
[----:B------:R-:W-:Y:S01]  /*7b90*/  FFMA.FTZ R44, R44, R61, R56 ;  /* 0x0000003d2c2c7223 */ /* 0x000fe20000010038 */
[----:B------:R-:W-:Y:S01]  /*7ba0*/  PRMT R56, R177, 0x5410, R45 ;  /* 0x00005410b1387816 */ /* 0x000fe2000000002d */
[----:B------:R-:W-:Y:S01]  /*7bb0*/  IMAD.U32 R161, R60, 0x10000, RZ ;  /* 0x000100003ca17824 */ /* 0x000fe200078e00ff */
[----:B------:R-:W-:Y:S01]  /*7bc0*/  PRMT R45, R176, 0x5410, R57 ;  /* 0x00005410b02d7816 */ /* 0x000fe20000000039 */
[----:B------:R-:W-:Y:S01]  /*7bd0*/  IMAD.U32 R57, R48, 0x10000, RZ ;  /* 0x0001000030397824 */ /* 0x000fe200078e00ff */
[----:B------:R-:W-:Y:S01]  /*7be0*/  LOP3.LUT R60, R60, 0xffff0000, RZ, 0xc0, !PT ;  /* 0xffff00003c3c7812 */ /* 0x000fe200078ec0ff */
[C---:B------:R-:W-:Y:S01]  /*7bf0*/  IMAD.U32 R63, R56.reuse, 0x10000, RZ ;  /* 0x00010000383f7824 */ /* 0x040fe200078e00ff */
[C---:B------:R-:W-:Y:S01]  /*7c00*/  LOP3.LUT R47, R45.reuse, 0xffff0000, RZ, 0xc0, !PT ;  /* 0xffff00002d2f7812 */ /* 0x040fe200078ec0ff */
[----:B------:R-:W-:Y:S01]  /*7c10*/  IMAD.U32 R61, R45, 0x10000, RZ ;  /* 0x000100002d3d7824 */ /* 0x000fe200078e00ff */
[----:B------:R-:W-:-:S02]  /*7c20*/  LOP3.LUT R45, R56, 0xffff0000, RZ, 0xc0, !PT ;  /* 0xffff0000382d7812 */ /* 0x000fc400078ec0ff */
[----:B------:R-:W-:Y:S01]  /*7c30*/  LOP3.LUT R48, R48, 0xffff0000, RZ, 0xc0, !PT ;  /* 0xffff000030307812 */ /* 0x000fe200078ec0ff */
[C---:B------:R-:W-:Y:S01]  /*7c40*/  FMUL.FTZ R56, R60.reuse, R47 ;  /* 0x0000002f3c387220 */ /* 0x040fe20000410000 */
[C---:B------:R-:W-:Y:S01]  /*7c50*/  FMUL.FTZ R93, R161.reuse, R61 ;  /* 0x0000003da15d7220 */ /* 0x040fe20000410000 */
[----:B------:R-:W-:Y:S01]  /*7c60*/  FMUL.FTZ R60, R60, R45 ;  /* 0x0000002d3c3c7220 */ /* 0x000fe20000410000 */
[----:B------:R-:W-:Y:S01]  /*7c70*/  FMUL.FTZ R161, R161, R63 ;  /* 0x0000003fa1a17220 */ /* 0x000fe20000410000 */
[C---:B------:R-:W-:Y:S01]  /*7c80*/  FFMA.FTZ R45, R48.reuse, R45, -R56 ;  /* 0x0000002d302d7223 */ /* 0x040fe20000010838 */
[C---:B------:R-:W-:Y:S01]  /*7c90*/  FFMA.FTZ R93, R57.reuse, R63, -R93 ;  /* 0x0000003f395d7223 */ /* 0x040fe2000001085d */
[----:B------:R-:W-:Y:S01]  /*7ca0*/  FFMA.FTZ R47, R48, R47, R60 ;  /* 0x0000002f302f7223 */ /* 0x000fe2000001003c */
[----:B------:R-:W-:Y:S01]  /*7cb0*/  FFMA.FTZ R161, R57, R61, R161 ;  /* 0x0000003d39a17223 */ /* 0x000fe200000100a1 */
[C---:B------:R-:W-:Y:S01]  /*7cc0*/  IMAD.U32 R60, R62.reuse, 0x10000, RZ ;  /* 0x000100003e3c7824 */ /* 0x040fe200078e00ff */
        /* <DEDUP_REMOVED lines=8> */
[----:B------:R-:W-:Y:S01]  /*7d50*/  LOP3.LUT R50, R50, 0xffff0000, RZ, 0xc0, !PT ;  /* 0xffff000032327812 */ /* 0x000fe200078ec0ff */
[C---:B------:R-:W-:Y:S02]  /*7d60*/  FFMA.FTZ R59, R48.reuse, R57, -R59 ;  /* 0x00000039303b7223 */ /* 0x040fe4000001083b */
[----:B------:R-:W-:Y:S01]  /*7d70*/  FFMA.FTZ R60, R48, R56, R60 ;  /* 0x00000038303c7223 */ /* 0x000fe2000001003c */
[C---:B------:R-:W-:Y:S01]  /*7d80*/  FMUL.FTZ R48, R62.reuse, R58 ;  /* 0x0000003a3e307220 */ /* 0x040fe20000410000 */
[----:B------:R-:W-:Y:S01]  /*7d90*/  FMUL.FTZ R62, R62, R46 ;  /* 0x0000002e3e3e7220 */ /* 0x000fe20000410000 */
[----:B------:R-:W-:Y:S01]  /*7da0*/  F2FP.BF16.F32.PACK_AB R94, R49, R94 ;  /* 0x0000005e315e723e */ /* 0x000fe200000010ff */
[----:B------:R-:W-:Y:S02]  /*7db0*/  IMAD.MOV.U32 R49, RZ, RZ, R92 ;  /* 0x000000ffff317224 */ /* 0x000fe400078e005c */
[C---:B------:R-:W-:Y:S01]  /*7dc0*/  FFMA.FTZ R48, R50.reuse, R46, -R48 ;  /* 0x0000002e32307223 */ /* 0x040fe20000010830 */
[----:B------:R-:W-:Y:S01]  /*7dd0*/  FFMA.FTZ R62, R50, R58, R62 ;  /* 0x0000003a323e7223 */ /* 0x000fe2000001003e */
[----:B------:R-:W-:Y:S01]  /*7de0*/  F2FP.BF16.F32.PACK_AB R44, R44, R163 ;  /* 0x000000a32c2c723e */ /* 0x000fe200000010ff */
[----:B------:R-:W-:Y:S01]  /*7df0*/  IMAD.MOV.U32 R61, RZ, RZ, R94 ;  /* 0x000000ffff3d7224 */ /* 0x000fe200078e005e */
[----:B------:R-:W-:-:S02]  /*7e00*/  F2FP.BF16.F32.PACK_AB R45, R45, R93 ;  /* 0x0000005d2d2d723e */ /* 0x000fc400000010ff */
[----:B------:R-:W-:Y:S01]  /*7e10*/  F2FP.BF16.F32.PACK_AB R47, R47, R161 ;  /* 0x000000a12f2f723e */ /* 0x000fe200000010ff */
[----:B------:R-:W-:Y:S01]  /*7e20*/  IMAD.MOV.U32 R63, RZ, RZ, R44 ;  /* 0x000000ffff3f7224 */ /* 0x000fe200078e002c */
[----:B------:R-:W-:Y:S01]  /*7e30*/  F2FP.BF16.F32.PACK_AB R59, R48, R59 ;  /* 0x0000003b303b723e */ /* 0x000fe200000010ff */
[----:B------:R-:W-:Y:S01]  /*7e40*/  IMAD.MOV.U32 R48, RZ, RZ, R45 ;  /* 0x000000ffff307224 */ /* 0x000fe200078e002d */
[----:B------:R-:W-:Y:S01]  /*7e50*/  F2FP.BF16.F32.PACK_AB R62, R62, R60 ;  /* 0x0000003c3e3e723e */ /* 0x000fe200000010ff */
[----:B------:R-:W-:Y:S01]  /*7e60*/  IMAD.MOV.U32 R60, RZ, RZ, R47 ;  /* 0x000000ffff3c7224 */ /* 0x000fe200078e002f */
[----:B------:R-:W-:Y:S01]  /*7e70*/  F2FP.BF16.F32.PACK_AB R51, R51, R164 ;  /* 0x000000a43333723e */ /* 0x000fe200000010ff */
[----:B------:R-:W-:-:S07]  /*7e80*/  IMAD.MOV.U32 R50, RZ, RZ, R59 ;  /* 0x000000ffff327224 */ /* 0x000fce00078e003b */
.L_x_694:
[----:B------:R-:W-:Y:S05]  /*7e90*/  BSYNC B3 ;  /* 0x0000000000037941 */ /* 0x000fea0003800000 */
.L_x_693:
[----:B0-----:R0:W-:Y:S04]  /*7ea0*/  STG.E.128 desc[UR40][R88.64], R48 ;  /* 0x0000003058007986 */ /* 0x0011e8000c101d28 */
[----:B--2---:R0:W-:Y:S02]  /*7eb0*/  @!P4 STG.E.128 desc[UR40][R90.64], R60 ;  /* 0x0000003c5a00c986 */ /* 0x0041e4000c101d28 */
.L_x_692:
[----:B------:R-:W-:Y:S05]  /*7ec0*/  BSYNC B2 ;  /* 0x0000000000027941 */ /* 0x000fea0003800000 */
.L_x_691:
[----:B------:R-:W-:-:S13]  /*7ed0*/  ISETP.NE.AND P4, PT, R9, RZ, PT ;  /* 0x000000ff0900720c */ /* 0x000fda0003f85270 */
[----:B------:R-:W-:Y:S05]  /*7ee0*/  @!P4 BRA `(.L_x_686) ;  /* 0x000000080000c947 */ /* 0x000fea0003800000 */
[----:B------:R-:W3:Y:S01]  /*7ef0*/  LDL R44, [R1+0x10] ;  /* 0x00001000012c7983 */ /* 0x000ee20000100800 */
[----:B------:R-:W-:Y:S01]  /*7f00*/  IADD3 R47, P4, P5, R102, R132, R15 ;  /* 0x00000084662f7210 */ /* 0x000fe20007d9e00f */
[----:B------:R-:W-:Y:S03]  /*7f10*/  BSSY B2, `(.L_x_695) ;  /* 0x000007b000027945 */ /* 0x000fe60003800000 */
[----:B------:R-:W-:Y:S02]  /*7f20*/  IADD3.X R46, R97, R157, R11, P4, P5 ;  /* 0x0000009d612e7210 */ /* 0x000fe400027ea40b */
[----:B---3--:R-:W-:-:S04]  /*7f30*/  LOP3.LUT P6, RZ, R44, 0x1, RZ, 0xc0, !PT ;  /* 0x000000012cff7812 */ /* 0x008fc800078cc0ff */
[----:B------:R-:W-:-:S04]  /*7f40*/  SEL R44, R122, R148, !P6 ;  /* 0x000000947a2c7207 */ /* 0x000fc80007000000 */
[----:B------:R-:W-:-:S04]  /*7f50*/  SHF.R.S32.HI R45, RZ, 0x1f, R44 ;  /* 0x0000001fff2d7819 */ /* 0x000fc8000001142c */
[----:B------:R-:W-:-:S04]  /*7f60*/  LEA.HI R45, R45, R44, RZ, 0x4 ;  /* 0x0000002c2d2d7211 */ /* 0x000fc800078f20ff */
[----:B------:R-:W-:-:S05]  /*7f70*/  LEA.HI.SX32 R45, R45, R20, 0x1c ;  /* 0x000000142d2d7211 */ /* 0x000fca00078fe2ff */
[----:B------:R-:W-:-:S05]  /*7f80*/  IMAD.SHL.U32 R44, R45, 0x8, RZ ;  /* 0x000000082d2c7824 */ /* 0x000fca00078e00ff */
[----:B------:R-:W-:-:S13]  /*7f90*/  ISETP.GE.AND P4, PT, R44, R147, PT ;  /* 0x000000932c00720c */ /* 0x000fda0003f86270 */
[--C-:B0-2---:R-:W-:Y:S02]  /*7fa0*/  @!P4 SHF.R.S32.HI R48, RZ, 0x1f, R44.reuse ;  /* 0x0000001fff30c819 */ /* 0x105fe4000001142c */
[--C-:B------:R-:W-:Y:S02]  /*7fb0*/  @!P4 IADD3 R132, P5, P6, R102, R132, R44.reuse ;  /* 0x000000846684c210 */ /* 0x100fe40007ebe02c */
[----:B------:R-:W-:Y:S02]  /*7fc0*/  LOP3.LUT R44, R191, 0x38, R44, 0xf8, !PT ;  /* 0x00000038bf2c7812 */ /* 0x000fe400078ef82c */
[----:B------:R-:W-:Y:S02]  /*7fd0*/  @!P4 IADD3.X R157, R97, R157, R48, P5, P6 ;  /* 0x0000009d619dc210 */ /* 0x000fe40002fec430 */
[----:B------:R-:W-:Y:S02]  /*7fe0*/  LEA R56, P5, R47, R120, 0x1 ;  /* 0x000000782f387211 */ /* 0x000fe400078a08ff */
[----:B------:R-:W-:-:S02]  /*7ff0*/  LOP3.LUT R44, R44, R193, RZ, 0x3c, !PT ;  /* 0x000000c12c2c7212 */ /* 0x000fc400078e3cff */
[----:B------:R-:W-:Y:S01]  /*8000*/  LEA.HI.X R57, R47, R121, R46, 0x1, P5 ;  /* 0x000000792f397211 */ /* 0x000fe200028f0c2e */
[----:B------:R-:W-:Y:S01]  /*8010*/  IMAD R47, R16, 0x6000, R140 ;  /* 0x00006000102f7824 */ /* 0x000fe200078e028c */
[----:B------:R-:W-:Y:S02]  /*8020*/  SHF.R.S32.HI R46, RZ, 0x1f, R45 ;  /* 0x0000001fff2e7819 */ /* 0x000fe4000001142d */
[----:B------:R-:W-:Y:S02]  /*8030*/  @!P4 LEA R58, P5, R132, R120, 0x1 ;  /* 0x00000078843ac211 */ /* 0x000fe400078a08ff */
[----:B------:R-:W-:Y:S02]  /*8040*/  LEA.HI R45, R46, R45, RZ, 0x3 ;  /* 0x0000002d2e2d7211 */ /* 0x000fe400078f18ff */
[----:B------:R-:W-:Y:S02]  /*8050*/  @!P4 LEA.HI.X R59, R132, R121, R157, 0x1, P5 ;  /* 0x00000079843bc211 */ /* 0x000fe400028f0c9d */
[----:B------:R-:W-:Y:S01]  /*8060*/  ISETP.GE.AND P5, PT, R100, R117, PT ;  /* 0x000000756400720c */ /* 0x000fe20003fa6270 */
[----:B------:R-:W-:-:S05]  /*8070*/  IMAD.SHL.U32 R45, R45, 0x400, RZ ;  /* 0x000004002d2d7824 */ /* 0x000fca00078e00ff */
[----:B------:R-:W-:-:S05]  /*8080*/  LOP3.LUT R45, R45, 0x7fffe000, RZ, 0xc0, !PT ;  /* 0x7fffe0002d2d7812 */ /* 0x000fca00078ec0ff */
[----:B------:R-:W-:-:S04]  /*8090*/  IMAD R45, R192, 0x200, R45 ;  /* 0x00000200c02d7824 */ /* 0x000fc800078e022d */
[----:B------:R-:W-:Y:S02]  /*80a0*/  IMAD.IADD R45, R45, 0x1, R44 ;  /* 0x000000012d2d7824 */ /* 0x000fe400078e022c */
[----:B------:R-:W-:Y:S02]  /*80b0*/  IMAD R44, R47, 0x2, R2 ;  /* 0x000000022f2c7824 */ /* 0x000fe400078e0202 */
[----:B------:R-:W-:-:S04]  /*80c0*/  IMAD R45, R16, 0x6000, R45 ;  /* 0x00006000102d7824 */ /* 0x000fc800078e022d */
[----:B------:R-:W-:Y:S02]  /*80d0*/  IMAD R48, R45, 0x2, R2 ;  /* 0x000000022d307824 */ /* 0x000fe400078e0202 */
[----:B------:R-:W0:Y:S04]  /*80e0*/  LDS.128 R44, [R44+0x1c400] ;  /* 0x01c400002c2c7984 */ /* 0x000e280000000c00 */
[----:B------:R-:W2:Y:S01]  /*80f0*/  LDS.128 R48, [R48+0x1c400] ;  /* 0x01c4000030307984 */ /* 0x000ea20000000c00 */
[----:B------:R-:W-:Y:S05]  /*8100*/  @P5 BRA `(.L_x_696) ;  /* 0x00000004006c5947 */ /* 0x000fea0003800000 */
[--C-:B------:R-:W-:Y:S01]  /*8110*/  SHF.R.U64 R42, R42, 0x10, R43.reuse ;  /* 0x000000102a2a7819 */ /* 0x100fe2000000122b */
[----:B--2---:R-:W-:Y:S01]  /*8120*/  IMAD.U32 R62, R49, 0x10000, RZ ;  /* 0x00010000313e7824 */ /* 0x004fe200078e00ff */
[----:B------:R-:W-:Y:S01]  /*8130*/  SHF.R.U32.HI R60, RZ, 0x10, R43 ;  /* 0x00000010ff3c7819 */ /* 0x000fe2000001162b */
[----:B------:R-:W-:Y:S01]  /*8140*/  IMAD.U32 R90, R51, 0x10000, RZ ;  /* 0x00010000335a7824 */ /* 0x000fe200078e00ff */
[--C-:B------:R-:W-:Y:S01]  /*8150*/  SHF.R.U64 R43, R52, 0x10, R53.reuse ;  /* 0x00000010342b7819 */ /* 0x100fe20000001235 */
[----:B0-----:R-:W-:Y:S01]  /*8160*/  IMAD.U32 R89, R47, 0x10000, RZ ;  /* 0x000100002f597824 */ /* 0x001fe200078e00ff */
[----:B------:R-:W-:Y:S01]  /*8170*/  SHF.R.U32.HI R52, RZ, 0x10, R53 ;  /* 0x00000010ff347819 */ /* 0x000fe20000011635 */
[----:B------:R-:W-:Y:S01]  /*8180*/  IMAD.U32 R91, R50, 0x10000, RZ ;  /* 0x00010000325b7824 */ /* 0x000fe200078e00ff */
[--C-:B------:R-:W-:Y:S01]  /*8190*/  SHF.R.U64 R40, R40, 0x10, R41.reuse ;  /* 0x0000001028287819 */ /* 0x100fe20000001229 */
[----:B------:R-:W-:Y:S01]  /*81a0*/  IMAD.U32 R88, R46, 0x10000, RZ ;  /* 0x000100002e587824 */ /* 0x000fe200078e00ff */
[----:B------:R-:W-:-:S02]  /*81b0*/  SHF.R.U32.HI R41, RZ, 0x10, R41 ;  /* 0x00000010ff297819 */ /* 0x000fc40000011629 */
[----:B------:R-:W-:Y:S02]  /*81c0*/  PRMT R52, R173, 0x5432, R52 ;  /* 0x00005432ad347816 */ /* 0x000fe40000000034 */
[----:B------:R-:W-:Y:S02]  /*81d0*/  SHF.R.U64 R53, R54, 0x10, R55 ;  /* 0x0000001036357819 */ /* 0x000fe40000001237 */
[----:B------:R-:W-:Y:S01]  /*81e0*/  PRMT R41, R171, 0x5410, R41 ;  /* 0x00005410ab297816 */ /* 0x000fe20000000029 */
[----:B------:R-:W-:Y:S01]  /*81f0*/  IMAD.U32 R92, R52, 0x10000, RZ ;  /* 0x00010000345c7824 */ /* 0x000fe200078e00ff */
[----:B------:R-:W-:Y:S01]  /*8200*/  SHF.R.U32.HI R54, RZ, 0x10, R55 ;  /* 0x00000010ff367819 */ /* 0x000fe20000011637 */
[----:B------:R-:W-:Y:S01]  /*8210*/  IMAD.U32 R55, R45, 0x10000, RZ ;  /* 0x000100002d377824 */ /* 0x000fe200078e00ff */
[----:B------:R-:W-:Y:S01]  /*8220*/  PRMT R43, R172, 0x5432, R43 ;  /* 0x00005432ac2b7816 */ /* 0x000fe2000000002b */
[----:B------:R-:W-:Y:S01]  /*8230*/  IMAD.U32 R93, R41, 0x10000, RZ ;  /* 0x00010000295d7824 */ /* 0x000fe200078e00ff */
[----:B------:R-:W-:Y:S01]  /*8240*/  LOP3.LUT R63, R49, 0xffff0000, RZ, 0xc0, !PT ;  /* 0xffff0000313f7812 */ /* 0x000fe200078ec0ff */
[----:B------:R-:W-:Y:S01]  /*8250*/  IMAD.U32 R49, R48, 0x10000, RZ ;  /* 0x0001000030317824 */ /* 0x000fe200078e00ff */
[----:B------:R-:W-:Y:S01]  /*8260*/  PRMT R172, R172, 0x5410, R53 ;  /* 0x00005410acac7816 */ /* 0x000fe20000000035 */
[----:B------:R-:W-:Y:S01]  /*8270*/  FMUL.FTZ R53, R62, R92 ;  /* 0x0000005c3e357220 */ /* 0x000fe20000410000 */
[----:B------:R-:W-:Y:S01]  /*8280*/  LOP3.LUT R52, R52, 0xffff0000, RZ, 0xc0, !PT ;  /* 0xffff000034347812 */ /* 0x000fe200078ec0ff */
[-C--:B------:R-:W-:Y:S01]  /*8290*/  FMUL.FTZ R62, R62, R93.reuse ;  /* 0x0000005d3e3e7220 */ /* 0x080fe20000410000 */
[----:B------:R-:W-:Y:S01]  /*82a0*/  PRMT R54, R173, 0x5410, R54 ;  /* 0x00005410ad367816 */ /* 0x000fe20000000036 */
[----:B------:R-:W-:Y:S01]  /*82b0*/  FFMA.FTZ R53, R55, R93, -R53 ;  /* 0x0000005d37357223 */ /* 0x000fe20000010835 */
[----:B------:R-:W-:Y:S01]  /*82c0*/  LOP3.LUT R41, R41, 0xffff0000, RZ, 0xc0, !PT ;  /* 0xffff000029297812 */ /* 0x000fe200078ec0ff */
[----:B------:R-:W-:Y:S01]  /*82d0*/  FMUL.FTZ R94, R63, R52 ;  /* 0x000000343f5e7220 */ /* 0x000fe20000410000 */
[----:B------:R-:W-:Y:S01]  /*82e0*/  LOP3.LUT R61, R45, 0xffff0000, RZ, 0xc0, !PT ;  /* 0xffff00002d3d7812 */ /* 0x000fe200078ec0ff */
[C---:B------:R-:W-:Y:S01]  /*82f0*/  IMAD.U32 R93, R54.reuse, 0x10000, RZ ;  /* 0x00010000365d7824 */ /* 0x040fe200078e00ff */
[----:B------:R-:W-:Y:S01]  /*8300*/  PRMT R60, R171, 0x5432, R60 ;  /* 0x00005432ab3c7816 */ /* 0x000fe2000000003c */
[-C--:B------:R-:W-:Y:S01]  /*8310*/  FMUL.FTZ R63, R63, R41.reuse ;  /* 0x000000293f3f7220 */ /* 0x080fe20000410000 */
[----:B------:R-:W-:Y:S01]  /*8320*/  LOP3.LUT R51, R51, 0xffff0000, RZ, 0xc0, !PT ;  /* 0xffff000033337812 */ /* 0x000fe200078ec0ff */
[----:B------:R-:W-:Y:S01]  /*8330*/  FFMA.FTZ R62, R55, R92, R62 ;  /* 0x0000005c373e7223 */ /* 0x000fe2000001003e */
[----:B------:R-:W-:Y:S01]  /*8340*/  LOP3.LUT R54, R54, 0xffff0000, RZ, 0xc0, !PT ;  /* 0xffff000036367812 */ /* 0x000fe200078ec0ff */
[----:B------:R-:W-:Y:S01]  /*8350*/  FFMA.FTZ R94, R61, R41, -R94 ;  /* 0x000000293d5e7223 */ /* 0x000fe2000001085e */
[----:B------:R-:W-:-:S02]  /*8360*/  IMAD.U32 R55, R60, 0x10000, RZ ;  /* 0x000100003c377824 */ /* 0x000fc400078e00ff */
[----:B------:R-:W-:Y:S01]  /*8370*/  FMUL.FTZ R41, R90, R93 ;  /* 0x0000005d5a297220 */ /* 0x000fe20000410000 */
[----:B------:R-:W-:Y:S01]  /*8380*/  PRMT R40, R174, 0x5410, R40 ;  /* 0x00005410ae287816 */ /* 0x000fe20000000028 */
[----:B------:R-:W-:Y:S01]  /*8390*/  FFMA.FTZ R63, R61, R52, R63 ;  /* 0x000000343d3f7223 */ /* 0x000fe2000001003f */
[----:B------:R-:W-:Y:S01]  /*83a0*/  LOP3.LUT R47, R47, 0xffff0000, RZ, 0xc0, !PT ;  /* 0xffff00002f2f7812 */ /* 0x000fe200078ec0ff */
[----:B------:R-:W-:Y:S01]  /*83b0*/  FMUL.FTZ R61, R51, R54 ;  /* 0x00000036333d7220 */ /* 0x000fe20000410000 */
[----:B------:R-:W-:Y:S01]  /*83c0*/  LOP3.LUT R60, R60, 0xffff0000, RZ, 0xc0, !PT ;  /* 0xffff00003c3c7812 */ /* 0x000fe200078ec0ff */
[-C--:B------:R-:W-:Y:S01]  /*83d0*/  FMUL.FTZ R90, R90, R55.reuse ;  /* 0x000000375a5a7220 */ /* 0x080fe20000410000 */
[----:B------:R-:W-:Y:S01]  /*83e0*/  FFMA.FTZ R41, R89, R55, -R41 ;  /* 0x0000003759297223 */ /* 0x000fe20000010829 */
[----:B------:R-:W-:Y:S01]  /*83f0*/  IMAD.U32 R55, R43, 0x10000, RZ ;  /* 0x000100002b377824 */ /* 0x000fe200078e00ff */
[----:B------:R-:W-:Y:S01]  /*8400*/  LOP3.LUT R48, R48, 0xffff0000, RZ, 0xc0, !PT ;  /* 0xffff000030307812 */ /* 0x000fe200078ec0ff */
[----:B------:R-:W-:-:S02]  /*8410*/  IMAD.U32 R52, R40, 0x10000, RZ ;  /* 0x0001000028347824 */ /* 0x000fc400078e00ff */
[-C--:B------:R-:W-:Y:S01]  /*8420*/  FMUL.FTZ R51, R51, R60.reuse ;  /* 0x0000003c33337220 */ /* 0x080fe20000410000 */
[----:B------:R-:W-:Y:S01]  /*8430*/  FFMA.FTZ R61, R47, R60, -R61 ;  /* 0x0000003c2f3d7223 */ /* 0x000fe2000001083d */
[----:B------:R-:W-:Y:S01]  /*8440*/  LOP3.LUT R60, R40, 0xffff0000, RZ, 0xc0, !PT ;  /* 0xffff0000283c7812 */ /* 0x000fe200078ec0ff */
[-C--:B------:R-:W-:Y:S01]  /*8450*/  FMUL.FTZ R40, R49, R55.reuse ;  /* 0x0000003731287220 */ /* 0x080fe20000410000 */
[----:B------:R-:W-:Y:S01]  /*8460*/  IMAD.U32 R45, R44, 0x10000, RZ ;  /* 0x000100002c2d7824 */ /* 0x000fe200078e00ff */
[----:B------:R-:W-:Y:S01]  /*8470*/  LOP3.LUT R43, R43, 0xffff0000, RZ, 0xc0, !PT ;  /* 0xffff00002b2b7812 */ /* 0x000fe200078ec0ff */
[----:B------:R-:W-:Y:S01]  /*8480*/  FMUL.FTZ R49, R49, R52 ;  /* 0x0000003431317220 */ /* 0x000fe20000410000 */
[----:B------:R-:W-:Y:S01]  /*8490*/  PRMT R42, R174, 0x5432, R42 ;  /* 0x00005432ae2a7816 */ /* 0x000fe2000000002a */
[----:B------:R-:W-:Y:S01]  /*84a0*/  FFMA.FTZ R51, R47, R54, R51 ;  /* 0x000000362f337223 */ /* 0x000fe20000010033 */
[C---:B------:R-:W-:Y:S01]  /*84b0*/  FFMA.FTZ R40, R45.reuse, R52, -R40 ;  /* 0x000000342d287223 */ /* 0x040fe20000010828 */
[----:B------:R-:W-:Y:S01]  /*84c0*/  FFMA.FTZ R49, R45, R55, R49 ;  /* 0x000000372d317223 */ /* 0x000fe20000010031 */
[----:B------:R-:W-:Y:S01]  /*84d0*/  LOP3.LUT R44, R44, 0xffff0000, RZ, 0xc0, !PT ;  /* 0xffff00002c2c7812 */ /* 0x000fe200078ec0ff */
[-C--:B------:R-:W-:Y:S01]  /*84e0*/  FMUL.FTZ R47, R48, R43.reuse ;  /* 0x0000002b302f7220 */ /* 0x080fe20000410000 */
[----:B------:R-:W-:Y:S01]  /*84f0*/  IMAD.U32 R45, R172, 0x10000, RZ ;  /* 0x00010000ac2d7824 */ /* 0x000fe200078e00ff */
[----:B------:R-:W-:Y:S01]  /*8500*/  LOP3.LUT R50, R50, 0xffff0000, RZ, 0xc0, !PT ;  /* 0xffff000032327812 */ /* 0x000fe200078ec0ff */
[-C--:B------:R-:W-:Y:S01]  /*8510*/  FMUL.FTZ R48, R48, R60.reuse ;  /* 0x0000003c30307220 */ /* 0x080fe20000410000 */
[----:B------:R-:W-:Y:S01]  /*8520*/  IMAD.U32 R52, R42, 0x10000, RZ ;  /* 0x000100002a347824 */ /* 0x000fe200078e00ff */
[----:B------:R-:W-:Y:S01]  /*8530*/  LOP3.LUT R172, R172, 0xffff0000, RZ, 0xc0, !PT ;  /* 0xffff0000acac7812 */ /* 0x000fe200078ec0ff */
[----:B------:R-:W-:Y:S01]  /*8540*/  FFMA.FTZ R47, R44, R60, -R47 ;  /* 0x0000003c2c2f7223 */ /* 0x000fe2000001082f */
[----:B------:R-:W-:Y:S01]  /*8550*/  LOP3.LUT R42, R42, 0xffff0000, RZ, 0xc0, !PT ;  /* 0xffff00002a2a7812 */ /* 0x000fe200078ec0ff */
[----:B------:R-:W-:Y:S01]  /*8560*/  FFMA.FTZ R48, R44, R43, R48 ;  /* 0x0000002b2c307223 */ /* 0x000fe20000010030 */
[----:B------:R-:W-:Y:S01]  /*8570*/  LOP3.LUT R46, R46, 0xffff0000, RZ, 0xc0, !PT ;  /* 0xffff00002e2e7812 */ /* 0x000fe200078ec0ff */
[C---:B------:R-:W-:Y:S01]  /*8580*/  FMUL.FTZ R43, R91.reuse, R45 ;  /* 0x0000002d5b2b7220 */ /* 0x040fe20000410000 */
[C---:B------:R-:W-:Y:S01]  /*8590*/  FMUL.FTZ R44, R50.reuse, R172 ;  /* 0x000000ac322c7220 */ /* 0x040fe20000410000 */
[----:B------:R-:W-:Y:S01]  /*85a0*/  FMUL.FTZ R91, R91, R52 ;  /* 0x000000345b5b7220 */ /* 0x000fe20000410000 */
[----:B------:R-:W-:Y:S01]  /*85b0*/  FMUL.FTZ R50, R50, R42 ;  /* 0x0000002a32327220 */ /* 0x000fe20000410000 */
[----:B------:R-:W-:Y:S01]  /*85c0*/  FFMA.FTZ R43, R88, R52, -R43 ;  /* 0x00000034582b7223 */ /* 0x000fe2000001082b */
[----:B------:R-:W-:Y:S01]  /*85d0*/  FFMA.FTZ R44, R46, R42, -R44 ;  /* 0x0000002a2e2c7223 */ /* 0x000fe2000001082c */
[----:B------:R-:W-:Y:S01]  /*85e0*/  FFMA.FTZ R90, R89, R93, R90 ;  /* 0x0000005d595a7223 */ /* 0x000fe2000001005a */
[----:B------:R-:W-:Y:S01]  /*85f0*/  FFMA.FTZ R91, R88, R45, R91 ;  /* 0x0000002d585b7223 */ /* 0x000fe2000001005b */
[----:B------:R-:W-:Y:S01]  /*8600*/  FFMA.FTZ R50, R46, R172, R50 ;  /* 0x000000ac2e327223 */ /* 0x000fe20000010032 */
[----:B------:R-:W-:-:S02]  /*8610*/  F2FP.BF16.F32.PACK_AB R41, R61, R41 ;  /* 0x000000293d29723e */ /* 0x000fc400000010ff */
[----:B------:R-:W-:Y:S02]  /*8620*/  F2FP.BF16.F32.PACK_AB R62, R63, R62 ;  /* 0x0000003e3f3e723e */ /* 0x000fe400000010ff */
[----:B------:R-:W-:Y:S01]  /*8630*/  F2FP.BF16.F32.PACK_AB R40, R47, R40 ;  /* 0x000000282f28723e */ /* 0x000fe200000010ff */
[----:B------:R-:W-:Y:S01]  /*8640*/  IMAD.MOV.U32 R47, RZ, RZ, R41 ;  /* 0x000000ffff2f7224 */ /* 0x000fe200078e0029 */
[----:B------:R-:W-:Y:S01]  /*8650*/  F2FP.BF16.F32.PACK_AB R48, R48, R49 ;  /* 0x000000313030723e */ /* 0x000fe200000010ff */
[----:B------:R-:W-:Y:S01]  /*8660*/  IMAD.MOV.U32 R49, RZ, RZ, R62 ;  /* 0x000000ffff317224 */ /* 0x000fe200078e003e */
[----:B------:R-:W-:Y:S01]  /*8670*/  F2FP.BF16.F32.PACK_AB R46, R44, R43 ;  /* 0x0000002b2c2e723e */ /* 0x000fe200000010ff */
[----:B------:R-:W-:Y:S01]  /*8680*/  IMAD.MOV.U32 R44, RZ, RZ, R40 ;  /* 0x000000ffff2c7224 */ /* 0x000fe200078e0028 */
[----:B------:R-:W-:Y:S02]  /*8690*/  F2FP.BF16.F32.PACK_AB R45, R94, R53 ;  /* 0x000000355e2d723e */ /* 0x000fe400000010ff */
[----:B------:R-:W-:-:S02]  /*86a0*/  F2FP.BF16.F32.PACK_AB R51, R51, R90 ;  /* 0x0000005a3333723e */ /* 0x000fc400000010ff */
[----:B------:R-:W-:-:S07]  /*86b0*/  F2FP.BF16.F32.PACK_AB R50, R50, R91 ;  /* 0x0000005b3232723e */ /* 0x000fce00000010ff */
.L_x_696:
[----:B------:R-:W-:Y:S05]  /*86c0*/  BSYNC B2 ;  /* 0x0000000000027941 */ /* 0x000fea0003800000 */
.L_x_695:
[----:B0-----:R3:W-:Y:S04]  /*86d0*/  STG.E.128 desc[UR40][R56.64], R44 ;  /* 0x0000002c38007986 */ /* 0x0017e8000c101d28 */
[----:B--2---:R3:W-:Y:S02]  /*86e0*/  @!P4 STG.E.128 desc[UR40][R58.64], R48 ;  /* 0x000000303a00c986 */ /* 0x0047e4000c101d28 */
.L_x_686:
[----:B------:R-:W-:Y:S05]  /*86f0*/  BSYNC B1 ;  /* 0x0000000000017941 */ /* 0x000fea0003800000 */
.L_x_685:
[-C--:B--2---:R-:W-:Y:S02]  /*8700*/  IMAD R40, R146, R128.reuse, RZ ;  /* 0x0000008092287224 */ /* 0x084fe400078e02ff */
[----:B------:R-:W-:-:S04]  /*8710*/  IMAD.WIDE.U32 R126, R205, R128, R126 ;  /* 0x00000080cd7e7225 */ /* 0x000fc800078e007e */
[----:B------:R-:W-:Y:S01]  /*8720*/  IMAD R129, R205, R129, R40 ;  /* 0x00000081cd817224 */ /* 0x000fe200078e0228 */
[----:B------:R-:W-:Y:S06]  /*8730*/  @P3 BRA `(.L_x_655) ;  /* 0x0000001800f83947 */ /* 0x000fec0003800000 */
[----:B------:R-:W-:Y:S01]  /*8740*/  ISETP.NE.AND P3, PT, R14, RZ, PT ;  /* 0x000000ff0e00720c */ /* 0x000fe20003f65270 */
[----:B------:R-:W-:Y:S01]  /*8750*/  BSSY B1, `(.L_x_697) ;  /* 0x0000083000017945 */ /* 0x000fe20003800000 */
[----:B------:R-:W-:-:S11]  /*8760*/  IMAD.IADD R52, R127, 0x1, R129 ;  /* 0x000000017f347824 */ /* 0x000fd600078e0281 */
[----:B------:R-:W-:Y:S05]  /*8770*/  @!P3 BRA `(.L_x_698) ;  /* 0x000000080000b947 */ /* 0x000fea0003800000 */
[----:B------:R-:W-:Y:S01]  /*8780*/  SEL R40, R122, R148, !P0 ;  /* 0x000000947a287207 */ /* 0x000fe20004000000 */
[----:B------:R-:W-:Y:S01]  /*8790*/  BSSY B2, `(.L_x_699) ;  /* 0x000007c000027945 */ /* 0x000fe20003800000 */
[----:B---3--:R-:W-:Y:S02]  /*87a0*/  IADD3 R44, P3, P4, R102, R126, R27 ;  /* 0x0000007e662c7210 */ /* 0x008fe40007c7e01b */
[----:B------:R-:W-:Y:S02]  /*87b0*/  SHF.R.S32.HI R41, RZ, 0x1f, R40 ;  /* 0x0000001fff297819 */ /* 0x000fe40000011428 */
[----:B------:R-:W-:Y:S02]  /*87c0*/  IADD3.X R46, R97, R52, R13, P3, P4 ;  /* 0x00000034612e7210 */ /* 0x000fe40001fe840d */
[----:B------:R-:W-:-:S04]  /*87d0*/  LEA.HI R41, R41, R40, RZ, 0x4 ;  /* 0x0000002829297211 */ /* 0x000fc800078f20ff */
[----:B------:R-:W-:-:S04]  /*87e0*/  LEA.HI.SX32 R41, R41, R114, 0x1c ;  /* 0x0000007229297211 */ /* 0x000fc800078fe2ff */
[----:B0-----:R-:W-:Y:S01]  /*87f0*/  SHF.R.S32.HI R48, RZ, 0x1f, R41 ;  /* 0x0000001fff307819 */ /* 0x001fe20000011429 */
[----:B------:R-:W-:-:S03]  /*8800*/  IMAD.SHL.U32 R40, R41, 0x8, RZ ;  /* 0x0000000829287824 */ /* 0x000fc600078e00ff */
[----:B------:R-:W-:Y:S02]  /*8810*/  LEA.HI R48, R48, R41, RZ, 0x3 ;  /* 0x0000002930307211 */ /* 0x000fe400078f18ff */
[----:B------:R-:W-:Y:S02]  /*8820*/  ISETP.GE.AND P3, PT, R40, R147, PT ;  /* 0x000000932800720c */ /* 0x000fe40003f66270 */
[----:B------:R-:W-:Y:S01]  /*8830*/  LOP3.LUT R41, R185, 0x38, R40, 0xf8, !PT ;  /* 0x00000038b9297812 */ /* 0x000fe200078ef828 */
[----:B------:R-:W-:-:S05]  /*8840*/  IMAD.SHL.U32 R48, R48, 0x400, RZ ;  /* 0x0000040030307824 */ /* 0x000fca00078e00ff */
[----:B------:R-:W-:-:S05]  /*8850*/  LOP3.LUT R43, R48, 0x7fffe000, RZ, 0xc0, !PT ;  /* 0x7fffe000302b7812 */ /* 0x000fca00078ec0ff */
[--C-:B------:R-:W-:Y:S02]  /*8860*/  @!P3 SHF.R.S32.HI R45, RZ, 0x1f, R40.reuse ;  /* 0x0000001fff2db819 */ /* 0x100fe40000011428 */
[----:B------:R-:W-:Y:S02]  /*8870*/  @!P3 IADD3 R42, P4, P5, R102, R126, R40 ;  /* 0x0000007e662ab210 */ /* 0x000fe40007d9e028 */
[----:B------:R-:W-:Y:S01]  /*8880*/  LOP3.LUT R40, R41, R230, RZ, 0x3c, !PT ;  /* 0x000000e629287212 */ /* 0x000fe200078e3cff */
[----:B------:R-:W-:Y:S01]  /*8890*/  IMAD R41, R16, 0x6000, R141 ;  /* 0x0000600010297824 */ /* 0x000fe200078e028d */
[----:B------:R-:W-:Y:S02]  /*88a0*/  @!P3 IADD3.X R45, R97, R52, R45, P4, P5 ;  /* 0x00000034612db210 */ /* 0x000fe400027ea42d */
[----:B------:R-:W-:Y:S01]  /*88b0*/  IADD3 R43, R40, R43, R195 ;  /* 0x0000002b282b7210 */ /* 0x000fe20007ffe0c3 */
[----:B------:R-:W-:Y:S01]  /*88c0*/  IMAD R41, R41, 0x2, R2 ;  /* 0x0000000229297824 */ /* 0x000fe200078e0202 */
[----:B------:R-:W-:-:S03]  /*88d0*/  LEA R48, P4, R44, R120, 0x1 ;  /* 0x000000782c307211 */ /* 0x000fc600078808ff */
[----:B------:R-:W-:Y:S01]  /*88e0*/  IMAD R43, R16, 0x6000, R43 ;  /* 0x00006000102b7824 */ /* 0x000fe200078e022b */
[----:B------:R-:W-:Y:S02]  /*88f0*/  LEA.HI.X R49, R44, R121, R46, 0x1, P4 ;  /* 0x000000792c317211 */ /* 0x000fe400020f0c2e */
[----:B------:R-:W-:Y:S01]  /*8900*/  @!P3 LEA R50, P4, R42, R120, 0x1 ;  /* 0x000000782a32b211 */ /* 0x000fe200078808ff */
[----:B------:R-:W-:-:S03]  /*8910*/  IMAD R44, R43, 0x2, R2 ;  /* 0x000000022b2c7824 */ /* 0x000fc600078e0202 */
[----:B------:R-:W-:Y:S02]  /*8920*/  @!P3 LEA.HI.X R51, R42, R121, R45, 0x1, P4 ;  /* 0x000000792a33b211 */ /* 0x000fe400020f0c2d */
[----:B------:R-:W0:Y:S01]  /*8930*/  LDS.128 R40, [R41+0x1c400] ;  /* 0x01c4000029287984 */ /* 0x000e220000000c00 */
[----:B------:R-:W-:-:S03]  /*8940*/  ISETP.GE.AND P4, PT, R18, R117, PT ;  /* 0x000000751200720c */ /* 0x000fc60003f86270 */
[----:B------:R-:W2:Y:S10]  /*8950*/  LDS.128 R44, [R44+0x1c400] ;  /* 0x01c400002c2c7984 */ /* 0x000eb40000000c00 */
[----:B------:R-:W-:Y:S05]  /*8960*/  @P4 BRA `(.L_x_700) ;  /* 0x0000000400784947 */ /* 0x000fea0003800000 */
[----:B------:R-:W-:Y:S01]  /*8970*/  SHF.R.U64 R53, R72, 0x10, R73 ;  /* 0x0000001048357819 */ /* 0x000fe20000001249 */
[----:B--2---:R-:W-:Y:S01]  /*8980*/  IMAD.U32 R59, R45, 0x10000, RZ ;  /* 0x000100002d3b7824 */ /* 0x004fe200078e00ff */
[----:B------:R-:W-:Y:S01]  /*8990*/  SHF.R.U64 R55, R84, 0x10, R85 ;  /* 0x0000001054377819 */ /* 0x000fe20000001255 */
[----:B0-----:R-:W-:Y:S01]  /*89a0*/  IMAD.U32 R57, R41, 0x10000, RZ ;  /* 0x0001000029397824 */ /* 0x001fe200078e00ff */
[----:B------:R-:W-:Y:S01]  /*89b0*/  SHF.R.U32.HI R73, RZ, 0x10, R73 ;  /* 0x00000010ff497819 */ /* 0x000fe20000011649 */
[----:B------:R-:W-:Y:S01]  /*89c0*/  IMAD.U32 R72, R47, 0x10000, RZ ;  /* 0x000100002f487824 */ /* 0x000fe200078e00ff */
[----:B------:R-:W-:Y:S01]  /*89d0*/  SHF.R.U32.HI R85, RZ, 0x10, R85 ;  /* 0x00000010ff557819 */ /* 0x000fe20000011655 */
[----:B------:R-:W-:Y:S01]  /*89e0*/  IMAD.U32 R62, R43, 0x10000, RZ ;  /* 0x000100002b3e7824 */ /* 0x000fe200078e00ff */
[----:B------:R-:W-:Y:S01]  /*89f0*/  PRMT R73, R168, 0x5432, R73 ;  /* 0x00005432a8497816 */ /* 0x000fe20000000049 */
[----:B------:R-:W-:Y:S01]  /*8a00*/  IMAD.U32 R61, R42, 0x10000, RZ ;  /* 0x000100002a3d7824 */ /* 0x000fe200078e00ff */
[----:B------:R-:W-:-:S02]  /*8a10*/  PRMT R85, R170, 0x5432, R85 ;  /* 0x00005432aa557816 */ /* 0x000fc40000000055 */
[----:B------:R-:W-:Y:S01]  /*8a20*/  SHF.R.U64 R56, R86, 0x10, R87 ;  /* 0x0000001056387819 */ /* 0x000fe20000001257 */
[----:B------:R-:W-:Y:S01]  /*8a30*/  IMAD.U32 R88, R73, 0x10000, RZ ;  /* 0x0001000049587824 */ /* 0x000fe200078e00ff */
[----:B------:R-:W-:Y:S01]  /*8a40*/  SHF.R.U64 R54, R74, 0x10, R75 ;  /* 0x000000104a367819 */ /* 0x000fe2000000124b */
[----:B------:R-:W-:Y:S01]  /*8a50*/  IMAD.U32 R84, R85, 0x10000, RZ ;  /* 0x0001000055547824 */ /* 0x000fe200078e00ff */
[----:B------:R-:W-:Y:S01]  /*8a60*/  SHF.R.U32.HI R86, RZ, 0x10, R87 ;  /* 0x00000010ff567819 */ /* 0x000fe20000011657 */
[C---:B------:R-:W-:Y:S01]  /*8a70*/  FMUL.FTZ R92, R59.reuse, R88 ;  /* 0x000000583b5c7220 */ /* 0x040fe20000410000 */
[----:B------:R-:W-:Y:S01]  /*8a80*/  SHF.R.U32.HI R74, RZ, 0x10, R75 ;  /* 0x00000010ff4a7819 */ /* 0x000fe2000001164b */
[----:B------:R-:W-:Y:S01]  /*8a90*/  FMUL.FTZ R90, R59, R84 ;  /* 0x000000543b5a7220 */ /* 0x000fe20000410000 */
[----:B------:R-:W-:Y:S01]  /*8aa0*/  LOP3.LUT R60, R45, 0xffff0000, RZ, 0xc0, !PT ;  /* 0xffff00002d3c7812 */ /* 0x000fe200078ec0ff */
[----:B------:R-:W-:Y:S01]  /*8ab0*/  IMAD.U32 R45, R44, 0x10000, RZ ;  /* 0x000100002c2d7824 */ /* 0x000fe200078e00ff */
[----:B------:R-:W-:-:S02]  /*8ac0*/  LOP3.LUT R75, R85, 0xffff0000, RZ, 0xc0, !PT ;  /* 0xffff0000554b7812 */ /* 0x000fc400078ec0ff */
[----:B------:R-:W-:Y:S02]  /*8ad0*/  PRMT R86, R169, 0x5432, R86 ;  /* 0x00005432a9567816 */ /* 0x000fe40000000056 */
[----:B------:R-:W-:Y:S01]  /*8ae0*/  PRMT R74, R167, 0x5432, R74 ;  /* 0x00005432a74a7816 */ /* 0x000fe2000000004a */
[----:B------:R-:W-:Y:S01]  /*8af0*/  FMUL.FTZ R87, R60, R75 ;  /* 0x0000004b3c577220 */ /* 0x000fe20000410000 */
[----:B------:R-:W-:Y:S01]  /*8b00*/  LOP3.LUT R59, R73, 0xffff0000, RZ, 0xc0, !PT ;  /* 0xffff0000493b7812 */ /* 0x000fe200078ec0ff */
[----:B------:R-:W-:Y:S01]  /*8b10*/  IMAD.U32 R73, R86, 0x10000, RZ ;  /* 0x0001000056497824 */ /* 0x000fe200078e00ff */
[----:B------:R-:W-:Y:S01]  /*8b20*/  LOP3.LUT R58, R41, 0xffff0000, RZ, 0xc0, !PT ;  /* 0xffff0000293a7812 */ /* 0x000fe200078ec0ff */
[----:B------:R-:W-:Y:S01]  /*8b30*/  IMAD.U32 R85, R74, 0x10000, RZ ;  /* 0x000100004a557824 */ /* 0x000fe200078e00ff */
[----:B------:R-:W-:Y:S01]  /*8b40*/  PRMT R170, R170, 0x5410, R55 ;  /* 0x00005410aaaa7816 */ /* 0x000fe20000000037 */
[C---:B------:R-:W-:Y:S01]  /*8b50*/  FFMA.FTZ R55, R57.reuse, R88, -R90 ;  /* 0x0000005839377223 */ /* 0x040fe2000001085a */
[-C--:B------:R-:W-:Y:S01]  /*8b60*/  FMUL.FTZ R89, R60, R59.reuse ;  /* 0x0000003b3c597220 */ /* 0x080fe20000410000 */
[----:B------:R-:W-:Y:S01]  /*8b70*/  FFMA.FTZ R57, R57, R84, R92 ;  /* 0x0000005439397223 */ /* 0x000fe2000001005c */
[----:B------:R-:W-:Y:S01]  /*8b80*/  FFMA.FTZ R60, R58, R59, -R87 ;  /* 0x0000003b3a3c7223 */ /* 0x000fe20000010857 */
[----:B------:R-:W-:Y:S01]  /*8b90*/  LOP3.LUT R47, R47, 0xffff0000, RZ, 0xc0, !PT ;  /* 0xffff00002f2f7812 */ /* 0x000fe200078ec0ff */
[----:B------:R-:W-:Y:S01]  /*8ba0*/  FMUL.FTZ R59, R72, R73 ;  /* 0x00000049483b7220 */ /* 0x000fe20000410000 */
[----:B------:R-:W-:Y:S01]  /*8bb0*/  LOP3.LUT R84, R86, 0xffff0000, RZ, 0xc0, !PT ;  /* 0xffff000056547812 */ /* 0x000fe200078ec0ff */
[-C--:B------:R-:W-:Y:S01]  /*8bc0*/  FMUL.FTZ R86, R72, R85.reuse ;  /* 0x0000005548567220 */ /* 0x080fe20000410000 */
[----:B------:R-:W-:Y:S01]  /*8bd0*/  PRMT R53, R168, 0x5410, R53 ;  /* 0x00005410a8357816 */ /* 0x000fe20000000035 */
[----:B------:R-:W-:Y:S01]  /*8be0*/  FFMA.FTZ R59, R62, R85, -R59 ;  /* 0x000000553e3b7223 */ /* 0x000fe2000001083b */
[----:B------:R-:W-:Y:S01]  /*8bf0*/  LOP3.LUT R72, R74, 0xffff0000, RZ, 0xc0, !PT ;  /* 0xffff00004a487812 */ /* 0x000fe200078ec0ff */
[----:B------:R-:W-:Y:S01]  /*8c00*/  FFMA.FTZ R62, R62, R73, R86 ;  /* 0x000000493e3e7223 */ /* 0x000fe20000010056 */
[----:B------:R-:W-:Y:S01]  /*8c10*/  LOP3.LUT R43, R43, 0xffff0000, RZ, 0xc0, !PT ;  /* 0xffff00002b2b7812 */ /* 0x000fe200078ec0ff */
[----:B------:R-:W-:Y:S01]  /*8c20*/  FMUL.FTZ R88, R47, R84 ;  /* 0x000000542f587220 */ /* 0x000fe20000410000 */
[----:B------:R-:W-:-:S02]  /*8c30*/  IMAD.U32 R86, R170, 0x10000, RZ ;  /* 0x00010000aa567824 */ /* 0x000fc400078e00ff */
[-C--:B------:R-:W-:Y:S01]  /*8c40*/  FMUL.FTZ R90, R47, R72.reuse ;  /* 0x000000482f5a7220 */ /* 0x080fe20000410000 */
[----:B------:R-:W-:Y:S02]  /*8c50*/  IMAD.U32 R74, R53, 0x10000, RZ ;  /* 0x00010000354a7824 */ /* 0x000fe400078e00ff */
[----:B------:R-:W-:Y:S01]  /*8c60*/  FFMA.FTZ R72, R43, R72, -R88 ;  /* 0x000000482b487223 */ /* 0x000fe20000010858 */
[----:B------:R-:W-:Y:S01]  /*8c70*/  IMAD.U32 R41, R40, 0x10000, RZ ;  /* 0x0001000028297824 */ /* 0x000fe200078e00ff */
[----:B------:R-:W-:Y:S01]  /*8c80*/  LOP3.LUT R44, R44, 0xffff0000, RZ, 0xc0, !PT ;  /* 0xffff00002c2c7812 */ /* 0x000fe200078ec0ff */
[C---:B------:R-:W-:Y:S01]  /*8c90*/  FMUL.FTZ R88, R45.reuse, R86 ;  /* 0x000000562d587220 */ /* 0x040fe20000410000 */
[----:B------:R-:W-:Y:S01]  /*8ca0*/  LOP3.LUT R47, R170, 0xffff0000, RZ, 0xc0, !PT ;  /* 0xffff0000aa2f7812 */ /* 0x000fe200078ec0ff */
[-C--:B------:R-:W-:Y:S01]  /*8cb0*/  FMUL.FTZ R73, R45, R74.reuse ;  /* 0x0000004a2d497220 */ /* 0x080fe20000410000 */
[----:B------:R-:W-:Y:S01]  /*8cc0*/  PRMT R56, R169, 0x5410, R56 ;  /* 0x00005410a9387816 */ /* 0x000fe20000000038 */
[----:B------:R-:W-:Y:S01]  /*8cd0*/  FFMA.FTZ R58, R58, R75, R89 ;  /* 0x0000004b3a3a7223 */ /* 0x000fe20000010059 */
[----:B------:R-:W-:Y:S01]  /*8ce0*/  LOP3.LUT R53, R53, 0xffff0000, RZ, 0xc0, !PT ;  /* 0xffff000035357812 */ /* 0x000fe200078ec0ff */
[C---:B------:R-:W-:Y:S01]  /*8cf0*/  FFMA.FTZ R45, R41.reuse, R74, -R88 ;  /* 0x0000004a292d7223 */ /* 0x040fe20000010858 */
[----:B------:R-:W-:Y:S01]  /*8d00*/  LOP3.LUT R40, R40, 0xffff0000, RZ, 0xc0, !PT ;  /* 0xffff000028287812 */ /* 0x000fe200078ec0ff */
[----:B------:R-:W-:Y:S01]  /*8d10*/  FMUL.FTZ R75, R44, R47 ;  /* 0x0000002f2c4b7220 */ /* 0x000fe20000410000 */
[----:B------:R-:W-:Y:S01]  /*8d20*/  LOP3.LUT R63, R42, 0xffff0000, RZ, 0xc0, !PT ;  /* 0xffff00002a3f7812 */ /* 0x000fe200078ec0ff */
[----:B------:R-:W-:Y:S01]  /*8d30*/  FFMA.FTZ R41, R41, R86, R73 ;  /* 0x0000005629297223 */ /* 0x000fe20000010049 */
[----:B------:R-:W-:Y:S01]  /*8d40*/  PRMT R54, R167, 0x5410, R54 ;  /* 0x00005410a7367816 */ /* 0x000fe20000000036 */
[C---:B------:R-:W-:Y:S01]  /*8d50*/  IMAD.U32 R42, R46.reuse, 0x10000, RZ ;  /* 0x000100002e2a7824 */ /* 0x040fe200078e00ff */
[----:B------:R-:W-:Y:S01]  /*8d60*/  LOP3.LUT R46, R46, 0xffff0000, RZ, 0xc0, !PT ;  /* 0xffff00002e2e7812 */ /* 0x000fe200078ec0ff */
[C---:B------:R-:W-:Y:S01]  /*8d70*/  IMAD.U32 R73, R56.reuse, 0x10000, RZ ;  /* 0x0001000038497824 */ /* 0x040fe200078e00ff */
[----:B------:R-:W-:Y:S01]  /*8d80*/  LOP3.LUT R56, R56, 0xffff0000, RZ, 0xc0, !PT ;  /* 0xffff000038387812 */ /* 0x000fe200078ec0ff */
[-C--:B------:R-:W-:Y:S01]  /*8d90*/  FMUL.FTZ R85, R44, R53.reuse ;  /* 0x000000352c557220 */ /* 0x080fe20000410000 */
[----:B------:R-:W-:Y:S01]  /*8da0*/  FFMA.FTZ R44, R40, R53, -R75 ;  /* 0x00000035282c7223 */ /* 0x000fe2000001084b */
[----:B------:R-:W-:-:S02]  /*8db0*/  IMAD.U32 R53, R54, 0x10000, RZ ;  /* 0x0001000036357824 */ /* 0x000fc400078e00ff */
[----:B------:R-:W-:Y:S01]  /*8dc0*/  FFMA.FTZ R43, R43, R84, R90 ;  /* 0x000000542b2b7223 */ /* 0x000fe2000001005a */
[----:B------:R-:W-:Y:S01]  /*8dd0*/  LOP3.LUT R54, R54, 0xffff0000, RZ, 0xc0, !PT ;  /* 0xffff000036367812 */ /* 0x000fe200078ec0ff */
[----:B------:R-:W-:Y:S01]  /*8de0*/  FMUL.FTZ R74, R42, R73 ;  /* 0x000000492a4a7220 */ /* 0x000fe20000410000 */
[----:B------:R-:W-:Y:S01]  /*8df0*/  FMUL.FTZ R84, R46, R56 ;  /* 0x000000382e547220 */ /* 0x000fe20000410000 */
[----:B------:R-:W-:Y:S01]  /*8e00*/  FFMA.FTZ R40, R40, R47, R85 ;  /* 0x0000002f28287223 */ /* 0x000fe20000010055 */
[-C--:B------:R-:W-:Y:S01]  /*8e10*/  FMUL.FTZ R42, R42, R53.reuse ;  /* 0x000000352a2a7220 */ /* 0x080fe20000410000 */
[-C--:B------:R-:W-:Y:S01]  /*8e20*/  FMUL.FTZ R75, R46, R54.reuse ;  /* 0x000000362e4b7220 */ /* 0x080fe20000410000 */
[----:B------:R-:W-:Y:S01]  /*8e30*/  FFMA.FTZ R74, R61, R53, -R74 ;  /* 0x000000353d4a7223 */ /* 0x000fe2000001084a */
[----:B------:R-:W-:Y:S01]  /*8e40*/  FFMA.FTZ R47, R63, R54, -R84 ;  /* 0x000000363f2f7223 */ /* 0x000fe20000010854 */
[----:B------:R-:W-:Y:S01]  /*8e50*/  FFMA.FTZ R42, R61, R73, R42 ;  /* 0x000000493d2a7223 */ /* 0x000fe2000001002a */
[----:B------:R-:W-:Y:S01]  /*8e60*/  FFMA.FTZ R75, R63, R56, R75 ;  /* 0x000000383f4b7223 */ /* 0x000fe2000001004b */
[----:B------:R-:W-:-:S02]  /*8e70*/  F2FP.BF16.F32.PACK_AB R57, R58, R57 ;  /* 0x000000393a39723e */ /* 0x000fc400000010ff */
[----:B------:R-:W-:Y:S02]  /*8e80*/  F2FP.BF16.F32.PACK_AB R55, R60, R55 ;  /* 0x000000373c37723e */ /* 0x000fe400000010ff */
[----:B------:R-:W-:Y:S02]  /*8e90*/  F2FP.BF16.F32.PACK_AB R59, R72, R59 ;  /* 0x0000003b483b723e */ /* 0x000fe400000010ff */
[----:B------:R-:W-:Y:S02]  /*8ea0*/  F2FP.BF16.F32.PACK_AB R62, R43, R62 ;  /* 0x0000003e2b3e723e */ /* 0x000fe400000010ff */
[----:B------:R-:W-:Y:S01]  /*8eb0*/  F2FP.BF16.F32.PACK_AB R54, R44, R45 ;  /* 0x0000002d2c36723e */ /* 0x000fe200000010ff */
[----:B------:R-:W-:Y:S01]  /*8ec0*/  IMAD.MOV.U32 R45, RZ, RZ, R57 ;  /* 0x000000ffff2d7224 */ /* 0x000fe200078e0039 */
[----:B------:R-:W-:Y:S01]  /*8ed0*/  F2FP.BF16.F32.PACK_AB R58, R47, R74 ;  /* 0x0000004a2f3a723e */ /* 0x000fe200000010ff */
[----:B------:R-:W-:Y:S01]  /*8ee0*/  IMAD.MOV.U32 R43, RZ, RZ, R59 ;  /* 0x000000ffff2b7224 */ /* 0x000fe200078e003b */
[----:B------:R-:W-:Y:S01]  /*8ef0*/  F2FP.BF16.F32.PACK_AB R44, R40, R41 ;  /* 0x00000029282c723e */ /* 0x000fe200000010ff */
[----:B------:R-:W-:Y:S01]  /*8f00*/  IMAD.MOV.U32 R40, RZ, RZ, R54 ;  /* 0x000000ffff287224 */ /* 0x000fe200078e0036 */
[----:B------:R-:W-:Y:S01]  /*8f10*/  F2FP.BF16.F32.PACK_AB R46, R75, R42 ;  /* 0x0000002a4b2e723e */ /* 0x000fe200000010ff */
[----:B------:R-:W-:-:S02]  /*8f20*/  IMAD.MOV.U32 R41, RZ, RZ, R55 ;  /* 0x000000ffff297224 */ /* 0x000fc400078e0037 */
[----:B------:R-:W-:Y:S02]  /*8f30*/  IMAD.MOV.U32 R42, RZ, RZ, R58 ;  /* 0x000000ffff2a7224 */ /* 0x000fe400078e003a */
[----:B------:R-:W-:-:S07]  /*8f40*/  IMAD.MOV.U32 R47, RZ, RZ, R62 ;  /* 0x000000ffff2f7224 */ /* 0x000fce00078e003e */
.L_x_700:
[----:B------:R-:W-:Y:S05]  /*8f50*/  BSYNC B2 ;  /* 0x0000000000027941 */ /* 0x000fea0003800000 */
.L_x_699:
[----:B0-----:R4:W-:Y:S04]  /*8f60*/  STG.E.128 desc[UR40][R48.64], R40 ;  /* 0x0000002830007986 */ /* 0x0019e8000c101d28 */
[----:B--2---:R4:W-:Y:S02]  /*8f70*/  @!P3 STG.E.128 desc[UR40][R50.64], R44 ;  /* 0x0000002c3200b986 */ /* 0x0049e4000c101d28 */
.L_x_698:
[----:B------:R-:W-:Y:S05]  /*8f80*/  BSYNC B1 ;  /* 0x0000000000017941 */ /* 0x000fea0003800000 */
.L_x_697:
[----:B------:R-:W-:Y:S01]  /*8f90*/  ISETP.NE.AND P3, PT, R10, RZ, PT ;  /* 0x000000ff0a00720c */ /* 0x000fe20003f65270 */
[----:B------:R-:W-:-:S12]  /*8fa0*/  BSSY B1, `(.L_x_701) ;  /* 0x000007f000017945 */ /* 0x000fd80003800000 */
[----:B------:R-:W-:Y:S05]  /*8fb0*/  @!P3 BRA `(.L_x_702) ;  /* 0x0000000400f4b947 */ /* 0x000fea0003800000 */
[----:B----4-:R-:W-:Y:S01]  /*8fc0*/  SEL R40, R122, R148, !P1 ;  /* 0x000000947a287207 */ /* 0x010fe20004800000 */
        /* <DEDUP_REMOVED lines=30> */
[--C-:B------:R-:W-:Y:S01]  /*91b0*/  SHF.R.U64 R75, R68, 0x10, R69.reuse ;  /* 0x00000010444b7819 */ /* 0x100fe20000001245 */
[----:B--2---:R-:W-:Y:S01]  /*91c0*/  IMAD.U32 R58, R45, 0x10000, RZ ;  /* 0x000100002d3a7824 */ /* 0x004fe200078e00ff */
[----:B------:R-:W-:Y:S01]  /*91d0*/  SHF.R.U32.HI R73, RZ, 0x10, R69 ;  /* 0x00000010ff497819 */ /* 0x000fe20000011645 */
[----:B------:R-:W-:Y:S01]  /*91e0*/  IMAD.U32 R68, R47, 0x10000, RZ ;  /* 0x000100002f447824 */ /* 0x000fe200078e00ff */
[----:B------:R-:W-:Y:S01]  /*91f0*/  SHF.R.U32.HI R69, RZ, 0x10, R81 ;  /* 0x00000010ff457819 */ /* 0x000fe20000011651 */
[----:B0-----:R-:W-:Y:S01]  /*9200*/  IMAD.U32 R61, R41, 0x10000, RZ ;  /* 0x00010000293d7824 */ /* 0x001fe200078e00ff */
[----:B------:R-:W-:Y:S01]  /*9210*/  PRMT R60, R158, 0x5410, R75 ;  /* 0x000054109e3c7816 */ /* 0x000fe2000000004b */
[----:B------:R-:W-:Y:S01]  /*9220*/  IMAD.U32 R59, R43, 0x10000, RZ ;  /* 0x000100002b3b7824 */ /* 0x000fe200078e00ff */
[----:B------:R-:W-:Y:S02]  /*9230*/  PRMT R69, R160, 0x5432, R69 ;  /* 0x00005432a0457816 */ /* 0x000fe40000000045 */
[----:B------:R-:W-:-:S02]  /*9240*/  SHF.R.U64 R63, R70, 0x10, R71 ;  /* 0x00000010463f7819 */ /* 0x000fc40000001247 */
[----:B------:R-:W-:Y:S01]  /*9250*/  SHF.R.U64 R55, R80, 0x10, R81 ;  /* 0x0000001050377819 */ /* 0x000fe20000001251 */
[----:B------:R-:W-:Y:S01]  /*9260*/  IMAD.U32 R70, R69, 0x10000, RZ ;  /* 0x0001000045467824 */ /* 0x000fe200078e00ff */
[----:B------:R-:W-:Y:S02]  /*9270*/  PRMT R158, R158, 0x5432, R73 ;  /* 0x000054329e9e7816 */ /* 0x000fe40000000049 */
[--C-:B------:R-:W-:Y:S02]  /*9280*/  SHF.R.U64 R72, R82, 0x10, R83.reuse ;  /* 0x0000001052487819 */ /* 0x100fe40000001253 */
[----:B------:R-:W-:Y:S02]  /*9290*/  LOP3.LUT R56, R47, 0xffff0000, RZ, 0xc0, !PT ;  /* 0xffff00002f387812 */ /* 0x000fe400078ec0ff */
[----:B------:R-:W-:Y:S02]  /*92a0*/  SHF.R.U32.HI R82, RZ, 0x10, R83 ;  /* 0x00000010ff527819 */ /* 0x000fe40000011653 */
[----:B------:R-:W-:Y:S01]  /*92b0*/  PRMT R47, R156, 0x5410, R63 ;  /* 0x000054109c2f7816 */ /* 0x000fe2000000003f */
[----:B------:R-:W-:Y:S01]  /*92c0*/  IMAD.U32 R63, R158, 0x10000, RZ ;  /* 0x000100009e3f7824 */ /* 0x000fe200078e00ff */
[----:B------:R-:W-:-:S02]  /*92d0*/  PRMT R160, R160, 0x5410, R55 ;  /* 0x00005410a0a07816 */ /* 0x000fc40000000037 */
[----:B------:R-:W-:Y:S01]  /*92e0*/  SHF.R.U32.HI R71, RZ, 0x10, R71 ;  /* 0x00000010ff477819 */ /* 0x000fe20000011647 */
[CC--:B------:R-:W-:Y:S01]  /*92f0*/  FMUL.FTZ R74, R58.reuse, R63.reuse ;  /* 0x0000003f3a4a7220 */ /* 0x0c0fe20000410000 */
[C---:B------:R-:W-:Y:S01]  /*9300*/  PRMT R55, R159.reuse, 0x5410, R72 ;  /* 0x000054109f377816 */ /* 0x040fe20000000048 */
[-C--:B------:R-:W-:Y:S01]  /*9310*/  FMUL.FTZ R72, R58, R70.reuse ;  /* 0x000000463a487220 */ /* 0x080fe20000410000 */
[----:B------:R-:W-:Y:S02]  /*9320*/  PRMT R159, R159, 0x5432, R82 ;  /* 0x000054329f9f7816 */ /* 0x000fe40000000052 */
[----:B------:R-:W-:Y:S01]  /*9330*/  PRMT R156, R156, 0x5432, R71 ;  /* 0x000054329c9c7816 */ /* 0x000fe20000000047 */
[----:B------:R-:W-:Y:S01]  /*9340*/  FFMA.FTZ R58, R61, R63, -R72 ;  /* 0x0000003f3d3a7223 */ /* 0x000fe20000010848 */
[----:B------:R-:W-:Y:S01]  /*9350*/  LOP3.LUT R62, R45, 0xffff0000, RZ, 0xc0, !PT ;  /* 0xffff00002d3e7812 */ /* 0x000fe200078ec0ff */
[----:B------:R-:W-:Y:S01]  /*9360*/  IMAD.U32 R72, R159, 0x10000, RZ ;  /* 0x000100009f487824 */ /* 0x000fe200078e00ff */
[----:B------:R-:W-:Y:S01]  /*9370*/  LOP3.LUT R71, R69, 0xffff0000, RZ, 0xc0, !PT ;  /* 0xffff000045477812 */ /* 0x000fe200078ec0ff */
[----:B------:R-:W-:Y:S01]  /*9380*/  FFMA.FTZ R61, R61, R70, R74 ;  /* 0x000000463d3d7223 */ /* 0x000fe2000001004a */
[----:B------:R-:W-:Y:S01]  /*9390*/  LOP3.LUT R63, R158, 0xffff0000, RZ, 0xc0, !PT ;  /* 0xffff00009e3f7812 */ /* 0x000fe200078ec0ff */
[----:B------:R-:W-:Y:S01]  /*93a0*/  IMAD.U32 R69, R156, 0x10000, RZ ;  /* 0x000100009c457824 */ /* 0x000fe200078e00ff */
[----:B------:R-:W-:Y:S01]  /*93b0*/  LOP3.LUT R57, R41, 0xffff0000, RZ, 0xc0, !PT ;  /* 0xffff000029397812 */ /* 0x000fe200078ec0ff */
[----:B------:R-:W-:Y:S01]  /*93c0*/  FMUL.FTZ R80, R62, R71 ;  /* 0x000000473e507220 */ /* 0x000fe20000410000 */
[----:B------:R-:W-:Y:S01]  /*93d0*/  FMUL.FTZ R70, R68, R72 ;  /* 0x0000004844467220 */ /* 0x000fe20000410000 */
[----:B------:R-:W-:Y:S01]  /*93e0*/  FMUL.FTZ R62, R62, R63 ;  /* 0x0000003f3e3e7220 */ /* 0x000fe20000410000 */
[----:B------:R-:W-:Y:S01]  /*93f0*/  FMUL.FTZ R73, R68, R69 ;  /* 0x0000004544497220 */ /* 0x000fe20000410000 */
[----:B------:R-:W-:Y:S01]  /*9400*/  FFMA.FTZ R63, R57, R63, -R80 ;  /* 0x0000003f393f7223 */ /* 0x000fe20000010850 */
[----:B------:R-:W-:Y:S01]  /*9410*/  LOP3.LUT R159, R159, 0xffff0000, RZ, 0xc0, !PT ;  /* 0xffff00009f9f7812 */ /* 0x000fe200078ec0ff */
[----:B------:R-:W-:Y:S01]  /*9420*/  FFMA.FTZ R62, R57, R71, R62 ;  /* 0x00000047393e7223 */ /* 0x000fe2000001003e */
[----:B------:R-:W-:Y:S01]  /*9430*/  FFMA.FTZ R57, R59, R69, -R70 ;  /* 0x000000453b397223 */ /* 0x000fe20000010846 */
[----:B------:R-:W-:Y:S01]  /*9440*/  LOP3.LUT R69, R156, 0xffff0000, RZ, 0xc0, !PT ;  /* 0xffff00009c457812 */ /* 0x000fe200078ec0ff */
[----:B------:R-:W-:-:S02]  /*9450*/  IMAD.U32 R45, R44, 0x10000, RZ ;  /* 0x000100002c2d7824 */ /* 0x000fc400078e00ff */
[----:B------:R-:W-:Y:S01]  /*9460*/  FFMA.FTZ R59, R59, R72, R73 ;  /* 0x000000483b3b7223 */ /* 0x000fe20000010049 */
[----:B------:R-:W-:Y:S02]  /*9470*/  IMAD.U32 R70, R160, 0x10000, RZ ;  /* 0x00010000a0467824 */ /* 0x000fe400078e00ff */
[----:B------:R-:W-:Y:S01]  /*9480*/  FMUL.FTZ R71, R56, R159 ;  /* 0x0000009f38477220 */ /* 0x000fe20000410000 */
[----:B------:R-:W-:Y:S02]  /*9490*/  IMAD.U32 R68, R60, 0x10000, RZ ;  /* 0x000100003c447824 */ /* 0x000fe400078e00ff */
[-C--:B------:R-:W-:Y:S01]  /*94a0*/  FMUL.FTZ R73, R56, R69.reuse ;  /* 0x0000004538497220 */ /* 0x080fe20000410000 */
[----:B------:R-:W-:Y:S01]  /*94b0*/  LOP3.LUT R54, R43, 0xffff0000, RZ, 0xc0, !PT ;  /* 0xffff00002b367812 */ /* 0x000fe200078ec0ff */
[C---:B------:R-:W-:Y:S01]  /*94c0*/  FMUL.FTZ R56, R45.reuse, R70 ;  /* 0x000000462d387220 */ /* 0x040fe20000410000 */
[----:B------:R-:W-:Y:S01]  /*94d0*/  IMAD.U32 R41, R40, 0x10000, RZ ;  /* 0x0001000028297824 */ /* 0x000fe200078e00ff */
[----:B------:R-:W-:Y:S01]  /*94e0*/  LOP3.LUT R53, R44, 0xffff0000, RZ, 0xc0, !PT ;  /* 0xffff00002c357812 */ /* 0x000fe200078ec0ff */
[----:B------:R-:W-:Y:S01]  /*94f0*/  FMUL.FTZ R45, R45, R68 ;  /* 0x000000442d2d7220 */ /* 0x000fe20000410000 */
[----:B------:R-:W-:Y:S01]  /*9500*/  LOP3.LUT R160, R160, 0xffff0000, RZ, 0xc0, !PT ;  /* 0xffff0000a0a07812 */ /* 0x000fe200078ec0ff */
[----:B------:R-:W-:Y:S01]  /*9510*/  IMAD.U32 R43, R42, 0x10000, RZ ;  /* 0x000100002a2b7824 */ /* 0x000fe200078e00ff */
[----:B------:R-:W-:Y:S01]  /*9520*/  LOP3.LUT R60, R60, 0xffff0000, RZ, 0xc0, !PT ;  /* 0xffff00003c3c7812 */ /* 0x000fe200078ec0ff */
[----:B------:R-:W-:Y:S01]  /*9530*/  FFMA.FTZ R72, R54, R69, -R71 ;  /* 0x0000004536487223 */ /* 0x000fe20000010847 */
[----:B------:R-:W-:Y:S01]  /*9540*/  LOP3.LUT R44, R42, 0xffff0000, RZ, 0xc0, !PT ;  /* 0xffff00002a2c7812 */ /* 0x000fe200078ec0ff */
[----:B------:R-:W-:Y:S01]  /*9550*/  FFMA.FTZ R70, R41, R70, R45 ;  /* 0x0000004629467223 */ /* 0x000fe2000001002d */
[----:B------:R-:W-:Y:S01]  /*9560*/  LOP3.LUT R40, R40, 0xffff0000, RZ, 0xc0, !PT ;  /* 0xffff000028287812 */ /* 0x000fe200078ec0ff */
[----:B------:R-:W-:-:S02]  /*9570*/  IMAD.U32 R42, R46, 0x10000, RZ ;  /* 0x000100002e2a7824 */ /* 0x000fc400078e00ff */
[----:B------:R-:W-:Y:S01]  /*9580*/  FMUL.FTZ R69, R53, R160 ;  /* 0x000000a035457220 */ /* 0x000fe20000410000 */
[----:B------:R-:W-:Y:S01]  /*9590*/  FFMA.FTZ R56, R41, R68, -R56 ;  /* 0x0000004429387223 */ /* 0x000fe20000010838 */
[----:B------:R-:W-:Y:S01]  /*95a0*/  IMAD.U32 R45, R55, 0x10000, RZ ;  /* 0x00010000372d7824 */ /* 0x000fe200078e00ff */
[----:B------:R-:W-:Y:S01]  /*95b0*/  LOP3.LUT R46, R46, 0xffff0000, RZ, 0xc0, !PT ;  /* 0xffff00002e2e7812 */ /* 0x000fe200078ec0ff */
[-C--:B------:R-:W-:Y:S01]  /*95c0*/  FMUL.FTZ R53, R53, R60.reuse ;  /* 0x0000003c35357220 */ /* 0x080fe20000410000 */
[----:B------:R-:W-:Y:S01]  /*95d0*/  IMAD.U32 R41, R47, 0x10000, RZ ;  /* 0x000100002f297824 */ /* 0x000fe200078e00ff */
[----:B------:R-:W-:Y:S01]  /*95e0*/  LOP3.LUT R55, R55, 0xffff0000, RZ, 0xc0, !PT ;  /* 0xffff000037377812 */ /* 0x000fe200078ec0ff */
[C---:B------:R-:W-:Y:S01]  /*95f0*/  FFMA.FTZ R69, R40.reuse, R60, -R69 ;  /* 0x0000003c28457223 */ /* 0x040fe20000010845 */
[----:B------:R-:W-:Y:S01]  /*9600*/  LOP3.LUT R47, R47, 0xffff0000, RZ, 0xc0, !PT ;  /* 0xffff00002f2f7812 */ /* 0x000fe200078ec0ff */
[----:B------:R-:W-:Y:S01]  /*9610*/  FFMA.FTZ R53, R40, R160, R53 ;  /* 0x000000a028357223 */ /* 0x000fe20000010035 */
[----:B------:R-:W-:Y:S01]  /*9620*/  FMUL.FTZ R40, R42, R45 ;  /* 0x0000002d2a287220 */ /* 0x000fe20000410000 */
[----:B------:R-:W-:Y:S01]  /*9630*/  FMUL.FTZ R71, R46, R55 ;  /* 0x000000372e477220 */ /* 0x000fe20000410000 */
[----:B------:R-:W-:Y:S01]  /*9640*/  FMUL.FTZ R42, R42, R41 ;  /* 0x000000292a2a7220 */ /* 0x000fe20000410000 */
[----:B------:R-:W-:Y:S01]  /*9650*/  FMUL.FTZ R46, R46, R47 ;  /* 0x0000002f2e2e7220 */ /* 0x000fe20000410000 */
[----:B------:R-:W-:Y:S01]  /*9660*/  FFMA.FTZ R54, R54, R159, R73 ;  /* 0x0000009f36367223 */ /* 0x000fe20000010049 */
[C---:B------:R-:W-:Y:S01]  /*9670*/  FFMA.FTZ R40, R43.reuse, R41, -R40 ;  /* 0x000000292b287223 */ /* 0x040fe20000010828 */
[C---:B------:R-:W-:Y:S01]  /*9680*/  FFMA.FTZ R71, R44.reuse, R47, -R71 ;  /* 0x0000002f2c477223 */ /* 0x040fe20000010847 */
[----:B------:R-:W-:Y:S01]  /*9690*/  FFMA.FTZ R42, R43, R45, R42 ;  /* 0x0000002d2b2a7223 */ /* 0x000fe2000001002a */
[----:B------:R-:W-:Y:S01]  /*96a0*/  FFMA.FTZ R55, R44, R55, R46 ;  /* 0x000000372c377223 */ /* 0x000fe2000001002e */
[----:B------:R-:W-:-:S02]  /*96b0*/  F2FP.BF16.F32.PACK_AB R47, R54, R59 ;  /* 0x0000003b362f723e */ /* 0x000fc400000010ff */
        /* <DEDUP_REMOVED lines=8> */
[----:B------:R-:W-:-:S02]  /*9740*/  F2FP.BF16.F32.PACK_AB R45, R62, R61 ;  /* 0x0000003d3e2d723e */ /* 0x000fc400000010ff */
[----:B------:R-:W-:-:S07]  /*9750*/  F2FP.BF16.F32.PACK_AB R44, R53, R70 ;  /* 0x00000046352c723e */ /* 0x000fce00000010ff */
.L_x_704:
[----:B------:R-:W-:Y:S05]  /*9760*/  BSYNC B2 ;  /* 0x0000000000027941 */ /* 0x000fea0003800000 */
.L_x_703:
[----:B0-----:R0:W-:Y:S04]  /*9770*/  STG.E.128 desc[UR40][R48.64], R40 ;  /* 0x0000002830007986 */ /* 0x0011e8000c101d28 */
[----:B--2---:R0:W-:Y:S02]  /*9780*/  @!P3 STG.E.128 desc[UR40][R50.64], R44 ;  /* 0x0000002c3200b986 */ /* 0x0041e4000c101d28 */
.L_x_702:
[----:B------:R-:W-:Y:S05]  /*9790*/  BSYNC B1 ;  /* 0x0000000000017941 */ /* 0x000fea0003800000 */
.L_x_701:
[----:B------:R-:W-:-:S13]  /*97a0*/  ISETP.NE.AND P3, PT, R9, RZ, PT ;  /* 0x000000ff0900720c */ /* 0x000fda0003f65270 */
[----:B------:R-:W-:Y:S05]  /*97b0*/  @!P3 BRA `(.L_x_655) ;  /* 0x0000000800d8b947 */ /* 0x000fea0003800000 */
[----:B0---4-:R-:W2:Y:S01]  /*97c0*/  LDL R40, [R1+0x10] ;  /* 0x0000100001287983 */ /* 0x011ea20000100800 */
[----:B------:R-:W-:Y:S01]  /*97d0*/  BSSY B1, `(.L_x_705) ;  /* 0x0000074000017945 */ /* 0x000fe20003800000 */
[----:B--2---:R-:W-:-:S04]  /*97e0*/  LOP3.LUT P4, RZ, R40, 0x1, RZ, 0xc0, !PT ;  /* 0x0000000128ff7812 */ /* 0x004fc8000788c0ff */
[----:B------:R-:W-:Y:S02]  /*97f0*/  SEL R148, R122, R148, !P4 ;  /* 0x000000947a947207 */ /* 0x000fe40006000000 */
[----:B---3--:R-:W-:Y:S02]  /*9800*/  IADD3 R49, P3, P4, R102, R126, R15 ;  /* 0x0000007e66317210 */ /* 0x008fe40007c7e00f */
[----:B------:R-:W-:Y:S02]  /*9810*/  SHF.R.S32.HI R41, RZ, 0x1f, R148 ;  /* 0x0000001fff297819 */ /* 0x000fe40000011494 */
[----:B------:R-:W-:Y:S02]  /*9820*/  IADD3.X R54, R97, R52, R11, P3, P4 ;  /* 0x0000003461367210 */ /* 0x000fe40001fe840b */
[----:B------:R-:W-:Y:S02]  /*9830*/  LEA.HI R41, R41, R148, RZ, 0x4 ;  /* 0x0000009429297211 */ /* 0x000fe400078f20ff */
[----:B------:R-:W-:-:S02]  /*9840*/  ISETP.GE.AND P4, PT, R100, R117, PT ;  /* 0x000000756400720c */ /* 0x000fc40003f86270 */
[----:B------:R-:W-:Y:S02]  /*9850*/  LEA.HI.SX32 R41, R41, R20, 0x1c ;  /* 0x0000001429297211 */ /* 0x000fe400078fe2ff */
[----:B------:R-:W-:Y:S02]  /*9860*/  LEA R48, P3, R49, R120, 0x1 ;  /* 0x0000007831307211 */ /* 0x000fe400078608ff */
[----:B------:R-:W-:Y:S01]  /*9870*/  SHF.R.S32.HI R40, RZ, 0x1f, R41 ;  /* 0x0000001fff287819 */ /* 0x000fe20000011429 */
[----:B------:R-:W-:Y:S01]  /*9880*/  IMAD.SHL.U32 R50, R41, 0x8, RZ ;  /* 0x0000000829327824 */ /* 0x000fe200078e00ff */
[----:B------:R-:W-:Y:S02]  /*9890*/  LEA.HI.X R49, R49, R121, R54, 0x1, P3 ;  /* 0x0000007931317211 */ /* 0x000fe400018f0c36 */
[----:B------:R-:W-:Y:S02]  /*98a0*/  LEA.HI R40, R40, R41, RZ, 0x3 ;  /* 0x0000002928287211 */ /* 0x000fe400078f18ff */
[----:B------:R-:W-:-:S03]  /*98b0*/  LOP3.LUT R41, R185, 0x38, R50, 0xf8, !PT ;  /* 0x00000038b9297812 */ /* 0x000fc600078ef832 */
[----:B------:R-:W-:Y:S01]  /*98c0*/  IMAD.SHL.U32 R42, R40, 0x400, RZ ;  /* 0x00000400282a7824 */ /* 0x000fe200078e00ff */
[----:B------:R-:W-:Y:S01]  /*98d0*/  LOP3.LUT R40, R41, R230, RZ, 0x3c, !PT ;  /* 0x000000e629287212 */ /* 0x000fe200078e3cff */
[----:B------:R-:W-:-:S03]  /*98e0*/  IMAD R41, R16, 0x6000, R138 ;  /* 0x0000600010297824 */ /* 0x000fc600078e028a */
[----:B------:R-:W-:Y:S01]  /*98f0*/  LOP3.LUT R42, R42, 0x7fffe000, RZ, 0xc0, !PT ;  /* 0x7fffe0002a2a7812 */ /* 0x000fe200078ec0ff */
[----:B------:R-:W-:-:S03]  /*9900*/  IMAD R41, R41, 0x2, R2 ;  /* 0x0000000229297824 */ /* 0x000fc600078e0202 */
[----:B------:R-:W-:-:S05]  /*9910*/  IADD3 R43, R40, R42, R195 ;  /* 0x0000002a282b7210 */ /* 0x000fca0007ffe0c3 */
[----:B------:R-:W-:-:S04]  /*9920*/  IMAD R43, R16, 0x6000, R43 ;  /* 0x00006000102b7824 */ /* 0x000fc800078e022b */
[----:B------:R-:W-:Y:S02]  /*9930*/  IMAD R44, R43, 0x2, R2 ;  /* 0x000000022b2c7824 */ /* 0x000fe400078e0202 */
[----:B------:R-:W0:Y:S04]  /*9940*/  LDS.128 R40, [R41+0x1c400] ;  /* 0x01c4000029287984 */ /* 0x000e280000000c00 */
[----:B------:R-:W2:Y:S01]  /*9950*/  LDS.128 R44, [R44+0x1c400] ;  /* 0x01c400002c2c7984 */ /* 0x000ea20000000c00 */
[----:B------:R-:W-:Y:S05]  /*9960*/  @P4 BRA `(.L_x_706) ;  /* 0x0000000400684947 */ /* 0x000fea0003800000 */
[----:B------:R-:W-:Y:S01]  /*9970*/  SHF.R.U64 R68, R64, 0x10, R65 ;  /* 0x0000001040447819 */ /* 0x000fe20000001241 */
[----:B--2---:R-:W-:Y:S01]  /*9980*/  IMAD.U32 R58, R45, 0x10000, RZ ;  /* 0x000100002d3a7824 */ /* 0x004fe200078e00ff */
[----:B------:R-:W-:Y:S01]  /*9990*/  SHF.R.U64 R63, R66, 0x10, R67 ;  /* 0x00000010423f7819 */ /* 0x000fe20000001243 */
[----:B0-----:R-:W-:Y:S01]  /*99a0*/  IMAD.U32 R55, R41, 0x10000, RZ ;  /* 0x0001000029377824 */ /* 0x001fe200078e00ff */
[----:B------:R-:W-:Y:S01]  /*99b0*/  SHF.R.U64 R62, R76, 0x10, R77 ;  /* 0x000000104c3e7819 */ /* 0x000fe2000000124d */
[----:B------:R-:W-:Y:S01]  /*99c0*/  IMAD.U32 R60, R47, 0x10000, RZ ;  /* 0x000100002f3c7824 */ /* 0x000fe200078e00ff */
[----:B------:R-:W-:Y:S01]  /*99d0*/  SHF.R.U32.HI R64, RZ, 0x10, R65 ;  /* 0x00000010ff407819 */ /* 0x000fe20000011641 */
[----:B------:R-:W-:Y:S01]  /*99e0*/  IMAD.U32 R57, R43, 0x10000, RZ ;  /* 0x000100002b397824 */ /* 0x000fe200078e00ff */
[----:B------:R-:W-:Y:S01]  /*99f0*/  SHF.R.U32.HI R76, RZ, 0x10, R77 ;  /* 0x00000010ff4c7819 */ /* 0x000fe2000001164d */
[----:B------:R-:W-:Y:S01]  /*9a00*/  IMAD.U32 R53, R44, 0x10000, RZ ;  /* 0x000100002c357824 */ /* 0x000fe200078e00ff */
[----:B------:R-:W-:Y:S01]  /*9a10*/  LOP3.LUT R59, R45, 0xffff0000, RZ, 0xc0, !PT ;  /* 0xffff00002d3b7812 */ /* 0x000fe200078ec0ff */
[----:B------:R-:W-:Y:S01]  /*9a20*/  IMAD.U32 R51, R40, 0x10000, RZ ;  /* 0x0001000028337824 */ /* 0x000fe200078e00ff */
[----:B------:R-:W-:-:S02]  /*9a30*/  PRMT R61, R153, 0x5410, R68 ;  /* 0x00005410993d7816 */ /* 0x000fc40000000044 */
[----:B------:R-:W-:Y:S02]  /*9a40*/  PRMT R45, R152, 0x5410, R63 ;  /* 0x00005410982d7816 */ /* 0x000fe4000000003f */
[----:B------:R-:W-:Y:S02]  /*9a50*/  PRMT R153, R153, 0x5432, R64 ;  /* 0x0000543299997816 */ /* 0x000fe40000000040 */
[C---:B------:R-:W-:Y:S02]  /*9a60*/  PRMT R63, R155.reuse, 0x5432, R76 ;  /* 0x000054329b3f7816 */ /* 0x040fe4000000004c */
[----:B------:R-:W-:Y:S01]  /*9a70*/  PRMT R155, R155, 0x5410, R62 ;  /* 0x000054109b9b7816 */ /* 0x000fe2000000003e */
[----:B------:R-:W-:Y:S01]  /*9a80*/  IMAD.U32 R62, R153, 0x10000, RZ ;  /* 0x00010000993e7824 */ /* 0x000fe200078e00ff */
[----:B------:R-:W-:Y:S01]  /*9a90*/  SHF.R.U32.HI R67, RZ, 0x10, R67 ;  /* 0x00000010ff437819 */ /* 0x000fe20000011643 */
[----:B------:R-:W-:Y:S01]  /*9aa0*/  IMAD.U32 R64, R63, 0x10000, RZ ;  /* 0x000100003f407824 */ /* 0x000fe200078e00ff */
[--C-:B------:R-:W-:Y:S01]  /*9ab0*/  SHF.R.U64 R65, R78, 0x10, R79.reuse ;  /* 0x000000104e417819 */ /* 0x100fe2000000124f */
[C---:B------:R-:W-:Y:S01]  /*9ac0*/  FMUL.FTZ R68, R58.reuse, R62 ;  /* 0x0000003e3a447220 */ /* 0x040fe20000410000 */
[----:B------:R-:W-:Y:S01]  /*9ad0*/  SHF.R.U32.HI R79, RZ, 0x10, R79 ;  /* 0x00000010ff4f7819 */ /* 0x000fe2000001164f */
[-C--:B------:R-:W-:Y:S01]  /*9ae0*/  FMUL.FTZ R66, R58, R64.reuse ;  /* 0x000000403a427220 */ /* 0x080fe20000410000 */
[----:B------:R-:W-:Y:S01]  /*9af0*/  PRMT R152, R152, 0x5432, R67 ;  /* 0x0000543298987816 */ /* 0x000fe20000000043 */
[C---:B------:R-:W-:Y:S01]  /*9b00*/  FFMA.FTZ R68, R55.reuse, R64, R68 ;  /* 0x0000004037447223 */ /* 0x040fe20000010044 */
[C---:B------:R-:W-:Y:S01]  /*9b10*/  PRMT R65, R154.reuse, 0x5410, R65 ;  /* 0x000054109a417816 */ /* 0x040fe20000000041 */
[----:B------:R-:W-:Y:S01]  /*9b20*/  FFMA.FTZ R66, R55, R62, -R66 ;  /* 0x0000003e37427223 */ /* 0x000fe20000010842 */
[----:B------:R-:W-:Y:S01]  /*9b30*/  PRMT R154, R154, 0x5432, R79 ;  /* 0x000054329a9a7816 */ /* 0x000fe2000000004f */
[----:B------:R-:W-:Y:S01]  /*9b40*/  IMAD.U32 R55, R152, 0x10000, RZ ;  /* 0x0001000098377824 */ /* 0x000fe200078e00ff */
[----:B------:R-:W-:-:S02]  /*9b50*/  LOP3.LUT R63, R63, 0xffff0000, RZ, 0xc0, !PT ;  /* 0xffff00003f3f7812 */ /* 0x000fc400078ec0ff */
[----:B------:R-:W-:Y:S01]  /*9b60*/  LOP3.LUT R153, R153, 0xffff0000, RZ, 0xc0, !PT ;  /* 0xffff000099997812 */ /* 0x000fe200078ec0ff */
[----:B------:R-:W-:Y:S02]  /*9b70*/  IMAD.U32 R58, R154, 0x10000, RZ ;  /* 0x000100009a3a7824 */ /* 0x000fe400078e00ff */
[C---:B------:R-:W-:Y:S01]  /*9b80*/  FMUL.FTZ R69, R60.reuse, R55 ;  /* 0x000000373c457220 */ /* 0x040fe20000410000 */
[----:B------:R-:W-:Y:S01]  /*9b90*/  LOP3.LUT R56, R41, 0xffff0000, RZ, 0xc0, !PT ;  /* 0xffff000029387812 */ /* 0x000fe200078ec0ff */
[----:B------:R-:W-:Y:S01]  /*9ba0*/  FMUL.FTZ R67, R59, R63 ;  /* 0x0000003f3b437220 */ /* 0x000fe20000410000 */
[----:B------:R-:W-:Y:S01]  /*9bb0*/  LOP3.LUT R47, R47, 0xffff0000, RZ, 0xc0, !PT ;  /* 0xffff00002f2f7812 */ /* 0x000fe200078ec0ff */
[----:B------:R-:W-:Y:S01]  /*9bc0*/  FMUL.FTZ R59, R59, R153 ;  /* 0x000000993b3b7220 */ /* 0x000fe20000410000 */
[-C--:B------:R-:W-:Y:S01]  /*9bd0*/  FMUL.FTZ R62, R60, R58.reuse ;  /* 0x0000003a3c3e7220 */ /* 0x080fe20000410000 */
[----:B------:R-:W-:Y:S01]  /*9be0*/  LOP3.LUT R154, R154, 0xffff0000, RZ, 0xc0, !PT ;  /* 0xffff00009a9a7812 */ /* 0x000fe200078ec0ff */
[----:B------:R-:W-:Y:S01]  /*9bf0*/  FFMA.FTZ R69, R57, R58, R69 ;  /* 0x0000003a39457223 */ /* 0x000fe20000010045 */
[----:B------:R-:W-:Y:S01]  /*9c00*/  LOP3.LUT R152, R152, 0xffff0000, RZ, 0xc0, !PT ;  /* 0xffff000098987812 */ /* 0x000fe200078ec0ff */
[----:B------:R-:W-:-:S02]  /*9c10*/  IMAD.U32 R58, R155, 0x10000, RZ ;  /* 0x000100009b3a7824 */ /* 0x000fc400078e00ff */
[C---:B------:R-:W-:Y:S01]  /*9c20*/  FFMA.FTZ R67, R56.reuse, R153, -R67 ;  /* 0x0000009938437223 */ /* 0x040fe20000010843 */
[----:B------:R-:W-:Y:S01]  /*9c30*/  FFMA.FTZ R59, R56, R63, R59 ;  /* 0x0000003f383b7223 */ /* 0x000fe2000001003b */
[----:B------:R-:W-:Y:S01]  /*9c40*/  FFMA.FTZ R62, R57, R55, -R62 ;  /* 0x00000037393e7223 */ /* 0x000fe2000001083e */
[----:B------:R-:W-:Y:S01]  /*9c50*/  LOP3.LUT R54, R43, 0xffff0000, RZ, 0xc0, !PT ;  /* 0xffff00002b367812 */ /* 0x000fe200078ec0ff */
[----:B------:R-:W-:Y:S01]  /*9c60*/  FMUL.FTZ R55, R47, R154 ;  /* 0x0000009a2f377220 */ /* 0x000fe20000410000 */
[----:B------:R-:W-:Y:S01]  /*9c70*/  IMAD.U32 R56, R61, 0x10000, RZ ;  /* 0x000100003d387824 */ /* 0x000fe200078e00ff */
[----:B------:R-:W-:Y:S01]  /*9c80*/  LOP3.LUT R44, R44, 0xffff0000, RZ, 0xc0, !PT ;  /* 0xffff00002c2c7812 */ /* 0x000fe200078ec0ff */
[----:B------:R-:W-:Y:S01]  /*9c90*/  FMUL.FTZ R47, R47, R152 ;  /* 0x000000982f2f7220 */ /* 0x000fe20000410000 */
[----:B------:R-:W-:Y:S01]  /*9ca0*/  LOP3.LUT R155, R155, 0xffff0000, RZ, 0xc0, !PT ;  /* 0xffff00009b9b7812 */ /* 0x000fe200078ec0ff */
[----:B------:R-:W-:Y:S01]  /*9cb0*/  FMUL.FTZ R60, R53, R58 ;  /* 0x0000003a353c7220 */ /* 0x000fe20000410000 */
[----:B------:R-:W-:Y:S01]  /*9cc0*/  LOP3.LUT R61, R61, 0xffff0000, RZ, 0xc0, !PT ;  /* 0xffff00003d3d7812 */ /* 0x000fe200078ec0ff */
[----:B------:R-:W-:Y:S01]  /*9cd0*/  FFMA.FTZ R55, R54, R152, -R55 ;  /* 0x0000009836377223 */ /* 0x000fe20000010837 */
[----:B------:R-:W-:Y:S01]  /*9ce0*/  LOP3.LUT R41, R40, 0xffff0000, RZ, 0xc0, !PT ;  /* 0xffff000028297812 */ /* 0x000fe200078ec0ff */
[----:B------:R-:W-:Y:S01]  /*9cf0*/  FMUL.FTZ R53, R53, R56 ;  /* 0x0000003835357220 */ /* 0x000fe20000410000 */
[----:B------:R-:W-:Y:S01]  /*9d00*/  FFMA.FTZ R154, R54, R154, R47 ;  /* 0x0000009a369a7223 */ /* 0x000fe2000001002f */
[----:B------:R-:W-:Y:S01]  /*9d10*/  FFMA.FTZ R60, R51, R56, -R60 ;  /* 0x00000038333c7223 */ /* 0x000fe2000001083c */
[----:B------:R-:W-:-:S02]  /*9d20*/  IMAD.U32 R43, R46, 0x10000, RZ ;  /* 0x000100002e2b7824 */ /* 0x000fc400078e00ff */
[C---:B------:R-:W-:Y:S01]  /*9d30*/  FMUL.FTZ R54, R44.reuse, R155 ;  /* 0x0000009b2c367220 */ /* 0x040fe20000410000 */
[-C--:B------:R-:W-:Y:S01]  /*9d40*/  FMUL.FTZ R56, R44, R61.reuse ;  /* 0x0000003d2c387220 */ /* 0x080fe20000410000 */
[----:B------:R-:W-:Y:S01]  /*9d50*/  IMAD.U32 R47, R65, 0x10000, RZ ;  /* 0x00010000412f7824 */ /* 0x000fe200078e00ff */
[----:B------:R-:W-:Y:S01]  /*9d60*/  LOP3.LUT R46, R46, 0xffff0000, RZ, 0xc0, !PT ;  /* 0xffff00002e2e7812 */ /* 0x000fe200078ec0ff */
[----:B------:R-:W-:Y:S01]  /*9d70*/  IMAD.U32 R44, R45, 0x10000, RZ ;  /* 0x000100002d2c7824 */ /* 0x000fe200078e00ff */
[----:B------:R-:W-:Y:S01]  /*9d80*/  LOP3.LUT R65, R65, 0xffff0000, RZ, 0xc0, !PT ;  /* 0xffff000041417812 */ /* 0x000fe200078ec0ff */
[C---:B------:R-:W-:Y:S01]  /*9d90*/  IMAD.U32 R40, R42.reuse, 0x10000, RZ ;  /* 0x000100002a287824 */ /* 0x040fe200078e00ff */
[----:B------:R-:W-:Y:S01]  /*9da0*/  LOP3.LUT R45, R45, 0xffff0000, RZ, 0xc0, !PT ;  /* 0xffff00002d2d7812 */ /* 0x000fe200078ec0ff */
[C---:B------:R-:W-:Y:S01]  /*9db0*/  FFMA.FTZ R61, R41.reuse, R61, -R54 ;  /* 0x0000003d293d7223 */ /* 0x040fe20000010836 */
[----:B------:R-:W-:Y:S01]  /*9dc0*/  FFMA.FTZ R56, R41, R155, R56 ;  /* 0x0000009b29387223 */ /* 0x000fe20000010038 */
[----:B------:R-:W-:Y:S01]  /*9dd0*/  LOP3.LUT R42, R42, 0xffff0000, RZ, 0xc0, !PT ;  /* 0xffff00002a2a7812 */ /* 0x000fe200078ec0ff */
[C---:B------:R-:W-:Y:S01]  /*9de0*/  FMUL.FTZ R41, R43.reuse, R47 ;  /* 0x0000002f2b297220 */ /* 0x040fe20000410000 */
[-C--:B------:R-:W-:Y:S01]  /*9df0*/  FMUL.FTZ R54, R43, R44.reuse ;  /* 0x0000002c2b367220 */ /* 0x080fe20000410000 */
[C---:B------:R-:W-:Y:S01]  /*9e00*/  FMUL.FTZ R43, R46.reuse, R65 ;  /* 0x000000412e2b7220 */ /* 0x040fe20000410000 */
[----:B------:R-:W-:Y:S01]  /*9e10*/  FMUL.FTZ R46, R46, R45 ;  /* 0x0000002d2e2e7220 */ /* 0x000fe20000410000 */
[C---:B------:R-:W-:Y:S01]  /*9e20*/  FFMA.FTZ R41, R40.reuse, R44, -R41 ;  /* 0x0000002c28297223 */ /* 0x040fe20000010829 */
[----:B------:R-:W-:Y:S01]  /*9e30*/  FFMA.FTZ R54, R40, R47, R54 ;  /* 0x0000002f28367223 */ /* 0x000fe20000010036 */
[C---:B------:R-:W-:Y:S01]  /*9e40*/  FFMA.FTZ R40, R42.reuse, R45, -R43 ;  /* 0x0000002d2a287223 */ /* 0x040fe2000001082b */
        /* <DEDUP_REMOVED lines=8> */
[----:B------:R-:W-:Y:S02]  /*9ed0*/  F2FP.BF16.F32.PACK_AB R45, R59, R68 ;  /* 0x000000443b2d723e */ /* 0x000fe400000010ff */
[----:B------:R-:W-:Y:S02]  /*9ee0*/  F2FP.BF16.F32.PACK_AB R47, R154, R69 ;  /* 0x000000459a2f723e */ /* 0x000fe400000010ff */
[----:B------:R-:W-:-:S02]  /*9ef0*/  F2FP.BF16.F32.PACK_AB R44, R56, R53 ;  /* 0x00000035382c723e */ /* 0x000fc400000010ff */
[----:B------:R-:W-:-:S07]  /*9f00*/  F2FP.BF16.F32.PACK_AB R46, R65, R54 ;  /* 0x00000036412e723e */ /* 0x000fce00000010ff */
.L_x_706:
[----:B------:R-:W-:Y:S05]  /*9f10*/  BSYNC B1 ;  /* 0x0000000000017941 */ /* 0x000fea0003800000 */
.L_x_705:
[----:B0-----:R0:W-:Y:S01]  /*9f20*/  STG.E.128 desc[UR40][R48.64], R40 ;  /* 0x0000002830007986 */ /* 0x0011e2000c101d28 */
[----:B------:R-:W-:-:S13]  /*9f30*/  ISETP.GE.AND P3, PT, R50, R147, PT ;  /* 0x000000933200720c */ /* 0x000fda0003f66270 */
[----:B------:R-:W-:Y:S05]  /*9f40*/  @P3 BRA `(.L_x_655) ;  /* 0x0000000000f43947 */ /* 0x000fea0003800000 */
[--C-:B------:R-:W-:Y:S02]  /*9f50*/  IADD3 R126, P3, P4, R102, R126, R50.reuse ;  /* 0x0000007e667e7210 */ /* 0x100fe40007c7e032 */
[----:B------:R-:W-:-:S04]  /*9f60*/  SHF.R.S32.HI R50, RZ, 0x1f, R50 ;  /* 0x0000001fff327819 */ /* 0x000fc80000011432 */
[----:B------:R-:W-:Y:S02]  /*9f70*/  IADD3.X R52, R97, R52, R50, P3, P4 ;  /* 0x0000003461347210 */ /* 0x000fe40001fe8432 */
[----:B------:R-:W-:-:S04]  /*9f80*/  LEA R120, P3, R126, R120, 0x1 ;  /* 0x000000787e787211 */ /* 0x000fc800078608ff */
[----:B------:R-:W-:-:S05]  /*9f90*/  LEA.HI.X R121, R126, R121, R52, 0x1, P3 ;  /* 0x000000797e797211 */ /* 0x000fca00018f0c34 */
[----:B--2---:R2:W-:Y:S01]  /*9fa0*/  STG.E.128 desc[UR40][R120.64], R44 ;  /* 0x0000002c78007986 */ /* 0x0045e2000c101d28 */
[----:B------:R-:W-:Y:S05]  /*9fb0*/  BRA `(.L_x_655) ;  /* 0x0000000000d87947 */ /* 0x000fea0003800000 */
.L_x_622:
[----:B------:R-:W-:-:S06]  /*9fc0*/  UISETP.NE.AND UP0, UPT, UR46, 0x3, UPT ;  /* 0x000000032e00788c */ /* 0x000fcc000bf05270 */
[----:B------:R-:W-:-:S13]  /*9fd0*/  PLOP3.LUT P2, PT, PT, PT, UP0, 0x80, 0x0 ;  /* 0x000000000000781c */ /* 0x000fda0003f4f008 */
[----:B------:R-:W-:Y:S05]  /*9fe0*/  @!P2 BRA `(.L_x_707) ;  /* 0x000000000004a947 */ /* 0x000fea0003800000 */
[----:B------:R-:W-:Y:S01]  /*9ff0*/  BPT.TRAP 0x1 ;  /* 0x000000040000795c */ /* 0x000fe20000300000 */
.L_x_707:
[----:B------:R-:W-:Y:S01]  /*a000*/  IMAD R3, R16, 0x8, R2 ;  /* 0x0000000810037824 */ /* 0x000fe200078e0202 */
[----:B------:R-:W-:Y:S01]  /*a010*/  SHF.L.U32 R0, R184, 0x1f, RZ ;  /* 0x0000001fb8007819 */ /* 0x000fe200000006ff */
[----:B------:R-:W-:Y:S01]  /*a020*/  IMAD R4, R24, -0x80, R25 ;  /* 0xffffff8018047824 */ /* 0x000fe200078e0219 */
[----:B------:R-:W-:Y:S02]  /*a030*/  BSSY B1, `(.L_x_708) ;  /* 0x0000005000017945 */ /* 0x000fe40003800000 */
[----:B------:R-:W1:Y:S02]  /*a040*/  SYNCS.PHASECHK.TRANS64.TRYWAIT P4, [R3+URZ+0x34890], R0 ;  /* 0x03489000030075a7 */ /* 0x000e64000808017f */
[----:B------:R-:W-:-:S04]  /*a050*/  VIMNMX R4, R4, 0x80, PT ;  /* 0x0000008004047848 */ /* 0x000fc80003fe0100 */
[----:B------:R-:W-:Y:S01]  /*a060*/  ISETP.GE.AND P3, PT, R17, R4, PT ;  /* 0x000000041100720c */ /* 0x000fe20003f66270 */
[----:B-1----:R-:W-:-:S12]  /*a070*/  @!P4 BRA `(.L_x_709) ;  /* 0x0000015c0034c947 */ /* 0x002fd80003800000 */
.L_x_980:
[----:B------:R-:W-:Y:S05]  /*a080*/  BSYNC B1 ;  /* 0x0000000000017941 */ /* 0x000fea0003800000 */
.L_x_708:
[----:B------:R-:W-:Y:S04]  /*a090*/  BSSY B1, `(.L_x_710) ;  /* 0x0000014000017945 */ /* 0x000fe80003800000 */
[----:B------:R-:W-:Y:S05]  /*a0a0*/  @P3 BRA `(.L_x_711) ;  /* 0x0000000000483947 */ /* 0x000fea0003800000 */
[----:B------:R-:W-:Y:S02]  /*a0b0*/  ISETP.NE.AND P4, PT, R14, RZ, PT ;  /* 0x000000ff0e00720c */ /* 0x000fe40003f85270 */
[----:B------:R-:W-:-:S11]  /*a0c0*/  ISETP.NE.AND P3, PT, R10, RZ, PT ;  /* 0x000000ff0a00720c */ /* 0x000fd60003f65270 */
[----:B0-----:R-:W0:Y:S04]  /*a0d0*/  @P4 LDS.128 R40, [R51] ;  /* 0x0000000033284984 */ /* 0x001e280000000c00 */
[----:B------:R-:W2:Y:S04]  /*a0e0*/  @P3 LDS.128 R44, [R50] ;  /* 0x00000000322c3984 */ /* 0x000ea80000000c00 */
[----:B0-----:R-:W-:Y:S01]  /*a0f0*/  @P4 STG.E.128 desc[UR40][R52.64], R40 ;  /* 0x0000002834004986 */ /* 0x001fe2000c101d28 */
[----:B------:R-:W-:-:S03]  /*a100*/  ISETP.NE.AND P4, PT, R9, RZ, PT ;  /* 0x000000ff0900720c */ /* 0x000fc60003f85270 */
[----:B--2---:R-:W-:Y:S01]  /*a110*/  @P3 STG.E.128 desc[UR40][R52.64+0x40], R44 ;  /* 0x0000402c34003986 */ /* 0x004fe2000c101d28 */
[----:B------:R-:W-:-:S09]  /*a120*/  ISETP.NE.AND P3, PT, R8, RZ, PT ;  /* 0x000000ff0800720c */ /* 0x000fd20003f65270 */
[----:B------:R-:W0:Y:S04]  /*a130*/  @P4 LDS.128 R40, [R51+0x4000] ;  /* 0x0040000033284984 */ /* 0x000e280000000c00 */
[----:B------:R-:W2:Y:S04]  /*a140*/  @P3 LDS.128 R44, [R50+0x4000] ;  /* 0x00400000322c3984 */ /* 0x000ea80000000c00 */
[----:B0-----:R-:W-:Y:S01]  /*a150*/  @P4 STG.E.128 desc[UR40][R52.64+0x80], R40 ;  /* 0x0000802834004986 */ /* 0x001fe2000c101d28 */
[----:B------:R-:W-:-:S03]  /*a160*/  ISETP.NE.AND P4, PT, R6, RZ, PT ;  /* 0x000000ff0600720c */ /* 0x000fc60003f85270 */
[----:B--2---:R-:W-:Y:S01]  /*a170*/  @P3 STG.E.128 desc[UR40][R52.64+0xc0], R44 ;  /* 0x0000c02c34003986 */ /* 0x004fe2000c101d28 */
[----:B------:R-:W-:-:S09]  /*a180*/  ISETP.NE.AND P3, PT, R7, RZ, PT ;  /* 0x000000ff0700720c */ /* 0x000fd20003f65270 */
[----:B------:R-:W0:Y:S04]  /*a190*/  @P4 LDS.128 R44, [R50+0x8000] ;  /* 0x00800000322c4984 */ /* 0x000e280000000c00 */
[----:B------:R-:W2:Y:S04]  /*a1a0*/  @P3 LDS.128 R40, [R51+0x8000] ;  /* 0x0080000033283984 */ /* 0x000ea80000000c00 */
[----:B0-----:R3:W-:Y:S04]  /*a1b0*/  @P4 STG.E.128 desc[UR40][R52.64+0x140], R44 ;  /* 0x0001402c34004986 */ /* 0x0017e8000c101d28 */
[----:B--2---:R3:W-:Y:S02]  /*a1c0*/  @P3 STG.E.128 desc[UR40][R52.64+0x100], R40 ;  /* 0x0001002834003986 */ /* 0x0047e4000c101d28 */
.L_x_711:
[----:B------:R-:W-:Y:S05]  /*a1d0*/  BSYNC B1 ;  /* 0x0000000000017941 */ /* 0x000fea0003800000 */
.L_x_710:
[----:B------:R-:W-:-:S13]  /*a1e0*/  ISETP.GE.AND P3, PT, R205, R4, PT ;  /* 0x00000004cd00720c */ /* 0x000fda0003f66270 */
[----:B------:R-:W-:Y:S05]  /*a1f0*/  @P3 BRA `(.L_x_655) ;  /* 0x0000000000483947 */ /* 0x000fea0003800000 */
[----:B------:R-:W-:Y:S02]  /*a200*/  ISETP.NE.AND P4, PT, R14, RZ, PT ;  /* 0x000000ff0e00720c */ /* 0x000fe40003f85270 */
[----:B------:R-:W-:-:S11]  /*a210*/  ISETP.NE.AND P3, PT, R9, RZ, PT ;  /* 0x000000ff0900720c */ /* 0x000fd60003f65270 */
[----:B0--3--:R-:W0:Y:S04]  /*a220*/  @P4 LDS.128 R40, [R51+0x2000] ;  /* 0x0020000033284984 */ /* 0x009e280000000c00 */
[----:B------:R-:W2:Y:S04]  /*a230*/  @P3 LDS.128 R44, [R51+0x6000] ;  /* 0x00600000332c3984 */ /* 0x000ea80000000c00 */
        /* <DEDUP_REMOVED lines=14> */
.L_x_655:
[----:B------:R-:W-:Y:S05]  /*a320*/  BSYNC B0 ;  /* 0x0000000000007941 */ /* 0x000fea0003800000 */
.L_x_621:
[----:B0-234-:R-:W0:Y:S01]  /*a330*/  S2R R40, SR_TID.X ;  /* 0x0000000000287919 */ /* 0x01de220000002100 */
[----:B------:R-:W-:Y:S01]  /*a340*/  @!PT LDS RZ, [RZ] ;  /* 0x00000000fffff984 */ /* 0x000fe20000000800 */
[----:B------:R-:W-:Y:S01]  /*a350*/  @!PT LDS RZ, [RZ] ;  /* 0x00000000fffff984 */ /* 0x000fe20000000800 */
[----:B------:R-:W-:Y:S01]  /*a360*/  @!PT LDS RZ, [RZ] ;  /* 0x00000000fffff984 */ /* 0x000fe20000000800 */
[----:B------:R-:W-:Y:S01]  /*a370*/  @!PT LDS RZ, [RZ] ;  /* 0x00000000fffff984 */ /* 0x000fe20000000800 */
[----:B------:R2:W-:Y:S06]  /*a380*/  MEMBAR.ALL.CTA ;  /* 0x0000000000007992 */ /* 0x0005ec0000008000 */
[----:B--2---:R-:W2:Y:S01]  /*a390*/  FENCE.VIEW.ASYNC.S ;  /* 0x00000000000073c6 */ /* 0x004ea20000000000 */
[----:B------:R-:W-:Y:S05]  /*a3a0*/  WARPSYNC.ALL ;  /* 0x0000000000007948 */ /* 0x000fea0003800000 */
[----:B------:R-:W-:Y:S01]  /*a3b0*/  BSSY B0, `(.L_x_712) ;  /* 0x0000009000007945 */ /* 0x000fe20003800000 */
[----:B0-----:R-:W-:Y:S01]  /*a3c0*/  LOP3.LUT R40, R40, 0x7f, RZ, 0xc0, !PT ;  /* 0x0000007f28287812 */ /* 0x001fe200078ec0ff */
[----:B--2---:R0:W-:Y:S03]  /*a3d0*/  BAR.SYNC.DEFER_BLOCKING R151, 0x80 ;  /* 0x000200970000751d */ /* 0x0041e60000010000 */
[----:B------:R-:W-:-:S13]  /*a3e0*/  ISETP.NE.AND P3, PT, R40, RZ, PT ;  /* 0x000000ff2800720c */ /* 0x000fda0003f65270 */
[----:B------:R-:W-:-:S05]  /*a3f0*/  @!P3 VIADD R40, R3, 0x348a0 ;  /* 0x000348a00328b836 */ /* 0x000fca0000000000 */
[----:B------:R-:W-:-:S04]  /*a400*/  @!P3 PRMT R40, RZ, 0x654, R40 ;  /* 0x00000654ff28b816 */ /* 0x000fc80000000028 */
[----:B------:R0:W-:Y:S01]  /*a410*/  @!P3 SYNCS.ARRIVE.TRANS64.RED.A1T0 RZ, [R40+URZ], RZ ;  /* 0x000000ff28ffb9a7 */ /* 0x0001e2000810043f */
[----:B------:R-:W-:Y:S05]  /*a420*/  @!P2 BRA `(.L_x_713) ;  /* 0x000000000004a947 */ /* 0x000fea0003800000 */
[----:B------:R-:W-:Y:S01]  /*a430*/  BPT.TRAP 0x1 ;  /* 0x000000040000795c */ /* 0x000fe20000300000 */
.L_x_713:
[----:B------:R-:W-:Y:S05]  /*a440*/  BSYNC B0 ;  /* 0x0000000000007941 */ /* 0x000fea0003800000 */
.L_x_712:
[----:B------:R-:W2:Y:S01]  /*a450*/  SYNCS.PHASECHK.TRANS64.TRYWAIT P4, [R3+URZ+0x348b0], R0 ;  /* 0x0348b000030075a7 */ /* 0x000ea2000808017f */
[----:B0-----:R-:W-:Y:S01]  /*a460*/  IMAD R40, R16, 0x4000, R32 ;  /* 0x0000400010287824 */ /* 0x001fe200078e0220 */
[----:B------:R-:W-:Y:S01]  /*a470*/  ULDC UR47, c[0x0][0x320] ;  /* 0x0000c800002f7ab9 */ /* 0x000fe20000000800 */
[----:B------:R-:W-:Y:S01]  /*a480*/  ULDC.64 UR44, c[0x0][0x328] ;  /* 0x0000ca00002c7ab9 */ /* 0x000fe20000000a00 */
[----:B------:R-:W-:Y:S01]  /*a490*/  ULDC.64 UR42, c[0x0][0x318] ;  /* 0x0000c600002a7ab9 */ /* 0x000fe20000000a00 */
[----:B------:R-:W-:Y:S01]  /*a4a0*/  BSSY B0, `(.L_x_714) ;  /* 0x0000004000007945 */ /* 0x000fe20003800000 */
[----:B------:R-:W-:Y:S01]  /*a4b0*/  ISETP.GE.AND P2, PT, R17, R4, PT ;  /* 0x000000041100720c */ /* 0x000fe20003f46270 */
[----:B------:R-:W-:Y:S02]  /*a4c0*/  IMAD.IADD R42, R124, 0x1, R40 ;  /* 0x000000017c2a7824 */ /* 0x000fe400078e0228 */
[----:B--2---:R-:W-:Y:S10]  /*a4d0*/  @!P4 BRA `(.L_x_715) ;  /* 0x000001580030c947 */ /* 0x004ff40003800000 */
.L_x_981:
[----:B------:R-:W-:Y:S05]  /*a4e0*/  BSYNC B0 ;  /* 0x0000000000007941 */ /* 0x000fea0003800000 */
.L_x_714:
[----:B------:R-:W-:Y:S01]  /*a4f0*/  BSSY B0, `(.L_x_716) ;  /* 0x0000019000007945 */ /* 0x000fe20003800000 */
[----:B01----:R-:W-:Y:S02]  /*a500*/  IMAD R0, R40, 0x2, R115 ;  /* 0x0000000228007824 */ /* 0x003fe400078e0273 */
[----:B------:R-:W-:-:S04]  /*a510*/  IMAD.WIDE R48, R24, 0x80, R118 ;  /* 0x0000008018307825 */ /* 0x000fc800078e0276 */
[----:B------:R-:W-:Y:S01]  /*a520*/  IMAD R52, R42, 0x2, R115 ;  /* 0x000000022a347824 */ /* 0x000fe200078e0273 */
[----:B------:R-:W-:Y:S06]  /*a530*/  @P2 BRA `(.L_x_717) ;  /* 0x0000000000502947 */ /* 0x000fec0003800000 */
[----:B------:R-:W-:Y:S01]  /*a540*/  IMAD R43, R49, UR44, RZ ;  /* 0x0000002c312b7c24 */ /* 0x000fe2000f8e02ff */
[----:B------:R-:W-:Y:S01]  /*a550*/  ISETP.GE.AND P4, PT, R18, UR47, PT ;  /* 0x0000002f12007c0c */ /* 0x000fe2000bf86270 */
[----:B------:R-:W-:Y:S02]  /*a560*/  IMAD.MOV.U32 R40, RZ, RZ, R104 ;  /* 0x000000ffff287224 */ /* 0x000fe400078e0068 */
[----:B------:R-:W-:Y:S02]  /*a570*/  IMAD.MOV.U32 R41, RZ, RZ, R5 ;  /* 0x000000ffff297224 */ /* 0x000fe400078e0005 */
[C---:B------:R-:W-:Y:S02]  /*a580*/  IMAD R43, R48.reuse, UR45, R43 ;  /* 0x0000002d302b7c24 */ /* 0x040fe4000f8e022b */
[----:B------:R-:W-:-:S04]  /*a590*/  IMAD.WIDE.U32 R40, R48, UR44, R40 ;  /* 0x0000002c30287c25 */ /* 0x000fc8000f8e0028 */
[----:B------:R-:W-:Y:S01]  /*a5a0*/  IMAD.IADD R41, R41, 0x1, R43 ;  /* 0x0000000129297824 */ /* 0x000fe200078e022b */
[----:B------:R-:W-:-:S04]  /*a5b0*/  LEA R50, P2, R40, UR42, 0x1 ;  /* 0x0000002a28327c11 */ /* 0x000fc8000f8408ff */
[----:B------:R-:W-:Y:S02]  /*a5c0*/  LEA.HI.X R51, R40, UR43, R41, 0x1, P2 ;  /* 0x0000002b28337c11 */ /* 0x000fe400090f0c29 */
[----:B------:R-:W-:Y:S01]  /*a5d0*/  ISETP.GE.AND P2, PT, R101, UR47, PT ;  /* 0x0000002f65007c0c */ /* 0x000fe2000bf46270 */
[----:B------:R-:W0:-:S12]  /*a5e0*/  @!P4 LDS.128 R40, [R0] ;  /* 0x000000000028c984 */ /* 0x000e180000000c00 */
[----:B------:R-:W1:Y:S04]  /*a5f0*/  @!P2 LDS.128 R44, [R52] ;  /* 0x00000000342ca984 */ /* 0x000e680000000c00 */
[----:B0-----:R-:W-:Y:S01]  /*a600*/  @!P4 STG.E.128 desc[UR40][R50.64], R40 ;  /* 0x000000283200c986 */ /* 0x001fe2000c101d28 */
[----:B------:R-:W-:-:S03]  /*a610*/  ISETP.GE.AND P4, PT, R100, UR47, PT ;  /* 0x0000002f64007c0c */ /* 0x000fc6000bf86270 */
[----:B-1----:R-:W-:Y:S01]  /*a620*/  @!P2 STG.E.128 desc[UR40][R50.64+0x40], R44 ;  /* 0x0000402c3200a986 */ /* 0x002fe2000c101d28 */
[----:B------:R-:W-:-:S09]  /*a630*/  ISETP.GE.AND P2, PT, R99, UR47, PT ;  /* 0x0000002f63007c0c */ /* 0x000fd2000bf46270 */
[----:B------:R-:W0:Y:S04]  /*a640*/  @!P4 LDS.128 R40, [R0+0x4000] ;  /* 0x004000000028c984 */ /* 0x000e280000000c00 */
[----:B------:R-:W1:Y:S04]  /*a650*/  @!P2 LDS.128 R44, [R52+0x4000] ;  /* 0x00400000342ca984 */ /* 0x000e680000000c00 */
[----:B0-----:R0:W-:Y:S04]  /*a660*/  @!P4 STG.E.128 desc[UR40][R50.64+0x80], R40 ;  /* 0x000080283200c986 */ /* 0x0011e8000c101d28 */
[----:B-1----:R0:W-:Y:S02]  /*a670*/  @!P2 STG.E.128 desc[UR40][R50.64+0xc0], R44 ;  /* 0x0000c02c3200a986 */ /* 0x0021e4000c101d28 */
.L_x_717:
[----:B------:R-:W-:Y:S05]  /*a680*/  BSYNC B0 ;  /* 0x0000000000007941 */ /* 0x000fea0003800000 */
.L_x_716:
[----:B------:R-:W-:Y:S01]  /*a690*/  ISETP.GE.AND P2, PT, R205, R4, PT ;  /* 0x00000004cd00720c */ /* 0x000fe20003f46270 */
[----:B------:R-:W-:-:S12]  /*a6a0*/  BSSY B0, `(.L_x_718) ;  /* 0x0000017000007945 */ /* 0x000fd80003800000 */
[----:B------:R-:W-:Y:S05]  /*a6b0*/  @P2 BRA `(.L_x_719) ;  /* 0x0000000000542947 */ /* 0x000fea0003800000 */
[----:B0-----:R-:W-:Y:S01]  /*a6c0*/  IADD3 R43, P2, R48, 0x40, RZ ;  /* 0x00000040302b7810 */ /* 0x001fe20007f5e0ff */
[----:B------:R-:W-:Y:S01]  /*a6d0*/  IMAD.MOV.U32 R4, RZ, RZ, R104 ;  /* 0x000000ffff047224 */ /* 0x000fe200078e0068 */
[----:B------:R-:W-:-:S03]  /*a6e0*/  ISETP.GE.AND P4, PT, R18, UR47, PT ;  /* 0x0000002f12007c0c */ /* 0x000fc6000bf86270 */
[----:B------:R-:W-:Y:S02]  /*a6f0*/  IMAD.X R48, RZ, RZ, R49, P2 ;  /* 0x000000ffff307224 */ /* 0x000fe400010e0631 */
[----:B------:R-:W-:-:S04]  /*a700*/  IMAD.WIDE.U32 R40, R43, UR44, R4 ;  /* 0x0000002c2b287c25 */ /* 0x000fc8000f8e0004 */
[----:B------:R-:W-:-:S04]  /*a710*/  IMAD R48, R48, UR44, RZ ;  /* 0x0000002c30307c24 */ /* 0x000fc8000f8e02ff */
[----:B------:R-:W-:Y:S01]  /*a720*/  IMAD R43, R43, UR45, R48 ;  /* 0x0000002d2b2b7c24 */ /* 0x000fe2000f8e0230 */
[----:B------:R-:W-:-:S03]  /*a730*/  LEA R48, P2, R40, UR42, 0x1 ;  /* 0x0000002a28307c11 */ /* 0x000fc6000f8408ff */
[----:B------:R-:W-:-:S05]  /*a740*/  IMAD.IADD R41, R41, 0x1, R43 ;  /* 0x0000000129297824 */ /* 0x000fca00078e022b */
[----:B------:R-:W-:Y:S02]  /*a750*/  LEA.HI.X R49, R40, UR43, R41, 0x1, P2 ;  /* 0x0000002b28317c11 */ /* 0x000fe400090f0c29 */
[----:B------:R-:W-:Y:S01]  /*a760*/  ISETP.GE.AND P2, PT, R100, UR47, PT ;  /* 0x0000002f64007c0c */ /* 0x000fe2000bf46270 */
[----:B------:R-:W0:-:S12]  /*a770*/  @!P4 LDS.128 R40, [R0+0x2000] ;  /* 0x002000000028c984 */ /* 0x000e180000000c00 */
[----:B------:R-:W1:Y:S04]  /*a780*/  @!P2 LDS.128 R44, [R0+0x6000] ;  /* 0x00600000002ca984 */ /* 0x000e680000000c00 */
        /* <DEDUP_REMOVED lines=8> */
.L_x_719:
[----:B------:R-:W-:Y:S05]  /*a810*/  BSYNC B0 ;  /* 0x0000000000007941 */ /* 0x000fea0003800000 */
.L_x_718:
[----:B------:R-:W3:Y:S01]  /*a820*/  LDL R0, [R1+0x10] ;  /* 0x0000100001007983 */ /* 0x000ee20000100800 */
[----:B------:R-:W-:Y:S01]  /*a830*/  @!P3 VIADD R3, R3, 0x348c0 ;  /* 0x000348c00303b836 */ /* 0x000fe20000000000 */
[----:B------:R-:W-:Y:S01]  /*a840*/  PLOP3.LUT P2, PT, PT, PT, PT, 0x8, 0x0 ;  /* 0x000000000000781c */ /* 0x000fe20003f4e170 */
[----:B------:R-:W-:Y:S01]  /*a850*/  VIADD R16, R16, 0x1 ;  /* 0x0000000110107836 */ /* 0x000fe20000000000 */
[----:B------:R-:W-:Y:S01]  /*a860*/  @!PT LDS RZ, [RZ] ;  /* 0x00000000fffff984 */ /* 0x000fe20000000800 */
[----:B------:R-:W-:Y:S01]  /*a870*/  @!PT LDS RZ, [RZ] ;  /* 0x00000000fffff984 */ /* 0x000fe20000000800 */
[----:B------:R-:W-:Y:S01]  /*a880*/  @!PT LDS RZ, [RZ] ;  /* 0x00000000fffff984 */ /* 0x000fe20000000800 */
[----:B------:R-:W-:Y:S01]  /*a890*/  @!PT LDS RZ, [RZ] ;  /* 0x00000000fffff984 */ /* 0x000fe20000000800 */
[----:B------:R1:W-:Y:S06]  /*a8a0*/  MEMBAR.ALL.CTA ;  /* 0x0000000000007992 */ /* 0x0003ec0000008000 */
[----:B-1----:R-:W1:Y:S01]  /*a8b0*/  FENCE.VIEW.ASYNC.S ;  /* 0x00000000000073c6 */ /* 0x002e620000000000 */
[----:B------:R-:W-:Y:S01]  /*a8c0*/  @!P3 PRMT R3, RZ, 0x654, R3 ;  /* 0x00000654ff03b816 */ /* 0x000fe20000000003 */
[----:B-1----:R1:W-:Y:S06]  /*a8d0*/  BAR.SYNC.DEFER_BLOCKING R151, 0x80 ;  /* 0x000200970000751d */ /* 0x0023ec0000010000 */
[----:B------:R4:W-:Y:S01]  /*a8e0*/  @!P3 SYNCS.ARRIVE.TRANS64.RED.A1T0 RZ, [R3+URZ], RZ ;  /* 0x000000ff03ffb9a7 */ /* 0x0009e2000810043f */
[----:B------:R-:W-:-:S04]  /*a8f0*/  ISETP.NE.AND P3, PT, R16, 0x2, PT ;  /* 0x000000021000780c */ /* 0x000fc80003f65270 */
[----:B------:R-:W-:Y:S02]  /*a900*/  SEL R16, R16, RZ, P3 ;  /* 0x000000ff10107207 */ /* 0x000fe40001800000 */
[----:B----4-:R-:W-:-:S04]  /*a910*/  SEL R3, RZ, 0x1, P3 ;  /* 0x00000001ff037807 */ /* 0x010fc80001800000 */
[----:B------:R-:W-:Y:S02]  /*a920*/  LOP3.LUT R184, R184, R3, RZ, 0x3c, !PT ;  /* 0x00000003b8b87212 */ /* 0x000fe400078e3cff */
[----:B---3--:R-:W-:-:S13]  /*a930*/  LOP3.LUT P4, RZ, R0, 0x2, RZ, 0xc0, !PT ;  /* 0x0000000200ff7812 */ /* 0x008fda000788c0ff */
[----:B-1----:R-:W-:Y:S05]  /*a940*/  @P4 BRA `(.L_x_720) ;  /* 0xffffff7c00944947 */ /* 0x002fea000383ffff */
.L_x_616:
[----:B------:R-:W-:Y:S01]  /*a950*/  BSSY B0, `(.L_x_721) ;  /* 0x000002a000007945 */ /* 0x000fe20003800000 */
[----:B------:R-:W-:Y:S02]  /*a960*/  ISETP.GE.AND P1, PT, R150, 0x1, PT ;  /* 0x000000019600780c */ /* 0x000fe40003f26270 */
[----:B------:R-:W-:Y:S02]  /*a970*/  CS2R R88, SRZ ;  /* 0x0000000000587805 */ /* 0x000fe4000001ff00 */
[----:B------:R-:W-:Y:S02]  /*a980*/  PLOP3.LUT P0, PT, PT, PT, PT, 0x80, 0x0 ;  /* 0x000000000000781c */ /* 0x000fe40003f0f070 */
        /* <DEDUP_REMOVED lines=20> */
[----:B0-----:R-:W-:-:S02]  /*aad0*/  CS2R R50, SRZ ;  /* 0x0000000000327805 */ /* 0x001fc4000001ff00 */
[----:B--2---:R-:W-:Y:S02]  /*aae0*/  CS2R R48, SRZ ;  /* 0x0000000000307805 */ /* 0x004fe4000001ff00 */
[----:B------:R-:W-:Y:S02]  /*aaf0*/  CS2R R46, SRZ ;  /* 0x00000000002e7805 */ /* 0x000fe4000001ff00 */
[----:B------:R-:W-:Y:S02]  /*ab00*/  CS2R R44, SRZ ;  /* 0x00000000002c7805 */ /* 0x000fe4000001ff00 */
[----:B------:R-:W-:Y:S02]  /*ab10*/  CS2R R42, SRZ ;  /* 0x00000000002a7805 */ /* 0x000fe4000001ff00 */
[----:B------:R-:W-:Y:S02]  /*ab20*/  CS2R R40, SRZ ;  /* 0x0000000000287805 */ /* 0x000fe4000001ff00 */
[----:B------:R-:W-:Y:S01]  /*ab30*/  CS2R R36, SRZ ;  /* 0x0000000000247805 */ /* 0x000fe2000001ff00 */
[----:B------:R-:W-:-:S02]  /*ab40*/  IMAD.MOV.U32 R91, RZ, RZ, RZ ;  /* 0x000000ffff5b7224 */ /* 0x000fc400078e00ff */
[----:B------:R-:W-:Y:S02]  /*ab50*/  IMAD.MOV.U32 R0, RZ, RZ, RZ ;  /* 0x000000ffff007224 */ /* 0x000fe400078e00ff */
[----:B------:R-:W-:Y:S02]  /*ab60*/  IMAD.MOV.U32 R26, RZ, RZ, RZ ;  /* 0x000000ffff1a7224 */ /* 0x000fe400078e00ff */
[----:B------:R-:W-:Y:S02]  /*ab70*/  IMAD.MOV.U32 R93, RZ, RZ, RZ ;  /* 0x000000ffff5d7224 */ /* 0x000fe400078e00ff */
[----:B------:R-:W-:Y:S02]  /*ab80*/  IMAD.MOV.U32 R3, RZ, RZ, RZ ;  /* 0x000000ffff037224 */ /* 0x000fe400078e00ff */
[----:B------:R-:W-:Y:S02]  /*ab90*/  IMAD.MOV.U32 R10, RZ, RZ, RZ ;  /* 0x000000ffff0a7224 */ /* 0x000fe400078e00ff */
[----:B------:R-:W-:-:S02]  /*aba0*/  IMAD.MOV.U32 R28, RZ, RZ, RZ ;  /* 0x000000ffff1c7224 */ /* 0x000fc400078e00ff */
[----:B------:R-:W-:Y:S01]  /*abb0*/  IMAD.MOV.U32 R95, RZ, RZ, RZ ;  /* 0x000000ffff5f7224 */ /* 0x000fe200078e00ff */
[----:B------:R-:W-:Y:S06]  /*abc0*/  @P2 BRA `(.L_x_722) ;  /* 0x0000000000082947 */ /* 0x000fec0003800000 */
[----:B------:R-:W0:Y:S02]  /*abd0*/  FENCE.VIEW.ASYNC.G ;  /* 0x00000000000073c6 */ /* 0x000e240000000100 */
[----:B0-----:R-:W-:Y:S06]  /*abe0*/  BAR.ARV 0xc, 0x180 ;  /* 0x0306000000007b1d */ /* 0x001fec0000002000 */
.L_x_722:
[----:B------:R-:W-:Y:S05]  /*abf0*/  BSYNC B0 ;  /* 0x0000000000007941 */ /* 0x000fea0003800000 */
.L_x_721:
[----:B------:R-:W-:Y:S02]  /*ac00*/  IMAD.MOV.U32 R11, RZ, RZ, RZ ;  /* 0x000000ffff0b7224 */ /* 0x000fe400078e00ff */
[----:B------:R-:W-:Y:S01]  /*ac10*/  IMAD.MOV.U32 R24, RZ, RZ, RZ ;  /* 0x000000ffff187224 */ /* 0x000fe200078e00ff */
[----:B------:R-:W-:Y:S06]  /*ac20*/  @!P1 BRA `(.L_x_723) ;  /* 0x000000b800809947 */ /* 0x000fec0003800000 */
[----:B------:R-:W0:Y:S02]  /*ac30*/  SHFL.IDX PT, R0, R231, RZ, 0x1f ;  /* 0x00001fffe7007589 */ /* 0x000e2400000e0000 */
[----:B0-----:R-:W-:-:S04]  /*ac40*/  LEA.HI R3, R0, R0, RZ, 0x1 ;  /* 0x0000000000037211 */ /* 0x001fc800078f08ff */
[----:B------:R-:W-:-:S05]  /*ac50*/  LOP3.LUT R3, R3, 0x1e, RZ, 0xc0, !PT ;  /* 0x0000001e03037812 */ /* 0x000fca00078ec0ff */
[----:B------:R-:W-:Y:S02]  /*ac60*/  IMAD.IADD R3, R0, 0x1, -R3 ;  /* 0x0000000100037824 */ /* 0x000fe400078e0a03 */
[----:B------:R-:W-:-:S03]  /*ac70*/  IMAD.U32 R0, RZ, RZ, UR60 ;  /* 0x0000003cff007e24 */ /* 0x000fc6000f8e00ff */
[----:B------:R-:W-:Y:S02]  /*ac80*/  LEA R3, R3, UR60, 0xd ;  /* 0x0000003c03037c11 */ /* 0x000fe4000f8e68ff */
[----:B------:R-:W-:Y:S02]  /*ac90*/  LOP3.LUT P0, RZ, R0, 0x3ff, RZ, 0xc0, !PT ;  /* 0x000003ff00ff7812 */ /* 0x000fe4000780c0ff */
[----:B------:R-:W-:Y:S02]  /*aca0*/  SHF.R.U32.HI R3, RZ, 0x4, R3 ;  /* 0x00000004ff037819 */ /* 0x000fe40000011603 */
[----:B------:R-:W-:Y:S02]  /*acb0*/  P2R R24, PR, RZ, 0x1 ;  /* 0x00000001ff187803 */ /* 0x000fe40000000000 */
[----:B------:R-:W-:-:S07]  /*acc0*/  LOP3.LUT R36, R3, 0x3fff, RZ, 0xc0, !PT ;  /* 0x00003fff03247812 */ /* 0x000fce00078ec0ff */
        /* <DEDUP_REMOVED lines=17> */
.L_x_724:
[----:B------:R-:W-:Y:S02]  /*ade0*/  ULDC UR4, c[0x0][0x3f4] ;  /* 0x0000fd0000047ab9 */ /* 0x000fe40000000800 */
[----:B------:R-:W-:-:S13]  /*adf0*/  ISETP.LT.AND P0, PT, RZ, UR4, PT ;  /* 0x00000004ff007c0c */ /* 0x000fda000bf01270 */
[----:B------:R-:W-:Y:S05]  /*ae00*/  @P0 BRA `(.L_x_725) ;  /* 0x00000000003c0947 */ /* 0x000fea0003800000 */
[----:B------:R-:W-:-:S04]  /*ae10*/  LEA.HI R0, R204, R204, RZ, 0x1 ;  /* 0x000000cccc007211 */ /* 0x000fc800078f08ff */
[----:B------:R-:W-:-:S05]  /*ae20*/  LOP3.LUT R3, R0, 0xfffffffe, RZ, 0xc0, !PT ;  /* 0xfffffffe00037812 */ /* 0x000fca00078ec0ff */
[----:B------:R-:W-:-:S05]  /*ae30*/  IMAD.IADD R3, R204, 0x1, -R3 ;  /* 0x00000001cc037824 */ /* 0x000fca00078e0a03 */
[----:B------:R-:W-:-:S04]  /*ae40*/  SHF.L.U32 R3, R3, 0x1f, RZ ;  /* 0x0000001f03037819 */ /* 0x000fc800000006ff */
[----:B------:R0:W1:Y:S03]  /*ae50*/  SYNCS.PHASECHK.TRANS64.TRYWAIT P0, [R2+URZ+0x34800], R3 ;  /* 0x03480003020075a7 */ /* 0x000066000800017f */
[----:B-1----:R-:W-:Y:S05]  /*ae60*/  @!P0 NANOSLEEP.SYNCS 0x989680 ;  /* 0x009896800000895d */ /* 0x002fea0003900000 */
[----:B------:R-:W1:Y:S01]  /*ae70*/  @!P0 SYNCS.PHASECHK.TRANS64 P0, [R2+URZ+0x34800], R3 ;  /* 0x03480003020085a7 */ /* 0x000e62000800007f */
[----:B------:R-:W-:Y:S04]  /*ae80*/  BSSY B0, `(.L_x_726) ;  /* 0x0000006000007945 */ /* 0x000fe80003800000 */
[----:B-1----:R-:W-:Y:S05]  /*ae90*/  @P0 BRA `(.L_x_727) ;  /* 0x0000000000100947 */ /* 0x002fea0003800000 */
.L_x_728:
[----:B-1----:R1:W2:Y:S02]  /*aea0*/  SYNCS.PHASECHK.TRANS64.TRYWAIT P0, [R2+URZ+0x34800], R3 ;  /* 0x03480003020075a7 */ /* 0x0022a4000800017f */
[----:B--2---:R-:W-:Y:S05]  /*aeb0*/  @!P0 NANOSLEEP.SYNCS 0x989680 ;  /* 0x009896800000895d */ /* 0x004fea0003900000 */
[----:B------:R-:W2:Y:S02]  /*aec0*/  @!P0 SYNCS.PHASECHK.TRANS64 P0, [R2+URZ+0x34800], R3 ;  /* 0x03480003020085a7 */ /* 0x000ea4000800007f */
[----:B--2---:R-:W-:Y:S05]  /*aed0*/  @!P0 BRA `(.L_x_728) ;  /* 0xfffffffc00f08947 */ /* 0x004fea000383ffff */
.L_x_727:
[----:B------:R-:W-:Y:S05]  /*aee0*/  BSYNC B0 ;  /* 0x0000000000007941 */ /* 0x000fea0003800000 */
.L_x_726:
[----:B------:R-:W-:Y:S05]  /*aef0*/  BRA `(.L_x_729) ;  /* 0x0000005800487947 */ /* 0x000fea0003800000 */
.L_x_725:
[----:B-----5:R-:W-:Y:S01]  /*af00*/  SHF.R.S32.HI R0, RZ, 0x1f, R144 ;  /* 0x0000001fff007819 */ /* 0x020fe20000011490 */
[----:B------:R-:W-:Y:S01]  /*af10*/  ULDC.64 UR4, c[0x0][0x3f8] ;  /* 0x0000fe0000047ab9 */ /* 0x000fe20000000a00 */
[----:B------:R-:W-:Y:S01]  /*af20*/  ULDC.64 UR6, c[0x0][0x408] ;  /* 0x0001020000067ab9 */ /* 0x000fe20000000a00 */
[----:B------:R-:W-:Y:S01]  /*af30*/  ISETP.NE.AND P2, PT, R24, RZ, PT ;  /* 0x000000ff1800720c */ /* 0x000fe20003f45270 */
[----:B------:R-:W-:-:S04]  /*af40*/  IMAD.WIDE.U32 R4, R144, UR4, RZ ;  /* 0x0000000490047c25 */ /* 0x000fc8000f8e00ff */
[C---:B------:R-:W-:Y:S02]  /*af50*/  IMAD R3, R0.reuse, UR4, RZ ;  /* 0x0000000400037c24 */ /* 0x040fe4000f8e02ff */
[----:B------:R-:W-:Y:S02]  /*af60*/  IMAD R9, R0, UR6, RZ ;  /* 0x0000000600097c24 */ /* 0x000fe4000f8e02ff */
[C---:B------:R-:W-:Y:S01]  /*af70*/  IMAD R3, R144.reuse, UR5, R3 ;  /* 0x0000000590037c24 */ /* 0x040fe2000f8e0203 */
[----:B------:R-:W-:Y:S01]  /*af80*/  ULDC.64 UR4, c[0x0][0x3e8] ;  /* 0x0000fa0000047ab9 */ /* 0x000fe20000000a00 */
[----:B------:R-:W-:Y:S01]  /*af90*/  IMAD.WIDE.U32 R6, R144, UR6, RZ ;  /* 0x0000000690067c25 */ /* 0x000fe2000f8e00ff */
[----:B------:R-:W-:-:S03]  /*afa0*/  LEA R24, P0, R4, UR4, 0x1 ;  /* 0x0000000404187c11 */ /* 0x000fc6000f8008ff */
[----:B------:R-:W-:Y:S01]  /*afb0*/  IMAD R9, R144, UR7, R9 ;  /* 0x0000000790097c24 */ /* 0x000fe2000f8e0209 */
[----:B------:R-:W-:Y:S01]  /*afc0*/  ULDC.64 UR6, c[0x0][0x400] ;  /* 0x0001000000067ab9 */ /* 0x000fe20000000a00 */
[----:B------:R-:W-:Y:S01]  /*afd0*/  IMAD.IADD R25, R3, 0x1, R5 ;  /* 0x0000000103197824 */ /* 0x000fe200078e0205 */
[----:B------:R-:W-:Y:S01]  /*afe0*/  LEA R26, P1, R6, UR6, 0x1 ;  /* 0x00000006061a7c11 */ /* 0x000fe2000f8208ff */
[----:B------:R-:W-:-:S03]  /*aff0*/  IMAD.IADD R27, R9, 0x1, R7 ;  /* 0x00000001091b7824 */ /* 0x000fc600078e0207 */
[----:B------:R-:W-:Y:S02]  /*b000*/  LEA.HI.X R25, R4, UR5, R25, 0x1, P0 ;  /* 0x0000000504197c11 */ /* 0x000fe400080f0c19 */
[----:B------:R-:W-:Y:S01]  /*b010*/  LEA.HI.X R27, R6, UR7, R27, 0x1, P1 ;  /* 0x00000007061b7c11 */ /* 0x000fe200088f0c1b */
[----:B------:R-:W-:Y:S06]  /*b020*/  @!P2 BRA `(.L_x_730) ;  /* 0x000000000040a947 */ /* 0x000fec0003800000 */
        /* <DEDUP_REMOVED lines=16> */
.L_x_730:
[----:B------:R-:W-:Y:S01]  /*b130*/  ULDC.U8 UR4, c[0x0][0x410] ;  /* 0x0001040000047ab9 */ /* 0x000fe20000000000 */
[----:B------:R-:W-:Y:S01]  /*b140*/  BSSY B0, `(.L_x_731) ;  /* 0x0000565000007945 */ /* 0x000fe20003800000 */
[----:B------:R-:W-:Y:S01]  /*b150*/  ISETP.NE.AND P0, PT, RZ, UR4, PT ;  /* 0x00000004ff007c0c */ /* 0x000fe2000bf05270 */
[----:B------:R-:W-:-:S12]  /*b160*/  IMAD R6, R125, 0x80, R17 ;  /* 0x000000807d067824 */ /* 0x000fd800078e0211 */
[----:B------:R-:W-:Y:S05]  /*b170*/  @!P0 BRA `(.L_x_732) ;  /* 0x0000002800a08947 */ /* 0x000fea0003800000 */
[----:B------:R-:W-:-:S03]  /*b180*/  UMOV UR4, 0xffffffff ;  /* 0xffffffff00047882 */ /* 0x000fc60000000000 */
[----:B------:R-:W-:Y:S05]  /*b190*/  BRA.DIV UR4, `(.L_x_733) ;  /* 0x0000014e04147947 */ /* 0x000fea000b800000 */
[----:B------:R0:W1:Y:S04]  /*b1a0*/  SHFL.IDX PT, R0, R25, RZ, 0x1c1f ;  /* 0x001c1fff19007589 */ /* 0x00006800000e0000 */
[----:B------:R0:W2:Y:S04]  /*b1b0*/  SHFL.IDX PT, R3, R24, RZ, 0x1c1f ;  /* 0x001c1fff18037589 */ /* 0x0000a800000e0000 */
[----:B------:R0:W3:Y:S04]  /*b1c0*/  SHFL.IDX PT, R4, R27, RZ, 0x1c1f ;  /* 0x001c1fff1b047589 */ /* 0x0000e800000e0000 */
[----:B------:R0:W4:Y:S02]  /*b1d0*/  SHFL.IDX PT, R5, R26, RZ, 0x1c1f ;  /* 0x001c1fff1a057589 */ /* 0x00012400000e0000 */
.L_x_987:
[----:B------:R-:W-:Y:S01]  /*b1e0*/  ULDC UR4, c[0x0][0x448] ;  /* 0x0001120000047ab9 */ /* 0x000fe20000000800 */
[----:B------:R-:W-:Y:S01]  /*b1f0*/  LOP3.LUT R8, R191, 0x18, R18, 0xf8, !PT ;  /* 0x00000018bf087812 */ /* 0x000fe200078ef812 */
[----:B------:R-:W-:Y:S01]  /*b200*/  IMAD R37, R149, UR4, RZ ;  /* 0x0000000495257c24 */ /* 0x000fe2000f8e02ff */
[----:B------:R-:W-:Y:S01]  /*b210*/  BSSY B1, `(.L_x_734) ;  /* 0x000004f000017945 */ /* 0x000fe20003800000 */
[----:B------:R-:W-:Y:S02]  /*b220*/  LOP3.LUT P0, RZ, R213, 0x4, RZ, 0xc0, !PT ;  /* 0x00000004d5ff7812 */ /* 0x000fe4000780c0ff */
[----:B0-----:R-:W-:Y:S02]  /*b230*/  CS2R R24, SRZ ;  /* 0x0000000000187805 */ /* 0x001fe4000001ff00 */
[----:B------:R-:W-:Y:S02]  /*b240*/  LOP3.LUT R9, R8, R193, RZ, 0x3c, !PT ;  /* 0x000000c108097212 */ /* 0x000fe400078e3cff */
[----:B------:R-:W-:-:S02]  /*b250*/  CS2R R12, SRZ ;  /* 0x00000000000c7805 */ /* 0x000fc4000001ff00 */
[----:B------:R-:W-:Y:S01]  /*b260*/  ISETP.GE.AND P1, PT, R6, R37, PT ;  /* 0x000000250600720c */ /* 0x000fe20003f26270 */
[----:B------:R-:W-:Y:S01]  /*b270*/  IMAD R37, R125, -0x80, R37 ;  /* 0xffffff807d257824 */ /* 0x000fe200078e0225 */
[----:B------:R-:W-:Y:S01]  /*b280*/  CS2R R6, SRZ ;  /* 0x0000000000067805 */ /* 0x000fe2000001ff00 */
[----:B------:R-:W-:Y:S01]  /*b290*/  IMAD R9, R192, 0x200, R9 ;  /* 0x00000200c0097824 */ /* 0x000fe200078e0209 */
[----:B------:R-:W-:Y:S02]  /*b2a0*/  CS2R R14, SRZ ;  /* 0x00000000000e7805 */ /* 0x000fe4000001ff00 */
[----:B------:R-:W-:Y:S02]  /*b2b0*/  CS2R R20, SRZ ;  /* 0x0000000000147805 */ /* 0x000fe4000001ff00 */
[----:B------:R-:W-:Y:S01]  /*b2c0*/  CS2R R10, SRZ ;  /* 0x00000000000a7805 */ /* 0x000fe2000001ff00 */
[----:B------:R-:W-:Y:S01]  /*b2d0*/  IMAD R9, R9, 0x2, R2 ;  /* 0x0000000209097824 */ /* 0x000fe200078e0202 */
[----:B------:R-:W-:-:S02]  /*b2e0*/  CS2R R30, SRZ ;  /* 0x00000000001e7805 */ /* 0x000fc4000001ff00 */
[----:B------:R-:W-:Y:S02]  /*b2f0*/  CS2R R32, SRZ ;  /* 0x0000000000207805 */ /* 0x000fe4000001ff00 */
[----:B------:R-:W-:Y:S02]  /*b300*/  CS2R R34, SRZ ;  /* 0x0000000000227805 */ /* 0x000fe4000001ff00 */
[----:B------:R-:W-:Y:S02]  /*b310*/  CS2R R38, SRZ ;  /* 0x0000000000267805 */ /* 0x000fe4000001ff00 */
[----:B------:R-:W-:Y:S01]  /*b320*/  CS2R R28, SRZ ;  /* 0x00000000001c7805 */ /* 0x000fe2000001ff00 */
[C---:B------:R-:W-:Y:S01]  /*b330*/  VIADD R52, R9.reuse, 0x10400 ;  /* 0x0001040009347836 */ /* 0x040fe20000000000 */
[----:B------:R-:W-:Y:S01]  /*b340*/  CS2R R26, SRZ ;  /* 0x00000000001a7805 */ /* 0x000fe2000001ff00 */
[----:B------:R-:W-:Y:S01]  /*b350*/  VIADD R8, R9, 0x10440 ;  /* 0x0001044009087836 */ /* 0x000fe20000000000 */
[----:B------:R-:W-:Y:S06]  /*b360*/  @P1 BRA `(.L_x_735) ;  /* 0x0000000000e41947 */ /* 0x000fec0003800000 */
[----:B------:R-:W-:Y:S01]  /*b370*/  ULDC UR4, c[0x0][0x3f4] ;  /* 0x0000fd0000047ab9 */ /* 0x000fe20000000800 */
[----:B------:R-:W-:Y:S02]  /*b380*/  CS2R R30, SRZ ;  /* 0x00000000001e7805 */ /* 0x000fe4000001ff00 */
[----:B------:R-:W-:Y:S02]  /*b390*/  ISETP.GE.AND P2, PT, R22, UR4, PT ;  /* 0x0000000416007c0c */ /* 0x000fe4000bf46270 */
[----:B------:R-:W-:Y:S02]  /*b3a0*/  CS2R R6, SRZ ;  /* 0x0000000000067805 */ /* 0x000fe4000001ff00 */
[----:B------:R-:W-:Y:S02]  /*b3b0*/  ISETP.GE.AND P3, PT, R187, UR4, PT ;  /* 0x00000004bb007c0c */ /* 0x000fe4000bf66270 */
[----:B------:R-:W-:Y:S02]  /*b3c0*/  CS2R R32, SRZ ;  /* 0x0000000000207805 */ /* 0x000fe4000001ff00 */
[----:B------:R-:W-:-:S05]  /*b3d0*/  ISETP.GE.AND P4, PT, R186, UR4, PT ;  /* 0x00000004ba007c0c */ /* 0x000fca000bf86270 */
[----:B--2---:R-:W-:Y:S02]  /*b3e0*/  @!P2 IMAD.MOV.U32 R10, RZ, RZ, R3 ;  /* 0x000000ffff0aa224 */ /* 0x004fe400078e0003 */
[----:B-1----:R-:W-:Y:S02]  /*b3f0*/  @!P2 IMAD.MOV.U32 R11, RZ, RZ, R0 ;  /* 0x000000ffff0ba224 */ /* 0x002fe400078e0000 */
[----:B------:R-:W-:Y:S01]  /*b400*/  @!P3 IADD3 R14, P1, R3, R216, RZ ;  /* 0x000000d8030eb210 */ /* 0x000fe20007f3e0ff */
[----:B----4-:R-:W-:Y:S02]  /*b410*/  @!P2 IMAD.MOV.U32 R12, RZ, RZ, R5 ;  /* 0x000000ffff0ca224 */ /* 0x010fe400078e0005 */
[----:B---3--:R-:W-:Y:S02]  /*b420*/  @!P2 IMAD.MOV.U32 R13, RZ, RZ, R4 ;  /* 0x000000ffff0da224 */ /* 0x008fe400078e0004 */
[----:B------:R-:W-:-:S04]  /*b430*/  @!P2 IMAD.WIDE R10, R22, 0x2, R10 ;  /* 0x00000002160aa825 */ /* 0x000fc800078e020a */
[----:B------:R-:W-:Y:S01]  /*b440*/  @!P2 IMAD.WIDE R12, R22, 0x2, R12 ;  /* 0x00000002160ca825 */ /* 0x000fe200078e020c */
[----:B------:R-:W5:Y:S03]  /*b450*/  @!P2 LD.E.64 R30, desc[UR40][R10.64] ;  /* 0x000000280a1ea980 */ /* 0x000f66000c101b00 */
[----:B------:R-:W-:Y:S01]  /*b460*/  @!P3 IMAD.X R15, R0, 0x1, R215, P1 ;  /* 0x00000001000fb824 */ /* 0x000fe200008e06d7 */
[----:B------:R0:W5:Y:S01]  /*b470*/  @!P2 LD.E.64 R6, desc[UR40][R12.64] ;  /* 0x000000280c06a980 */ /* 0x000162000c101b00 */
[----:B------:R-:W-:Y:S02]  /*b480*/  @!P3 IADD3 R20, P1, R5, R216, RZ ;  /* 0x000000d80514b210 */ /* 0x000fe40007f3e0ff */
[----:B------:R-:W-:Y:S02]  /*b490*/  ISETP.GE.AND P2, PT, R189, UR4, PT ;  /* 0x00000004bd007c0c */ /* 0x000fe4000bf46270 */
[----:B------:R-:W-:-:S02]  /*b4a0*/  CS2R R24, SRZ ;  /* 0x0000000000187805 */ /* 0x000fc4000001ff00 */
[-C--:B------:R-:W-:Y:S02]  /*b4b0*/  @!P4 IADD3 R26, P5, R3, R218.reuse, RZ ;  /* 0x000000da031ac210 */ /* 0x080fe40007fbe0ff */
[----:B------:R-:W-:Y:S01]  /*b4c0*/  @!P4 IADD3 R40, P6, R5, R218, RZ ;  /* 0x000000da0528c210 */ /* 0x000fe20007fde0ff */
[----:B------:R-:W-:Y:S01]  /*b4d0*/  @!P3 IMAD.X R21, R4, 0x1, R215, P1 ;  /* 0x000000010415b824 */ /* 0x000fe200008e06d7 */
[----:B------:R-:W-:Y:S02]  /*b4e0*/  CS2R R34, SRZ ;  /* 0x0000000000227805 */ /* 0x000fe4000001ff00 */
[----:B0-----:R-:W-:Y:S01]  /*b4f0*/  CS2R R12, SRZ ;  /* 0x00000000000c7805 */ /* 0x001fe2000001ff00 */
[--C-:B------:R-:W-:Y:S01]  /*b500*/  @!P4 IMAD.X R27, R0, 0x1, R217.reuse, P5 ;  /* 0x00000001001bc824 */ /* 0x100fe200028e06d9 */
[----:B------:R0:W5:Y:S01]  /*b510*/  @!P3 LD.E.64 R32, desc[UR40][R14.64] ;  /* 0x000000280e20b980 */ /* 0x000162000c101b00 */
[----:B------:R-:W-:Y:S01]  /*b520*/  @!P4 IMAD.X R41, R4, 0x1, R217, P6 ;  /* 0x000000010429c824 */ /* 0x000fe200030e06d9 */
[----:B------:R-:W-:-:S02]  /*b530*/  ISETP.GE.AND P1, PT, R188, UR4, PT ;  /* 0x00000004bc007c0c */ /* 0x000fc4000bf26270 */
[----:B------:R-:W5:Y:S01]  /*b540*/  @!P3 LD.E.64 R24, desc[UR40][R20.64] ;  /* 0x000000281418b980 */ /* 0x000f62000c101b00 */
[----:B------:R-:W-:Y:S02]  /*b550*/  ISETP.GE.AND P3, PT, R190, UR4, PT ;  /* 0x00000004be007c0c */ /* 0x000fe4000bf66270 */
[-C--:B------:R-:W-:Y:S01]  /*b560*/  @!P2 IADD3 R44, P5, R5, R220.reuse, RZ ;  /* 0x000000dc052ca210 */ /* 0x080fe20007fbe0ff */
[----:B------:R-:W5:Y:S04]  /*b570*/  @!P4 LD.E.64 R34, desc[UR40][R26.64] ;  /* 0x000000281a22c980 */ /* 0x000f68000c101b00 */
[----:B------:R1:W5:Y:S01]  /*b580*/  @!P4 LD.E.64 R12, desc[UR40][R40.64] ;  /* 0x00000028280cc980 */ /* 0x000362000c101b00 */
[----:B------:R-:W-:Y:S02]  /*b590*/  @!P2 IADD3 R42, P4, R3, R220, RZ ;  /* 0x000000dc032aa210 */ /* 0x000fe40007f9e0ff */
[----:B------:R-:W-:-:S02]  /*b5a0*/  CS2R R38, SRZ ;  /* 0x0000000000267805 */ /* 0x000fc4000001ff00 */
[----:B0-----:R-:W-:Y:S01]  /*b5b0*/  CS2R R14, SRZ ;  /* 0x00000000000e7805 */ /* 0x001fe2000001ff00 */
[--C-:B------:R-:W-:Y:S02]  /*b5c0*/  @!P2 IMAD.X R45, R4, 0x1, R219.reuse, P5 ;  /* 0x00000001042da824 */ /* 0x100fe400028e06db */
[----:B------:R-:W-:Y:S01]  /*b5d0*/  @!P2 IMAD.X R43, R0, 0x1, R219, P4 ;  /* 0x00000001002ba824 */ /* 0x000fe200020e06db */
[C---:B------:R-:W-:Y:S02]  /*b5e0*/  @!P1 IADD3 R46, P6, R3.reuse, R222, RZ ;  /* 0x000000de032e9210 */ /* 0x040fe40007fde0ff */
[----:B------:R0:W5:Y:S01]  /*b5f0*/  @!P2 LD.E.64 R14, desc[UR40][R44.64] ;  /* 0x000000282c0ea980 */ /* 0x000162000c101b00 */
[-C--:B------:R-:W-:Y:S02]  /*b600*/  @!P3 IADD3 R48, P4, R3, R224.reuse, RZ ;  /* 0x000000e00330b210 */ /* 0x080fe40007f9e0ff */
[C---:B------:R-:W-:Y:S01]  /*b610*/  @!P3 IADD3 R50, P5, R5.reuse, R224, RZ ;  /* 0x000000e00532b210 */ /* 0x040fe20007fbe0ff */
[----:B------:R0:W5:Y:S01]  /*b620*/  @!P2 LD.E.64 R38, desc[UR40][R42.64] ;  /* 0x000000282a26a980 */ /* 0x000162000c101b00 */
[----:B-1----:R-:W-:-:S02]  /*b630*/  @!P1 IADD3 R40, P2, R5, R222, RZ ;  /* 0x000000de05289210 */ /* 0x002fc40007f5e0ff */
[----:B------:R-:W-:Y:S02]  /*b640*/  CS2R R28, SRZ ;  /* 0x00000000001c7805 */ /* 0x000fe4000001ff00 */
[----:B------:R-:W-:Y:S02]  /*b650*/  CS2R R20, SRZ ;  /* 0x0000000000147805 */ /* 0x000fe4000001ff00 */
[----:B------:R-:W-:Y:S02]  /*b660*/  CS2R R26, SRZ ;  /* 0x00000000001a7805 */ /* 0x000fe4000001ff00 */
[----:B------:R-:W-:Y:S01]  /*b670*/  CS2R R10, SRZ ;  /* 0x00000000000a7805 */ /* 0x000fe2000001ff00 */
[--C-:B------:R-:W-:Y:S02]  /*b680*/  @!P1 IMAD.X R47, R0, 0x1, R221.reuse, P6 ;  /* 0x00000001002f9824 */ /* 0x100fe400030e06dd */
[----:B------:R-:W-:Y:S02]  /*b690*/  @!P1 IMAD.X R41, R4, 0x1, R221, P2 ;  /* 0x0000000104299824 */ /* 0x000fe400010e06dd */
[--C-:B------:R-:W-:Y:S01]  /*b6a0*/  @!P3 IMAD.X R49, R0, 0x1, R223.reuse, P4 ;  /* 0x000000010031b824 */ /* 0x100fe200020e06df */
[----:B------:R0:W5:Y:S01]  /*b6b0*/  @!P1 LD.E.64 R28, desc[UR40][R46.64] ;  /* 0x000000282e1c9980 */ /* 0x000162000c101b00 */
[----:B------:R-:W-:-:S03]  /*b6c0*/  @!P3 IMAD.X R51, R4, 0x1, R223, P5 ;  /* 0x000000010433b824 */ /* 0x000fc600028e06df */
[----:B------:R0:W5:Y:S04]  /*b6d0*/  @!P1 LD.E.64 R20, desc[UR40][R40.64] ;  /* 0x0000002828149980 */ /* 0x000168000c101b00 */
[----:B------:R0:W5:Y:S04]  /*b6e0*/  @!P3 LD.E.64 R26, desc[UR40][R48.64] ;  /* 0x00000028301ab980 */ /* 0x000168000c101b00 */
[----:B------:R0:W5:Y:S02]  /*b6f0*/  @!P3 LD.E.64 R10, desc[UR40][R50.64] ;  /* 0x00000028320ab980 */ /* 0x000164000c101b00 */
.L_x_735:
[----:B------:R-:W-:Y:S05]  /*b700*/  BSYNC B1 ;  /* 0x0000000000017941 */ /* 0x000fea0003800000 */
.L_x_734:
[----:B---3--:R-:W-:Y:S01]  /*b710*/  LEA.HI R4, R204, R204, RZ, 0x1 ;  /* 0x000000cccc047211 */ /* 0x008fe200078f08ff */
[----:B------:R-:W-:Y:S01]  /*b720*/  @P0 VIADD R8, R52, 0xffffffc0 ;  /* 0xffffffc034080836 */ /* 0x000fe20000000000 */
[----:B-----5:R-:W-:Y:S01]  /*b730*/  SHF.R.U64 R67, R34, 0x10, R35 ;  /* 0x0000001022437819 */ /* 0x020fe20000001223 */
[----:B0-----:R-:W-:Y:S01]  /*b740*/  IMAD.MOV.U32 R40, RZ, RZ, R34 ;  /* 0x000000ffff287224 */ /* 0x001fe200078e0022 */
[----:B----4-:R-:W-:Y:S01]  /*b750*/  LOP3.LUT R5, R4, 0xfffffffe, RZ, 0xc0, !PT ;  /* 0xfffffffe04057812 */ /* 0x010fe200078ec0ff */
[----:B-1----:R-:W-:Y:S01]  /*b760*/  IMAD.MOV.U32 R0, RZ, RZ, R30 ;  /* 0x000000ffff007224 */ /* 0x002fe200078e001e */
[--C-:B------:R-:W-:Y:S01]  /*b770*/  SHF.R.U64 R71, R30, 0x10, R31.reuse ;  /* 0x000000101e477819 */ /* 0x100fe2000000121f */
[--C-:B--2---:R-:W-:Y:S01]  /*b780*/  IMAD.MOV.U32 R3, RZ, RZ, R31.reuse ;  /* 0x000000ffff037224 */ /* 0x104fe200078e001f */
[----:B------:R-:W-:Y:S01]  /*b790*/  SHF.R.U32.HI R68, RZ, 0x10, R31 ;  /* 0x00000010ff447819 */ /* 0x000fe2000001161f */
[----:B------:R-:W-:Y:S01]  /*b7a0*/  IMAD.IADD R5, R204, 0x1, -R5 ;  /* 0x00000001cc057824 */ /* 0x000fe200078e0a05 */
[--C-:B------:R-:W-:Y:S01]  /*b7b0*/  SHF.R.U64 R69, R32, 0x10, R33.reuse ;  /* 0x0000001020457819 */ /* 0x100fe20000001221 */
[----:B------:R-:W-:Y:S01]  /*b7c0*/  IMAD.MOV.U32 R30, RZ, RZ, R32 ;  /* 0x000000ffff1e7224 */ /* 0x000fe200078e0020 */
[--C-:B------:R-:W-:Y:S01]  /*b7d0*/  SHF.R.U32.HI R66, RZ, 0x10, R33.reuse ;  /* 0x00000010ff427819 */ /* 0x100fe20000011621 */
[----:B------:R-:W-:Y:S01]  /*b7e0*/  IMAD.MOV.U32 R31, RZ, RZ, R33 ;  /* 0x000000ffff1f7224 */ /* 0x000fe200078e0021 */
[----:B------:R-:W-:Y:S01]  /*b7f0*/  SHF.L.U32 R5, R5, 0x1f, RZ ;  /* 0x0000001f05057819 */ /* 0x000fe200000006ff */
[--C-:B------:R-:W-:Y:S01]  /*b800*/  IMAD.MOV.U32 R43, RZ, RZ, R39.reuse ;  /* 0x000000ffff2b7224 */ /* 0x100fe200078e0027 */
[--C-:B------:R-:W-:Y:S01]  /*b810*/  SHF.R.U64 R65, R38, 0x10, R39.reuse ;  /* 0x0000001026417819 */ /* 0x100fe20000001227 */
[----:B------:R-:W-:Y:S01]  /*b820*/  IMAD.MOV.U32 R42, RZ, RZ, R38 ;  /* 0x000000ffff2a7224 */ /* 0x000fe200078e0026 */
[----:B------:R-:W0:Y:S01]  /*b830*/  SYNCS.PHASECHK.TRANS64.TRYWAIT P0, [R2+URZ+0x34800], R5 ;  /* 0x03480005020075a7 */ /* 0x000e22000800017f */
[----:B------:R-:W-:Y:S01]  /*b840*/  SHF.R.U32.HI R62, RZ, 0x10, R39 ;  /* 0x00000010ff3e7819 */ /* 0x000fe20000011627 */
[----:B------:R-:W-:Y:S01]  /*b850*/  IMAD.MOV.U32 R39, RZ, RZ, R28 ;  /* 0x000000ffff277224 */ /* 0x000fe200078e001c */
[--C-:B------:R-:W-:Y:S01]  /*b860*/  SHF.R.U64 R60, R28, 0x10, R29.reuse ;  /* 0x000000101c3c7819 */ /* 0x100fe2000000121d */
[--C-:B------:R-:W-:Y:S01]  /*b870*/  IMAD.MOV.U32 R44, RZ, RZ, R29.reuse ;  /* 0x000000ffff2c7224 */ /* 0x100fe200078e001d */
[----:B------:R-:W-:Y:S01]  /*b880*/  SHF.R.U32.HI R63, RZ, 0x10, R29 ;  /* 0x00000010ff3f7819 */ /* 0x000fe2000001161d */
[----:B------:R-:W-:Y:S01]  /*b890*/  IMAD.MOV.U32 R45, RZ, RZ, R26 ;  /* 0x000000ffff2d7224 */ /* 0x000fe200078e001a */
[----:B------:R-:W-:Y:S01]  /*b8a0*/  SHF.R.U64 R58, R26, 0x10, R27 ;  /* 0x000000101a3a7819 */ /* 0x000fe2000000121b */
[----:B------:R-:W-:Y:S01]  /*b8b0*/  IMAD.MOV.U32 R32, RZ, RZ, R24 ;  /* 0x000000ffff207224 */ /* 0x000fe200078e0018 */
[--C-:B------:R-:W-:Y:S01]  /*b8c0*/  SHF.R.U64 R55, R24, 0x10, R25.reuse ;  /* 0x0000001018377819 */ /* 0x100fe20000001219 */
[--C-:B------:R-:W-:Y:S01]  /*b8d0*/  IMAD.MOV.U32 R33, RZ, RZ, R25.reuse ;  /* 0x000000ffff217224 */ /* 0x100fe200078e0019 */
[----:B------:R-:W-:Y:S01]  /*b8e0*/  SHF.R.U32.HI R56, RZ, 0x10, R25 ;  /* 0x00000010ff387819 */ /* 0x000fe20000011619 */
[----:B------:R-:W-:Y:S01]  /*b8f0*/  IMAD.MOV.U32 R41, RZ, RZ, R35 ;  /* 0x000000ffff297224 */ /* 0x000fe200078e0023 */
[----:B------:R-:W-:Y:S01]  /*b900*/  PRMT R26, R40, 0x5410, R67 ;  /* 0x00005410281a7816 */ /* 0x000fe20000000043 */
[----:B------:R-:W-:Y:S01]  /*b910*/  IMAD.MOV.U32 R46, RZ, RZ, R27 ;  /* 0x000000ffff2e7224 */ /* 0x000fe200078e001b */
[----:B------:R-:W-:Y:S01]  /*b920*/  SHF.R.U32.HI R64, RZ, 0x10, R35 ;  /* 0x00000010ff407819 */ /* 0x000fe20000011623 */
[----:B------:R-:W-:Y:S01]  /*b930*/  IMAD.MOV.U32 R4, RZ, RZ, R6 ;  /* 0x000000ffff047224 */ /* 0x000fe200078e0006 */
[----:B------:R-:W-:Y:S01]  /*b940*/  SHF.R.U32.HI R61, RZ, 0x10, R27 ;  /* 0x00000010ff3d7819 */ /* 0x000fe2000001161b */
[--C-:B------:R-:W-:Y:S01]  /*b950*/  IMAD.MOV.U32 R38, RZ, RZ, R7.reuse ;  /* 0x000000ffff267224 */ /* 0x100fe200078e0007 */
[--C-:B------:R-:W-:Y:S01]  /*b960*/  SHF.R.U64 R59, R6, 0x10, R7.reuse ;  /* 0x00000010063b7819 */ /* 0x100fe20000001207 */
        /* <DEDUP_REMOVED lines=8> */
[----:B------:R-:W-:Y:S01]  /*b9f0*/  BSSY B1, `(.L_x_736) ;  /* 0x0000020000017945 */ /* 0x000fe20003800000 */
[----:B------:R-:W-:Y:S01]  /*ba00*/  SHF.R.U32.HI R52, RZ, 0x10, R15 ;  /* 0x00000010ff347819 */ /* 0x000fe2000001160f */
[----:B------:R-:W-:Y:S01]  /*ba10*/  IMAD.MOV.U32 R14, RZ, RZ, R20 ;  /* 0x000000ffff0e7224 */ /* 0x000fe200078e0014 */
[----:B------:R-:W-:Y:S01]  /*ba20*/  VIMNMX R40, R37, 0x80, PT ;  /* 0x0000008025287848 */ /* 0x000fe20003fe0100 */
[--C-:B------:R-:W-:Y:S01]  /*ba30*/  IMAD.MOV.U32 R15, RZ, RZ, R21.reuse ;  /* 0x000000ffff0f7224 */ /* 0x100fe200078e0015 */
[--C-:B------:R-:W-:Y:S01]  /*ba40*/  SHF.R.U64 R49, R20, 0x10, R21.reuse ;  /* 0x0000001014317819 */ /* 0x100fe20000001215 */
[----:B------:R-:W-:Y:S01]  /*ba50*/  IMAD.MOV.U32 R6, RZ, RZ, R10 ;  /* 0x000000ffff067224 */ /* 0x000fe200078e000a */
[----:B------:R-:W-:Y:S01]  /*ba60*/  SHF.R.U32.HI R50, RZ, 0x10, R21 ;  /* 0x00000010ff327819 */ /* 0x000fe20000011615 */
[----:B------:R-:W-:Y:S01]  /*ba70*/  IMAD.MOV.U32 R7, RZ, RZ, R11 ;  /* 0x000000ffff077224 */ /* 0x000fe200078e000b */
[----:B------:R-:W-:-:S02]  /*ba80*/  PRMT R34, R0, 0x5410, R71 ;  /* 0x0000541000227816 */ /* 0x000fc40000000047 */
[----:B------:R-:W-:Y:S02]  /*ba90*/  PRMT R35, R3, 0x5410, R68 ;  /* 0x0000541003237816 */ /* 0x000fe40000000044 */
[--C-:B------:R-:W-:Y:S02]  /*baa0*/  SHF.R.U64 R47, R10, 0x10, R11.reuse ;  /* 0x000000100a2f7819 */ /* 0x100fe4000000120b */
[----:B------:R-:W-:Y:S02]  /*bab0*/  SHF.R.U32.HI R48, RZ, 0x10, R11 ;  /* 0x00000010ff307819 */ /* 0x000fe4000001160b */
[----:B------:R-:W-:Y:S02]  /*bac0*/  PRMT R30, R30, 0x5410, R69 ;  /* 0x000054101e1e7816 */ /* 0x000fe40000000045 */
[----:B------:R-:W-:Y:S02]  /*bad0*/  PRMT R31, R31, 0x5410, R66 ;  /* 0x000054101f1f7816 */ /* 0x000fe40000000042 */
[----:B------:R-:W-:-:S02]  /*bae0*/  PRMT R27, R41, 0x5410, R64 ;  /* 0x00005410291b7816 */ /* 0x000fc40000000040 */
[----:B------:R-:W-:Y:S02]  /*baf0*/  PRMT R20, R42, 0x5410, R65 ;  /* 0x000054102a147816 */ /* 0x000fe40000000041 */
[----:B------:R-:W-:Y:S02]  /*bb00*/  PRMT R21, R43, 0x5410, R62 ;  /* 0x000054102b157816 */ /* 0x000fe4000000003e */
[----:B------:R-:W-:Y:S02]  /*bb10*/  PRMT R12, R39, 0x5410, R60 ;  /* 0x00005410270c7816 */ /* 0x000fe4000000003c */
[----:B------:R-:W-:Y:S02]  /*bb20*/  PRMT R13, R44, 0x5410, R63 ;  /* 0x000054102c0d7816 */ /* 0x000fe4000000003f */
[----:B------:R-:W-:Y:S02]  /*bb30*/  PRMT R0, R45, 0x5410, R58 ;  /* 0x000054102d007816 */ /* 0x000fe4000000003a */
[----:B------:R-:W-:-:S02]  /*bb40*/  PRMT R3, R46, 0x5410, R61 ;  /* 0x000054102e037816 */ /* 0x000fc4000000003d */
[----:B------:R-:W-:Y:S02]  /*bb50*/  PRMT R37, R4, 0x5410, R59 ;  /* 0x0000541004257816 */ /* 0x000fe4000000003b */
[----:B------:R-:W-:Y:S02]  /*bb60*/  ISETP.GE.AND P1, PT, R17, R40, PT ;  /* 0x000000281100720c */ /* 0x000fe40003f26270 */
[----:B------:R-:W-:Y:S02]  /*bb70*/  PRMT R38, R38, 0x5410, R57 ;  /* 0x0000541026267816 */ /* 0x000fe40000000039 */
[----:B------:R-:W-:Y:S02]  /*bb80*/  PRMT R32, R32, 0x5410, R55 ;  /* 0x0000541020207816 */ /* 0x000fe40000000037 */
[----:B------:R-:W-:Y:S02]  /*bb90*/  PRMT R33, R33, 0x5410, R56 ;  /* 0x0000541021217816 */ /* 0x000fe40000000038 */
[----:B------:R-:W-:-:S02]  /*bba0*/  PRMT R28, R28, 0x5410, R53 ;  /* 0x000054101c1c7816 */ /* 0x000fc40000000035 */
[----:B------:R-:W-:Y:S02]  /*bbb0*/  PRMT R29, R29, 0x5410, R54 ;  /* 0x000054101d1d7816 */ /* 0x000fe40000000036 */
[----:B------:R-:W-:Y:S02]  /*bbc0*/  PRMT R24, R24, 0x5410, R51 ;  /* 0x0000541018187816 */ /* 0x000fe40000000033 */
[----:B------:R-:W-:Y:S01]  /*bbd0*/  PRMT R25, R25, 0x5410, R52 ;  /* 0x0000541019197816 */ /* 0x000fe20000000034 */
[----:B0-----:R-:W-:Y:S06]  /*bbe0*/  @!P0 BRA `(.L_x_737) ;  /* 0x0000014000f48947 */ /* 0x001fec0003800000 */
.L_x_988:
[----:B------:R-:W-:Y:S05]  /*bbf0*/  BSYNC B1 ;  /* 0x0000000000017941 */ /* 0x000fea0003800000 */
.L_x_736:
[----:B------:R-:W-:Y:S01]  /*bc00*/  BSSY B1, `(.L_x_738) ;  /* 0x0000101000017945 */ /* 0x000fe20003800000 */
[----:B------:R-:W-:Y:S02]  /*bc10*/  PRMT R14, R14, 0x5410, R49 ;  /* 0x000054100e0e7816 */ /* 0x000fe40000000031 */
[----:B------:R-:W-:Y:S02]  /*bc20*/  PRMT R15, R15, 0x5410, R50 ;  /* 0x000054100f0f7816 */ /* 0x000fe40000000032 */
[----:B------:R-:W-:Y:S02]  /*bc30*/  PRMT R10, R6, 0x5410, R47 ;  /* 0x00005410060a7816 */ /* 0x000fe4000000002f */
[----:B------:R-:W-:Y:S01]  /*bc40*/  PRMT R11, R7, 0x5410, R48 ;  /* 0x00005410070b7816 */ /* 0x000fe20000000030 */
[----:B------:R-:W-:Y:S06]  /*bc50*/  @P1 BRA `(.L_x_739) ;  /* 0x0000000c00ec1947 */ /* 0x000fec0003800000 */
[----:B0-----:R-:W0:Y:S01]  /*bc60*/  LDC R5, c[0x0][0x3f4] ;  /* 0x0000fd00ff057b82 */ /* 0x001e220000000800 */
[----:B------:R-:W-:Y:S01]  /*bc70*/  BSSY B2, `(.L_x_740) ;  /* 0x000002e000027945 */ /* 0x000fe20003800000 */
[-C--:B0-----:R-:W-:Y:S02]  /*bc80*/  ISETP.GE.AND P0, PT, R22, R5.reuse, PT ;  /* 0x000000051600720c */ /* 0x081fe40003f06270 */
[-C--:B------:R-:W-:Y:S02]  /*bc90*/  ISETP.GE.AND P1, PT, R187, R5.reuse, PT ;  /* 0x00000005bb00720c */ /* 0x080fe40003f26270 */
[-C--:B------:R-:W-:Y:S02]  /*bca0*/  ISETP.GE.AND P2, PT, R186, R5.reuse, PT ;  /* 0x00000005ba00720c */ /* 0x080fe40003f46270 */
[-C--:B------:R-:W-:Y:S02]  /*bcb0*/  ISETP.GE.AND P3, PT, R189, R5.reuse, PT ;  /* 0x00000005bd00720c */ /* 0x080fe40003f66270 */
[----:B------:R-:W-:-:S02]  /*bcc0*/  ISETP.GE.AND P4, PT, R188, R5, PT ;  /* 0x00000005bc00720c */ /* 0x000fc40003f86270 */
[----:B------:R-:W-:-:S03]  /*bcd0*/  ISETP.GE.AND P5, PT, R190, R5, PT ;  /* 0x00000005be00720c */ /* 0x000fc60003fa6270 */
[----:B------:R-:W-:Y:S10]  /*bce0*/  @P0 BRA `(.L_x_741) ;  /* 0x0000000000980947 */ /* 0x000ff40003800000 */
[----:B------:R-:W0:Y:S01]  /*bcf0*/  LDS.128 R4, [R9+0x10400] ;  /* 0x0104000009047984 */ /* 0x000e220000000c00 */
[C---:B------:R-:W-:Y:S01]  /*bd00*/  IMAD.U32 R45, R37.reuse, 0x10000, RZ ;  /* 0x00010000252d7824 */ /* 0x040fe200078e00ff */
[----:B------:R-:W-:Y:S01]  /*bd10*/  LOP3.LUT R48, R37, 0xffff0000, RZ, 0xc0, !PT ;  /* 0xffff000025307812 */ /* 0x000fe200078ec0ff */
[C---:B------:R-:W-:Y:S01]  /*bd20*/  IMAD.U32 R44, R34.reuse, 0x10000, RZ ;  /* 0x00010000222c7824 */ /* 0x040fe200078e00ff */
[----:B------:R-:W-:Y:S01]  /*bd30*/  LOP3.LUT R46, R34, 0xffff0000, RZ, 0xc0, !PT ;  /* 0xffff0000222e7812 */ /* 0x000fe200078ec0ff */
[C---:B0-----:R-:W-:Y:S01]  /*bd40*/  IMAD.U32 R39, R4.reuse, 0x10000, RZ ;  /* 0x0001000004277824 */ /* 0x041fe200078e00ff */
[----:B------:R-:W-:Y:S01]  /*bd50*/  LOP3.LUT R4, R4, 0xffff0000, RZ, 0xc0, !PT ;  /* 0xffff000004047812 */ /* 0x000fe200078ec0ff */
[C---:B------:R-:W-:Y:S01]  /*bd60*/  IMAD.U32 R41, R5.reuse, 0x10000, RZ ;  /* 0x0001000005297824 */ /* 0x040fe200078e00ff */
[----:B------:R-:W-:Y:S01]  /*bd70*/  LOP3.LUT R5, R5, 0xffff0000, RZ, 0xc0, !PT ;  /* 0xffff000005057812 */ /* 0x000fe200078ec0ff */
[C---:B------:R-:W-:Y:S01]  /*bd80*/  IMAD.U32 R42, R6.reuse, 0x10000, RZ ;  /* 0x00010000062a7824 */ /* 0x040fe200078e00ff */
[----:B------:R-:W-:Y:S01]  /*bd90*/  LOP3.LUT R6, R6, 0xffff0000, RZ, 0xc0, !PT ;  /* 0xffff000006067812 */ /* 0x000fe200078ec0ff */
[C---:B------:R-:W-:Y:S01]  /*bda0*/  FMUL.FTZ R50, R4.reuse, R45 ;  /* 0x0000002d04327220 */ /* 0x040fe20000410000 */
[----:B------:R-:W-:Y:S01]  /*bdb0*/  FMUL.FTZ R4, R4, R44 ;  /* 0x0000002c04047220 */ /* 0x000fe20000410000 */
[----:B------:R-:W-:-:S02]  /*bdc0*/  IMAD.U32 R43, R7, 0x10000, RZ ;  /* 0x00010000072b7824 */ /* 0x000fc400078e00ff */
[----:B------:R-:W-:Y:S01]  /*bdd0*/  FMUL.FTZ R52, R5, R48 ;  /* 0x0000003005347220 */ /* 0x000fe20000410000 */
[C---:B------:R-:W-:Y:S01]  /*bde0*/  FFMA.FTZ R50, R39.reuse, R44, -R50 ;  /* 0x0000002c27327223 */ /* 0x040fe20000010832 */
[----:B------:R-:W-:Y:S01]  /*bdf0*/  FFMA.FTZ R45, R39, R45, R4 ;  /* 0x0000002d272d7223 */ /* 0x000fe20000010004 */
[----:B------:R-:W-:Y:S01]  /*be00*/  LOP3.LUT R7, R7, 0xffff0000, RZ, 0xc0, !PT ;  /* 0xffff000007077812 */ /* 0x000fe200078ec0ff */
[-C--:B------:R-:W-:Y:S01]  /*be10*/  FMUL.FTZ R54, R5, R46.reuse ;  /* 0x0000002e05367220 */ /* 0x080fe20000410000 */
[C---:B------:R-:W-:Y:S01]  /*be20*/  LOP3.LUT R44, R38.reuse, 0xffff0000, RZ, 0xc0, !PT ;  /* 0xffff0000262c7812 */ /* 0x040fe200078ec0ff */
[----:B------:R-:W-:Y:S01]  /*be30*/  IMAD.U32 R39, R38, 0x10000, RZ ;  /* 0x0001000026277824 */ /* 0x000fe200078e00ff */
[C---:B------:R-:W-:Y:S01]  /*be40*/  LOP3.LUT R4, R35.reuse, 0xffff0000, RZ, 0xc0, !PT ;  /* 0xffff000023047812 */ /* 0x040fe200078ec0ff */
[----:B------:R-:W-:Y:S02]  /*be50*/  IMAD.U32 R5, R35, 0x10000, RZ ;  /* 0x0001000023057824 */ /* 0x000fe400078e00ff */
[C---:B------:R-:W-:Y:S01]  /*be60*/  FFMA.FTZ R52, R41.reuse, R46, -R52 ;  /* 0x0000002e29347223 */ /* 0x040fe20000010834 */
[----:B------:R-:W-:Y:S01]  /*be70*/  FFMA.FTZ R41, R41, R48, R54 ;  /* 0x0000003029297223 */ /* 0x000fe20000010036 */
[C---:B------:R-:W-:Y:S01]  /*be80*/  FMUL.FTZ R47, R6.reuse, R39 ;  /* 0x00000027062f7220 */ /* 0x040fe20000410000 */
        /* <DEDUP_REMOVED lines=9> */
[----:B------:R-:W-:Y:S02]  /*bf20*/  F2FP.BF16.F32.PACK_AB R6, R39, R6 ;  /* 0x000000062706723e */ /* 0x000fe400000010ff */
[----:B------:R-:W-:-:S05]  /*bf30*/  F2FP.BF16.F32.PACK_AB R7, R44, R7 ;  /* 0x000000072c07723e */ /* 0x000fca00000010ff */
[----:B------:R0:W-:Y:S02]  /*bf40*/  STS.128 [R9+0x10400], R4 ;  /* 0x0104000409007388 */ /* 0x0001e40000000c00 */
.L_x_741:
[----:B------:R-:W-:Y:S05]  /*bf50*/  BSYNC B2 ;  /* 0x0000000000027941 */ /* 0x000fea0003800000 */
.L_x_740:
[----:B------:R-:W-:Y:S04]  /*bf60*/  BSSY B2, `(.L_x_742) ;  /* 0x0000028000027945 */ /* 0x000fe80003800000 */
[----:B------:R-:W-:Y:S05]  /*bf70*/  @P1 BRA `(.L_x_743) ;  /* 0x0000000000981947 */ /* 0x000fea0003800000 */
[----:B0-----:R-:W0:Y:S01]  /*bf80*/  LDS.128 R4, [R8] ;  /* 0x0000000008047984 */ /* 0x001e220000000c00 */
        /* <DEDUP_REMOVED lines=36> */
[----:B------:R1:W-:Y:S02]  /*c1d0*/  STS.128 [R8], R4 ;  /* 0x0000000408007388 */ /* 0x0003e40000000c00 */
.L_x_743:
[----:B------:R-:W-:Y:S05]  /*c1e0*/  BSYNC B2 ;  /* 0x0000000000027941 */ /* 0x000fea0003800000 */
.L_x_742:
[----:B------:R-:W-:Y:S04]  /*c1f0*/  BSSY B2, `(.L_x_744) ;  /* 0x0000028000027945 */ /* 0x000fe80003800000 */
[----:B------:R-:W-:Y:S05]  /*c200*/  @P2 BRA `(.L_x_745) ;  /* 0x0000000000982947 */ /* 0x000fea0003800000 */
[----:B01----:R-:W0:Y:S01]  /*c210*/  LDS.128 R4, [R9+0x14400] ;  /* 0x0144000009047984 */ /* 0x003e220000000c00 */
        /* <DEDUP_REMOVED lines=37> */
.L_x_745:
[----:B------:R-:W-:Y:S05]  /*c470*/  BSYNC B2 ;  /* 0x0000000000027941 */ /* 0x000fea0003800000 */
.L_x_744:
[----:B------:R-:W-:Y:S04]  /*c480*/  BSSY B2, `(.L_x_746) ;  /* 0x0000028000027945 */ /* 0x000fe80003800000 */
[----:B------:R-:W-:Y:S05]  /*c490*/  @P3 BRA `(.L_x_747) ;  /* 0x0000000000983947 */ /* 0x000fea0003800000 */
[----:B012---:R-:W0:Y:S01]  /*c4a0*/  LDS.128 R4, [R8+0x4000] ;  /* 0x0040000008047984 */ /* 0x007e220000000c00 */
        /* <DEDUP_REMOVED lines=37> */
.L_x_747:
[----:B------:R-:W-:Y:S05]  /*c700*/  BSYNC B2 ;  /* 0x0000000000027941 */ /* 0x000fea0003800000 */
.L_x_746:
[----:B------:R-:W-:Y:S04]  /*c710*/  BSSY B2, `(.L_x_748) ;  /* 0x0000028000027945 */ /* 0x000fe80003800000 */
[----:B------:R-:W-:Y:S05]  /*c720*/  @P4 BRA `(.L_x_749) ;  /* 0x0000000000984947 */ /* 0x000fea0003800000 */
[----:B0123--:R-:W0:Y:S01]  /*c730*/  LDS.128 R4, [R9+0x18400] ;  /* 0x0184000009047984 */ /* 0x00fe220000000c00 */
        /* <DEDUP_REMOVED lines=37> */
.L_x_749:
[----:B------:R-:W-:Y:S05]  /*c990*/  BSYNC B2 ;  /* 0x0000000000027941 */ /* 0x000fea0003800000 */
.L_x_748:
[----:B------:R-:W-:Y:S05]  /*c9a0*/  @P5 BRA `(.L_x_739) ;  /* 0x0000000000985947 */ /* 0x000fea0003800000 */
[----:B01234-:R-:W0:Y:S01]  /*c9b0*/  LDS.128 R4, [R8+0x8000] ;  /* 0x0080000008047984 */ /* 0x01fe220000000c00 */
        /* <DEDUP_REMOVED lines=37> */
.L_x_739:
[----:B------:R-:W-:Y:S05]  /*cc10*/  BSYNC B1 ;  /* 0x0000000000017941 */ /* 0x000fea0003800000 */
.L_x_738:
[----:B------:R-:W-:-:S13]  /*cc20*/  ISETP.GE.AND P0, PT, R205, R40, PT ;  /* 0x00000028cd00720c */ /* 0x000fda0003f06270 */
[----:B------:R-:W-:Y:S05]  /*cc30*/  @P0 BRA `(.L_x_750) ;  /* 0x0000003800d40947 */ /* 0x000fea0003800000 */
[----:B01234-:R-:W0:Y:S01]  /*cc40*/  LDC R5, c[0x0][0x3f4] ;  /* 0x0000fd00ff057b82 */ /* 0x01fe220000000800 */
        /* <DEDUP_REMOVED lines=12> */
[----:B------:R-:W-:Y:S02]  /*cd10*/  LOP3.LUT R46, R34, 0xffff0000, RZ, 0xc0, !PT ;  /* 0xffff0000222e7812 */ /* 0x000fe400078ec0ff */
[----:B------:R-:W-:Y:S01]  /*cd20*/  LOP3.LUT R47, R38, 0xffff0000, RZ, 0xc0, !PT ;  /* 0xffff0000262f7812 */ /* 0x000fe200078ec0ff */
[C---:B0-----:R-:W-:Y:S01]  /*cd30*/  IMAD.U32 R39, R4.reuse, 0x10000, RZ ;  /* 0x0001000004277824 */ /* 0x041fe200078e00ff */
[----:B------:R-:W-:Y:S01]  /*cd40*/  LOP3.LUT R4, R4, 0xffff0000, RZ, 0xc0, !PT ;  /* 0xffff000004047812 */ /* 0x000fe200078ec0ff */
[C---:B------:R-:W-:Y:S01]  /*cd50*/  IMAD.U32 R40, R5.reuse, 0x10000, RZ ;  /* 0x0001000005287824 */ /* 0x040fe200078e00ff */
[----:B------:R-:W-:Y:S01]  /*cd60*/  LOP3.LUT R5, R5, 0xffff0000, RZ, 0xc0, !PT ;  /* 0xffff000005057812 */ /* 0x000fe200078ec0ff */
[C---:B------:R-:W-:Y:S01]  /*cd70*/  IMAD.U32 R34, R6.reuse, 0x10000, RZ ;  /* 0x0001000006227824 */ /* 0x040fe200078e00ff */
[----:B------:R-:W-:Y:S01]  /*cd80*/  LOP3.LUT R6, R6, 0xffff0000, RZ, 0xc0, !PT ;  /* 0xffff000006067812 */ /* 0x000fe200078ec0ff */
[-C--:B------:R-:W-:Y:S01]  /*cd90*/  FMUL.FTZ R42, R45, R4.reuse ;  /* 0x000000042d2a7220 */ /* 0x080fe20000410000 */
[----:B------:R-:W-:Y:S01]  /*cda0*/  FMUL.FTZ R44, R43, R4 ;  /* 0x000000042b2c7220 */ /* 0x000fe20000410000 */
[----:B------:R-:W-:Y:S01]  /*cdb0*/  FMUL.FTZ R41, R48, R5 ;  /* 0x0000000530297220 */ /* 0x000fe20000410000 */
[----:B------:R-:W-:-:S02]  /*cdc0*/  IMAD.U32 R37, R7, 0x10000, RZ ;  /* 0x0001000007257824 */ /* 0x000fc400078e00ff */
[-C--:B------:R-:W-:Y:S01]  /*cdd0*/  FFMA.FTZ R4, R43, R39.reuse, -R42 ;  /* 0x000000272b047223 */ /* 0x080fe2000001082a */
[----:B------:R-:W-:Y:S01]  /*cde0*/  FFMA.FTZ R39, R45, R39, R44 ;  /* 0x000000272d277223 */ /* 0x000fe2000001002c */
[C---:B------:R-:W-:Y:S01]  /*cdf0*/  FMUL.FTZ R43, R46.reuse, R5 ;  /* 0x000000052e2b7220 */ /* 0x040fe20000410000 */
[----:B------:R-:W-:Y:S01]  /*ce00*/  LOP3.LUT R7, R7, 0xffff0000, RZ, 0xc0, !PT ;  /* 0xffff000007077812 */ /* 0x000fe200078ec0ff */
[-C--:B------:R-:W-:Y:S01]  /*ce10*/  FFMA.FTZ R5, R46, R40.reuse, -R41 ;  /* 0x000000282e057223 */ /* 0x080fe20000010829 */
[C---:B------:R-:W-:Y:S01]  /*ce20*/  LOP3.LUT R45, R35.reuse, 0xffff0000, RZ, 0xc0, !PT ;  /* 0xffff0000232d7812 */ /* 0x040fe200078ec0ff */
[----:B------:R-:W-:Y:S02]  /*ce30*/  IMAD.U32 R46, R38, 0x10000, RZ ;  /* 0x00010000262e7824 */ /* 0x000fe400078e00ff */
[----:B------:R-:W-:Y:S01]  /*ce40*/  FFMA.FTZ R40, R48, R40, R43 ;  /* 0x0000002830287223 */ /* 0x000fe2000001002b */
[----:B------:R-:W-:Y:S02]  /*ce50*/  IMAD.U32 R44, R35, 0x10000, RZ ;  /* 0x00010000232c7824 */ /* 0x000fe400078e00ff */
[-C--:B------:R-:W-:Y:S01]  /*ce60*/  FMUL.FTZ R38, R47, R7.reuse ;  /* 0x000000072f267220 */ /* 0x080fe20000410000 */
[-C--:B------:R-:W-:Y:S01]  /*ce70*/  FMUL.FTZ R35, R46, R6.reuse ;  /* 0x000000062e237220 */ /* 0x080fe20000410000 */
[C---:B------:R-:W-:Y:S01]  /*ce80*/  FMUL.FTZ R42, R45.reuse, R7 ;  /* 0x000000072d2a7220 */ /* 0x040fe20000410000 */
[C---:B------:R-:W-:Y:S01]  /*ce90*/  FMUL.FTZ R41, R44.reuse, R6 ;  /* 0x000000062c297220 */ /* 0x040fe20000410000 */
[-C--:B------:R-:W-:Y:S01]  /*cea0*/  FFMA.FTZ R7, R45, R37.reuse, -R38 ;  /* 0x000000252d077223 */ /* 0x080fe20000010826 */
[-C--:B------:R-:W-:Y:S01]  /*ceb0*/  FFMA.FTZ R6, R44, R34.reuse, -R35 ;  /* 0x000000222c067223 */ /* 0x080fe20000010823 */
[----:B------:R-:W-:Y:S01]  /*cec0*/  FFMA.FTZ R42, R47, R37, R42 ;  /* 0x000000252f2a7223 */ /* 0x000fe2000001002a */
[----:B------:R-:W-:Y:S01]  /*ced0*/  FFMA.FTZ R41, R46, R34, R41 ;  /* 0x000000222e297223 */ /* 0x000fe20000010029 */
[----:B------:R-:W-:-:S02]  /*cee0*/  F2FP.BF16.F32.PACK_AB R4, R39, R4 ;  /* 0x000000042704723e */ /* 0x000fc400000010ff */
[----:B------:R-:W-:Y:S02]  /*cef0*/  F2FP.BF16.F32.PACK_AB R5, R40, R5 ;  /* 0x000000052805723e */ /* 0x000fe400000010ff */
[----:B------:R-:W-:Y:S02]  /*cf00*/  F2FP.BF16.F32.PACK_AB R6, R41, R6 ;  /* 0x000000062906723e */ /* 0x000fe400000010ff */
[----:B------:R-:W-:-:S05]  /*cf10*/  F2FP.BF16.F32.PACK_AB R7, R42, R7 ;  /* 0x000000072a07723e */ /* 0x000fca00000010ff */
[----:B------:R0:W-:Y:S02]  /*cf20*/  STS.128 [R9+0x12400], R4 ;  /* 0x0124000409007388 */ /* 0x0001e40000000c00 */
.L_x_752:
[----:B------:R-:W-:Y:S05]  /*cf30*/  BSYNC B1 ;  /* 0x0000000000017941 */ /* 0x000fea0003800000 */
.L_x_751:
[----:B------:R-:W-:Y:S04]  /*cf40*/  BSSY B1, `(.L_x_753) ;  /* 0x0000028000017945 */ /* 0x000fe80003800000 */
[----:B------:R-:W-:Y:S05]  /*cf50*/  @P1 BRA `(.L_x_754) ;  /* 0x0000000000981947 */ /* 0x000fea0003800000 */
[----:B0-----:R-:W0:Y:S01]  /*cf60*/  LDS.128 R4, [R8+0x2000] ;  /* 0x0020000008047984 */ /* 0x001e220000000c00 */
[----:B------:R-:W-:Y:S01]  /*cf70*/  IMAD.U32 R40, R30, 0x10000, RZ ;  /* 0x000100001e287824 */ /* 0x000fe200078e00ff */
[C---:B------:R-:W-:Y:S01]  /*cf80*/  LOP3.LUT R43, R32.reuse, 0xffff0000, RZ, 0xc0, !PT ;  /* 0xffff0000202b7812 */ /* 0x040fe200078ec0ff */
[----:B------:R-:W-:Y:S01]  /*cf90*/  IMAD.U32 R42, R32, 0x10000, RZ ;  /* 0x00010000202a7824 */ /* 0x000fe200078e00ff */
        /* <DEDUP_REMOVED lines=17> */
[----:B------:R-:W-:Y:S01]  /*d0b0*/  LOP3.LUT R40, R31, 0xffff0000, RZ, 0xc0, !PT ;  /* 0xffff00001f287812 */ /* 0x000fe200078ec0ff */
[----:B------:R-:W-:Y:S02]  /*d0c0*/  IMAD.U32 R42, R33, 0x10000, RZ ;  /* 0x00010000212a7824 */ /* 0x000fe400078e00ff */
[----:B------:R-:W-:Y:S01]  /*d0d0*/  FFMA.FTZ R34, R43, R35, R34 ;  /* 0x000000232b227223 */ /* 0x000fe20000010022 */
[----:B------:R-:W-:Y:S02]  /*d0e0*/  IMAD.U32 R38, R31, 0x10000, RZ ;  /* 0x000100001f267824 */ /* 0x000fe400078e00ff */
[-C--:B------:R-:W-:Y:S01]  /*d0f0*/  FMUL.FTZ R35, R44, R7.reuse ;  /* 0x000000072c237220 */ /* 0x080fe20000410000 */
[-C--:B------:R-:W-:Y:S01]  /*d100*/  FMUL.FTZ R31, R42, R6.reuse ;  /* 0x000000062a1f7220 */ /* 0x080fe20000410000 */
[----:B------:R-:W-:Y:S01]  /*d110*/  FMUL.FTZ R37, R40, R7 ;  /* 0x0000000728257220 */ /* 0x000fe20000410000 */
[----:B------:R-:W-:Y:S01]  /*d120*/  FMUL.FTZ R33, R38, R6 ;  /* 0x0000000626217220 */ /* 0x000fe20000410000 */
[----:B------:R-:W-:Y:S01]  /*d130*/  FFMA.FTZ R7, R40, R32, -R35 ;  /* 0x0000002028077223 */ /* 0x000fe20000010823 */
[----:B------:R-:W-:Y:S01]  /*d140*/  FFMA.FTZ R6, R38, R30, -R31 ;  /* 0x0000001e26067223 */ /* 0x000fe2000001081f */
[----:B------:R-:W-:Y:S01]  /*d150*/  FFMA.FTZ R32, R44, R32, R37 ;  /* 0x000000202c207223 */ /* 0x000fe20000010025 */
[----:B------:R-:W-:Y:S01]  /*d160*/  FFMA.FTZ R33, R42, R30, R33 ;  /* 0x0000001e2a217223 */ /* 0x000fe20000010021 */
[----:B------:R-:W-:-:S02]  /*d170*/  F2FP.BF16.F32.PACK_AB R4, R39, R4 ;  /* 0x000000042704723e */ /* 0x000fc400000010ff */
[----:B------:R-:W-:Y:S02]  /*d180*/  F2FP.BF16.F32.PACK_AB R5, R34, R5 ;  /* 0x000000052205723e */ /* 0x000fe400000010ff */
[----:B------:R-:W-:Y:S02]  /*d190*/  F2FP.BF16.F32.PACK_AB R6, R33, R6 ;  /* 0x000000062106723e */ /* 0x000fe400000010ff */
[----:B------:R-:W-:-:S05]  /*d1a0*/  F2FP.BF16.F32.PACK_AB R7, R32, R7 ;  /* 0x000000072007723e */ /* 0x000fca00000010ff */
[----:B------:R1:W-:Y:S02]  /*d1b0*/  STS.128 [R8+0x2000], R4 ;  /* 0x0020000408007388 */ /* 0x0003e40000000c00 */
.L_x_754:
[----:B------:R-:W-:Y:S05]  /*d1c0*/  BSYNC B1 ;  /* 0x0000000000017941 */ /* 0x000fea0003800000 */
.L_x_753:
[----:B------:R-:W-:Y:S04]  /*d1d0*/  BSSY B1, `(.L_x_755) ;  /* 0x0000028000017945 */ /* 0x000fe80003800000 */
[----:B------:R-:W-:Y:S05]  /*d1e0*/  @P2 BRA `(.L_x_756) ;  /* 0x0000000000982947 */ /* 0x000fea0003800000 */
[----:B01----:R-:W0:Y:S01]  /*d1f0*/  LDS.128 R4, [R9+0x16400] ;  /* 0x0164000009047984 */ /* 0x003e220000000c00 */
        /* <DEDUP_REMOVED lines=37> */
.L_x_756:
[----:B------:R-:W-:Y:S05]  /*d450*/  BSYNC B1 ;  /* 0x0000000000017941 */ /* 0x000fea0003800000 */
.L_x_755:
[----:B------:R-:W-:Y:S04]  /*d460*/  BSSY B1, `(.L_x_757) ;  /* 0x0000028000017945 */ /* 0x000fe80003800000 */
[----:B------:R-:W-:Y:S05]  /*d470*/  @P3 BRA `(.L_x_758) ;  /* 0x0000000000983947 */ /* 0x000fea0003800000 */
[----:B012---:R-:W0:Y:S01]  /*d480*/  LDS.128 R4, [R8+0x6000] ;  /* 0x0060000008047984 */ /* 0x007e220000000c00 */
        /* <DEDUP_REMOVED lines=37> */
.L_x_758:
[----:B------:R-:W-:Y:S05]  /*d6e0*/  BSYNC B1 ;  /* 0x0000000000017941 */ /* 0x000fea0003800000 */
.L_x_757:
[----:B------:R-:W-:Y:S04]  /*d6f0*/  BSSY B1, `(.L_x_759) ;  /* 0x0000028000017945 */ /* 0x000fe80003800000 */
[----:B------:R-:W-:Y:S05]  /*d700*/  @P4 BRA `(.L_x_760) ;  /* 0x0000000000984947 */ /* 0x000fea0003800000 */
[----:B0123--:R-:W0:Y:S01]  /*d710*/  LDS.128 R4, [R9+0x1a400] ;  /* 0x01a4000009047984 */ /* 0x00fe220000000c00 */
        /* <DEDUP_REMOVED lines=37> */
.L_x_760:
[----:B------:R-:W-:Y:S05]  /*d970*/  BSYNC B1 ;  /* 0x0000000000017941 */ /* 0x000fea0003800000 */
.L_x_759:
[----:B------:R-:W-:Y:S05]  /*d980*/  @P5 BRA `(.L_x_750) ;  /* 0x0000002c00805947 */ /* 0x000fea0003800000 */
[----:B01234-:R-:W0:Y:S01]  /*d990*/  LDS.128 R4, [R8+0xa000] ;  /* 0x00a0000008047984 */ /* 0x01fe220000000c00 */
        /* <DEDUP_REMOVED lines=17> */
[----:B------:R-:W-:Y:S01]  /*dab0*/  FMUL.FTZ R15, R24, R5 ;  /* 0x00000005180f7220 */ /* 0x000fe20000410000 */
        /* <DEDUP_REMOVED lines=18> */
[----:B------:R0:W-:Y:S01]  /*dbe0*/  STS.128 [R8+0xa000], R4 ;  /* 0x00a0000408007388 */ /* 0x0001e20000000c00 */
[----:B------:R-:W-:Y:S05]  /*dbf0*/  BRA `(.L_x_750) ;  /* 0x0000002800e47947 */ /* 0x000fea0003800000 */
.L_x_732:
[----:B------:R-:W-:-:S03]  /*dc00*/  UMOV UR4, 0xffffffff ;  /* 0xffffffff00047882 */ /* 0x000fc60000000000 */
[----:B------:R-:W-:Y:S05]  /*dc10*/  BRA.DIV UR4, `(.L_x_761) ;  /* 0x0000012204fc7947 */ /* 0x000fea000b800000 */
[----:B------:R-:W0:Y:S04]  /*dc20*/  SHFL.IDX PT, R3, R25, RZ, 0x1c1f ;  /* 0x001c1fff19037589 */ /* 0x000e2800000e0000 */
[----:B------:R-:W1:Y:S04]  /*dc30*/  SHFL.IDX PT, R0, R24, RZ, 0x1c1f ;  /* 0x001c1fff18007589 */ /* 0x000e6800000e0000 */
[----:B------:R2:W3:Y:S04]  /*dc40*/  SHFL.IDX PT, R5, R27, RZ, 0x1c1f ;  /* 0x001c1fff1b057589 */ /* 0x0004e800000e0000 */
[----:B------:R2:W4:Y:S01]  /*dc50*/  SHFL.IDX PT, R14, R26, RZ, 0x1c1f ;  /* 0x001c1fff1a0e7589 */ /* 0x00052200000e0000 */
[----:B0-----:R-:W-:-:S02]  /*dc60*/  IMAD.MOV.U32 R43, RZ, RZ, R3 ;  /* 0x000000ffff2b7224 */ /* 0x001fc400078e0003 */
[----:B-12---:R-:W-:-:S07]  /*dc70*/  IMAD.MOV.U32 R42, RZ, RZ, R0 ;  /* 0x000000ffff2a7224 */ /* 0x006fce00078e0000 */
.L_x_994:
[----:B------:R-:W-:Y:S01]  /*dc80*/  ULDC UR4, c[0x0][0x448] ;  /* 0x0001120000047ab9 */ /* 0x000fe20000000800 */
[----:B------:R-:W-:Y:S01]  /*dc90*/  BSSY B1, `(.L_x_762) ;  /* 0x0000033000017945 */ /* 0x000fe20003800000 */
[----:B------:R-:W-:Y:S01]  /*dca0*/  IMAD R37, R149, UR4, RZ ;  /* 0x0000000495257c24 */ /* 0x000fe2000f8e02ff */
[----:B------:R-:W-:Y:S01]  /*dcb0*/  CS2R R8, SRZ ;  /* 0x0000000000087805 */ /* 0x000fe2000001ff00 */
[----:B----4-:R-:W-:Y:S01]  /*dcc0*/  IMAD.MOV.U32 R20, RZ, RZ, R14 ;  /* 0x000000ffff147224 */ /* 0x010fe200078e000e */
[----:B------:R-:W-:Y:S01]  /*dcd0*/  CS2R R10, SRZ ;  /* 0x00000000000a7805 */ /* 0x000fe2000001ff00 */
[----:B---3--:R-:W-:Y:S01]  /*dce0*/  IMAD.MOV.U32 R21, RZ, RZ, R5 ;  /* 0x000000ffff157224 */ /* 0x008fe200078e0005 */
[----:B------:R-:W-:Y:S01]  /*dcf0*/  ISETP.GE.AND P0, PT, R6, R37, PT ;  /* 0x000000250600720c */ /* 0x000fe20003f06270 */
[----:B------:R-:W-:Y:S01]  /*dd00*/  IMAD R37, R125, -0x80, R37 ;  /* 0xffffff807d257824 */ /* 0x000fe200078e0225 */
        /* <DEDUP_REMOVED lines=11> */
[C---:B------:R-:W-:Y:S01]  /*ddc0*/  VIADD R0, R18.reuse, 0x20 ;  /* 0x0000002012007836 */ /* 0x040fe20000000000 */
[----:B------:R-:W-:Y:S01]  /*ddd0*/  ULDC UR4, c[0x0][0x3f4] ;  /* 0x0000fd0000047ab9 */ /* 0x000fe20000000800 */
[C---:B------:R-:W-:Y:S01]  /*dde0*/  VIADD R3, R18.reuse, 0x40 ;  /* 0x0000004012037836 */ /* 0x040fe20000000000 */
[----:B------:R-:W-:Y:S02]  /*ddf0*/  ISETP.GE.AND P0, PT, R18, UR4, PT ;  /* 0x0000000412007c0c */ /* 0x000fe4000bf06270 */
[----:B------:R-:W-:Y:S02]  /*de00*/  CS2R R24, SRZ ;  /* 0x0000000000187805 */ /* 0x000fe4000001ff00 */
[----:B------:R-:W-:Y:S02]  /*de10*/  ISETP.GE.AND P1, PT, R0, UR4, PT ;  /* 0x0000000400007c0c */ /* 0x000fe4000bf26270 */
[----:B------:R-:W-:Y:S02]  /*de20*/  CS2R R26, SRZ ;  /* 0x00000000001a7805 */ /* 0x000fe4000001ff00 */
[----:B------:R-:W-:-:S02]  /*de30*/  ISETP.GE.AND P2, PT, R3, UR4, PT ;  /* 0x0000000403007c0c */ /* 0x000fc4000bf46270 */
[----:B------:R-:W-:Y:S02]  /*de40*/  CS2R R4, SRZ ;  /* 0x0000000000047805 */ /* 0x000fe4000001ff00 */
[----:B------:R-:W-:Y:S02]  /*de50*/  CS2R R6, SRZ ;  /* 0x0000000000067805 */ /* 0x000fe4000001ff00 */
[----:B------:R-:W-:Y:S01]  /*de60*/  CS2R R28, SRZ ;  /* 0x00000000001c7805 */ /* 0x000fe2000001ff00 */
[----:B------:R-:W-:-:S04]  /*de70*/  @!P0 IMAD.WIDE R12, R18, 0x2, R42 ;  /* 0x00000002120c8825 */ /* 0x000fc800078e022a */
[----:B------:R-:W-:Y:S01]  /*de80*/  @!P1 IMAD.SHL.U32 R41, R211, 0x8, RZ ;  /* 0x00000008d3299824 */ /* 0x000fe200078e00ff */
[----:B------:R0:W5:Y:S01]  /*de90*/  @!P0 LD.E.128 R24, desc[UR40][R12.64] ;  /* 0x000000280c188980 */ /* 0x000162000c101d00 */
[----:B------:R-:W-:Y:S01]  /*dea0*/  @!P2 IMAD.SHL.U32 R45, R212, 0x8, RZ ;  /* 0x00000008d42da824 */ /* 0x000fe200078e00ff */
[----:B------:R-:W-:Y:S01]  /*deb0*/  CS2R R30, SRZ ;  /* 0x00000000001e7805 */ /* 0x000fe2000001ff00 */
[--C-:B------:R-:W-:Y:S01]  /*dec0*/  @!P1 IMAD.WIDE R38, R41, 0x2, R42.reuse ;  /* 0x0000000229269825 */ /* 0x100fe200078e022a */
[----:B------:R-:W-:Y:S02]  /*ded0*/  CS2R R8, SRZ ;  /* 0x0000000000087805 */ /* 0x000fe4000001ff00 */
[----:B------:R-:W-:Y:S02]  /*dee0*/  CS2R R10, SRZ ;  /* 0x00000000000a7805 */ /* 0x000fe4000001ff00 */
[----:B------:R-:W-:Y:S01]  /*def0*/  CS2R R32, SRZ ;  /* 0x0000000000207805 */ /* 0x000fe2000001ff00 */
[----:B------:R-:W-:Y:S01]  /*df00*/  @!P2 IMAD.WIDE R42, R45, 0x2, R42 ;  /* 0x000000022d2aa825 */ /* 0x000fe200078e022a */
[----:B------:R-:W-:-:S02]  /*df10*/  CS2R R34, SRZ ;  /* 0x0000000000227805 */ /* 0x000fc4000001ff00 */
[----:B------:R-:W-:Y:S02]  /*df20*/  CS2R R14, SRZ ;  /* 0x00000000000e7805 */ /* 0x000fe4000001ff00 */
[----:B0-----:R-:W-:Y:S01]  /*df30*/  CS2R R12, SRZ ;  /* 0x00000000000c7805 */ /* 0x001fe2000001ff00 */
[--C-:B------:R-:W-:Y:S01]  /*df40*/  @!P1 IMAD.WIDE R40, R41, 0x2, R20.reuse ;  /* 0x0000000229289825 */ /* 0x100fe200078e0214 */
[----:B------:R0:W5:Y:S03]  /*df50*/  @!P1 LD.E.128 R28, desc[UR40][R38.64] ;  /* 0x00000028261c9980 */ /* 0x000166000c101d00 */
[--C-:B------:R-:W-:Y:S01]  /*df60*/  @!P2 IMAD.WIDE R44, R45, 0x2, R20.reuse ;  /* 0x000000022d2ca825 */ /* 0x100fe200078e0214 */
[----:B------:R0:W5:Y:S03]  /*df70*/  @!P1 LD.E.128 R8, desc[UR40][R40.64] ;  /* 0x0000002828089980 */ /* 0x000166000c101d00 */
[----:B------:R-:W-:Y:S01]  /*df80*/  @!P0 IMAD.WIDE R20, R18, 0x2, R20 ;  /* 0x0000000212148825 */ /* 0x000fe200078e0214 */
[----:B------:R0:W5:Y:S04]  /*df90*/  @!P2 LD.E.128 R32, desc[UR40][R42.64] ;  /* 0x000000282a20a980 */ /* 0x000168000c101d00 */
[----:B------:R0:W5:Y:S04]  /*dfa0*/  @!P0 LD.E.128 R4, desc[UR40][R20.64] ;  /* 0x0000002814048980 */ /* 0x000168000c101d00 */
[----:B------:R0:W5:Y:S02]  /*dfb0*/  @!P2 LD.E.128 R12, desc[UR40][R44.64] ;  /* 0x000000282c0ca980 */ /* 0x000164000c101d00 */
.L_x_763:
[----:B------:R-:W-:Y:S05]  /*dfc0*/  BSYNC B1 ;  /* 0x0000000000017941 */ /* 0x000fea0003800000 */
.L_x_762:
[----:B0-----:R-:W-:Y:S01]  /*dfd0*/  LEA.HI R20, R204, R204, RZ, 0x1 ;  /* 0x000000cccc147211 */ /* 0x001fe200078f08ff */
[--C-:B-----5:R-:W-:Y:S01]  /*dfe0*/  IMAD.MOV.U32 R38, RZ, RZ, R5.reuse ;  /* 0x000000ffff267224 */ /* 0x120fe200078e0005 */
[----:B------:R-:W-:Y:S01]  /*dff0*/  SHF.R.U64 R55, R4, 0x10, R5 ;  /* 0x0000001004377819 */ /* 0x000fe20000001205 */
[----:B------:R-:W-:Y:S01]  /*e000*/  IMAD.MOV.U32 R3, RZ, RZ, R25 ;  /* 0x000000ffff037224 */ /* 0x000fe200078e0019 */
[----:B------:R-:W-:Y:S01]  /*e010*/  LOP3.LUT R21, R20, 0xfffffffe, RZ, 0xc0, !PT ;  /* 0xfffffffe14157812 */ /* 0x000fe200078ec0ff */
[----:B------:R-:W-:Y:S01]  /*e020*/  IMAD.MOV.U32 R42, RZ, RZ, R31 ;  /* 0x000000ffff2a7224 */ /* 0x000fe200078e001f */
[----:B------:R-:W-:Y:S01]  /*e030*/  SHF.R.U32.HI R53, RZ, 0x10, R5 ;  /* 0x00000010ff357819 */ /* 0x000fe20000011605 */
[----:B------:R-:W-:Y:S01]  /*e040*/  IMAD.MOV.U32 R0, RZ, RZ, R24 ;  /* 0x000000ffff007224 */ /* 0x000fe200078e0018 */
[----:B------:R-:W-:Y:S01]  /*e050*/  SHF.R.U64 R67, R24, 0x10, R25 ;  /* 0x0000001018437819 */ /* 0x000fe20000001219 */
[----:B------:R-:W-:Y:S01]  /*e060*/  IMAD.IADD R21, R204, 0x1, -R21 ;  /* 0x00000001cc157824 */ /* 0x000fe200078e0a15 */
[----:B------:R-:W-:Y:S01]  /*e070*/  SHF.R.U32.HI R64, RZ, 0x10, R25 ;  /* 0x00000010ff407819 */ /* 0x000fe20000011619 */
[--C-:B------:R-:W-:Y:S01]  /*e080*/  IMAD.MOV.U32 R25, RZ, RZ, R27.reuse ;  /* 0x000000ffff197224 */ /* 0x100fe200078e001b */
[----:B------:R-:W-:Y:S01]  /*e090*/  SHF.R.U64 R65, R26, 0x10, R27 ;  /* 0x000000101a417819 */ /* 0x000fe2000000121b */
[----:B------:R-:W-:Y:S01]  /*e0a0*/  IMAD.MOV.U32 R46, RZ, RZ, R35 ;  /* 0x000000ffff2e7224 */ /* 0x000fe200078e0023 */
[----:B------:R-:W-:Y:S01]  /*e0b0*/  SHF.L.U32 R5, R21, 0x1f, RZ ;  /* 0x0000001f15057819 */ /* 0x000fe200000006ff */
[----:B------:R-:W-:Y:S01]  /*e0c0*/  IMAD.MOV.U32 R24, RZ, RZ, R26 ;  /* 0x000000ffff187224 */ /* 0x000fe200078e001a */
[----:B------:R-:W-:Y:S01]  /*e0d0*/  SHF.R.U32.HI R62, RZ, 0x10, R27 ;  /* 0x00000010ff3e7819 */ /* 0x000fe2000001161b */
[--C-:B------:R-:W-:Y:S01]  /*e0e0*/  IMAD.MOV.U32 R27, RZ, RZ, R29.reuse ;  /* 0x000000ffff1b7224 */ /* 0x100fe200078e001d */
[----:B------:R-:W0:Y:S01]  /*e0f0*/  SYNCS.PHASECHK.TRANS64.TRYWAIT P0, [R2+URZ+0x34800], R5 ;  /* 0x03480005020075a7 */ /* 0x000e22000800017f */
[----:B------:R-:W-:Y:S01]  /*e100*/  SHF.R.U32.HI R60, RZ, 0x10, R29 ;  /* 0x00000010ff3c7819 */ /* 0x000fe2000001161d */
[----:B------:R-:W-:Y:S01]  /*e110*/  IMAD.MOV.U32 R26, RZ, RZ, R28 ;  /* 0x000000ffff1a7224 */ /* 0x000fe200078e001c */
[----:B------:R-:W-:Y:S01]  /*e120*/  SHF.R.U32.HI R61, RZ, 0x10, R31 ;  /* 0x00000010ff3d7819 */ /* 0x000fe2000001161f */
[----:B------:R-:W-:Y:S01]  /*e130*/  IMAD.MOV.U32 R41, RZ, RZ, R30 ;  /* 0x000000ffff297224 */ /* 0x000fe200078e001e */
[--C-:B------:R-:W-:Y:S01]  /*e140*/  SHF.R.U64 R54, R34, 0x10, R35.reuse ;  /* 0x0000001022367819 */ /* 0x100fe20000001223 */
[----:B------:R-:W-:Y:S01]  /*e150*/  IMAD.MOV.U32 R43, RZ, RZ, R32 ;  /* 0x000000ffff2b7224 */ /* 0x000fe200078e0020 */
[----:B------:R-:W-:Y:S01]  /*e160*/  SHF.R.U32.HI R57, RZ, 0x10, R35 ;  /* 0x00000010ff397819 */ /* 0x000fe20000011623 */
[----:B------:R-:W-:Y:S01]  /*e170*/  IMAD.MOV.U32 R44, RZ, RZ, R33 ;  /* 0x000000ffff2c7224 */ /* 0x000fe200078e0021 */
[----:B------:R-:W-:Y:S01]  /*e180*/  PRMT R35, R25, 0x5410, R62 ;  /* 0x0000541019237816 */ /* 0x000fe2000000003e */
[----:B------:R-:W-:Y:S01]  /*e190*/  IMAD.MOV.U32 R45, RZ, RZ, R34 ;  /* 0x000000ffff2d7224 */ /* 0x000fe200078e0022 */
[----:B------:R-:W-:Y:S01]  /*e1a0*/  SHF.R.U64 R63, R28, 0x10, R29 ;  /* 0x000000101c3f7819 */ /* 0x000fe2000000121d */
[----:B------:R-:W-:Y:S01]  /*e1b0*/  IMAD.MOV.U32 R20, RZ, RZ, R4 ;  /* 0x000000ffff147224 */ /* 0x000fe200078e0004 */
[----:B------:R-:W-:Y:S01]  /*e1c0*/  SHF.R.U64 R58, R30, 0x10, R31 ;  /* 0x000000101e3a7819 */ /* 0x000fe2000000121f */
[----:B------:R-:W-:Y:S01]  /*e1d0*/  IMAD.MOV.U32 R39, RZ, RZ, R6 ;  /* 0x000000ffff277224 */ /* 0x000fe200078e0006 */
[----:B------:R-:W-:Y:S01]  /*e1e0*/  PRMT R25, R27, 0x5410, R60 ;  /* 0x000054101b197816 */ /* 0x000fe2000000003c */
[----:B------:R-:W-:Y:S01]  /*e1f0*/  IMAD.MOV.U32 R40, RZ, RZ, R7 ;  /* 0x000000ffff287224 */ /* 0x000fe200078e0007 */
[----:B------:R-:W-:Y:S01]  /*e200*/  PRMT R27, R42, 0x5410, R61 ;  /* 0x000054102a1b7816 */ /* 0x000fe2000000003d */
[----:B------:R-:W-:Y:S01]  /*e210*/  IMAD.MOV.U32 R28, RZ, RZ, R8 ;  /* 0x000000ffff1c7224 */ /* 0x000fe200078e0008 */
[----:B------:R-:W-:Y:S01]  /*e220*/  SHF.R.U64 R56, R32, 0x10, R33 ;  /* 0x0000001020387819 */ /* 0x000fe20000001221 */
[----:B------:R-:W-:Y:S01]  /*e230*/  IMAD.MOV.U32 R29, RZ, RZ, R9 ;  /* 0x000000ffff1d7224 */ /* 0x000fe200078e0009 */
[----:B------:R-:W-:Y:S01]  /*e240*/  SHF.R.U32.HI R59, RZ, 0x10, R33 ;  /* 0x00000010ff3b7819 */ /* 0x000fe20000011621 */
[----:B------:R-:W-:Y:S01]  /*e250*/  IMAD.MOV.U32 R30, RZ, RZ, R10 ;  /* 0x000000ffff1e7224 */ /* 0x000fe200078e000a */
[----:B------:R-:W-:Y:S01]  /*e260*/  SHF.R.U64 R52, R6, 0x10, R7 ;  /* 0x0000001006347819 */ /* 0x000fe20000001207 */
[----:B------:R-:W-:Y:S01]  /*e270*/  IMAD.MOV.U32 R31, RZ, RZ, R11 ;  /* 0x000000ffff1f7224 */ /* 0x000fe200078e000b */
[----:B------:R-:W-:Y:S01]  /*e280*/  SHF.R.U32.HI R51, RZ, 0x10, R7 ;  /* 0x00000010ff337819 */ /* 0x000fe20000011607 */
[----:B------:R-:W-:Y:S01]  /*e290*/  BSSY B1, `(.L_x_764) ;  /* 0x0000021000017945 */ /* 0x000fe20003800000 */
[--C-:B------:R-:W-:Y:S01]  /*e2a0*/  SHF.R.U64 R49, R8, 0x10, R9.reuse ;  /* 0x0000001008317819 */ /* 0x100fe20000001209 */
[----:B------:R-:W-:Y:S01]  /*e2b0*/  IMAD.MOV.U32 R4, RZ, RZ, R12 ;  /* 0x000000ffff047224 */ /* 0x000fe200078e000c */
[----:B------:R-:W-:Y:S01]  /*e2c0*/  SHF.R.U32.HI R50, RZ, 0x10, R9 ;  /* 0x00000010ff327819 */ /* 0x000fe20000011609 */
[----:B------:R-:W-:Y:S01]  /*e2d0*/  IMAD.MOV.U32 R6, RZ, RZ, R13 ;  /* 0x000000ffff067224 */ /* 0x000fe200078e000d */
[--C-:B------:R-:W-:Y:S01]  /*e2e0*/  SHF.R.U64 R47, R10, 0x10, R11.reuse ;  /* 0x000000100a2f7819 */ /* 0x100fe2000000120b */
[----:B------:R-:W-:Y:S01]  /*e2f0*/  IMAD.MOV.U32 R7, RZ, RZ, R14 ;  /* 0x000000ffff077224 */ /* 0x000fe200078e000e */
[----:B------:R-:W-:Y:S01]  /*e300*/  SHF.R.U32.HI R48, RZ, 0x10, R11 ;  /* 0x00000010ff307819 */ /* 0x000fe2000001160b */
[----:B------:R-:W-:Y:S01]  /*e310*/  IMAD.MOV.U32 R21, RZ, RZ, R15 ;  /* 0x000000ffff157224 */ /* 0x000fe200078e000f */
[----:B------:R-:W-:-:S02]  /*e320*/  VIMNMX R42, R37, 0x80, PT ;  /* 0x00000080252a7848 */ /* 0x000fc40003fe0100 */
[----:B------:R-:W-:Y:S02]  /*e330*/  PRMT R34, R24, 0x5410, R65 ;  /* 0x0000541018227816 */ /* 0x000fe40000000041 */
[--C-:B------:R-:W-:Y:S02]  /*e340*/  SHF.R.U64 R11, R12, 0x10, R13.reuse ;  /* 0x000000100c0b7819 */ /* 0x100fe4000000120d */
[----:B------:R-:W-:Y:S02]  /*e350*/  SHF.R.U32.HI R9, RZ, 0x10, R13 ;  /* 0x00000010ff097819 */ /* 0x000fe4000001160d */
[----:B------:R-:W-:Y:S02]  /*e360*/  PRMT R32, R0, 0x5410, R67 ;  /* 0x0000541000207816 */ /* 0x000fe40000000043 */
[----:B------:R-:W-:Y:S02]  /*e370*/  PRMT R33, R3, 0x5410, R64 ;  /* 0x0000541003217816 */ /* 0x000fe40000000040 */
[----:B------:R-:W-:-:S02]  /*e380*/  PRMT R24, R26, 0x5410, R63 ;  /* 0x000054101a187816 */ /* 0x000fc4000000003f */
[--C-:B------:R-:W-:Y:S02]  /*e390*/  SHF.R.U64 R10, R14, 0x10, R15.reuse ;  /* 0x000000100e0a7819 */ /* 0x100fe4000000120f */
[----:B------:R-:W-:Y:S02]  /*e3a0*/  SHF.R.U32.HI R8, RZ, 0x10, R15 ;  /* 0x00000010ff087819 */ /* 0x000fe4000001160f */
[----:B------:R-:W-:Y:S02]  /*e3b0*/  PRMT R26, R41, 0x5410, R58 ;  /* 0x00005410291a7816 */ /* 0x000fe4000000003a */
[----:B------:R-:W-:Y:S02]  /*e3c0*/  PRMT R0, R43, 0x5410, R56 ;  /* 0x000054102b007816 */ /* 0x000fe40000000038 */
[----:B------:R-:W-:Y:S02]  /*e3d0*/  PRMT R3, R44, 0x5410, R59 ;  /* 0x000054102c037816 */ /* 0x000fe4000000003b */
[----:B------:R-:W-:-:S02]  /*e3e0*/  PRMT R12, R45, 0x5410, R54 ;  /* 0x000054102d0c7816 */ /* 0x000fc40000000036 */
[----:B------:R-:W-:Y:S02]  /*e3f0*/  PRMT R13, R46, 0x5410, R57 ;  /* 0x000054102e0d7816 */ /* 0x000fe40000000039 */
[----:B------:R-:W-:Y:S02]  /*e400*/  PRMT R37, R20, 0x5410, R55 ;  /* 0x0000541014257816 */ /* 0x000fe40000000037 */
[----:B------:R-:W-:Y:S02]  /*e410*/  ISETP.GE.AND P1, PT, R17, R42, PT ;  /* 0x0000002a1100720c */ /* 0x000fe40003f26270 */
[----:B------:R-:W-:Y:S02]  /*e420*/  PRMT R38, R38, 0x5410, R53 ;  /* 0x0000541026267816 */ /* 0x000fe40000000035 */
[----:B------:R-:W-:Y:S02]  /*e430*/  PRMT R39, R39, 0x5410, R52 ;  /* 0x0000541027277816 */ /* 0x000fe40000000034 */
[----:B------:R-:W-:-:S02]  /*e440*/  PRMT R40, R40, 0x5410, R51 ;  /* 0x0000541028287816 */ /* 0x000fc40000000033 */
[----:B------:R-:W-:Y:S02]  /*e450*/  PRMT R28, R28, 0x5410, R49 ;  /* 0x000054101c1c7816 */ /* 0x000fe40000000031 */
[----:B------:R-:W-:Y:S02]  /*e460*/  PRMT R29, R29, 0x5410, R50 ;  /* 0x000054101d1d7816 */ /* 0x000fe40000000032 */
[----:B------:R-:W-:Y:S02]  /*e470*/  PRMT R30, R30, 0x5410, R47 ;  /* 0x000054101e1e7816 */ /* 0x000fe4000000002f */
[----:B------:R-:W-:Y:S01]  /*e480*/  PRMT R31, R31, 0x5410, R48 ;  /* 0x000054101f1f7816 */ /* 0x000fe20000000030 */
[----:B0-----:R-:W-:Y:S06]  /*e490*/  @!P0 BRA `(.L_x_765) ;  /* 0x0000011c00548947 */ /* 0x001fec0003800000 */
.L_x_995:
[----:B------:R-:W-:Y:S05]  /*e4a0*/  BSYNC B1 ;  /* 0x0000000000017941 */ /* 0x000fea0003800000 */
.L_x_764:
[----:B------:R-:W-:Y:S01]  /*e4b0*/  BSSY B1, `(.L_x_766) ;  /* 0x000011c000017945 */ /* 0x000fe20003800000 */
[----:B------:R-:W-:Y:S02]  /*e4c0*/  PRMT R14, R4, 0x5410, R11 ;  /* 0x00005410040e7816 */ /* 0x000fe4000000000b */
[----:B------:R-:W-:Y:S02]  /*e4d0*/  PRMT R15, R6, 0x5410, R9 ;  /* 0x00005410060f7816 */ /* 0x000fe40000000009 */
[----:B------:R-:W-:Y:S02]  /*e4e0*/  PRMT R20, R7, 0x5410, R10 ;  /* 0x0000541007147816 */ /* 0x000fe4000000000a */
[----:B------:R-:W-:Y:S01]  /*e4f0*/  PRMT R21, R21, 0x5410, R8 ;  /* 0x0000541015157816 */ /* 0x000fe20000000008 */
[----:B------:R-:W-:Y:S06]  /*e500*/  @P1 BRA `(.L_x_767) ;  /* 0x0000001000581947 */ /* 0x000fec0003800000 */
[----:B------:R-:W1:Y:S01]  /*e510*/  LDC R41, c[0x0][0x3f4] ;  /* 0x0000fd00ff297b82 */ /* 0x000e620000000800 */
[C---:B------:R-:W-:Y:S01]  /*e520*/  VIADD R4, R18.reuse, 0x20 ;  /* 0x0000002012047836 */ /* 0x040fe20000000000 */
[----:B------:R-:W-:Y:S01]  /*e530*/  BSSY B2, `(.L_x_768) ;  /* 0x0000061000027945 */ /* 0x000fe20003800000 */
[C---:B------:R-:W-:Y:S01]  /*e540*/  VIADD R6, R18.reuse, 0x40 ;  /* 0x0000004012067836 */ /* 0x040fe20000000000 */
[-C--:B-1----:R-:W-:Y:S02]  /*e550*/  ISETP.GE.AND P0, PT, R18, R41.reuse, PT ;  /* 0x000000291200720c */ /* 0x082fe40003f06270 */
[-C--:B------:R-:W-:Y:S02]  /*e560*/  ISETP.GE.AND P1, PT, R4, R41.reuse, PT ;  /* 0x000000290400720c */ /* 0x080fe40003f26270 */
[----:B------:R-:W-:-:S09]  /*e570*/  ISETP.GE.AND P2, PT, R6, R41, PT ;  /* 0x000000290600720c */ /* 0x000fd20003f46270 */
[----:B------:R-:W-:Y:S05]  /*e580*/  @P0 BRA `(.L_x_769) ;  /* 0x00000004006c0947 */ /* 0x000fea0003800000 */
[----:B0-----:R-:W-:Y:S01]  /*e590*/  LEA.HI R5, R41, R209, RZ, 0x1d ;  /* 0x000000d129057211 */ /* 0x001fe200078fe8ff */
[----:B------:R-:W-:Y:S01]  /*e5a0*/  IMAD.U32 R54, R37, 0x10000, RZ ;  /* 0x0001000025367824 */ /* 0x000fe200078e00ff */
[----:B------:R-:W-:Y:S01]  /*e5b0*/  LOP3.LUT R4, R191, 0x38, R18, 0xf8, !PT ;  /* 0x00000038bf047812 */ /* 0x000fe200078ef812 */
[----:B------:R-:W-:Y:S01]  /*e5c0*/  IMAD.U32 R52, R32, 0x10000, RZ ;  /* 0x0001000020347824 */ /* 0x000fe200078e00ff */
[----:B------:R-:W-:Y:S01]  /*e5d0*/  SHF.R.S32.HI R6, RZ, 0x1f, R5 ;  /* 0x0000001fff067819 */ /* 0x000fe20000011405 */
[----:B------:R-:W-:Y:S01]  /*e5e0*/  IMAD.U32 R53, R38, 0x10000, RZ ;  /* 0x0001000026357824 */ /* 0x000fe200078e00ff */
[----:B------:R-:W-:Y:S02]  /*e5f0*/  LOP3.LUT R51, R37, 0xffff0000, RZ, 0xc0, !PT ;  /* 0xffff000025337812 */ /* 0x000fe400078ec0ff */
[----:B------:R-:W-:Y:S01]  /*e600*/  LEA.HI R7, R6, R5, RZ, 0x3 ;  /* 0x0000000506077211 */ /* 0x000fe200078f18ff */
[----:B------:R-:W-:Y:S01]  /*e610*/  IMAD.SHL.U32 R6, R5, 0x8, RZ ;  /* 0x0000000805067824 */ /* 0x000fe200078e00ff */
[----:B------:R-:W-:-:S03]  /*e620*/  LOP3.LUT R5, R4, R193, RZ, 0x3c, !PT ;  /* 0x000000c104057212 */ /* 0x000fc600078e3cff */
[----:B------:R-:W-:Y:S01]  /*e630*/  IMAD.SHL.U32 R7, R7, 0x400, RZ ;  /* 0x0000040007077824 */ /* 0x000fe200078e00ff */
[----:B------:R-:W-:Y:S01]  /*e640*/  LOP3.LUT R6, R191, 0x38, R6, 0xf8, !PT ;  /* 0x00000038bf067812 */ /* 0x000fe200078ef806 */
[----:B------:R-:W-:-:S03]  /*e650*/  IMAD R5, R192, 0x200, R5 ;  /* 0x00000200c0057824 */ /* 0x000fc600078e0205 */
[----:B------:R-:W-:Y:S01]  /*e660*/  LOP3.LUT R7, R7, 0x7fffe000, RZ, 0xc0, !PT ;  /* 0x7fffe00007077812 */ /* 0x000fe200078ec0ff */
[----:B------:R-:W-:Y:S01]  /*e670*/  IMAD R61, R5, 0x2, R2 ;  /* 0x00000002053d7824 */ /* 0x000fe200078e0202 */
[----:B------:R-:W-:-:S03]  /*e680*/  LOP3.LUT R6, R6, R193, RZ, 0x3c, !PT ;  /* 0x000000c106067212 */ /* 0x000fc600078e3cff */
[----:B------:R-:W-:-:S04]  /*e690*/  IMAD R7, R192, 0x200, R7 ;  /* 0x00000200c0077824 */ /* 0x000fc800078e0207 */
[----:B------:R-:W-:Y:S02]  /*e6a0*/  IMAD.IADD R9, R7, 0x1, R6 ;  /* 0x0000000107097824 */ /* 0x000fe400078e0206 */
[----:B------:R-:W0:Y:S02]  /*e6b0*/  LDS.128 R4, [R61+0x10400] ;  /* 0x010400003d047984 */ /* 0x000e240000000c00 */
[----:B------:R-:W-:-:S05]  /*e6c0*/  IMAD R62, R9, 0x2, R2 ;  /* 0x00000002093e7824 */ /* 0x000fca00078e0202 */
[----:B------:R-:W1:Y:S01]  /*e6d0*/  LDS.128 R8, [R62+0x10400] ;  /* 0x010400003e087984 */ /* 0x000e620000000c00 */
[C---:B0-----:R-:W-:Y:S01]  /*e6e0*/  IMAD.U32 R43, R4.reuse, 0x10000, RZ ;  /* 0x00010000042b7824 */ /* 0x041fe200078e00ff */
[----:B------:R-:W-:Y:S01]  /*e6f0*/  LOP3.LUT R4, R4, 0xffff0000, RZ, 0xc0, !PT ;  /* 0xffff000004047812 */ /* 0x000fe200078ec0ff */
[C---:B------:R-:W-:Y:S01]  /*e700*/  IMAD.U32 R44, R5.reuse, 0x10000, RZ ;  /* 0x00010000052c7824 */ /* 0x040fe200078e00ff */
[----:B------:R-:W-:Y:S01]  /*e710*/  LOP3.LUT R5, R5, 0xffff0000, RZ, 0xc0, !PT ;  /* 0xffff000005057812 */ /* 0x000fe200078ec0ff */
[C---:B------:R-:W-:Y:S01]  /*e720*/  IMAD.U32 R45, R6.reuse, 0x10000, RZ ;  /* 0x00010000062d7824 */ /* 0x040fe200078e00ff */
[----:B------:R-:W-:Y:S01]  /*e730*/  LOP3.LUT R6, R6, 0xffff0000, RZ, 0xc0, !PT ;  /* 0xffff000006067812 */ /* 0x000fe200078ec0ff */
[C---:B------:R-:W-:Y:S01]  /*e740*/  IMAD.U32 R46, R7.reuse, 0x10000, RZ ;  /* 0x00010000072e7824 */ /* 0x040fe200078e00ff */
[----:B------:R-:W-:Y:S01]  /*e750*/  LOP3.LUT R7, R7, 0xffff0000, RZ, 0xc0, !PT ;  /* 0xffff000007077812 */ /* 0x000fe200078ec0ff */
[C---:B-1----:R-:W-:Y:S01]  /*e760*/  IMAD.U32 R47, R8.reuse, 0x10000, RZ ;  /* 0x00010000082f7824 */ /* 0x042fe200078e00ff */
[----:B------:R-:W-:Y:S01]  /*e770*/  LOP3.LUT R8, R8, 0xffff0000, RZ, 0xc0, !PT ;  /* 0xffff000008087812 */ /* 0x000fe200078ec0ff */
[C---:B------:R-:W-:Y:S01]  /*e780*/  IMAD.U32 R48, R9.reuse, 0x10000, RZ ;  /* 0x0001000009307824 */ /* 0x040fe200078e00ff */
[----:B------:R-:W-:Y:S01]  /*e790*/  LOP3.LUT R9, R9, 0xffff0000, RZ, 0xc0, !PT ;  /* 0xffff000009097812 */ /* 0x000fe200078ec0ff */
[C---:B------:R-:W-:Y:S01]  /*e7a0*/  FMUL.FTZ R56, R47.reuse, R54 ;  /* 0x000000362f387220 */ /* 0x040fe20000410000 */
[-C--:B------:R-:W-:Y:S01]  /*e7b0*/  FMUL.FTZ R58, R47, R52.reuse ;  /* 0x000000342f3a7220 */ /* 0x080fe20000410000 */
[----:B------:R-:W-:Y:S01]  /*e7c0*/  LOP3.LUT R47, R32, 0xffff0000, RZ, 0xc0, !PT ;  /* 0xffff0000202f7812 */ /* 0x000fe200078ec0ff */
[----:B------:R-:W-:Y:S01]  /*e7d0*/  FMUL.FTZ R55, R8, R51 ;  /* 0x0000003308377220 */ /* 0x000fe20000410000 */
[C---:B------:R-:W-:Y:S01]  /*e7e0*/  FFMA.FTZ R56, R43.reuse, R52, -R56 ;  /* 0x000000342b387223 */ /* 0x040fe20000010838 */
[----:B------:R-:W-:Y:S01]  /*e7f0*/  FFMA.FTZ R58, R43, R54, R58 ;  /* 0x000000362b3a7223 */ /* 0x000fe2000001003a */
[----:B------:R-:W-:-:S02]  /*e800*/  IMAD.U32 R43, R33, 0x10000, RZ ;  /* 0x00010000212b7824 */ /* 0x000fc400078e00ff */
[-C--:B------:R-:W-:Y:S01]  /*e810*/  FMUL.FTZ R57, R8, R47.reuse ;  /* 0x0000002f08397220 */ /* 0x080fe20000410000 */
[----:B------:R-:W-:Y:S01]  /*e820*/  FFMA.FTZ R55, R4, R47, -R55 ;  /* 0x0000002f04377223 */ /* 0x000fe20000010837 */
[----:B------:R-:W-:Y:S01]  /*e830*/  FMUL.FTZ R47, R48, R53 ;  /* 0x00000035302f7220 */ /* 0x000fe20000410000 */
[----:B------:R-:W-:Y:S02]  /*e840*/  IMAD.U32 R49, R10, 0x10000, RZ ;  /* 0x000100000a317824 */ /* 0x000fe400078e00ff */
[----:B------:R-:W-:Y:S01]  /*e850*/  FMUL.FTZ R52, R48, R43 ;  /* 0x0000002b30347220 */ /* 0x000fe20000410000 */
[----:B------:R-:W-:Y:S01]  /*e860*/  FFMA.FTZ R57, R4, R51, R57 ;  /* 0x0000003304397223 */ /* 0x000fe20000010039 */
[----:B------:R-:W-:Y:S01]  /*e870*/  LOP3.LUT R10, R10, 0xffff0000, RZ, 0xc0, !PT ;  /* 0xffff00000a0a7812 */ /* 0x000fe200078ec0ff */
[----:B------:R-:W-:Y:S01]  /*e880*/  FFMA.FTZ R48, R44, R43, -R47 ;  /* 0x0000002b2c307223 */ /* 0x000fe2000001082f */
[C---:B------:R-:W-:Y:S01]  /*e890*/  LOP3.LUT R51, R39.reuse, 0xffff0000, RZ, 0xc0, !PT ;  /* 0xffff000027337812 */ /* 0x040fe200078ec0ff */
[----:B------:R-:W-:Y:S01]  /*e8a0*/  IMAD.U32 R8, R39, 0x10000, RZ ;  /* 0x0001000027087824 */ /* 0x000fe200078e00ff */
[C---:B------:R-:W-:Y:S01]  /*e8b0*/  LOP3.LUT R43, R34.reuse, 0xffff0000, RZ, 0xc0, !PT ;  /* 0xffff0000222b7812 */ /* 0x040fe200078ec0ff */
[----:B------:R-:W-:-:S02]  /*e8c0*/  IMAD.U32 R4, R34, 0x10000, RZ ;  /* 0x0001000022047824 */ /* 0x000fc400078e00ff */
[----:B------:R-:W-:Y:S01]  /*e8d0*/  FFMA.FTZ R52, R44, R53, R52 ;  /* 0x000000352c347223 */ /* 0x000fe20000010034 */
[C---:B------:R-:W-:Y:S01]  /*e8e0*/  FMUL.FTZ R59, R10.reuse, R51 ;  /* 0x000000330a3b7220 */ /* 0x040fe20000410000 */
[C---:B------:R-:W-:Y:S01]  /*e8f0*/  FMUL.FTZ R44, R49.reuse, R8 ;  /* 0x00000008312c7220 */ /* 0x040fe20000410000 */
[-C--:B------:R-:W-:Y:S01]  /*e900*/  FMUL.FTZ R54, R49, R4.reuse ;  /* 0x0000000431367220 */ /* 0x080fe20000410000 */
[----:B------:R-:W-:Y:S01]  /*e910*/  FMUL.FTZ R10, R10, R43 ;  /* 0x0000002b0a0a7220 */ /* 0x000fe20000410000 */
[----:B------:R-:W-:Y:S02]  /*e920*/  IMAD.U32 R50, R11, 0x10000, RZ ;  /* 0x000100000b327824 */ /* 0x000fe400078e00ff */
[C---:B------:R-:W-:Y:S01]  /*e930*/  FFMA.FTZ R53, R45.reuse, R4, -R44 ;  /* 0x000000042d357223 */ /* 0x040fe2000001082c */
[----:B------:R-:W-:Y:S02]  /*e940*/  IMAD.U32 R49, R40, 0x10000, RZ ;  /* 0x0001000028317824 */ /* 0x000fe400078e00ff */
[----:B------:R-:W-:Y:S01]  /*e950*/  FFMA.FTZ R54, R45, R8, R54 ;  /* 0x000000082d367223 */ /* 0x000fe20000010036 */
[----:B------:R-:W-:-:S02]  /*e960*/  IMAD.U32 R47, R35, 0x10000, RZ ;  /* 0x00010000232f7824 */ /* 0x000fc400078e00ff */
[----:B------:R-:W-:Y:S01]  /*e970*/  FFMA.FTZ R51, R6, R51, R10 ;  /* 0x0000003306337223 */ /* 0x000fe2000001000a */
[----:B------:R-:W-:Y:S01]  /*e980*/  LOP3.LUT R11, R11, 0xffff0000, RZ, 0xc0, !PT ;  /* 0xffff00000b0b7812 */ /* 0x000fe200078ec0ff */
[----:B------:R-:W-:Y:S01]  /*e990*/  FMUL.FTZ R45, R50, R49 ;  /* 0x00000031322d7220 */ /* 0x000fe20000410000 */
[----:B------:R-:W-:Y:S01]  /*e9a0*/  FFMA.FTZ R60, R6, R43, -R59 ;  /* 0x0000002b063c7223 */ /* 0x000fe2000001083b */
[----:B------:R-:W-:Y:S01]  /*e9b0*/  LOP3.LUT R8, R38, 0xffff0000, RZ, 0xc0, !PT ;  /* 0xffff000026087812 */ /* 0x000fe200078ec0ff */
[-C--:B------:R-:W-:Y:S01]  /*e9c0*/  FMUL.FTZ R43, R50, R47.reuse ;  /* 0x0000002f322b7220 */ /* 0x080fe20000410000 */
[----:B------:R-:W-:Y:S01]  /*e9d0*/  LOP3.LUT R10, R40, 0xffff0000, RZ, 0xc0, !PT ;  /* 0xffff0000280a7812 */ /* 0x000fe200078ec0ff */
[C---:B------:R-:W-:Y:S01]  /*e9e0*/  FFMA.FTZ R45, R46.reuse, R47, -R45 ;  /* 0x0000002f2e2d7223 */ /* 0x040fe2000001082d */
[----:B------:R-:W-:Y:S01]  /*e9f0*/  LOP3.LUT R4, R33, 0xffff0000, RZ, 0xc0, !PT ;  /* 0xffff000021047812 */ /* 0x000fe200078ec0ff */
[----:B------:R-:W-:Y:S01]  /*ea00*/  FFMA.FTZ R46, R46, R49, R43 ;  /* 0x000000312e2e7223 */ /* 0x000fe2000001002b */
[----:B------:R-:W-:Y:S01]  /*ea10*/  LOP3.LUT R6, R35, 0xffff0000, RZ, 0xc0, !PT ;  /* 0xffff000023067812 */ /* 0x000fe200078ec0ff */
[----:B------:R-:W-:Y:S01]  /*ea20*/  FMUL.FTZ R44, R9, R8 ;  /* 0x00000008092c7220 */ /* 0x000fe20000410000 */
[----:B------:R-:W-:Y:S01]  /*ea30*/  FMUL.FTZ R50, R11, R10 ;  /* 0x0000000a0b327220 */ /* 0x000fe20000410000 */
[----:B------:R-:W-:-:S02]  /*ea40*/  FMUL.FTZ R43, R9, R4 ;  /* 0x00000004092b7220 */ /* 0x000fc40000410000 */
[----:B------:R-:W-:Y:S01]  /*ea50*/  FMUL.FTZ R11, R11, R6 ;  /* 0x000000060b0b7220 */ /* 0x000fe20000410000 */
[----:B------:R-:W-:Y:S01]  /*ea60*/  FFMA.FTZ R9, R5, R4, -R44 ;  /* 0x0000000405097223 */ /* 0x000fe2000001082c */
[----:B------:R-:W-:Y:S01]  /*ea70*/  FFMA.FTZ R50, R7, R6, -R50 ;  /* 0x0000000607327223 */ /* 0x000fe20000010832 */
[----:B------:R-:W-:Y:S01]  /*ea80*/  FFMA.FTZ R43, R5, R8, R43 ;  /* 0x00000008052b7223 */ /* 0x000fe2000001002b */
[----:B------:R-:W-:Y:S01]  /*ea90*/  FFMA.FTZ R11, R7, R10, R11 ;  /* 0x0000000a070b7223 */ /* 0x000fe2000001000b */
[----:B------:R-:W-:Y:S02]  /*eaa0*/  F2FP.BF16.F32.PACK_AB R6, R60, R53 ;  /* 0x000000353c06723e */ /* 0x000fe400000010ff */
[----:B------:R-:W-:Y:S02]  /*eab0*/  F2FP.BF16.F32.PACK_AB R4, R55, R56 ;  /* 0x000000383704723e */ /* 0x000fe400000010ff */
[----:B------:R-:W-:Y:S02]  /*eac0*/  F2FP.BF16.F32.PACK_AB R5, R9, R48 ;  /* 0x000000300905723e */ /* 0x000fe400000010ff */
[----:B------:R-:W-:-:S02]  /*ead0*/  F2FP.BF16.F32.PACK_AB R7, R50, R45 ;  /* 0x0000002d3207723e */ /* 0x000fc400000010ff */
[----:B------:R-:W-:Y:S02]  /*eae0*/  F2FP.BF16.F32.PACK_AB R10, R51, R54 ;  /* 0x00000036330a723e */ /* 0x000fe400000010ff */
[----:B------:R-:W-:Y:S01]  /*eaf0*/  F2FP.BF16.F32.PACK_AB R8, R57, R58 ;  /* 0x0000003a3908723e */ /* 0x000fe200000010ff */
[----:B------:R1:W-:Y:S01]  /*eb00*/  STS.128 [R61+0x10400], R4 ;  /* 0x010400043d007388 */ /* 0x0003e20000000c00 */
[----:B------:R-:W-:Y:S02]  /*eb10*/  F2FP.BF16.F32.PACK_AB R9, R43, R52 ;  /* 0x000000342b09723e */ /* 0x000fe400000010ff */
[----:B------:R-:W-:-:S05]  /*eb20*/  F2FP.BF16.F32.PACK_AB R11, R11, R46 ;  /* 0x0000002e0b0b723e */ /* 0x000fca00000010ff */
[----:B------:R1:W-:Y:S02]  /*eb30*/  STS.128 [R62+0x10400], R8 ;  /* 0x010400083e007388 */ /* 0x0003e40000000c00 */
.L_x_769:
[----:B------:R-:W-:Y:S05]  /*eb40*/  BSYNC B2 ;  /* 0x0000000000027941 */ /* 0x000fea0003800000 */
.L_x_768:
[----:B------:R-:W-:Y:S04]  /*eb50*/  BSSY B2, `(.L_x_770) ;  /* 0x0000059000027945 */ /* 0x000fe80003800000 */
[----:B------:R-:W-:Y:S05]  /*eb60*/  @P1 BRA `(.L_x_771) ;  /* 0x00000004005c1947 */ /* 0x000fea0003800000 */
[----:B-1----:R-:W-:Y:S01]  /*eb70*/  LEA.HI R4, R41, R211, RZ, 0x1d ;  /* 0x000000d329047211 */ /* 0x002fe200078fe8ff */
[C---:B------:R-:W-:Y:S01]  /*eb80*/  IMAD.U32 R55, R28.reuse, 0x10000, RZ ;  /* 0x000100001c377824 */ /* 0x040fe200078e00ff */
[----:B------:R-:W-:Y:S01]  /*eb90*/  LOP3.LUT R57, R28, 0xffff0000, RZ, 0xc0, !PT ;  /* 0xffff00001c397812 */ /* 0x000fe200078ec0ff */
[----:B------:R-:W-:Y:S01]  /*eba0*/  IMAD.U32 R53, R24, 0x10000, RZ ;  /* 0x0001000018357824 */ /* 0x000fe200078e00ff */
[----:B0-----:R-:W-:-:S04]  /*ebb0*/  SHF.R.S32.HI R5, RZ, 0x1f, R4 ;  /* 0x0000001fff057819 */ /* 0x001fc80000011404 */
[----:B------:R-:W-:Y:S01]  /*ebc0*/  LEA.HI R5, R5, R4, RZ, 0x3 ;  /* 0x0000000405057211 */ /* 0x000fe200078f18ff */
[----:B------:R-:W-:-:S04]  /*ebd0*/  IMAD.SHL.U32 R4, R4, 0x8, RZ ;  /* 0x0000000804047824 */ /* 0x000fc800078e00ff */
[----:B------:R-:W-:Y:S01]  /*ebe0*/  IMAD.SHL.U32 R5, R5, 0x400, RZ ;  /* 0x0000040005057824 */ /* 0x000fe200078e00ff */
[----:B------:R-:W-:-:S04]  /*ebf0*/  LOP3.LUT R4, R191, 0x38, R4, 0xf8, !PT ;  /* 0x00000038bf047812 */ /* 0x000fc800078ef804 */
[----:B------:R-:W-:Y:S02]  /*ec00*/  LOP3.LUT R5, R5, 0x7fffe000, RZ, 0xc0, !PT ;  /* 0x7fffe00005057812 */ /* 0x000fe400078ec0ff */
[----:B------:R-:W-:-:S03]  /*ec10*/  LOP3.LUT R4, R4, R193, RZ, 0x3c, !PT ;  /* 0x000000c104047212 */ /* 0x000fc600078e3cff */
[----:B------:R-:W-:-:S04]  /*ec20*/  IMAD R5, R192, 0x200, R5 ;  /* 0x00000200c0057824 */ /* 0x000fc800078e0205 */
[----:B------:R-:W-:Y:S02]  /*ec30*/  IMAD.IADD R9, R5, 0x1, R4 ;  /* 0x0000000105097824 */ /* 0x000fe400078e0204 */
[----:B------:R-:W0:Y:S02]  /*ec40*/  LDS.128 R4, [R229] ;  /* 0x00000000e5047984 */ /* 0x000e240000000c00 */
        /* <DEDUP_REMOVED lines=15> */
[----:B------:R-:W-:Y:S01]  /*ed40*/  FMUL.FTZ R61, R48, R53 ;  /* 0x00000035303d7220 */ /* 0x000fe20000410000 */
[----:B------:R-:W-:Y:S01]  /*ed50*/  FMUL.FTZ R63, R8, R57 ;  /* 0x00000039083f7220 */ /* 0x000fe20000410000 */
[----:B------:R-:W-:-:S02]  /*ed60*/  IMAD.U32 R48, R29, 0x10000, RZ ;  /* 0x000100001d307824 */ /* 0x000fc400078e00ff */
[----:B------:R-:W-:Y:S01]  /*ed70*/  FFMA.FTZ R59, R44, R53, -R59 ;  /* 0x000000352c3b7223 */ /* 0x000fe2000001083b */
[----:B------:R-:W-:Y:S01]  /*ed80*/  LOP3.LUT R53, R24, 0xffff0000, RZ, 0xc0, !PT ;  /* 0xffff000018357812 */ /* 0x000fe200078ec0ff */
[----:B------:R-:W-:Y:S01]  /*ed90*/  FFMA.FTZ R61, R44, R55, R61 ;  /* 0x000000372c3d7223 */ /* 0x000fe2000001003d */
[----:B------:R-:W-:Y:S02]  /*eda0*/  IMAD.U32 R44, R25, 0x10000, RZ ;  /* 0x00010000192c7824 */ /* 0x000fe400078e00ff */
[----:B------:R-:W-:Y:S02]  /*edb0*/  IMAD.U32 R50, R10, 0x10000, RZ ;  /* 0x000100000a327824 */ /* 0x000fe400078e00ff */
[-C--:B------:R-:W-:Y:S01]  /*edc0*/  FMUL.FTZ R55, R8, R53.reuse ;  /* 0x0000003508377220 */ /* 0x080fe20000410000 */
[----:B------:R-:W-:Y:S01]  /*edd0*/  FFMA.FTZ R52, R4, R53, -R63 ;  /* 0x0000003504347223 */ /* 0x000fe2000001083f */
[----:B------:R-:W-:Y:S01]  /*ede0*/  FMUL.FTZ R8, R49, R48 ;  /* 0x0000003031087220 */ /* 0x000fe20000410000 */
[----:B------:R-:W-:-:S02]  /*edf0*/  IMAD.U32 R53, R30, 0x10000, RZ ;  /* 0x000100001e357824 */ /* 0x000fc400078e00ff */
[-C--:B------:R-:W-:Y:S01]  /*ee00*/  FMUL.FTZ R63, R49, R44.reuse ;  /* 0x0000002c313f7220 */ /* 0x080fe20000410000 */
[----:B------:R-:W-:Y:S01]  /*ee10*/  FFMA.FTZ R54, R4, R57, R55 ;  /* 0x0000003904367223 */ /* 0x000fe20000010037 */
[----:B------:R-:W-:Y:S01]  /*ee20*/  LOP3.LUT R10, R10, 0xffff0000, RZ, 0xc0, !PT ;  /* 0xffff00000a0a7812 */ /* 0x000fe200078ec0ff */
[C---:B------:R-:W-:Y:S01]  /*ee30*/  FFMA.FTZ R56, R45.reuse, R44, -R8 ;  /* 0x0000002c2d387223 */ /* 0x040fe20000010808 */
[----:B------:R-:W-:Y:S02]  /*ee40*/  IMAD.U32 R49, R26, 0x10000, RZ ;  /* 0x000100001a317824 */ /* 0x000fe400078e00ff */
[----:B------:R-:W-:Y:S01]  /*ee50*/  FFMA.FTZ R63, R45, R48, R63 ;  /* 0x000000302d3f7223 */ /* 0x000fe2000001003f */
[----:B------:R-:W-:Y:S01]  /*ee60*/  FMUL.FTZ R57, R50, R53 ;  /* 0x0000003532397220 */ /* 0x000fe20000410000 */
[----:B------:R-:W-:Y:S01]  /*ee70*/  LOP3.LUT R55, R30, 0xffff0000, RZ, 0xc0, !PT ;  /* 0xffff00001e377812 */ /* 0x000fe200078ec0ff */
[----:B------:R-:W-:Y:S01]  /*ee80*/  IMAD.U32 R51, R11, 0x10000, RZ ;  /* 0x000100000b337824 */ /* 0x000fe200078e00ff */
[----:B------:R-:W-:Y:S01]  /*ee90*/  LOP3.LUT R45, R26, 0xffff0000, RZ, 0xc0, !PT ;  /* 0xffff00001a2d7812 */ /* 0x000fe200078ec0ff */
[----:B------:R-:W-:-:S02]  /*eea0*/  IMAD.U32 R44, R31, 0x10000, RZ ;  /* 0x000100001f2c7824 */ /* 0x000fc400078e00ff */
[-C--:B------:R-:W-:Y:S01]  /*eeb0*/  FMUL.FTZ R65, R50, R49.reuse ;  /* 0x0000003132417220 */ /* 0x080fe20000410000 */
[----:B------:R-:W-:Y:S01]  /*eec0*/  FFMA.FTZ R57, R46, R49, -R57 ;  /* 0x000000312e397223 */ /* 0x000fe20000010839 */
[C---:B------:R-:W-:Y:S01]  /*eed0*/  FMUL.FTZ R49, R10.reuse, R55 ;  /* 0x000000370a317220 */ /* 0x040fe20000410000 */
[----:B------:R-:W-:Y:S02]  /*eee0*/  IMAD.U32 R4, R27, 0x10000, RZ ;  /* 0x000100001b047824 */ /* 0x000fe400078e00ff */
[----:B------:R-:W-:Y:S01]  /*eef0*/  FMUL.FTZ R10, R10, R45 ;  /* 0x0000002d0a0a7220 */ /* 0x000fe20000410000 */
[----:B------:R-:W-:Y:S01]  /*ef00*/  FMUL.FTZ R8, R51, R44 ;  /* 0x0000002c33087220 */ /* 0x000fe20000410000 */
[----:B------:R-:W-:Y:S01]  /*ef10*/  FFMA.FTZ R65, R46, R53, R65 ;  /* 0x000000352e417223 */ /* 0x000fe20000010041 */
[C---:B------:R-:W-:Y:S01]  /*ef20*/  FFMA.FTZ R46, R6.reuse, R45, -R49 ;  /* 0x0000002d062e7223 */ /* 0x040fe20000010831 */
[----:B------:R-:W-:Y:S01]  /*ef30*/  FFMA.FTZ R48, R6, R55, R10 ;  /* 0x0000003706307223 */ /* 0x000fe2000001000a */
[-C--:B------:R-:W-:Y:S01]  /*ef40*/  FFMA.FTZ R49, R47, R4.reuse, -R8 ;  /* 0x000000042f317223 */ /* 0x080fe20000010808 */
[----:B------:R-:W-:Y:S01]  /*ef50*/  LOP3.LUT R11, R11, 0xffff0000, RZ, 0xc0, !PT ;  /* 0xffff00000b0b7812 */ /* 0x000fe200078ec0ff */
[----:B------:R-:W-:Y:S01]  /*ef60*/  FMUL.FTZ R50, R51, R4 ;  /* 0x0000000433327220 */ /* 0x000fe20000410000 */
[----:B------:R-:W-:-:S02]  /*ef70*/  LOP3.LUT R8, R29, 0xffff0000, RZ, 0xc0, !PT ;  /* 0xffff00001d087812 */ /* 0x000fc400078ec0ff */
[----:B------:R-:W-:Y:S01]  /*ef80*/  LOP3.LUT R10, R31, 0xffff0000, RZ, 0xc0, !PT ;  /* 0xffff00001f0a7812 */ /* 0x000fe200078ec0ff */
[----:B------:R-:W-:Y:S01]  /*ef90*/  FFMA.FTZ R50, R47, R44, R50 ;  /* 0x0000002c2f327223 */ /* 0x000fe20000010032 */
[----:B------:R-:W-:Y:S01]  /*efa0*/  LOP3.LUT R4, R25, 0xffff0000, RZ, 0xc0, !PT ;  /* 0xffff000019047812 */ /* 0x000fe200078ec0ff */
[----:B------:R-:W-:Y:S01]  /*efb0*/  FMUL.FTZ R44, R9, R8 ;  /* 0x00000008092c7220 */ /* 0x000fe20000410000 */
[----:B------:R-:W-:Y:S01]  /*efc0*/  LOP3.LUT R6, R27, 0xffff0000, RZ, 0xc0, !PT ;  /* 0xffff00001b067812 */ /* 0x000fe200078ec0ff */
[----:B------:R-:W-:Y:S02]  /*efd0*/  FMUL.FTZ R58, R11, R10 ;  /* 0x0000000a0b3a7220 */ /* 0x000fe40000410000 */
[-C--:B------:R-:W-:Y:S01]  /*efe0*/  FMUL.FTZ R45, R9, R4.reuse ;  /* 0x00000004092d7220 */ /* 0x080fe20000410000 */
[----:B------:R-:W-:Y:S01]  /*eff0*/  FFMA.FTZ R9, R5, R4, -R44 ;  /* 0x0000000405097223 */ /* 0x000fe2000001082c */
[-C--:B------:R-:W-:Y:S01]  /*f000*/  FMUL.FTZ R11, R11, R6.reuse ;  /* 0x000000060b0b7220 */ /* 0x080fe20000410000 */
[----:B------:R-:W-:Y:S01]  /*f010*/  FFMA.FTZ R58, R7, R6, -R58 ;  /* 0x00000006073a7223 */ /* 0x000fe2000001083a */
[----:B------:R-:W-:Y:S01]  /*f020*/  FFMA.FTZ R44, R5, R8, R45 ;  /* 0x00000008052c7223 */ /* 0x000fe2000001002d */
[----:B------:R-:W-:Y:S01]  /*f030*/  F2FP.BF16.F32.PACK_AB R6, R46, R57 ;  /* 0x000000392e06723e */ /* 0x000fe200000010ff */
[----:B------:R-:W-:Y:S01]  /*f040*/  FFMA.FTZ R11, R7, R10, R11 ;  /* 0x0000000a070b7223 */ /* 0x000fe2000001000b */
[----:B------:R-:W-:-:S02]  /*f050*/  F2FP.BF16.F32.PACK_AB R4, R52, R59 ;  /* 0x0000003b3404723e */ /* 0x000fc400000010ff */
[----:B------:R-:W-:Y:S02]  /*f060*/  F2FP.BF16.F32.PACK_AB R5, R9, R56 ;  /* 0x000000380905723e */ /* 0x000fe400000010ff */
[----:B------:R-:W-:Y:S02]  /*f070*/  F2FP.BF16.F32.PACK_AB R7, R58, R49 ;  /* 0x000000313a07723e */ /* 0x000fe400000010ff */
[----:B------:R-:W-:Y:S02]  /*f080*/  F2FP.BF16.F32.PACK_AB R10, R48, R65 ;  /* 0x00000041300a723e */ /* 0x000fe400000010ff */
[----:B------:R-:W-:Y:S01]  /*f090*/  F2FP.BF16.F32.PACK_AB R8, R54, R61 ;  /* 0x0000003d3608723e */ /* 0x000fe200000010ff */
[----:B------:R2:W-:Y:S01]  /*f0a0*/  STS.128 [R229], R4 ;  /* 0x00000004e5007388 */ /* 0x0005e20000000c00 */
[----:B------:R-:W-:Y:S02]  /*f0b0*/  F2FP.BF16.F32.PACK_AB R9, R44, R63 ;  /* 0x0000003f2c09723e */ /* 0x000fe400000010ff */
[----:B------:R-:W-:-:S05]  /*f0c0*/  F2FP.BF16.F32.PACK_AB R11, R11, R50 ;  /* 0x000000320b0b723e */ /* 0x000fca00000010ff */
[----:B------:R2:W-:Y:S02]  /*f0d0*/  STS.128 [R43+0x10400], R8 ;  /* 0x010400082b007388 */ /* 0x0005e40000000c00 */
.L_x_771:
[----:B------:R-:W-:Y:S05]  /*f0e0*/  BSYNC B2 ;  /* 0x0000000000027941 */ /* 0x000fea0003800000 */
.L_x_770:
[----:B------:R-:W-:Y:S05]  /*f0f0*/  @P2 BRA `(.L_x_767) ;  /* 0x00000004005c2947 */ /* 0x000fea0003800000 */
[----:B------:R-:W-:Y:S01]  /*f100*/  LEA.HI R41, R41, R212, RZ, 0x1d ;  /* 0x000000d429297211 */ /* 0x000fe200078fe8ff */
[C---:B------:R-:W-:Y:S01]  /*f110*/  IMAD.U32 R54, R14.reuse, 0x10000, RZ ;  /* 0x000100000e367824 */ /* 0x040fe200078e00ff */
[----:B------:R-:W-:Y:S01]  /*f120*/  LOP3.LUT R51, R14, 0xffff0000, RZ, 0xc0, !PT ;  /* 0xffff00000e337812 */ /* 0x000fe200078ec0ff */
[----:B------:R-:W-:Y:S01]  /*f130*/  IMAD.U32 R52, R0, 0x10000, RZ ;  /* 0x0001000000347824 */ /* 0x000fe200078e00ff */
[----:B-12---:R-:W-:Y:S01]  /*f140*/  SHF.R.S32.HI R4, RZ, 0x1f, R41 ;  /* 0x0000001fff047819 */ /* 0x006fe20000011429 */
[----:B------:R-:W-:-:S03]  /*f150*/  IMAD.U32 R53, R15, 0x10000, RZ ;  /* 0x000100000f357824 */ /* 0x000fc600078e00ff */
[----:B0-----:R-:W-:Y:S01]  /*f160*/  LEA.HI R5, R4, R41, RZ, 0x3 ;  /* 0x0000002904057211 */ /* 0x001fe200078f18ff */
        /* <DEDUP_REMOVED lines=47> */
[----:B------:R-:W-:Y:S01]  /*f460*/  FFMA.FTZ R53, R45, R4, -R44 ;  /* 0x000000042d357223 */ /* 0x000fe2000001082c */
        /* <DEDUP_REMOVED lines=28> */
[----:B------:R3:W-:Y:S01]  /*f630*/  STS.128 [R227], R4 ;  /* 0x00000004e3007388 */ /* 0x0007e20000000c00 */
[----:B------:R-:W-:Y:S02]  /*f640*/  F2FP.BF16.F32.PACK_AB R9, R43, R52 ;  /* 0x000000342b09723e */ /* 0x000fe400000010ff */
[----:B------:R-:W-:-:S05]  /*f650*/  F2FP.BF16.F32.PACK_AB R11, R11, R46 ;  /* 0x0000002e0b0b723e */ /* 0x000fca00000010ff */
[----:B------:R3:W-:Y:S02]  /*f660*/  STS.128 [R41+0x10400], R8 ;  /* 0x0104000829007388 */ /* 0x0007e40000000c00 */
.L_x_767:
[----:B------:R-:W-:Y:S05]  /*f670*/  BSYNC B1 ;  /* 0x0000000000017941 */ /* 0x000fea0003800000 */
.L_x_766:
[----:B------:R-:W-:-:S13]  /*f680*/  ISETP.GE.AND P0, PT, R205, R42, PT ;  /* 0x0000002acd00720c */ /* 0x000fda0003f06270 */
[----:B------:R-:W-:Y:S05]  /*f690*/  @P0 BRA `(.L_x_750) ;  /* 0x00000010003c0947 */ /* 0x000fea0003800000 */
[----:B---3--:R-:W3:Y:S01]  /*f6a0*/  LDC R41, c[0x0][0x3f4] ;  /* 0x0000fd00ff297b82 */ /* 0x008ee20000000800 */
[C---:B-12---:R-:W-:Y:S01]  /*f6b0*/  VIADD R4, R18.reuse, 0x20 ;  /* 0x0000002012047836 */ /* 0x046fe20000000000 */
[----:B------:R-:W-:Y:S01]  /*f6c0*/  BSSY B1, `(.L_x_772) ;  /* 0x000005c000017945 */ /* 0x000fe20003800000 */
[C---:B------:R-:W-:Y:S01]  /*f6d0*/  VIADD R6, R18.reuse, 0x40 ;  /* 0x0000004012067836 */ /* 0x040fe20000000000 */
[-C--:B---3--:R-:W-:Y:S02]  /*f6e0*/  ISETP.GE.AND P0, PT, R18, R41.reuse, PT ;  /* 0x000000291200720c */ /* 0x088fe40003f06270 */
[-C--:B------:R-:W-:Y:S02]  /*f6f0*/  ISETP.GE.AND P1, PT, R4, R41.reuse, PT ;  /* 0x000000290400720c */ /* 0x080fe40003f26270 */
[----:B------:R-:W-:-:S09]  /*f700*/  ISETP.GE.AND P2, PT, R6, R41, PT ;  /* 0x000000290600720c */ /* 0x000fd20003f46270 */
[----:B------:R-:W-:Y:S05]  /*f710*/  @P0 BRA `(.L_x_773) ;  /* 0x0000000400580947 */ /* 0x000fea0003800000 */
[----:B------:R-:W-:Y:S01]  /*f720*/  LEA.HI R4, R41, R209, RZ, 0x1d ;  /* 0x000000d129047211 */ /* 0x000fe200078fe8ff */
[C---:B------:R-:W-:Y:S01]  /*f730*/  IMAD.U32 R53, R37.reuse, 0x10000, RZ ;  /* 0x0001000025357824 */ /* 0x040fe200078e00ff */
[----:B------:R-:W-:Y:S01]  /*f740*/  LOP3.LUT R58, R37, 0xffff0000, RZ, 0xc0, !PT ;  /* 0xffff0000253a7812 */ /* 0x000fe200078ec0ff */
[----:B------:R-:W-:Y:S01]  /*f750*/  IMAD.U32 R51, R32, 0x10000, RZ ;  /* 0x0001000020337824 */ /* 0x000fe200078e00ff */
[----:B0-----:R-:W-:Y:S01]  /*f760*/  SHF.R.S32.HI R5, RZ, 0x1f, R4 ;  /* 0x0000001fff057819 */ /* 0x001fe20000011404 */
[----:B------:R-:W-:Y:S01]  /*f770*/  IMAD.SHL.U32 R6, R4, 0x8, RZ ;  /* 0x0000000804067824 */ /* 0x000fe200078e00ff */
[----:B------:R-:W-:Y:S01]  /*f780*/  LOP3.LUT R32, R32, 0xffff0000, RZ, 0xc0, !PT ;  /* 0xffff000020207812 */ /* 0x000fe200078ec0ff */
[----:B------:R-:W-:Y:S01]  /*f790*/  IMAD.U32 R60, R38, 0x10000, RZ ;  /* 0x00010000263c7824 */ /* 0x000fe200078e00ff */
[----:B------:R-:W-:Y:S01]  /*f7a0*/  LEA.HI R4, R5, R4, RZ, 0x3 ;  /* 0x0000000405047211 */ /* 0x000fe200078f18ff */
[----:B------:R-:W-:Y:S01]  /*f7b0*/  IMAD.U32 R56, R33, 0x10000, RZ ;  /* 0x0001000021387824 */ /* 0x000fe200078e00ff */
[----:B------:R-:W-:Y:S01]  /*f7c0*/  LOP3.LUT R5, R185, 0x38, R6, 0xf8, !PT ;  /* 0x00000038b9057812 */ /* 0x000fe200078ef806 */
[----:B------:R-:W-:Y:S01]  /*f7d0*/  IMAD.U32 R55, R39, 0x10000, RZ ;  /* 0x0001000027377824 */ /* 0x000fe200078e00ff */
[----:B------:R-:W-:Y:S01]  /*f7e0*/  LOP3.LUT R57, R40, 0xffff0000, RZ, 0xc0, !PT ;  /* 0xffff000028397812 */ /* 0x000fe200078ec0ff */
[----:B------:R-:W-:Y:S01]  /*f7f0*/  IMAD.SHL.U32 R6, R4, 0x400, RZ ;  /* 0x0000040004067824 */ /* 0x000fe200078e00ff */
[----:B------:R-:W-:-:S02]  /*f800*/  LOP3.LUT R4, R5, R230, RZ, 0x3c, !PT ;  /* 0x000000e605047212 */ /* 0x000fc400078e3cff */
[----:B------:R-:W-:Y:S02]  /*f810*/  LOP3.LUT R33, R33, 0xffff0000, RZ, 0xc0, !PT ;  /* 0xffff000021217812 */ /* 0x000fe400078ec0ff */
[----:B------:R-:W-:-:S04]  /*f820*/  LOP3.LUT R6, R6, 0x7fffe000, RZ, 0xc0, !PT ;  /* 0x7fffe00006067812 */ /* 0x000fc800078ec0ff */
[----:B------:R-:W-:Y:S02]  /*f830*/  IADD3 R9, R4, R6, R195 ;  /* 0x0000000604097210 */ /* 0x000fe40007ffe0c3 */
[----:B------:R-:W0:Y:S03]  /*f840*/  LDS.128 R4, [R228] ;  /* 0x00000000e4047984 */ /* 0x000e260000000c00 */
        /* <DEDUP_REMOVED lines=14> */
[-C--:B------:R-:W-:Y:S01]  /*f930*/  FMUL.FTZ R52, R53, R47.reuse ;  /* 0x0000002f35347220 */ /* 0x080fe20000410000 */
[C---:B------:R-:W-:Y:S01]  /*f940*/  FMUL.FTZ R54, R51.reuse, R47 ;  /* 0x0000002f33367220 */ /* 0x040fe20000410000 */
[----:B------:R-:W-:Y:S01]  /*f950*/  FMUL.FTZ R47, R60, R48 ;  /* 0x000000303c2f7220 */ /* 0x000fe20000410000 */
[----:B------:R-:W-:Y:S01]  /*f960*/  FMUL.FTZ R37, R58, R8 ;  /* 0x000000083a257220 */ /* 0x000fe20000410000 */
[-C--:B------:R-:W-:Y:S01]  /*f970*/  FFMA.FTZ R52, R51, R43.reuse, -R52 ;  /* 0x0000002b33347223 */ /* 0x080fe20000010834 */
[----:B------:R-:W-:Y:S01]  /*f980*/  FMUL.FTZ R51, R56, R48 ;  /* 0x0000003038337220 */ /* 0x000fe20000410000 */
[----:B------:R-:W-:Y:S01]  /*f990*/  FFMA.FTZ R54, R53, R43, R54 ;  /* 0x0000002b35367223 */ /* 0x000fe20000010036 */
[----:B------:R-:W-:Y:S01]  /*f9a0*/  FMUL.FTZ R43, R32, R8 ;  /* 0x00000008202b7220 */ /* 0x000fe20000410000 */
[----:B------:R-:W-:-:S02]  /*f9b0*/  IMAD.U32 R49, R10, 0x10000, RZ ;  /* 0x000100000a317824 */ /* 0x000fc400078e00ff */
[-C--:B------:R-:W-:Y:S01]  /*f9c0*/  FFMA.FTZ R47, R56, R44.reuse, -R47 ;  /* 0x0000002c382f7223 */ /* 0x080fe2000001082f */
[----:B------:R-:W-:Y:S02]  /*f9d0*/  IMAD.U32 R53, R34, 0x10000, RZ ;  /* 0x0001000022357824 */ /* 0x000fe400078e00ff */
[----:B------:R-:W-:Y:S01]  /*f9e0*/  FFMA.FTZ R51, R60, R44, R51 ;  /* 0x0000002c3c337223 */ /* 0x000fe20000010033 */
[----:B------:R-:W-:Y:S01]  /*f9f0*/  LOP3.LUT R10, R10, 0xffff0000, RZ, 0xc0, !PT ;  /* 0xffff00000a0a7812 */ /* 0x000fe200078ec0ff */
[-C--:B------:R-:W-:Y:S01]  /*fa00*/  FFMA.FTZ R37, R32, R4.reuse, -R37 ;  /* 0x0000000420257223 */ /* 0x080fe20000010825 */
[----:B------:R-:W-:Y:S01]  /*fa10*/  LOP3.LUT R34, R34, 0xffff0000, RZ, 0xc0, !PT ;  /* 0xffff000022227812 */ /* 0x000fe200078ec0ff */
[----:B------:R-:W-:Y:S01]  /*fa20*/  FFMA.FTZ R43, R58, R4, R43 ;  /* 0x000000043a2b7223 */ /* 0x000fe2000001002b */
[----:B------:R-:W-:Y:S01]  /*fa30*/  LOP3.LUT R44, R39, 0xffff0000, RZ, 0xc0, !PT ;  /* 0xffff0000272c7812 */ /* 0x000fe200078ec0ff */
[-C--:B------:R-:W-:Y:S01]  /*fa40*/  FMUL.FTZ R4, R55, R49.reuse ;  /* 0x0000003137047220 */ /* 0x080fe20000410000 */
[----:B------:R-:W-:Y:S01]  /*fa50*/  FMUL.FTZ R32, R53, R49 ;  /* 0x0000003135207220 */ /* 0x000fe20000410000 */
[----:B------:R-:W-:-:S02]  /*fa60*/  IMAD.U32 R50, R11, 0x10000, RZ ;  /* 0x000100000b327824 */ /* 0x000fc400078e00ff */
[-C--:B------:R-:W-:Y:S01]  /*fa70*/  FMUL.FTZ R49, R34, R10.reuse ;  /* 0x0000000a22317220 */ /* 0x080fe20000410000 */
[----:B------:R-:W-:Y:S02]  /*fa80*/  IMAD.U32 R48, R40, 0x10000, RZ ;  /* 0x0001000028307824 */ /* 0x000fe400078e00ff */
[----:B------:R-:W-:Y:S01]  /*fa90*/  FMUL.FTZ R39, R44, R10 ;  /* 0x0000000a2c277220 */ /* 0x000fe20000410000 */
[-C--:B------:R-:W-:Y:S01]  /*faa0*/  FFMA.FTZ R8, R53, R45.reuse, -R4 ;  /* 0x0000002d35087223 */ /* 0x080fe20000010804 */
[----:B------:R-:W-:Y:S01]  /*fab0*/  FFMA.FTZ R10, R55, R45, R32 ;  /* 0x0000002d370a7223 */ /* 0x000fe20000010020 */
[----:B------:R-:W-:Y:S01]  /*fac0*/  LOP3.LUT R11, R11, 0xffff0000, RZ, 0xc0, !PT ;  /* 0xffff00000b0b7812 */ /* 0x000fe200078ec0ff */
[C---:B------:R-:W-:Y:S02]  /*fad0*/  IMAD.U32 R4, R35.reuse, 0x10000, RZ ;  /* 0x0001000023047824 */ /* 0x040fe400078e00ff */
[----:B------:R-:W-:Y:S01]  /*fae0*/  FMUL.FTZ R45, R48, R50 ;  /* 0x00000032302d7220 */ /* 0x000fe20000410000 */
[----:B------:R-:W-:Y:S01]  /*faf0*/  LOP3.LUT R55, R38, 0xffff0000, RZ, 0xc0, !PT ;  /* 0xffff000026377812 */ /* 0x000fe200078ec0ff */
[----:B------:R-:W-:Y:S01]  /*fb00*/  FFMA.FTZ R39, R34, R6, -R39 ;  /* 0x0000000622277223 */ /* 0x000fe20000010827 */
[----:B------:R-:W-:Y:S01]  /*fb10*/  LOP3.LUT R35, R35, 0xffff0000, RZ, 0xc0, !PT ;  /* 0xffff000023237812 */ /* 0x000fe200078ec0ff */
[C---:B------:R-:W-:Y:S01]  /*fb20*/  FMUL.FTZ R53, R4.reuse, R50 ;  /* 0x0000003204357220 */ /* 0x040fe20000410000 */
[----:B------:R-:W-:Y:S01]  /*fb30*/  FFMA.FTZ R45, R4, R46, -R45 ;  /* 0x0000002e042d7223 */ /* 0x000fe2000001082d */
[----:B------:R-:W-:Y:S01]  /*fb40*/  FFMA.FTZ R49, R44, R6, R49 ;  /* 0x000000062c317223 */ /* 0x000fe20000010031 */
[----:B------:R-:W-:Y:S01]  /*fb50*/  FMUL.FTZ R4, R55, R9 ;  /* 0x0000000937047220 */ /* 0x000fe20000410000 */
[----:B------:R-:W-:Y:S01]  /*fb60*/  FMUL.FTZ R38, R57, R11 ;  /* 0x0000000b39267220 */ /* 0x000fe20000410000 */
        /* <DEDUP_REMOVED lines=9> */
[----:B------:R-:W-:Y:S02]  /*fc00*/  F2FP.BF16.F32.PACK_AB R5, R32, R47 ;  /* 0x0000002f2005723e */ /* 0x000fe400000010ff */
[----:B------:R-:W-:Y:S02]  /*fc10*/  F2FP.BF16.F32.PACK_AB R7, R38, R45 ;  /* 0x0000002d2607723e */ /* 0x000fe400000010ff */
[----:B------:R-:W-:Y:S02]  /*fc20*/  F2FP.BF16.F32.PACK_AB R10, R49, R10 ;  /* 0x0000000a310a723e */ /* 0x000fe400000010ff */
[----:B------:R-:W-:Y:S01]  /*fc30*/  F2FP.BF16.F32.PACK_AB R8, R43, R54 ;  /* 0x000000362b08723e */ /* 0x000fe200000010ff */
[----:B------:R1:W-:Y:S01]  /*fc40*/  STS.128 [R228], R4 ;  /* 0x00000004e4007388 */ /* 0x0003e20000000c00 */
[----:B------:R-:W-:-:S02]  /*fc50*/  F2FP.BF16.F32.PACK_AB R9, R34, R51 ;  /* 0x000000332209723e */ /* 0x000fc400000010ff */
[----:B------:R-:W-:-:S05]  /*fc60*/  F2FP.BF16.F32.PACK_AB R11, R40, R53 ;  /* 0x00000035280b723e */ /* 0x000fca00000010ff */
[----:B------:R1:W-:Y:S02]  /*fc70*/  STS.128 [R42+0x10400], R8 ;  /* 0x010400082a007388 */ /* 0x0003e40000000c00 */
.L_x_773:
[----:B------:R-:W-:Y:S05]  /*fc80*/  BSYNC B1 ;  /* 0x0000000000017941 */ /* 0x000fea0003800000 */
.L_x_772:
[----:B------:R-:W-:Y:S04]  /*fc90*/  BSSY B1, `(.L_x_774) ;  /* 0x0000058000017945 */ /* 0x000fe80003800000 */
[----:B------:R-:W-:Y:S05]  /*fca0*/  @P1 BRA `(.L_x_775) ;  /* 0x0000000400581947 */ /* 0x000fea0003800000 */
[----:B-1----:R-:W-:Y:S01]  /*fcb0*/  LEA.HI R4, R41, R211, RZ, 0x1d ;  /* 0x000000d329047211 */ /* 0x002fe200078fe8ff */
        /* <DEDUP_REMOVED lines=8> */
[C---:B------:R-:W-:Y:S01]  /*fd40*/  IMAD.U32 R47, R26.reuse, 0x10000, RZ ;  /* 0x000100001a2f7824 */ /* 0x040fe200078e00ff */
[----:B------:R-:W-:Y:S01]  /*fd50*/  LOP3.LUT R5, R185, 0x38, R6, 0xf8, !PT ;  /* 0x00000038b9057812 */ /* 0x000fe200078ef806 */
[----:B------:R-:W-:Y:S01]  /*fd60*/  IMAD.U32 R48, R29, 0x10000, RZ ;  /* 0x000100001d307824 */ /* 0x000fe200078e00ff */
[----:B------:R-:W-:Y:S01]  /*fd70*/  LOP3.LUT R26, R26, 0xffff0000, RZ, 0xc0, !PT ;  /* 0xffff00001a1a7812 */ /* 0x000fe200078ec0ff */
[----:B------:R-:W-:Y:S01]  /*fd80*/  IMAD.SHL.U32 R6, R4, 0x400, RZ ;  /* 0x0000040004067824 */ /* 0x000fe200078e00ff */
[----:B------:R-:W-:Y:S01]  /*fd90*/  LOP3.LUT R4, R5, R230, RZ, 0x3c, !PT ;  /* 0x000000e605047212 */ /* 0x000fe200078e3cff */
[----:B------:R-:W-:Y:S01]  /*fda0*/  IMAD.U32 R55, R31, 0x10000, RZ ;  /* 0x000100001f377824 */ /* 0x000fe200078e00ff */
[----:B------:R-:W-:Y:S01]  /*fdb0*/  LOP3.LUT R30, R30, 0xffff0000, RZ, 0xc0, !PT ;  /* 0xffff00001e1e7812 */ /* 0x000fe200078ec0ff */
[----:B------:R-:W-:Y:S01]  /*fdc0*/  IMAD.U32 R28, R25, 0x10000, RZ ;  /* 0x00010000191c7824 */ /* 0x000fe200078e00ff */
[----:B------:R-:W-:Y:S01]  /*fdd0*/  LOP3.LUT R6, R6, 0x7fffe000, RZ, 0xc0, !PT ;  /* 0x7fffe00006067812 */ /* 0x000fe200078ec0ff */
[----:B------:R-:W-:Y:S01]  /*fde0*/  IMAD.U32 R51, R27, 0x10000, RZ ;  /* 0x000100001b337824 */ /* 0x000fe200078e00ff */
[----:B------:R-:W-:-:S02]  /*fdf0*/  LOP3.LUT R29, R29, 0xffff0000, RZ, 0xc0, !PT ;  /* 0xffff00001d1d7812 */ /* 0x000fc400078ec0ff */
[----:B------:R-:W-:Y:S02]  /*fe00*/  IADD3 R9, R4, R6, R195 ;  /* 0x0000000604097210 */ /* 0x000fe40007ffe0c3 */
[----:B------:R-:W0:Y:S01]  /*fe10*/  LDS.128 R4, [R226] ;  /* 0x00000000e2047984 */ /* 0x000e220000000c00 */
[----:B------:R-:W-:Y:S02]  /*fe20*/  LOP3.LUT R31, R31, 0xffff0000, RZ, 0xc0, !PT ;  /* 0xffff00001f1f7812 */ /* 0x000fe400078ec0ff */
[----:B------:R-:W-:Y:S01]  /*fe30*/  IMAD R32, R9, 0x2, R2 ;  /* 0x0000000209207824 */ /* 0x000fe200078e0202 */
[----:B------:R-:W-:Y:S02]  /*fe40*/  LOP3.LUT R25, R25, 0xffff0000, RZ, 0xc0, !PT ;  /* 0xffff000019197812 */ /* 0x000fe400078ec0ff */
[----:B------:R-:W-:Y:S02]  /*fe50*/  LOP3.LUT R27, R27, 0xffff0000, RZ, 0xc0, !PT ;  /* 0xffff00001b1b7812 */ /* 0x000fe400078ec0ff */
        /* <DEDUP_REMOVED lines=14> */
[----:B------:R-:W-:Y:S01]  /*ff40*/  FMUL.FTZ R38, R43, R38 ;  /* 0x000000262b267220 */ /* 0x000fe20000410000 */
[C---:B------:R-:W-:Y:S01]  /*ff50*/  IMAD.U32 R39, R9.reuse, 0x10000, RZ ;  /* 0x0001000009277824 */ /* 0x040fe200078e00ff */
[----:B------:R-:W-:Y:S01]  /*ff60*/  LOP3.LUT R9, R9, 0xffff0000, RZ, 0xc0, !PT ;  /* 0xffff000009097812 */ /* 0x000fe200078ec0ff */
[-C--:B------:R-:W-:Y:S01]  /*ff70*/  FFMA.FTZ R44, R43, R33.reuse, -R44 ;  /* 0x000000212b2c7223 */ /* 0x080fe2000001082c */
[----:B------:R-:W-:Y:S01]  /*ff80*/  FFMA.FTZ R38, R45, R33, R38 ;  /* 0x000000212d267223 */ /* 0x000fe20000010026 */
[-C--:B------:R-:W-:Y:S01]  /*ff90*/  FMUL.FTZ R43, R46, R8.reuse ;  /* 0x000000082e2b7220 */ /* 0x080fe20000410000 */
[----:B------:R-:W-:Y:S01]  /*ffa0*/  FMUL.FTZ R33, R24, R8 ;  /* 0x0000000818217220 */ /* 0x000fe20000410000 */
[----:B------:R-:W-:-:S02]  /*ffb0*/  IMAD.U32 R42, R11, 0x10000, RZ ;  /* 0x000100000b2a7824 */ /* 0x000fc400078e00ff */
[----:B------:R-:W-:Y:S01]  /*ffc0*/  FMUL.FTZ R45, R48, R39 ;  /* 0x00000027302d7220 */ /* 0x000fe20000410000 */
[-C--:B------:R-:W-:Y:S01]  /*ffd0*/  FFMA.FTZ R43, R24, R4.reuse, -R43 ;  /* 0x00000004182b7223 */ /* 0x080fe2000001082b */
[----:B------:R-:W-:Y:S01]  /*ffe0*/  FFMA.FTZ R33, R46, R4, R33 ;  /* 0x000000042e217223 */ /* 0x000fe20000010021 */
[-C--:B------:R-:W-:Y:S01]  /*fff0*/  FMUL.FTZ R4, R53, R40.reuse ;  /* 0x0000002835047220 */ /* 0x080fe20000410000 */
[----:B------:R-:W-:Y:S01]  /*10000*/  LOP3.LUT R11, R11, 0xffff0000, RZ, 0xc0, !PT ;  /* 0xffff00000b0b7812 */ /* 0x000fe200078ec0ff */
[C---:B------:R-:W-:Y:S01]  /*10010*/  FMUL.FTZ R40, R47.reuse, R40 ;  /* 0x000000282f287220 */ /* 0x040fe20000410000 */
[----:B------:R-:W-:Y:S01]  /*10020*/  FMUL.FTZ R49, R26, R10 ;  /* 0x0000000a1a317220 */ /* 0x000fe20000410000 */
[----:B------:R-:W-:Y:S01]  /*10030*/  FFMA.FTZ R8, R47, R35, -R4 ;  /* 0x000000232f087223 */ /* 0x000fe20000010804 */
[----:B------:R-:W-:Y:S01]  /*10040*/  FMUL.FTZ R4, R55, R42 ;  /* 0x0000002a37047220 */ /* 0x000fe20000410000 */
[----:B------:R-:W-:Y:S01]  /*10050*/  FMUL.FTZ R39, R28, R39 ;  /* 0x000000271c277220 */ /* 0x000fe20000410000 */
[----:B------:R-:W-:Y:S01]  /*10060*/  FMUL.FTZ R47, R30, R10 ;  /* 0x0000000a1e2f7220 */ /* 0x000fe20000410000 */
[----:B------:R-:W-:Y:S01]  /*10070*/  FFMA.FTZ R45, R28, R34, -R45 ;  /* 0x000000221c2d7223 */ /* 0x000fe2000001082d */
[----:B------:R-:W-:Y:S01]  /*10080*/  FFMA.FTZ R49, R30, R6, R49 ;  /* 0x000000061e317223 */ /* 0x000fe20000010031 */
[----:B------:R-:W-:Y:S01]  /*10090*/  FFMA.FTZ R28, R51, R37, -R4 ;  /* 0x00000025331c7223 */ /* 0x000fe20000010804 */
[----:B------:R-:W-:Y:S01]  /*100a0*/  FFMA.FTZ R39, R48, R34, R39 ;  /* 0x0000002230277223 */ /* 0x000fe20000010027 */
[----:B------:R-:W-:Y:S01]  /*100b0*/  FFMA.FTZ R47, R26, R6, -R47 ;  /* 0x000000061a2f7223 */ /* 0x000fe2000001082f */
[----:B------:R-:W-:Y:S01]  /*100c0*/  FMUL.FTZ R4, R29, R9 ;  /* 0x000000091d047220 */ /* 0x000fe20000410000 */
        /* <DEDUP_REMOVED lines=20> */
.L_x_775:
[----:B------:R-:W-:Y:S05]  /*10210*/  BSYNC B1 ;  /* 0x0000000000017941 */ /* 0x000fea0003800000 */
.L_x_774:
[----:B------:R-:W-:Y:S05]  /*10220*/  @P2 BRA `(.L_x_750) ;  /* 0x0000000400582947 */ /* 0x000fea0003800000 */
[----:B------:R-:W-:Y:S01]  /*10230*/  LEA.HI R41, R41, R212, RZ, 0x1d ;  /* 0x000000d429297211 */ /* 0x000fe200078fe8ff */
[C---:B------:R-:W-:Y:S01]  /*10240*/  IMAD.U32 R35, R14.reuse, 0x10000, RZ ;  /* 0x000100000e237824 */ /* 0x040fe200078e00ff */
[----:B------:R-:W-:Y:S01]  /*10250*/  LOP3.LUT R40, R14, 0xffff0000, RZ, 0xc0, !PT ;  /* 0xffff00000e287812 */ /* 0x000fe200078ec0ff */
[C---:B------:R-:W-:Y:S01]  /*10260*/  IMAD.U32 R33, R0.reuse, 0x10000, RZ ;  /* 0x0001000000217824 */ /* 0x040fe200078e00ff */
[----:B-12---:R-:W-:Y:S01]  /*10270*/  SHF.R.S32.HI R6, RZ, 0x1f, R41 ;  /* 0x0000001fff067819 */ /* 0x006fe20000011429 */
[----:B------:R-:W-:Y:S01]  /*10280*/  IMAD.SHL.U32 R4, R41, 0x8, RZ ;  /* 0x0000000829047824 */ /* 0x000fe200078e00ff */
[----:B------:R-:W-:Y:S01]  /*10290*/  LOP3.LUT R0, R0, 0xffff0000, RZ, 0xc0, !PT ;  /* 0xffff000000007812 */ /* 0x000fe200078ec0ff */
[----:B------:R-:W-:Y:S01]  /*102a0*/  IMAD.U32 R42, R15, 0x10000, RZ ;  /* 0x000100000f2a7824 */ /* 0x000fe200078e00ff */
[----:B------:R-:W-:Y:S01]  /*102b0*/  LEA.HI R6, R6, R41, RZ, 0x3 ;  /* 0x0000002906067211 */ /* 0x000fe200078f18ff */
[----:B------:R-:W-:Y:S01]  /*102c0*/  IMAD.U32 R38, R3, 0x10000, RZ ;  /* 0x0001000003267824 */ /* 0x000fe200078e00ff */
[----:B0-----:R-:W-:Y:S01]  /*102d0*/  LOP3.LUT R5, R185, 0x38, R4, 0xf8, !PT ;  /* 0x00000038b9057812 */ /* 0x001fe200078ef804 */
[C---:B------:R-:W-:Y:S01]  /*102e0*/  IMAD.U32 R39, R20.reuse, 0x10000, RZ ;  /* 0x0001000014277824 */ /* 0x040fe200078e00ff */
[----:B------:R-:W-:Y:S01]  /*102f0*/  LOP3.LUT R20, R20, 0xffff0000, RZ, 0xc0, !PT ;  /* 0xffff000014147812 */ /* 0x000fe200078ec0ff */
[----:B------:R-:W-:Y:S01]  /*10300*/  IMAD.SHL.U32 R6, R6, 0x400, RZ ;  /* 0x0000040006067824 */ /* 0x000fe200078e00ff */
[----:B------:R-:W-:Y:S01]  /*10310*/  LOP3.LUT R4, R5, R230, RZ, 0x3c, !PT ;  /* 0x000000e605047212 */ /* 0x000fe200078e3cff */
[C---:B------:R-:W-:Y:S01]  /*10320*/  IMAD.U32 R37, R12.reuse, 0x10000, RZ ;  /* 0x000100000c257824 */ /* 0x040fe200078e00ff */
[----:B------:R-:W-:-:S02]  /*10330*/  LOP3.LUT R12, R12, 0xffff0000, RZ, 0xc0, !PT ;  /* 0xffff00000c0c7812 */ /* 0x000fc400078ec0ff */
[----:B------:R-:W-:Y:S02]  /*10340*/  LOP3.LUT R6, R6, 0x7fffe000, RZ, 0xc0, !PT ;  /* 0x7fffe00006067812 */ /* 0x000fe400078ec0ff */
[----:B------:R-:W-:Y:S02]  /*10350*/  LOP3.LUT R15, R15, 0xffff0000, RZ, 0xc0, !PT ;  /* 0xffff00000f0f7812 */ /* 0x000fe400078ec0ff */
[----:B------:R-:W-:Y:S02]  /*10360*/  IADD3 R9, R4, R6, R195 ;  /* 0x0000000604097210 */ /* 0x000fe40007ffe0c3 */
[----:B------:R-:W0:Y:S01]  /*10370*/  LDS.128 R4, [R225] ;  /* 0x00000000e1047984 */ /* 0x000e220000000c00 */
[----:B------:R-:W-:Y:S02]  /*10380*/  LOP3.LUT R3, R3, 0xffff0000, RZ, 0xc0, !PT ;  /* 0xffff000003037812 */ /* 0x000fe400078ec0ff */
        /* <DEDUP_REMOVED lines=21> */
[----:B------:R-:W-:Y:S01]  /*104e0*/  FFMA.FTZ R29, R0, R4, -R29 ;  /* 0x00000004001d7223 */ /* 0x000fe2000001081d */
[-C--:B------:R-:W-:Y:S01]  /*104f0*/  FMUL.FTZ R33, R42, R30.reuse ;  /* 0x0000001e2a217220 */ /* 0x080fe20000410000 */
[----:B------:R-:W-:Y:S01]  /*10500*/  FMUL.FTZ R35, R38, R30 ;  /* 0x0000001e26237220 */ /* 0x000fe20000410000 */
[-C--:B------:R-:W-:Y:S01]  /*10510*/  FMUL.FTZ R0, R39, R31.reuse ;  /* 0x0000001f27007220 */ /* 0x080fe20000410000 */
[----:B------:R-:W-:Y:S01]  /*10520*/  LOP3.LUT R10, R10, 0xffff0000, RZ, 0xc0, !PT ;  /* 0xffff00000a0a7812 */ /* 0x000fe200078ec0ff */
[----:B------:R-:W-:Y:S01]  /*10530*/  FFMA.FTZ R25, R40, R4, R25 ;  /* 0x0000000428197223 */ /* 0x000fe20000010019 */
[-C--:B------:R-:W-:Y:S01]  /*10540*/  FFMA.FTZ R33, R38, R26.reuse, -R33 ;  /* 0x0000001a26217223 */ /* 0x080fe20000010821 */
[----:B------:R-:W-:Y:S01]  /*10550*/  FFMA.FTZ R35, R42, R26, R35 ;  /* 0x0000001a2a237223 */ /* 0x000fe20000010023 */
[----:B------:R-:W-:Y:S01]  /*10560*/  FMUL.FTZ R4, R37, R31 ;  /* 0x0000001f25047220 */ /* 0x000fe20000410000 */
[----:B------:R-:W-:-:S02]  /*10570*/  IMAD.U32 R32, R11, 0x10000, RZ ;  /* 0x000100000b207824 */ /* 0x000fc400078e00ff */
[-C--:B------:R-:W-:Y:S01]  /*10580*/  FFMA.FTZ R8, R37, R27.reuse, -R0 ;  /* 0x0000001b25087223 */ /* 0x080fe20000010800 */
[----:B------:R-:W-:Y:S02]  /*10590*/  IMAD.U32 R26, R21, 0x10000, RZ ;  /* 0x00010000151a7824 */ /* 0x000fe400078e00ff */
[-C--:B------:R-:W-:Y:S01]  /*105a0*/  FMUL.FTZ R31, R20, R10.reuse ;  /* 0x0000000a141f7220 */ /* 0x080fe20000410000 */
[----:B------:R-:W-:Y:S02]  /*105b0*/  IMAD.U32 R0, R13, 0x10000, RZ ;  /* 0x000100000d007824 */ /* 0x000fe400078e00ff */
[----:B------:R-:W-:Y:S01]  /*105c0*/  FMUL.FTZ R37, R12, R10 ;  /* 0x0000000a0c257220 */ /* 0x000fe20000410000 */
[----:B------:R-:W-:Y:S01]  /*105d0*/  FFMA.FTZ R10, R39, R27, R4 ;  /* 0x0000001b270a7223 */ /* 0x000fe20000010004 */
[----:B------:R-:W-:Y:S01]  /*105e0*/  LOP3.LUT R11, R11, 0xffff0000, RZ, 0xc0, !PT ;  /* 0xffff00000b0b7812 */ /* 0x000fe200078ec0ff */
[-C--:B------:R-:W-:Y:S01]  /*105f0*/  FMUL.FTZ R27, R26, R32.reuse ;  /* 0x000000201a1b7220 */ /* 0x080fe20000410000 */
[----:B------:R-:W-:Y:S01]  /*10600*/  LOP3.LUT R21, R21, 0xffff0000, RZ, 0xc0, !PT ;  /* 0xffff000015157812 */ /* 0x000fe200078ec0ff */
[----:B------:R-:W-:Y:S01]  /*10610*/  FMUL.FTZ R39, R0, R32 ;  /* 0x0000002000277220 */ /* 0x000fe20000410000 */
[----:B------:R-:W-:Y:S01]  /*10620*/  LOP3.LUT R13, R13, 0xffff0000, RZ, 0xc0, !PT ;  /* 0xffff00000d0d7812 */ /* 0x000fe200078ec0ff */
[-C--:B------:R-:W-:Y:S01]  /*10630*/  FFMA.FTZ R31, R12, R6.reuse, -R31 ;  /* 0x000000060c1f7223 */ /* 0x080fe2000001081f */
[----:B------:R-:W-:Y:S01]  /*10640*/  FFMA.FTZ R37, R20, R6, R37 ;  /* 0x0000000614257223 */ /* 0x000fe20000010025 */
[-C--:B------:R-:W-:Y:S01]  /*10650*/  FFMA.FTZ R27, R0, R28.reuse, -R27 ;  /* 0x0000001c001b7223 */ /* 0x080fe2000001081b */
        /* <DEDUP_REMOVED lines=19> */
.L_x_750:
[----:B------:R-:W-:Y:S05]  /*10790*/  BSYNC B0 ;  /* 0x0000000000007941 */ /* 0x000fea0003800000 */
.L_x_731:
[----:B------:R-:W-:Y:S01]  /*107a0*/  @!PT LDS RZ, [RZ] ;  /* 0x00000000fffff984 */ /* 0x000fe20000000800 */
[----:B------:R-:W-:Y:S01]  /*107b0*/  @!PT LDS RZ, [RZ] ;  /* 0x00000000fffff984 */ /* 0x000fe20000000800 */
[----:B------:R-:W-:Y:S01]  /*107c0*/  @!PT LDS RZ, [RZ] ;  /* 0x00000000fffff984 */ /* 0x000fe20000000800 */
[----:B------:R-:W-:Y:S01]  /*107d0*/  @!PT LDS RZ, [RZ] ;  /* 0x00000000fffff984 */ /* 0x000fe20000000800 */
[----:B------:R5:W-:Y:S06]  /*107e0*/  MEMBAR.ALL.CTA ;  /* 0x0000000000007992 */ /* 0x000bec0000008000 */
[----:B-----5:R-:W5:Y:S01]  /*107f0*/  FENCE.VIEW.ASYNC.S ;  /* 0x00000000000073c6 */ /* 0x020f620000000000 */
[----:B------:R-:W-:Y:S05]  /*10800*/  WARPSYNC.ALL ;  /* 0x0000000000007948 */ /* 0x000fea0003800000 */
[----:B-----5:R-:W-:Y:S06]  /*10810*/  BAR.SYNC.DEFER_BLOCKING 0xd, 0x100 ;  /* 0x0344000000007b1d */ /* 0x020fec0000010000 */
.L_x_729:
[----:B------:R-:W-:-:S05]  /*10820*/  IMAD.U32 R0, RZ, RZ, UR46 ;  /* 0x0000002eff007e24 */ /* 0x000fca000f8e00ff */
[----:B------:R-:W-:-:S13]  /*10830*/  ISETP.NE.AND P0, PT, R0, 0x3, PT ;  /* 0x000000030000780c */ /* 0x000fda0003f05270 */
[----:B------:R-:W-:Y:S05]  /*10840*/  @!P0 BRA `(.L_x_776) ;  /* 0x0000000000048947 */ /* 0x000fea0003800000 */
[----:B------:R-:W-:Y:S01]  /*10850*/  BPT.TRAP 0x1 ;  /* 0x000000040000795c */ /* 0x000fe20000300000 */
.L_x_776:
[----:B01234-:R-:W-:Y:S01]  /*10860*/  IMAD R4, R194, 0x8, R2 ;  /* 0x00000008c2047824 */ /* 0x01ffe200078e0202 */
[----:B------:R-:W-:-:S04]  /*10870*/  SHF.L.U32 R3, R196, 0x1f, RZ ;  /* 0x0000001fc4037819 */ /* 0x000fc800000006ff */
[----:B------:R0:W1:Y:S01]  /*10880*/  SYNCS.PHASECHK.TRANS64.TRYWAIT P2, [R4+URZ+0x34830], R3 ;  /* 0x03483003040075a7 */ /* 0x000062000804017f */
[----:B------:R-:W-:Y:S05]  /*10890*/  @!P0 BRA `(.L_x_777) ;  /* 0x0000000000048947 */ /* 0x000fea0003800000 */
[----:B------:R-:W-:Y:S01]  /*108a0*/  BPT.TRAP 0x1 ;  /* 0x000000040000795c */ /* 0x000fe20000300000 */
.L_x_777:
[----:B------:R-:W2:Y:S01]  /*108b0*/  S2R R0, SR_TID.X ;  /* 0x0000000000007919 */ /* 0x000ea20000002100 */
[----:B------:R-:W-:Y:S01]  /*108c0*/  IMAD.MOV.U32 R151, RZ, RZ, RZ ;  /* 0x000000ffff977224 */ /* 0x000fe200078e00ff */
[----:B--2---:R-:W-:-:S04]  /*108d0*/  LOP3.LUT R0, R0, 0x7f, RZ, 0xc0, !PT ;  /* 0x0000007f00007812 */ /* 0x004fc800078ec0ff */
[----:B------:R-:W-:Y:S01]  /*108e0*/  ISETP.NE.AND P1, PT, R0, RZ, PT ;  /* 0x000000ff0000720c */ /* 0x000fe20003f25270 */
[----:B-1----:R-:W-:-:S12]  /*108f0*/  @P2 BRA `(.L_x_778) ;  /* 0x0000000000082947 */ /* 0x002fd80003800000 */
[----:B------:R-:W1:Y:S02]  /*10900*/  SYNCS.PHASECHK.TRANS64.TRYWAIT P2, [R4+URZ+0x34830], R3 ;  /* 0x03483003040075a7 */ /* 0x000e64000804017f */
[----:B-1----:R-:W-:Y:S05]  /*10910*/  @!P2 BRA `(.L_x_779) ;  /* 0x000000f80048a947 */ /* 0x002fea0003800000 */
.L_x_778:
[----:B------:R-:W-:Y:S05]  /*10920*/  WARPSYNC.ALL ;  /* 0x0000000000007948 */ /* 0x000fea0003800000 */
[----:B------:R-:W-:Y:S01]  /*10930*/  VIADD R0, R2, 0x1c400 ;  /* 0x0001c40002007836 */ /* 0x000fe20000000000 */
[----:B------:R-:W-:Y:S01]  /*10940*/  R2UR UR52, R36 ;  /* 0x00000000243472ca */ /* 0x000fe200000e0000 */
[----:B------:R-:W-:Y:S01]  /*10950*/  IMAD.MOV.U32 R9, RZ, RZ, 0x40000040 ;  /* 0x40000040ff097424 */ /* 0x000fe200078e00ff */
[----:B------:R-:W-:Y:S01]  /*10960*/  WARPGROUP.ARRIVE ;  /* 0x00000000000079c5 */ /* 0x000fe20000000000 */
[----:B------:R-:W-:Y:S01]  /*10970*/  UMOV UR53, 0x40000040 ;  /* 0x4000004000357882 */ /* 0x000fe20000000000 */
[----:B------:R-:W-:Y:S01]  /*10980*/  SHF.R.U32.HI R0, RZ, 0x4, R0 ;  /* 0x00000004ff007819 */ /* 0x000fe20000011600 */
[----:B------:R-:W-:Y:S01]  /*10990*/  IMAD.MOV.U32 R15, RZ, RZ, 0x40000040 ;  /* 0x40000040ff0f7424 */ /* 0x000fe200078e00ff */
[----:B------:R-:W-:Y:S01]  /*109a0*/  R2UR UR55, R9 ;  /* 0x00000000093772ca */ /* 0x000fe200000e0000 */
[----:B------:R-:W-:Y:S01]  /*109b0*/  UMOV UR49, 0x40000040 ;  /* 0x4000004000317882 */ /* 0x000fe20000000000 */
[----:B------:R-:W-:Y:S01]  /*109c0*/  LOP3.LUT R0, R0, 0x3fff, RZ, 0xc0, !PT ;  /* 0x00003fff00007812 */ /* 0x000fe200078ec0ff */
[----:B------:R-:W-:Y:S01]  /*109d0*/  UMOV UR9, 0x40000040 ;  /* 0x4000004000097882 */ /* 0x000fe20000000000 */
[----:B------:R-:W-:Y:S01]  /*109e0*/  R2UR UR51, R15 ;  /* 0x000000000f3372ca */ /* 0x000fe200000e0000 */
[----:B------:R-:W-:Y:S01]  /*109f0*/  IMAD.MOV.U32 R15, RZ, RZ, 0x40000040 ;  /* 0x40000040ff0f7424 */ /* 0x000fe200078e00ff */
[----:B------:R-:W-:Y:S01]  /*10a00*/  LOP3.LUT R7, R0, 0x10000, RZ, 0xfc, !PT ;  /* 0x0001000000077812 */ /* 0x000fe200078efcff */
[----:B------:R-:W-:Y:S01]  /*10a10*/  ULOP3.LUT UR52, UR52, 0x10000, URZ, 0xfc, !UPT ;  /* 0x0001000034347892 */ /* 0x000fe2000f8efc3f */
[----:B------:R-:W-:Y:S01]  /*10a20*/  IMAD.U32 R21, RZ, RZ, UR9 ;  /* 0x00000009ff157e24 */ /* 0x000fe2000f8e00ff */
[----:B------:R-:W-:Y:S01]  /*10a30*/  UMOV UR57, 0x40000040 ;  /* 0x4000004000397882 */ /* 0x000fe20000000000 */
[----:B------:R-:W-:Y:S01]  /*10a40*/  R2UR UR11, R15 ;  /* 0x000000000f0b72ca */ /* 0x000fe200000e0000 */
[----:B------:R-:W-:Y:S01]  /*10a50*/  IMAD R8, R194, 0xc00, R7 ;  /* 0x00000c00c2087824 */ /* 0x000fe200078e0207 */
[----:B------:R-:W-:Y:S01]  /*10a60*/  UIADD3 UR48, UR52, 0x2, URZ ;  /* 0x0000000234307890 */ /* 0x000fe2000fffe03f */
[----:B------:R-:W-:Y:S01]  /*10a70*/  IMAD.MOV.U32 R15, RZ, RZ, 0x40000040 ;  /* 0x40000040ff0f7424 */ /* 0x000fe200078e00ff */
[----:B------:R-:W-:Y:S01]  /*10a80*/  UIADD3 UR4, UR52, 0x4, URZ ;  /* 0x0000000434047890 */ /* 0x000fe2000fffe03f */
[C---:B------:R-:W-:Y:S01]  /*10a90*/  VIADD R14, R8.reuse, 0x2 ;  /* 0x00000002080e7836 */ /* 0x040fe20000000000 */
[----:B------:R-:W-:Y:S01]  /*10aa0*/  R2UR UR54, R8 ;  /* 0x00000000083672ca */ /* 0x000fe200000e0000 */
[----:B------:R-:W-:Y:S01]  /*10ab0*/  UIADD3 UR56, UR52, 0x802, URZ ;  /* 0x0000080234387890 */ /* 0x000fe2000fffe03f */
[----:B------:R-:W-:Y:S01]  /*10ac0*/  IMAD.MOV.U32 R9, RZ, RZ, 0x40000040 ;  /* 0x40000040ff097424 */ /* 0x000fe200078e00ff */
[----:B------:R-:W-:Y:S01]  /*10ad0*/  UIADD3 UR36, UR52, 0x804, URZ ;  /* 0x0000080434247890 */ /* 0x000fe2000fffe03f */
[----:B------:R-:W-:Y:S01]  /*10ae0*/  R2UR UR50, R14 ;  /* 0x000000000e3272ca */ /* 0x000fe200000e0000 */
[----:B------:R-:W-:Y:S01]  /*10af0*/  VIADD R14, R8, 0x4 ;  /* 0x00000004080e7836 */ /* 0x000fe20000000000 */
[----:B------:R-:W-:Y:S01]  /*10b00*/  UMOV UR8, UR4 ;  /* 0x0000000400087c82 */ /* 0x000fe20008000000 */
[----:B------:R-:W-:Y:S01]  /*10b10*/  UIADD3 UR4, UR52, 0x6, URZ ;  /* 0x0000000634047890 */ /* 0x000fe2000fffe03f */
[----:B------:R-:W-:Y:S01]  /*10b20*/  IMAD.U32 R20, RZ, RZ, UR8 ;  /* 0x00000008ff147e24 */ /* 0x000fe2000f8e00ff */
[----:B------:R-:W-:Y:S01]  /*10b30*/  UMOV UR37, 0x40000040 ;  /* 0x4000004000257882 */ /* 0x000fe20000000000 */
[----:B------:R-:W-:Y:S01]  /*10b40*/  R2UR UR10, R14 ;  /* 0x000000000e0a72ca */ /* 0x000fe200000e0000 */
[----:B------:R-:W-:Y:S01]  /*10b50*/  VIADD R14, R8, 0x6 ;  /* 0x00000006080e7836 */ /* 0x000fe20000000000 */
[----:B------:R-:W-:Y:S01]  /*10b60*/  P2R R12, PR, RZ, 0x2 ;  /* 0x00000002ff0c7803 */ /* 0x000fe20000000000 */
[----:B------:R-:W-:Y:S01]  /*10b70*/  HGMMA.64x128x16.F32.BF16 R24, gdesc[UR52], RZ, !UPT, gsb0 ;  /* 0x01e00000341879f0 */ /* 0x000fe2000c0018ff */
[----:B------:R2:W-:Y:S01]  /*10b80*/  STL.64 [R1+0x40], R20 ;  /* 0x0000401401007387 */ /* 0x0005e20000100a00 */
[----:B01----:R-:W-:Y:S01]  /*10b90*/  IMAD.IADD R3, R233, 0x1, R150 ;  /* 0x00000001e9037824 */ /* 0x003fe200078e0296 */
[----:B------:R-:W-:Y:S01]  /*10ba0*/  P2R R10, PR, RZ, 0x1 ;  /* 0x00000001ff0a7803 */ /* 0x000fe20000000000 */
[----:B------:R-:W-:Y:S01]  /*10bb0*/  BSSY B0, `(.L_x_780) ;  /* 0x00004bb000007945 */ /* 0x000fe20003800000 */
[----:B------:R-:W-:-:S02]  /*10bc0*/  IMAD.MOV.U32 R149, RZ, RZ, R151 ;  /* 0x000000ffff957224 */ /* 0x000fc400078e0097 */
[----:B------:R-:W-:Y:S02]  /*10bd0*/  IMAD R6, R210, -0x80, R3 ;  /* 0xffffff80d2067824 */ /* 0x000fe400078e0203 */
[--C-:B------:R-:W-:Y:S02]  /*10be0*/  IMAD.MOV.U32 R148, RZ, RZ, R151.reuse ;  /* 0x000000ffff947224 */ /* 0x100fe400078e0097 */
[--C-:B------:R-:W-:Y:S01]  /*10bf0*/  IMAD.MOV.U32 R147, RZ, RZ, R151.reuse ;  /* 0x000000ffff937224 */ /* 0x100fe200078e0097 */
[C---:B------:R-:W-:Y:S01]  /*10c00*/  ISETP.GT.AND P4, PT, R6.reuse, RZ, PT ;  /* 0x000000ff0600720c */ /* 0x040fe20003f84270 */
[--C-:B------:R-:W-:Y:S01]  /*10c10*/  IMAD.MOV.U32 R146, RZ, RZ, R151.reuse ;  /* 0x000000ffff927224 */ /* 0x100fe200078e0097 */
[C---:B------:R-:W-:Y:S01]  /*10c20*/  ISETP.GT.AND P3, PT, R6.reuse, 0x1, PT ;  /* 0x000000010600780c */ /* 0x040fe20003f64270 */
[--C-:B------:R-:W-:Y:S01]  /*10c30*/  IMAD.MOV.U32 R145, RZ, RZ, R151.reuse ;  /* 0x000000ffff917224 */ /* 0x100fe200078e0097 */
[C---:B------:R-:W-:Y:S01]  /*10c40*/  ISETP.GT.AND P2, PT, R6.reuse, 0x8, PT ;  /* 0x000000080600780c */ /* 0x040fe20003f44270 */
[--C-:B-----5:R-:W-:Y:S01]  /*10c50*/  IMAD.MOV.U32 R144, RZ, RZ, R151.reuse ;  /* 0x000000ffff907224 */ /* 0x120fe200078e0097 */
[C---:B------:R-:W-:Y:S01]  /*10c60*/  ISETP.GT.AND P6, PT, R6.reuse, 0x9, PT ;  /* 0x000000090600780c */ /* 0x040fe20003fc4270 */
[--C-:B------:R-:W-:Y:S01]  /*10c70*/  IMAD.MOV.U32 R143, RZ, RZ, R151.reuse ;  /* 0x000000ffff8f7224 */ /* 0x100fe200078e0097 */
[C---:B------:R-:W-:Y:S01]  /*10c80*/  ISETP.GT.AND P5, PT, R6.reuse, 0x10, PT ;  /* 0x000000100600780c */ /* 0x040fe20003fa4270 */
[--C-:B------:R-:W-:Y:S01]  /*10c90*/  IMAD.MOV.U32 R142, RZ, RZ, R151.reuse ;  /* 0x000000ffff8e7224 */ /* 0x100fe200078e0097 */
[C---:B------:R-:W-:Y:S01]  /*10ca0*/  ISETP.GT.AND P1, PT, R6.reuse, 0x59, PT ;  /* 0x000000590600780c */ /* 0x040fe20003f24270 */
[--C-:B------:R-:W-:Y:S01]  /*10cb0*/  IMAD.MOV.U32 R141, RZ, RZ, R151.reuse ;  /* 0x000000ffff8d7224 */ /* 0x100fe200078e0097 */
[----:B------:R-:W-:Y:S01]  /*10cc0*/  ISETP.GT.AND P0, PT, R6, 0x60, PT ;  /* 0x000000600600780c */ /* 0x000fe20003f04270 */
        /* <DEDUP_REMOVED lines=26> */
[----:B------:R-:W-:Y:S01]  /*10e70*/  IMAD.MOV.U32 R88, RZ, RZ, R151 ;  /* 0x000000ffff587224 */ /* 0x000fe200078e0097 */
[----:B------:R-:W-:Y:S02]  /*10e80*/  WARPGROUP.DEPBAR.LE gsb0, 0x0 ;  /* 0x00008000000079c5 */ /* 0x000fe40000010000 */
[----:B------:R-:W-:-:S06]  /*10e90*/  WARPGROUP.ARRIVE ;  /* 0x00000000000079c5 */ /* 0x000fcc0000000000 */
[----:B------:R-:W-:Y:S03]  /*10ea0*/  HGMMA.64x128x16.F32.BF16 R24, gdesc[UR48], R24, gsb0 ;  /* 0x01e00000301879f0 */ /* 0x000fe60008001818 */
[----:B------:R-:W-:Y:S02]  /*10eb0*/  WARPGROUP.DEPBAR.LE gsb0, 0x0 ;  /* 0x00008000000079c5 */ /* 0x000fe40000010000 */
[----:B------:R-:W-:-:S07]  /*10ec0*/  WARPGROUP.ARRIVE ;  /* 0x00000000000079c5 */ /* 0x000fce0000000000 */
[----:B------:R-:W-:Y:S01]  /*10ed0*/  HGMMA.64x128x16.F32.BF16 R24, gdesc[UR8], R24, gsb0 ;  /* 0x01e00000081879f0 */ /* 0x000fe20008001818 */
[----:B------:R-:W-:Y:S01]  /*10ee0*/  R2UR UR10, R14 ;  /* 0x000000000e0a72ca */ /* 0x000fe200000e0000 */
[----:B------:R-:W-:Y:S01]  /*10ef0*/  UMOV UR8, UR4 ;  /* 0x0000000400087c82 */ /* 0x000fe20008000000 */
[----:B------:R-:W-:Y:S01]  /*10f00*/  R2UR UR11, R15 ;  /* 0x000000000f0b72ca */ /* 0x000fe200000e0000 */
[----:B------:R-:W-:Y:S01]  /*10f10*/  UMOV UR9, 0x40000040 ;  /* 0x4000004000097882 */ /* 0x000fe20000000000 */
[----:B------:R-:W-:Y:S01]  /*10f20*/  VIADD R14, R8, 0x400 ;  /* 0x00000400080e7836 */ /* 0x000fe20000000000 */
[----:B------:R-:W-:Y:S01]  /*10f30*/  UIADD3 UR4, UR52, 0x400, URZ ;  /* 0x0000040034047890 */ /* 0x000fe2000fffe03f */
[----:B------:R-:W-:Y:S02]  /*10f40*/  IMAD.MOV.U32 R15, RZ, RZ, 0x40000040 ;  /* 0x40000040ff0f7424 */ /* 0x000fe400078e00ff */
[----:B--2---:R-:W-:Y:S02]  /*10f50*/  IMAD.U32 R20, RZ, RZ, UR8 ;  /* 0x00000008ff147e24 */ /* 0x004fe4000f8e00ff */
[----:B------:R-:W-:-:S05]  /*10f60*/  IMAD.U32 R21, RZ, RZ, UR9 ;  /* 0x00000009ff157e24 */ /* 0x000fca000f8e00ff */
[----:B------:R0:W-:Y:S01]  /*10f70*/  STL.64 [R1+0x38], R20 ;  /* 0x0000381401007387 */ /* 0x0001e20000100a00 */
[----:B------:R-:W-:Y:S02]  /*10f80*/  WARPGROUP.DEPBAR.LE gsb0, 0x0 ;  /* 0x00008000000079c5 */ /* 0x000fe40000010000 */
[----:B------:R-:W-:-:S06]  /*10f90*/  WARPGROUP.ARRIVE ;  /* 0x00000000000079c5 */ /* 0x000fcc0000000000 */
        /* <DEDUP_REMOVED lines=8> */
[----:B0-----:R-:W-:Y:S02]  /*11020*/  IMAD.U32 R20, RZ, RZ, UR8 ;  /* 0x00000008ff147e24 */ /* 0x001fe4000f8e00ff */
        /* <DEDUP_REMOVED lines=51> */
[----:B0-----:R-:W-:Y:S01]  /*11360*/  IMAD.U32 R20, RZ, RZ, UR8 ;  /* 0x00000008ff147e24 */ /* 0x001fe2000f8e00ff */
[----:B------:R-:W-:Y:S01]  /*11370*/  R2UR UR58, R14 ;  /* 0x000000000e3a72ca */ /* 0x000fe200000e0000 */
[----:B------:R-:W-:Y:S01]  /*11380*/  VIADD R14, R8, 0x804 ;  /* 0x00000804080e7836 */ /* 0x000fe20000000000 */
[----:B------:R-:W-:Y:S01]  /*11390*/  R2UR UR59, R15 ;  /* 0x000000000f3b72ca */ /* 0x000fe200000e0000 */
[----:B------:R-:W-:-:S02]  /*113a0*/  IMAD.MOV.U32 R15, RZ, RZ, 0x40000040 ;  /* 0x40000040ff0f7424 */ /* 0x000fc400078e00ff */
[----:B------:R-:W-:Y:S01]  /*113b0*/  VIADD R8, R8, 0x806 ;  /* 0x0000080608087836 */ /* 0x000fe20000000000 */
[----:B------:R-:W-:Y:S01]  /*113c0*/  R2UR UR38, R14 ;  /* 0x000000000e2672ca */ /* 0x000fe200000e0000 */
[----:B------:R-:W-:Y:S01]  /*113d0*/  IMAD.U32 R21, RZ, RZ, UR9 ;  /* 0x00000009ff157e24 */ /* 0x000fe2000f8e00ff */
[----:B------:R-:W-:-:S04]  /*113e0*/  R2UR UR39, R15 ;  /* 0x000000000f2772ca */ /* 0x000fc800000e0000 */
[----:B------:R-:W-:Y:S01]  /*113f0*/  STL.64 [R1+0x8], R20 ;  /* 0x0000081401007387 */ /* 0x000fe20000100a00 */
[----:B------:R-:W-:Y:S02]  /*11400*/  WARPGROUP.DEPBAR.LE gsb0, 0x0 ;  /* 0x00008000000079c5 */ /* 0x000fe40000010000 */
[----:B------:R-:W-:-:S06]  /*11410*/  WARPGROUP.ARRIVE ;  /* 0x00000000000079c5 */ /* 0x000fcc0000000000 */
[----:B------:R-:W-:Y:S01]  /*11420*/  HGMMA.64x128x16.F32.BF16 R24, gdesc[UR8], R24, gsb0 ;  /* 0x01e00000081879f0 */ /* 0x000fe20008001818 */
[----:B------:R-:W-:Y:S01]  /*11430*/  R2UR UR10, R8 ;  /* 0x00000000080a72ca */ /* 0x000fe200000e0000 */
[----:B------:R-:W-:Y:S01]  /*11440*/  UMOV UR8, UR4 ;  /* 0x0000000400087c82 */ /* 0x000fe20008000000 */
[----:B------:R-:W-:Y:S01]  /*11450*/  R2UR UR11, R9 ;  /* 0x00000000090b72ca */ /* 0x000fe200000e0000 */
[----:B------:R-:W-:Y:S01]  /*11460*/  UMOV UR9, 0x40000040 ;  /* 0x4000004000097882 */ /* 0x000fe20000000000 */
[----:B------:R-:W-:Y:S01]  /*11470*/  IMAD.U32 R8, RZ, RZ, UR8 ;  /* 0x00000008ff087e24 */ /* 0x000fe2000f8e00ff */
[----:B------:R-:W-:Y:S01]  /*11480*/  ULDC UR4, c[0x0][0x988] ;  /* 0x0002620000047ab9 */ /* 0x000fe20000000800 */
[----:B------:R-:W-:-:S05]  /*11490*/  IMAD.U32 R9, RZ, RZ, UR9 ;  /* 0x00000009ff097e24 */ /* 0x000fca000f8e00ff */
[----:B------:R0:W-:Y:S01]  /*114a0*/  STL.64 [R1], R8 ;  /* 0x0000000801007387 */ /* 0x0001e20000100a00 */
[----:B------:R-:W-:Y:S02]  /*114b0*/  WARPGROUP.DEPBAR.LE gsb0, 0x0 ;  /* 0x00008000000079c5 */ /* 0x000fe40000010000 */
[----:B------:R-:W-:-:S06]  /*114c0*/  WARPGROUP.ARRIVE ;  /* 0x00000000000079c5 */ /* 0x000fcc0000000000 */
[----:B------:R-:W-:Y:S01]  /*114d0*/  HGMMA.64x128x16.F32.BF16 R24, gdesc[UR56], R24, gsb0 ;  /* 0x01e00000381879f0 */ /* 0x000fe20008001818 */
[----:B------:R-:W-:Y:S02]  /*114e0*/  ULDC UR58, c[0x0][0x988] ;  /* 0x00026200003a7ab9 */ /* 0x000fe40000000800 */
        /* <DEDUP_REMOVED lines=10> */
[----:B------:R-:W-:-:S02]  /*11590*/  FMNMX.FTZ R0, R24, R119, !PT ;  /* 0x0000007718007209 */ /* 0x000fc40007810000 */
        /* <DEDUP_REMOVED lines=10> */
[----:B0-----:R-:W-:Y:S02]  /*11640*/  FSEL R9, R30, -INF , P2 ;  /* 0xff8000001e097808 */ /* 0x001fe40001000000 */
        /* <DEDUP_REMOVED lines=80> */
[----:B------:R-:W-:Y:S02]  /*11b50*/  ISETP.GT.AND P3, PT, R6, 0x70, PT ;  /* 0x000000700600780c */ /* 0x000fe40003f64270 */
        /* <DEDUP_REMOVED lines=11> */
[C---:B------:R-:W-:Y:S02]  /*11c10*/  ISETP.GT.AND P6, PT, R6.reuse, 0x79, PT ;  /* 0x000000790600780c */ /* 0x040fe40003fc4270 */
[----:B------:R-:W-:Y:S02]  /*11c20*/  FMNMX.FTZ R0, R81, R0, !PT ;  /* 0x0000000051007209 */ /* 0x000fe40007810000 */
[----:B------:R-:W-:Y:S02]  /*11c30*/  FSEL R85, R85, -INF , P6 ;  /* 0xff80000055557808 */ /* 0x000fe40003000000 */
[----:B------:R-:W-:Y:S02]  /*11c40*/  P2R R28, PR, RZ, 0x1 ;  /* 0x00000001ff1c7803 */ /* 0x000fe40000000000 */
[----:B------:R-:W-:Y:S01]  /*11c50*/  FMNMX.FTZ R8, R85, R0, !PT ;  /* 0x0000000055087209 */ /* 0x000fe20007810000 */
[----:B------:R-:W-:Y:S01]  /*11c60*/  IMAD.U32 R0, RZ, RZ, UR4 ;  /* 0x00000004ff007e24 */ /* 0x000fe2000f8e00ff */
[----:B------:R-:W-:-:S02]  /*11c70*/  ISETP.GT.AND P0, PT, R6, 0x59, PT ;  /* 0x000000590600780c */ /* 0x000fc40003f04270 */
[----:B------:R-:W-:Y:S01]  /*11c80*/  P2R R30, PR, RZ, 0x2 ;  /* 0x00000002ff1e7803 */ /* 0x000fe20000000000 */
[----:B------:R-:W0:Y:S01]  /*11c90*/  SHFL.BFLY PT, R3, R8, 0x2, 0x1f ;  /* 0x0c401f0008037f89 */ /* 0x000e2200000e0000 */
[----:B------:R-:W-:Y:S02]  /*11ca0*/  ISETP.GT.AND P1, PT, R6, 0x60, PT ;  /* 0x000000600600780c */ /* 0x000fe40003f24270 */
[----:B------:R-:W-:Y:S02]  /*11cb0*/  FSEL R71, R71, -INF , P0 ;  /* 0xff80000047477808 */ /* 0x000fe40000000000 */
[----:B------:R-:W-:Y:S02]  /*11cc0*/  FSEL R49, R74, -INF , P1 ;  /* 0xff8000004a317808 */ /* 0x000fe40000800000 */
[----:B------:R-:W-:Y:S02]  /*11cd0*/  ISETP.NE.AND P1, PT, R30, RZ, PT ;  /* 0x000000ff1e00720c */ /* 0x000fe40003f25270 */
[----:B------:R-:W-:-:S02]  /*11ce0*/  P2R R26, PR, RZ, 0x4 ;  /* 0x00000004ff1a7803 */ /* 0x000fc40000000000 */
[----:B------:R-:W-:Y:S02]  /*11cf0*/  ISETP.NE.AND P0, PT, R28, RZ, PT ;  /* 0x000000ff1c00720c */ /* 0x000fe40003f05270 */
[----:B------:R-:W-:Y:S02]  /*11d00*/  FSEL R75, R75, -INF , P1 ;  /* 0xff8000004b4b7808 */ /* 0x000fe40000800000 */
[----:B------:R-:W-:Y:S02]  /*11d10*/  FSEL R53, R78, -INF , P0 ;  /* 0xff8000004e357808 */ /* 0x000fe40000000000 */
[----:B------:R-:W-:Y:S02]  /*11d20*/  ISETP.NE.AND P0, PT, R10, RZ, PT ;  /* 0x000000ff0a00720c */ /* 0x000fe40003f05270 */
[----:B------:R-:W-:Y:S02]  /*11d30*/  FSEL R83, R83, -INF , P4 ;  /* 0xff80000053537808 */ /* 0x000fe40002000000 */
[----:B------:R-:W-:-:S02]  /*11d40*/  ISETP.NE.AND P1, PT, R12, RZ, PT ;  /* 0x000000ff0c00720c */ /* 0x000fc40003f25270 */
[----:B0-----:R-:W-:Y:S02]  /*11d50*/  FMNMX.FTZ R14, R8, R3, !PT ;  /* 0x00000003080e7209 */ /* 0x001fe40007810000 */
[----:B------:R-:W-:-:S03]  /*11d60*/  FMNMX.FTZ R8, R5, R27, !PT ;  /* 0x0000001b05087209 */ /* 0x000fc60007810000 */
[----:B------:R-:W0:Y:S01]  /*11d70*/  SHFL.BFLY PT, R3, R14, 0x1, 0x1f ;  /* 0x0c201f000e037f89 */ /* 0x000e2200000e0000 */
[----:B------:R-:W-:-:S04]  /*11d80*/  FMNMX.FTZ R8, R9, R8, !PT ;  /* 0x0000000809087209 */ /* 0x000fc80007810000 */
[----:B------:R-:W-:-:S04]  /*11d90*/  FMNMX.FTZ R8, R31, R8, !PT ;  /* 0x000000081f087209 */ /* 0x000fc80007810000 */
[----:B------:R-:W-:-:S04]  /*11da0*/  FMNMX.FTZ R8, R11, R8, !PT ;  /* 0x000000080b087209 */ /* 0x000fc80007810000 */
[----:B------:R-:W-:-:S04]  /*11db0*/  FMNMX.FTZ R8, R35, R8, !PT ;  /* 0x0000000823087209 */ /* 0x000fc80007810000 */
[----:B------:R-:W-:-:S04]  /*11dc0*/  FMNMX.FTZ R8, R13, R8, !PT ;  /* 0x000000080d087209 */ /* 0x000fc80007810000 */
[----:B------:R-:W-:Y:S02]  /*11dd0*/  FMNMX.FTZ R8, R39, R8, !PT ;  /* 0x0000000827087209 */ /* 0x000fe40007810000 */
        /* <DEDUP_REMOVED lines=23> */
[----:B------:R0:W-:Y:S01]  /*11f50*/  MUFU.EX2 R79, R10 ;  /* 0x0000000a004f7308 */ /* 0x0001e20000000800 */
[----:B------:R-:W-:Y:S01]  /*11f60*/  FSEL R103, R87, -INF , P6 ;  /* 0xff80000057677808 */ /* 0x000fe20003000000 */
[--C-:B------:R-:W-:Y:S01]  /*11f70*/  FFMA.FTZ R174, R109, R0, -R6.reuse ;  /* 0x000000006dae7223 */ /* 0x100fe20000010806 */
[----:B------:R-:W-:Y:S01]  /*11f80*/  FMNMX.FTZ R8, R33, R8, !PT ;  /* 0x0000000821087209 */ /* 0x000fe20007810000 */
[-CC-:B------:R-:W-:Y:S01]  /*11f90*/  FFMA.FTZ R180, R24, R0.reuse, -R6.reuse ;  /* 0x0000000018b47223 */ /* 0x180fe20000010806 */
[-CC-:B------:R-:W-:Y:S01]  /*11fa0*/  FFMA.FTZ R61, R119, R0.reuse, -R6.reuse ;  /* 0x00000000773d7223 */ /* 0x180fe20000010806 */
[--C-:B------:R-:W-:Y:S01]  /*11fb0*/  FFMA.FTZ R65, R117, R0, -R6.reuse ;  /* 0x0000000075417223 */ /* 0x100fe20000010806 */
[----:B------:R-:W-:Y:S01]  /*11fc0*/  FMNMX.FTZ R8, R59, R8, !PT ;  /* 0x000000083b087209 */ /* 0x000fe20007810000 */
[----:B------:R-:W-:Y:S01]  /*11fd0*/  MUFU.EX2 R182, R182 ;  /* 0x000000b600b67308 */ /* 0x000fe20000000800 */
[-CC-:B------:R-:W-:Y:S01]  /*11fe0*/  FFMA.FTZ R176, R115, R0.reuse, -R6.reuse ;  /* 0x0000000073b07223 */ /* 0x180fe20000010806 */
        /* <DEDUP_REMOVED lines=14> */
[----:B------:R-:W1:Y:S01]  /*120d0*/  MUFU.EX2 R61, R61 ;  /* 0x0000003d003d7308 */ /* 0x000e620000000800 */
[-CC-:B------:R-:W-:Y:S01]  /*120e0*/  FFMA.FTZ R156, R125, R0.reuse, -R6.reuse ;  /* 0x000000007d9c7223 */ /* 0x180fe20000010806 */
[--C-:B------:R-:W-:Y:S01]  /*120f0*/  FFMA.FTZ R105, R127, R0, -R6.reuse ;  /* 0x000000007f697223 */ /* 0x100fe20000010806 */
[----:B------:R-:W-:Y:S01]  /*12100*/  FMNMX.FTZ R8, R41, R8, !PT ;  /* 0x0000000829087209 */ /* 0x000fe20007810000 */
[-CC-:B------:R-:W-:Y:S01]  /*12110*/  FFMA.FTZ R158, R129, R0.reuse, -R6.reuse ;  /* 0x00000000819e7223 */ /* 0x180fe20000010806 */
        /* <DEDUP_REMOVED lines=8> */
[----:B------:R-:W-:Y:S01]  /*121a0*/  FFMA.FTZ R81, R85, R0, -R6 ;  /* 0x0000000055517223 */ /* 0x000fe20000010806 */
[----:B------:R-:W2:Y:S01]  /*121b0*/  MUFU.EX2 R65, R65 ;  /* 0x0000004100417308 */ /* 0x000ea20000000800 */
[----:B------:R-:W-:Y:S01]  /*121c0*/  FMNMX.FTZ R8, R75, R8, !PT ;  /* 0x000000084b087209 */ /* 0x000fe20007810000 */
[----:B------:R-:W-:-:S02]  /*121d0*/  IMAD.MOV.U32 R137, RZ, RZ, R151 ;  /* 0x000000ffff897224 */ /* 0x000fc400078e0097 */
[--C-:B------:R-:W-:Y:S01]  /*121e0*/  IMAD.MOV.U32 R135, RZ, RZ, R151.reuse ;  /* 0x000000ffff877224 */ /* 0x100fe200078e0097 */
[----:B------:R-:W-:Y:S01]  /*121f0*/  FMNMX.FTZ R8, R53, R8, !PT ;  /* 0x0000000835087209 */ /* 0x000fe20007810000 */
[--C-:B------:R-:W-:Y:S02]  /*12200*/  IMAD.MOV.U32 R131, RZ, RZ, R151.reuse ;  /* 0x000000ffff837224 */ /* 0x100fe400078e0097 */
[----:B------:R-:W3:Y:S01]  /*12210*/  MUFU.EX2 R176, R176 ;  /* 0x000000b000b07308 */ /* 0x000ee20000000800 */
[----:B------:R-:W-:Y:S01]  /*12220*/  FMNMX.FTZ R8, R89, R8, !PT ;  /* 0x0000000859087209 */ /* 0x000fe20007810000 */
[--C-:B------:R-:W-:Y:S02]  /*12230*/  IMAD.MOV.U32 R129, RZ, RZ, R151.reuse ;  /* 0x000000ffff817224 */ /* 0x100fe400078e0097 */
[--C-:B------:R-:W-:Y:S01]  /*12240*/  IMAD.MOV.U32 R127, RZ, RZ, R151.reuse ;  /* 0x000000ffff7f7224 */ /* 0x100fe200078e0097 */
[----:B------:R-:W-:Y:S01]  /*12250*/  FMNMX.FTZ R8, R101, R8, !PT ;  /* 0x0000000865087209 */ /* 0x000fe20007810000 */
[----:B------:R-:W-:-:S02]  /*12260*/  IMAD.MOV.U32 R125, RZ, RZ, R151 ;  /* 0x000000ffff7d7224 */ /* 0x000fc400078e0097 */
[----:B------:R-:W4:Y:S01]  /*12270*/  MUFU.EX2 R73, R73 ;  /* 0x0000004900497308 */ /* 0x000f220000000800 */
[----:B------:R-:W-:Y:S01]  /*12280*/  FMNMX.FTZ R8, R83, R8, !PT ;  /* 0x0000000853087209 */ /* 0x000fe20007810000 */
[--C-:B------:R-:W-:Y:S02]  /*12290*/  IMAD.MOV.U32 R123, RZ, RZ, R151.reuse ;  /* 0x000000ffff7b7224 */ /* 0x100fe400078e0097 */
[--C-:B------:R-:W-:Y:S01]  /*122a0*/  IMAD.MOV.U32 R121, RZ, RZ, R151.reuse ;  /* 0x000000ffff797224 */ /* 0x100fe200078e0097 */
[----:B------:R-:W-:Y:S01]  /*122b0*/  FMNMX.FTZ R8, R97, R8, !PT ;  /* 0x0000000861087209 */ /* 0x000fe20007810000 */
[--C-:B------:R-:W-:Y:S02]  /*122c0*/  IMAD.MOV.U32 R119, RZ, RZ, R151.reuse ;  /* 0x000000ffff777224 */ /* 0x100fe400078e0097 */
[----:B------:R-:W4:Y:S01]  /*122d0*/  MUFU.EX2 R178, R178 ;  /* 0x000000b200b27308 */ /* 0x000f220000000800 */
[----:B------:R-:W-:Y:S01]  /*122e0*/  FMNMX.FTZ R8, R103, R8, !PT ;  /* 0x0000000867087209 */ /* 0x000fe20007810000 */
[----:B------:R-:W-:-:S02]  /*122f0*/  IMAD.MOV.U32 R117, RZ, RZ, R151 ;  /* 0x000000ffff757224 */ /* 0x000fc400078e0097 */
[--C-:B------:R-:W-:Y:S02]  /*12300*/  IMAD.MOV.U32 R115, RZ, RZ, R151.reuse ;  /* 0x000000ffff737224 */ /* 0x100fe400078e0097 */
[----:B------:R-:W0:Y:S01]  /*12310*/  SHFL.BFLY PT, R107, R8, 0x2, 0x1f ;  /* 0x0c401f00086b7f89 */ /* 0x000e2200000e0000 */
[--C-:B------:R-:W-:Y:S01]  /*12320*/  IMAD.MOV.U32 R113, RZ, RZ, R151.reuse ;  /* 0x000000ffff717224 */ /* 0x100fe200078e0097 */
[----:B------:R-:W4:Y:S01]  /*12330*/  MUFU.EX2 R93, R93 ;  /* 0x0000005d005d7308 */ /* 0x000f220000000800 */
[----:B------:R-:W-:-:S07]  /*12340*/  IMAD.MOV.U32 R111, RZ, RZ, R151 ;  /* 0x000000ffff6f7224 */ /* 0x000fce00078e0097 */
[----:B------:R-:W-:Y:S08]  /*12350*/  MUFU.EX2 R172, R172 ;  /* 0x000000ac00ac7308 */ /* 0x000ff00000000800 */
[----:B------:R-:W-:Y:S01]  /*12360*/  MUFU.EX2 R91, R91 ;  /* 0x0000005b005b7308 */ /* 0x000fe20000000800 */
[----:B0-----:R-:W-:Y:S01]  /*12370*/  FMNMX.FTZ R10, R8, R107, !PT ;  /* 0x0000006b080a7209 */ /* 0x001fe20007810000 */
[----:B------:R-:W-:-:S06]  /*12380*/  FFMA.FTZ R107, R133, R0, -R6 ;  /* 0x00000000856b7223 */ /* 0x000fcc0000010806 */
[----:B------:R-:W-:Y:S01]  /*12390*/  MUFU.EX2 R174, R174 ;  /* 0x000000ae00ae7308 */ /* 0x000fe20000000800 */
[----:B------:R-:W-:Y:S01]  /*123a0*/  IMAD.MOV.U32 R133, RZ, RZ, R151 ;  /* 0x000000ffff857224 */ /* 0x000fe200078e0097 */
[----:B------:R-:W0:Y:S06]  /*123b0*/  SHFL.BFLY PT, R109, R10, 0x1, 0x1f ;  /* 0x0c201f000a6d7f89 */ /* 0x000e2c00000e0000 */
[----:B------:R-:W-:Y:S08]  /*123c0*/  MUFU.EX2 R95, R95 ;  /* 0x0000005f005f7308 */ /* 0x000ff00000000800 */
[----:B------:R-:W-:Y:S08]  /*123d0*/  MUFU.EX2 R168, R168 ;  /* 0x000000a800a87308 */ /* 0x000ff00000000800 */
[----:B------:R-:W-:Y:S01]  /*123e0*/  MUFU.EX2 R99, R99 ;  /* 0x0000006300637308 */ /* 0x000fe20000000800 */
[----:B0-----:R-:W-:-:S04]  /*123f0*/  FMNMX.FTZ R8, R10, R109, !PT ;  /* 0x0000006d0a087209 */ /* 0x001fc80007810000 */
        /* <DEDUP_REMOVED lines=10> */
[----:B-1----:R-:W-:Y:S01]  /*124a0*/  FADD.FTZ R5, R180, R61 ;  /* 0x0000003db4057221 */ /* 0x002fe20000010000 */
[-CC-:B------:R-:W-:Y:S01]  /*124b0*/  FFMA.FTZ R12, R31, R0.reuse, -R6.reuse ;  /* 0x000000001f0c7223 */ /* 0x180fe20000010806 */
[-CC-:B------:R-:W-:Y:S01]  /*124c0*/  FFMA.FTZ R177, R11, R0.reuse, -R6.reuse ;  /* 0x000000000bb17223 */ /* 0x180fe20000010806 */
[-CC-:B------:R-:W-:Y:S01]  /*124d0*/  FFMA.FTZ R14, R35, R0.reuse, -R6.reuse ;  /* 0x00000000230e7223 */ /* 0x180fe20000010806 */
[----:B------:R-:W-:Y:S01]  /*124e0*/  MUFU.EX2 R181, R181 ;  /* 0x000000b500b57308 */ /* 0x000fe20000000800 */
[----:B------:R-:W-:Y:S01]  /*124f0*/  FADD.FTZ R32, R182, R5 ;  /* 0x00000005b6207221 */ /* 0x000fe20000010000 */
[-CC-:B------:R-:W-:Y:S01]  /*12500*/  FFMA.FTZ R179, R13, R0.reuse, -R6.reuse ;  /* 0x000000000db37223 */ /* 0x180fe20000010806 */
[-CC-:B------:R-:W-:Y:S01]  /*12510*/  FFMA.FTZ R20, R39, R0.reuse, -R6.reuse ;  /* 0x0000000027147223 */ /* 0x180fe20000010806 */
[-C--:B------:R-:W-:Y:S01]  /*12520*/  FFMA.FTZ R173, R15, R0.reuse, -R6 ;  /* 0x000000000fad7223 */ /* 0x080fe20000010806 */
[----:B--2---:R-:W-:Y:S01]  /*12530*/  FADD.FTZ R5, R65, R32 ;  /* 0x0000002041057221 */ /* 0x004fe20000010000 */
[-CC-:B------:R-:W-:Y:S01]  /*12540*/  FFMA.FTZ R24, R43, R0.reuse, -R6.reuse ;  /* 0x000000002b187223 */ /* 0x180fe20000010806 */
[-CC-:B------:R-:W-:Y:S01]  /*12550*/  FFMA.FTZ R175, R21, R0.reuse, -R6.reuse ;  /* 0x0000000015af7223 */ /* 0x180fe20000010806 */
[----:B------:R-:W0:Y:S01]  /*12560*/  MUFU.EX2 R10, R10 ;  /* 0x0000000a000a7308 */ /* 0x000e220000000800 */
[----:B---3--:R-:W-:Y:S01]  /*12570*/  FADD.FTZ R34, R176, R5 ;  /* 0x00000005b0227221 */ /* 0x008fe20000010000 */
[-CC-:B------:R-:W-:Y:S01]  /*12580*/  FFMA.FTZ R26, R47, R0.reuse, -R6.reuse ;  /* 0x000000002f1a7223 */ /* 0x180fe20000010806 */
[-CC-:B------:R-:W-:Y:S01]  /*12590*/  FFMA.FTZ R169, R25, R0.reuse, -R6.reuse ;  /* 0x0000000019a97223 */ /* 0x180fe20000010806 */
[-C--:B------:R-:W-:Y:S01]  /*125a0*/  FFMA.FTZ R28, R51, R0.reuse, -R6 ;  /* 0x00000000331c7223 */ /* 0x080fe20000010806 */
[----:B----4-:R-:W-:Y:S01]  /*125b0*/  FADD.FTZ R5, R73, R34 ;  /* 0x0000002249057221 */ /* 0x010fe20000010000 */
[-CC-:B------:R-:W-:Y:S01]  /*125c0*/  FFMA.FTZ R171, R29, R0.reuse, -R6.reuse ;  /* 0x000000001dab7223 */ /* 0x180fe20000010806 */
[-CC-:B------:R-:W-:Y:S01]  /*125d0*/  FFMA.FTZ R30, R55, R0.reuse, -R6.reuse ;  /* 0x00000000371e7223 */ /* 0x180fe20000010806 */
[----:B------:R-:W1:Y:S01]  /*125e0*/  MUFU.EX2 R183, R183 ;  /* 0x000000b700b77308 */ /* 0x000e620000000800 */
[----:B------:R-:W-:Y:S01]  /*125f0*/  FADD.FTZ R34, R178, R5 ;  /* 0x00000005b2227221 */ /* 0x000fe20000010000 */
[-CC-:B------:R-:W-:Y:S01]  /*12600*/  FFMA.FTZ R153, R33, R0.reuse, -R6.reuse ;  /* 0x0000000021997223 */ /* 0x180fe20000010806 */
[-CC-:B------:R-:W-:Y:S01]  /*12610*/  FFMA.FTZ R32, R59, R0.reuse, -R6.reuse ;  /* 0x000000003b207223 */ /* 0x180fe20000010806 */
[-C--:B------:R-:W-:Y:S01]  /*12620*/  FFMA.FTZ R155, R37, R0.reuse, -R6 ;  /* 0x00000000259b7223 */ /* 0x080fe20000010806 */
[----:B------:R-:W-:Y:S01]  /*12630*/  FADD.FTZ R9, R93, R34 ;  /* 0x000000225d097221 */ /* 0x000fe20000010000 */
[-CC-:B------:R-:W-:Y:S01]  /*12640*/  FFMA.FTZ R34, R63, R0.reuse, -R6.reuse ;  /* 0x000000003f227223 */ /* 0x180fe20000010806 */
[-C--:B------:R-:W-:Y:S01]  /*12650*/  FFMA.FTZ R157, R45, R0.reuse, -R6 ;  /* 0x000000002d9d7223 */ /* 0x080fe20000010806 */
[----:B------:R-:W2:Y:S01]  /*12660*/  MUFU.EX2 R12, R12 ;  /* 0x0000000c000c7308 */ /* 0x000ea20000000800 */
[----:B0-----:R-:W-:Y:S01]  /*12670*/  FADD.FTZ R36, R181, R10 ;  /* 0x0000000ab5247221 */ /* 0x001fe20000010000 */
[----:B------:R-:W-:Y:S01]  /*12680*/  FADD.FTZ R38, R172, R9 ;  /* 0x00000009ac267221 */ /* 0x000fe20000010000 */
[-CC-:B------:R-:W-:Y:S01]  /*12690*/  FFMA.FTZ R67, R67, R0.reuse, -R6.reuse ;  /* 0x0000000043437223 */ /* 0x180fe20000010806 */
[-CC-:B------:R-:W-:Y:S01]  /*126a0*/  FFMA.FTZ R41, R41, R0.reuse, -R6.reuse ;  /* 0x0000000029297223 */ /* 0x180fe20000010806 */
[-C--:B------:R-:W-:Y:S01]  /*126b0*/  FFMA.FTZ R71, R71, R0.reuse, -R6 ;  /* 0x0000000047477223 */ /* 0x080fe20000010806 */
[----:B------:R-:W-:Y:S01]  /*126c0*/  FADD.FTZ R9, R91, R38 ;  /* 0x000000265b097221 */ /* 0x000fe20000010000 */
[-C--:B------:R-:W-:Y:S01]  /*126d0*/  FFMA.FTZ R49, R49, R0.reuse, -R6 ;  /* 0x0000000031317223 */ /* 0x080fe20000010806 */
[----:B------:R-:W0:Y:S01]  /*126e0*/  MUFU.EX2 R177, R177 ;  /* 0x000000b100b17308 */ /* 0x000e220000000800 */
[----:B-1----:R-:W-:Y:S01]  /*126f0*/  FADD.FTZ R5, R183, R36 ;  /* 0x00000024b7057221 */ /* 0x002fe20000010000 */
[----:B------:R-:W-:Y:S01]  /*12700*/  FADD.FTZ R38, R174, R9 ;  /* 0x00000009ae267221 */ /* 0x000fe20000010000 */
[-CC-:B------:R-:W-:Y:S01]  /*12710*/  FFMA.FTZ R75, R75, R0.reuse, -R6.reuse ;  /* 0x000000004b4b7223 */ /* 0x180fe20000010806 */
[-CC-:B------:R-:W-:Y:S01]  /*12720*/  FFMA.FTZ R53, R53, R0.reuse, -R6.reuse ;  /* 0x0000000035357223 */ /* 0x180fe20000010806 */
[-CC-:B------:R-:W-:Y:S01]  /*12730*/  FFMA.FTZ R89, R89, R0.reuse, -R6.reuse ;  /* 0x0000000059597223 */ /* 0x180fe20000010806 */
[-CC-:B------:R-:W-:Y:S01]  /*12740*/  FFMA.FTZ R101, R101, R0.reuse, -R6.reuse ;  /* 0x0000000065657223 */ /* 0x180fe20000010806 */
[-CC-:B------:R-:W-:Y:S01]  /*12750*/  FFMA.FTZ R83, R83, R0.reuse, -R6.reuse ;  /* 0x0000000053537223 */ /* 0x180fe20000010806 */
[----:B------:R-:W1:Y:S01]  /*12760*/  MUFU.EX2 R14, R14 ;  /* 0x0000000e000e7308 */ /* 0x000e620000000800 */
[----:B--2---:R-:W-:Y:S01]  /*12770*/  FADD.FTZ R36, R12, R5 ;  /* 0x000000050c247221 */ /* 0x004fe20000010000 */
[-CC-:B------:R-:W-:Y:S01]  /*12780*/  FFMA.FTZ R97, R97, R0.reuse, -R6.reuse ;  /* 0x0000000061617223 */ /* 0x180fe20000010806 */
[----:B------:R-:W-:Y:S01]  /*12790*/  FFMA.FTZ R103, R103, R0, -R6 ;  /* 0x0000000067677223 */ /* 0x000fe20000010806 */
[----:B------:R-:W-:-:S02]  /*127a0*/  F2FP.BF16.F32.PACK_AB R181, R10, R181 ;  /* 0x000000b50ab5723e */ /* 0x000fc400000010ff */
[----:B------:R-:W-:Y:S02]  /*127b0*/  F2FP.BF16.F32.PACK_AB R183, R12, R183 ;  /* 0x000000b70cb7723e */ /* 0x000fe400000010ff */
[----:B------:R-:W2:Y:S01]  /*127c0*/  MUFU.EX2 R179, R179 ;  /* 0x000000b300b37308 */ /* 0x000ea20000000800 */
[----:B0-----:R-:W-:Y:S01]  /*127d0*/  FADD.FTZ R5, R177, R36 ;  /* 0x00000024b1057221 */ /* 0x001fe20000010000 */
[----:B------:R-:W-:Y:S01]  /*127e0*/  F2FP.BF16.F32.PACK_AB R178, R93, R178 ;  /* 0x000000b25db2723e */ /* 0x000fe200000010ff */
[--C-:B------:R-:W-:Y:S01]  /*127f0*/  IMAD.MOV.U32 R93, RZ, RZ, R151.reuse ;  /* 0x000000ffff5d7224 */ /* 0x100fe200078e0097 */
[----:B------:R-:W-:Y:S01]  /*12800*/  F2FP.BF16.F32.PACK_AB R172, R91, R172 ;  /* 0x000000ac5bac723e */ /* 0x000fe200000010ff */
[----:B------:R-:W-:Y:S01]  /*12810*/  IMAD.MOV.U32 R91, RZ, RZ, R151 ;  /* 0x000000ffff5b7224 */ /* 0x000fe200078e0097 */
[C---:B------:R-:W-:Y:S02]  /*12820*/  F2FP.BF16.F32.PACK_AB R174, R95.reuse, R174 ;  /* 0x000000ae5fae723e */ /* 0x040fe400000010ff */
[----:B------:R-:W0:Y:S01]  /*12830*/  MUFU.EX2 R20, R20 ;  /* 0x0000001400147308 */ /* 0x000e220000000800 */
[----:B-1----:R-:W-:Y:S01]  /*12840*/  FADD.FTZ R36, R14, R5 ;  /* 0x000000050e247221 */ /* 0x002fe20000010000 */
[----:B------:R-:W-:Y:S01]  /*12850*/  FADD.FTZ R5, R95, R38 ;  /* 0x000000265f057221 */ /* 0x000fe20000010000 */
[----:B------:R-:W-:Y:S01]  /*12860*/  F2FP.BF16.F32.PACK_AB R180, R61, R180 ;  /* 0x000000b43db4723e */ /* 0x000fe200000010ff */
[----:B------:R-:W-:Y:S01]  /*12870*/  IMAD.MOV.U32 R95, RZ, RZ, R151 ;  /* 0x000000ffff5f7224 */ /* 0x000fe200078e0097 */
[----:B------:R-:W-:Y:S01]  /*12880*/  F2FP.BF16.F32.PACK_AB R182, R65, R182 ;  /* 0x000000b641b6723e */ /* 0x000fe200000010ff */
[----:B------:R-:W-:Y:S01]  /*12890*/  FADD.FTZ R38, R168, R5 ;  /* 0x00000005a8267221 */ /* 0x000fe20000010000 */
[----:B------:R-:W-:Y:S01]  /*128a0*/  @!P1 VIADD R5, R4, 0x34840 ;  /* 0x0003484004059836 */ /* 0x000fe20000000000 */
[----:B------:R-:W1:Y:S01]  /*128b0*/  MUFU.EX2 R173, R173 ;  /* 0x000000ad00ad7308 */ /* 0x000e620000000800 */
[----:B--2---:R-:W-:Y:S01]  /*128c0*/  FADD.FTZ R9, R179, R36 ;  /* 0x00000024b3097221 */ /* 0x004fe20000010000 */
[C---:B------:R-:W-:Y:S01]  /*128d0*/  FADD.FTZ R11, R99.reuse, R38 ;  /* 0x00000026630b7221 */ /* 0x040fe20000010000 */
[----:B------:R-:W-:Y:S01]  /*128e0*/  F2FP.BF16.F32.PACK_AB R168, R99, R168 ;  /* 0x000000a863a8723e */ /* 0x000fe200000010ff */
[----:B------:R-:W-:Y:S01]  /*128f0*/  IMAD.MOV.U32 R99, RZ, RZ, R151 ;  /* 0x000000ffff637224 */ /* 0x000fe200078e0097 */
[----:B------:R-:W-:Y:S01]  /*12900*/  @!P1 PRMT R5, RZ, 0x654, R5 ;  /* 0x00000654ff059816 */ /* 0x000fe20000000005 */
[----:B------:R-:W-:Y:S01]  /*12910*/  FADD.FTZ R38, R170, R11 ;  /* 0x0000000baa267221 */ /* 0x000fe20000010000 */
[----:B------:R-:W-:Y:S01]  /*12920*/  F2FP.BF16.F32.PACK_AB R176, R73, R176 ;  /* 0x000000b049b0723e */ /* 0x000fe200000010ff */
[----:B------:R-:W2:Y:S01]  /*12930*/  MUFU.EX2 R24, R24 ;  /* 0x0000001800187308 */ /* 0x000ea20000000800 */
[----:B0-----:R-:W-:Y:S01]  /*12940*/  FADD.FTZ R36, R20, R9 ;  /* 0x0000000914247221 */ /* 0x001fe20000010000 */
[----:B------:R0:W-:Y:S01]  /*12950*/  @!P1 SYNCS.ARRIVE.TRANS64.RED.A1T0 RZ, [R5+URZ], RZ ;  /* 0x000000ff05ff99a7 */ /* 0x0001e2000810043f */
[----:B------:R-:W-:-:S02]  /*12960*/  F2FP.BF16.F32.PACK_AB R170, R79, R170 ;  /* 0x000000aa4faa723e */ /* 0x000fc400000010ff */
[----:B------:R-:W-:Y:S02]  /*12970*/  F2FP.BF16.F32.PACK_AB R177, R14, R177 ;  /* 0x000000b10eb1723e */ /* 0x000fe400000010ff */
[----:B------:R-:W-:Y:S01]  /*12980*/  F2FP.BF16.F32.PACK_AB R179, R20, R179 ;  /* 0x000000b314b3723e */ /* 0x000fe200000010ff */
[----:B------:R-:W0:Y:S01]  /*12990*/  MUFU.EX2 R175, R175 ;  /* 0x000000af00af7308 */ /* 0x000e220000000800 */
[----:B-1----:R-:W-:-:S07]  /*129a0*/  FADD.FTZ R9, R173, R36 ;  /* 0x00000024ad097221 */ /* 0x002fce0000010000 */
[----:B------:R-:W1:Y:S01]  /*129b0*/  MUFU.EX2 R26, R26 ;  /* 0x0000001a001a7308 */ /* 0x000e620000000800 */
[C---:B--2---:R-:W-:Y:S01]  /*129c0*/  FADD.FTZ R36, R24.reuse, R9 ;  /* 0x0000000918247221 */ /* 0x044fe20000010000 */
[----:B------:R-:W-:Y:S01]  /*129d0*/  FADD.FTZ R9, R79, R38 ;  /* 0x000000264f097221 */ /* 0x000fe20000010000 */
[----:B------:R-:W-:-:S03]  /*129e0*/  F2FP.BF16.F32.PACK_AB R173, R24, R173 ;  /* 0x000000ad18ad723e */ /* 0x000fc600000010ff */
        /* <DEDUP_REMOVED lines=12> */
[C---:B-1----:R-:W-:Y:S01]  /*12ab0*/  FADD.FTZ R38, R28.reuse, R5 ;  /* 0x000000051c267221 */ /* 0x042fe20000010000 */
[----:B------:R-:W-:-:S06]  /*12ac0*/  F2FP.BF16.F32.PACK_AB R169, R28, R169 ;  /* 0x000000a91ca9723e */ /* 0x000fcc00000010ff */
[----:B------:R-:W1:Y:S01]  /*12ad0*/  MUFU.EX2 R87, R87 ;  /* 0x0000005700577308 */ /* 0x000e620000000800 */
[----:B--2---:R-:W-:-:S07]  /*12ae0*/  FADD.FTZ R40, R154, R9 ;  /* 0x000000099a287221 */ /* 0x004fce0000010000 */
[----:B------:R-:W2:Y:S01]  /*12af0*/  MUFU.EX2 R30, R30 ;  /* 0x0000001e001e7308 */ /* 0x000ea20000000800 */
[----:B0-----:R-:W-:-:S07]  /*12b00*/  FADD.FTZ R5, R171, R38 ;  /* 0x00000026ab057221 */ /* 0x001fce0000010000 */
[----:B------:R-:W0:Y:S01]  /*12b10*/  MUFU.EX2 R156, R156 ;  /* 0x0000009c009c7308 */ /* 0x000e220000000800 */
[C---:B-1----:R-:W-:Y:S01]  /*12b20*/  FADD.FTZ R9, R87.reuse, R40 ;  /* 0x0000002857097221 */ /* 0x042fe20000010000 */
[----:B------:R-:W-:-:S06]  /*12b30*/  F2FP.BF16.F32.PACK_AB R154, R87, R154 ;  /* 0x0000009a579a723e */ /* 0x000fcc00000010ff */
[----:B------:R-:W1:Y:S01]  /*12b40*/  MUFU.EX2 R153, R153 ;  /* 0x0000009900997308 */ /* 0x000e620000000800 */
[C---:B--2---:R-:W-:Y:S01]  /*12b50*/  FADD.FTZ R6, R30.reuse, R5 ;  /* 0x000000051e067221 */ /* 0x044fe20000010000 */
[----:B------:R-:W-:-:S06]  /*12b60*/  F2FP.BF16.F32.PACK_AB R171, R30, R171 ;  /* 0x000000ab1eab723e */ /* 0x000fcc00000010ff */
[----:B------:R-:W2:Y:S01]  /*12b70*/  MUFU.EX2 R105, R105 ;  /* 0x0000006900697308 */ /* 0x000ea20000000800 */
[----:B0-----:R-:W-:-:S07]  /*12b80*/  FADD.FTZ R40, R156, R9 ;  /* 0x000000099c287221 */ /* 0x001fce0000010000 */
[----:B------:R-:W0:Y:S01]  /*12b90*/  MUFU.EX2 R32, R32 ;  /* 0x0000002000207308 */ /* 0x000e220000000800 */
[----:B-1----:R-:W-:-:S07]  /*12ba0*/  FADD.FTZ R5, R153, R6 ;  /* 0x0000000699057221 */ /* 0x002fce0000010000 */
[----:B------:R-:W1:Y:S01]  /*12bb0*/  MUFU.EX2 R158, R158 ;  /* 0x0000009e009e7308 */ /* 0x000e620000000800 */
[C---:B--2---:R-:W-:Y:S01]  /*12bc0*/  FADD.FTZ R9, R105.reuse, R40 ;  /* 0x0000002869097221 */ /* 0x044fe20000010000 */
[----:B------:R-:W-:Y:S01]  /*12bd0*/  F2FP.BF16.F32.PACK_AB R156, R105, R156 ;  /* 0x0000009c699c723e */ /* 0x000fe200000010ff */
[----:B------:R-:W-:-:S05]  /*12be0*/  IMAD.MOV.U32 R105, RZ, RZ, R151 ;  /* 0x000000ffff697224 */ /* 0x000fca00078e0097 */
[----:B------:R-:W2:Y:S01]  /*12bf0*/  MUFU.EX2 R155, R155 ;  /* 0x0000009b009b7308 */ /* 0x000ea20000000800 */
[C---:B0-----:R-:W-:Y:S01]  /*12c00*/  FADD.FTZ R6, R32.reuse, R5 ;  /* 0x0000000520067221 */ /* 0x041fe20000010000 */
[----:B------:R-:W-:-:S06]  /*12c10*/  F2FP.BF16.F32.PACK_AB R153, R32, R153 ;  /* 0x000000992099723e */ /* 0x000fcc00000010ff */
[----:B------:R-:W0:Y:S01]  /*12c20*/  MUFU.EX2 R69, R69 ;  /* 0x0000004500457308 */ /* 0x000e220000000800 */
[----:B-1----:R-:W-:-:S07]  /*12c30*/  FADD.FTZ R40, R158, R9 ;  /* 0x000000099e287221 */ /* 0x002fce0000010000 */
        /* <DEDUP_REMOVED lines=14> */
[----:B------:R-:W-:Y:S01]  /*12d20*/  F2FP.BF16.F32.PACK_AB R160, R107, R160 ;  /* 0x000000a06ba0723e */ /* 0x000fe200000010ff */
[----:B------:R-:W-:-:S05]  /*12d30*/  IMAD.MOV.U32 R107, RZ, RZ, R151 ;  /* 0x000000ffff6b7224 */ /* 0x000fca00078e0097 */
[----:B------:R-:W1:Y:S01]  /*12d40*/  MUFU.EX2 R41, R41 ;  /* 0x0000002900297308 */ /* 0x000e620000000800 */
[C---:B--2---:R-:W-:Y:S01]  /*12d50*/  FADD.FTZ R6, R4.reuse, R5 ;  /* 0x0000000504067221 */ /* 0x044fe20000010000 */
[----:B------:R-:W-:Y:S01]  /*12d60*/  F2FP.BF16.F32.PACK_AB R157, R4, R157 ;  /* 0x0000009d049d723e */ /* 0x000fe200000010ff */
[----:B------:R-:W-:-:S05]  /*12d70*/  IMAD.MOV.U32 R4, RZ, RZ, 0x3f800000 ;  /* 0x3f800000ff047424 */ /* 0x000fca00078e00ff */
        /* <DEDUP_REMOVED lines=8> */
[C---:B0-----:R-:W-:Y:S01]  /*12e00*/  FADD.FTZ R6, R36.reuse, R5 ;  /* 0x0000000524067221 */ /* 0x041fe20000010000 */
[----:B------:R-:W-:-:S06]  /*12e10*/  F2FP.BF16.F32.PACK_AB R159, R36, R41 ;  /* 0x00000029249f723e */ /* 0x000fcc00000010ff */
[----:B------:R0:W3:Y:S01]  /*12e20*/  MUFU.EX2 R109, R139 ;  /* 0x0000008b006d7308 */ /* 0x0000e20000000800 */
[----:B-1----:R-:W-:-:S07]  /*12e30*/  FADD.FTZ R44, R164, R9 ;  /* 0x00000009a42c7221 */ /* 0x002fce0000010000 */
[----:B------:R-:W1:Y:S01]  /*12e40*/  MUFU.EX2 R38, R75 ;  /* 0x0000004b00267308 */ /* 0x000e620000000800 */
[----:B--2---:R-:W-:Y:S01]  /*12e50*/  FADD.FTZ R5, R49, R6 ;  /* 0x0000000631057221 */ /* 0x004fe20000010000 */
[----:B0-----:R-:W-:-:S06]  /*12e60*/  IMAD.MOV.U32 R139, RZ, RZ, R151 ;  /* 0x000000ffff8b7224 */ /* 0x001fcc00078e0097 */
[----:B------:R-:W0:Y:S01]  /*12e70*/  MUFU.EX2 R53, R53 ;  /* 0x0000003500357308 */ /* 0x000e220000000800 */
[C---:B---3--:R-:W-:Y:S01]  /*12e80*/  FADD.FTZ R9, R109.reuse, R44 ;  /* 0x0000002c6d097221 */ /* 0x048fe20000010000 */
[----:B------:R-:W-:Y:S01]  /*12e90*/  F2FP.BF16.F32.PACK_AB R164, R109, R164 ;  /* 0x000000a46da4723e */ /* 0x000fe200000010ff */
[----:B------:R-:W-:-:S05]  /*12ea0*/  IMAD.MOV.U32 R109, RZ, RZ, R151 ;  /* 0x000000ffff6d7224 */ /* 0x000fca00078e0097 */
[----:B------:R2:W3:Y:S01]  /*12eb0*/  MUFU.EX2 R40, R89 ;  /* 0x0000005900287308 */ /* 0x0004e20000000800 */
[C---:B-1----:R-:W-:Y:S01]  /*12ec0*/  FADD.FTZ R44, R38.reuse, R5 ;  /* 0x00000005262c7221 */ /* 0x042fe20000010000 */
[----:B------:R-:W-:-:S06]  /*12ed0*/  F2FP.BF16.F32.PACK_AB R161, R38, R49 ;  /* 0x0000003126a1723e */ /* 0x000fcc00000010ff */
[----:B------:R-:W1:Y:S01]  /*12ee0*/  MUFU.EX2 R101, R101 ;  /* 0x0000006500657308 */ /* 0x000e620000000800 */
[----:B0-----:R-:W-:Y:S01]  /*12ef0*/  FADD.FTZ R5, R53, R44 ;  /* 0x0000002c35057221 */ /* 0x001fe20000010000 */
[----:B--2---:R-:W-:-:S06]  /*12f00*/  IMAD.MOV.U32 R89, RZ, RZ, R151 ;  /* 0x000000ffff597224 */ /* 0x004fcc00078e0097 */
[----:B------:R-:W0:Y:S01]  /*12f10*/  MUFU.EX2 R42, R83 ;  /* 0x00000053002a7308 */ /* 0x000e220000000800 */
[C---:B---3--:R-:W-:Y:S01]  /*12f20*/  FADD.FTZ R12, R40.reuse, R5 ;  /* 0x00000005280c7221 */ /* 0x048fe20000010000 */
[----:B------:R-:W-:-:S06]  /*12f30*/  F2FP.BF16.F32.PACK_AB R163, R40, R53 ;  /* 0x0000003528a3723e */ /* 0x000fcc00000010ff */
[----:B------:R-:W2:Y:S01]  /*12f40*/  MUFU.EX2 R166, R166 ;  /* 0x000000a600a67308 */ /* 0x000ea20000000800 */
[----:B-1----:R-:W-:-:S07]  /*12f50*/  FADD.FTZ R5, R101, R12 ;  /* 0x0000000c65057221 */ /* 0x002fce0000010000 */
[----:B------:R-:W1:Y:S01]  /*12f60*/  MUFU.EX2 R97, R97 ;  /* 0x0000006100617308 */ /* 0x000e620000000800 */
[C---:B0-----:R-:W-:Y:S01]  /*12f70*/  FADD.FTZ R12, R42.reuse, R5 ;  /* 0x000000052a0c7221 */ /* 0x041fe20000010000 */
[----:B------:R-:W-:Y:S01]  /*12f80*/  F2FP.BF16.F32.PACK_AB R165, R42, R101 ;  /* 0x000000652aa5723e */ /* 0x000fe200000010ff */
[----:B------:R-:W-:-:S05]  /*12f90*/  IMAD.MOV.U32 R101, RZ, RZ, R151 ;  /* 0x000000ffff657224 */ /* 0x000fca00078e0097 */
[----:B------:R0:W3:Y:S01]  /*12fa0*/  MUFU.EX2 R10, R103 ;  /* 0x00000067000a7308 */ /* 0x0000e20000000800 */
[----:B--2---:R-:W-:Y:S01]  /*12fb0*/  FADD.FTZ R6, R166, R9 ;  /* 0x00000009a6067221 */ /* 0x004fe20000010000 */
[----:B------:R-:W-:-:S06]  /*12fc0*/  IMAD.MOV.U32 R9, RZ, RZ, 0x3f800000 ;  /* 0x3f800000ff097424 */ /* 0x000fcc00078e00ff */
[----:B------:R-:W2:Y:S01]  /*12fd0*/  MUFU.EX2 R81, R81 ;  /* 0x0000005100517308 */ /* 0x000ea20000000800 */
[----:B-1----:R-:W-:Y:S01]  /*12fe0*/  FADD.FTZ R5, R97, R12 ;  /* 0x0000000c61057221 */ /* 0x002fe20000010000 */
[----:B0-----:R-:W-:Y:S01]  /*12ff0*/  IMAD.MOV.U32 R103, RZ, RZ, R151 ;  /* 0x000000ffff677224 */ /* 0x001fe200078e0097 */
[C---:B---3--:R-:W-:Y:S02]  /*13000*/  F2FP.BF16.F32.PACK_AB R167, R10.reuse, R97 ;  /* 0x000000610aa7723e */ /* 0x048fe400000010ff */
[----:B------:R-:W-:Y:S01]  /*13010*/  FADD.FTZ R5, R10, R5 ;  /* 0x000000050a057221 */ /* 0x000fe20000010000 */
[----:B------:R-:W-:Y:S02]  /*13020*/  IMAD.MOV.U32 R97, RZ, RZ, R151 ;  /* 0x000000ffff617224 */ /* 0x000fe400078e0097 */
[C---:B--2---:R-:W-:Y:S01]  /*13030*/  FADD.FTZ R6, R81.reuse, R6 ;  /* 0x0000000651067221 */ /* 0x044fe20000010000 */
        /* <DEDUP_REMOVED lines=8> */
[----:B------:R-:W-:Y:S01]  /*130c0*/  IMAD.MOV.U32 R20, RZ, RZ, R196 ;  /* 0x000000ffff147224 */ /* 0x000fe200078e00c4 */
[----:B------:R-:W-:Y:S01]  /*130d0*/  CS2R R138, SRZ ;  /* 0x00000000008a7805 */ /* 0x000fe2000001ff00 */
[----:B------:R-:W-:Y:S01]  /*130e0*/  IMAD.MOV.U32 R13, RZ, RZ, R194 ;  /* 0x000000ffff0d7224 */ /* 0x000fe200078e00c2 */
[----:B------:R-:W-:Y:S01]  /*130f0*/  CS2R R134, SRZ ;  /* 0x0000000000867805 */ /* 0x000fe2000001ff00 */
[----:B------:R-:W-:Y:S01]  /*13100*/  IMAD.MOV.U32 R4, RZ, RZ, 0x3f800000 ;  /* 0x3f800000ff047424 */ /* 0x000fe200078e00ff */
        /* <DEDUP_REMOVED lines=26> */
[----:B------:R-:W-:-:S07]  /*132b0*/  CS2R R88, SRZ ;  /* 0x0000000000587805 */ /* 0x000fce000001ff00 */
.L_x_792:
[----:B------:R-:W-:-:S05]  /*132c0*/  VIADD R0, R13, 0x1 ;  /* 0x000000010d007836 */ /* 0x000fca0000000000 */
[----:B------:R-:W-:-:S04]  /*132d0*/  ISETP.NE.AND P2, PT, R0, 0x2, PT ;  /* 0x000000020000780c */ /* 0x000fc80003f45270 */
[----:B------:R-:W-:Y:S02]  /*132e0*/  SEL R3, RZ, 0x1, P2 ;  /* 0x00000001ff037807 */ /* 0x000fe40001000000 */
[----:B------:R-:W-:Y:S02]  /*132f0*/  SEL R194, R0, RZ, P2 ;  /* 0x000000ff00c27207 */ /* 0x000fe40001000000 */
[----:B------:R-:W-:Y:S01]  /*13300*/  LOP3.LUT R196, R20, R3, RZ, 0x3c, !PT ;  /* 0x0000000314c47212 */ /* 0x000fe200078e3cff */
[----:B------:R-:W-:Y:S06]  /*13310*/  @!P0 BRA `(.L_x_782) ;  /* 0x0000000000048947 */ /* 0x000fec0003800000 */
[----:B------:R-:W-:Y:S01]  /*13320*/  BPT.TRAP 0x1 ;  /* 0x000000040000795c */ /* 0x000fe20000300000 */
.L_x_782:
[----:B------:R-:W-:Y:S01]  /*13330*/  IMAD R15, R194, 0x8, R2 ;  /* 0x00000008c20f7824 */ /* 0x000fe200078e0202 */
[----:B------:R-:W-:-:S04]  /*13340*/  SHF.L.U32 R0, R196, 0x1f, RZ ;  /* 0x0000001fc4007819 */ /* 0x000fc800000006ff */
[----:B------:R0:W1:Y:S01]  /*13350*/  SYNCS.PHASECHK.TRANS64.TRYWAIT P2, [R15+URZ+0x34830], R0 ;  /* 0x034830000f0075a7 */ /* 0x000062000804017f */
[----:B------:R-:W-:Y:S05]  /*13360*/  @!P0 BRA `(.L_x_783) ;  /* 0x0000000000048947 */ /* 0x000fea0003800000 */
[----:B------:R-:W-:Y:S01]  /*13370*/  BPT.TRAP 0x1 ;  /* 0x000000040000795c */ /* 0x000fe20000300000 */
.L_x_783:
[----:B------:R-:W-:Y:S01]  /*13380*/  IMAD R10, R194, 0xc00, R7 ;  /* 0x00000c00c20a7824 */ /* 0x000fe200078e0207 */
[----:B------:R-:W-:Y:S03]  /*13390*/  BSSY B1, `(.L_x_784) ;  /* 0x0000006000017945 */ /* 0x000fe60003800000 */
[C---:B------:R-:W-:Y:S02]  /*133a0*/  VIADD R24, R10.reuse, 0x2 ;  /* 0x000000020a187836 */ /* 0x040fe40000000000 */
[----:B------:R-:W-:Y:S01]  /*133b0*/  VIADD R26, R10, 0x4 ;  /* 0x000000040a1a7836 */ /* 0x000fe20000000000 */
[----:B-1----:R-:W-:Y:S06]  /*133c0*/  @P2 BRA `(.L_x_785) ;  /* 0x0000000000082947 */ /* 0x002fec0003800000 */
[----:B------:R-:W1:Y:S02]  /*133d0*/  SYNCS.PHASECHK.TRANS64.TRYWAIT P2, [R15+URZ+0x34830], R0 ;  /* 0x034830000f0075a7 */ /* 0x000e64000804017f */
[----:B-1----:R-:W-:Y:S05]  /*133e0*/  @!P2 BRA `(.L_x_786) ;  /* 0x000000cc00a8a947 */ /* 0x002fea0003800000 */
.L_x_785:
[----:B------:R-:W-:Y:S05]  /*133f0*/  BSYNC B1 ;  /* 0x0000000000017941 */ /* 0x000fea0003800000 */
.L_x_784:
[----:B------:R2:W-:Y:S04]  /*13400*/  STL.64 [R1+0x88], R18 ;  /* 0x0000881201007387 */ /* 0x0005e80000100a00 */
[----:B--2---:R-:W2:Y:S04]  /*13410*/  LDL.64 R18, [R1+0x38] ;  /* 0x0000380001127983 */ /* 0x004ea80000100a00 */
[----:B------:R3:W-:Y:S04]  /*13420*/  STL.64 [R1+0x80], R16 ;  /* 0x0000801001007387 */ /* 0x0007e80000100a00 */
[----:B---3--:R-:W3:Y:S04]  /*13430*/  LDL.64 R16, [R1+0x30] ;  /* 0x0000300001107983 */ /* 0x008ee80000100a00 */
[----:B------:R0:W-:Y:S04]  /*13440*/  STL.64 [R1+0x78], R14 ;  /* 0x0000780e01007387 */ /* 0x0001e80000100a00 */
[----:B01----:R-:W4:Y:S04]  /*13450*/  LDL.64 R14, [R1+0x28] ;  /* 0x00002800010e7983 */ /* 0x003f280000100a00 */
[----:B------:R0:W-:Y:S04]  /*13460*/  STL.64 [R1+0x70], R12 ;  /* 0x0000700c01007387 */ /* 0x0001e80000100a00 */
[----:B0-----:R-:W4:Y:S04]  /*13470*/  LDL.64 R12, [R1+0x20] ;  /* 0x00002000010c7983 */ /* 0x001f280000100a00 */
[----:B------:R0:W-:Y:S04]  /*13480*/  STL.64 [R1+0x68], R6 ;  /* 0x0000680601007387 */ /* 0x0001e80000100a00 */
[----:B0-----:R-:W4:Y:S04]  /*13490*/  LDL.64 R6, [R1+0x18] ;  /* 0x0000180001067983 */ /* 0x001f280000100a00 */
[----:B------:R0:W-:Y:S04]  /*134a0*/  STL [R1+0x60], R2 ;  /* 0x0000600201007387 */ /* 0x0001e80000100800 */
[----:B0-----:R-:W2:Y:S01]  /*134b0*/  LDL.64 R2, [R1+0x40] ;  /* 0x0000400001027983 */ /* 0x001ea20000100a00 */
[----:B------:R-:W-:Y:S01]  /*134c0*/  R2UR UR50, R24 ;  /* 0x00000000183272ca */ /* 0x000fe200000e0000 */
[----:B------:R-:W-:Y:S01]  /*134d0*/  VIADD R24, R10, 0x6 ;  /* 0x000000060a187836 */ /* 0x000fe20000000000 */
[----:B------:R-:W-:Y:S01]  /*134e0*/  R2UR UR34, R26 ;  /* 0x000000001a2272ca */ /* 0x000fe200000e0000 */
[C---:B------:R-:W-:Y:S01]  /*134f0*/  VIADD R26, R10.reuse, 0x400 ;  /* 0x000004000a1a7836 */ /* 0x040fe20000000000 */
[----:B------:R-:W-:Y:S01]  /*13500*/  R2UR UR54, R10 ;  /* 0x000000000a3672ca */ /* 0x000fe200000e0000 */
[----:B------:R-:W-:Y:S01]  /*13510*/  IMAD.MOV.U32 R11, RZ, RZ, 0x40000040 ;  /* 0x40000040ff0b7424 */ /* 0x000fe200078e00ff */
[----:B------:R-:W-:Y:S01]  /*13520*/  R2UR UR30, R24 ;  /* 0x00000000181e72ca */ /* 0x000fe200000e0000 */
[----:B------:R-:W-:Y:S01]  /*13530*/  VIADD R28, R10, 0x402 ;  /* 0x000004020a1c7836 */ /* 0x000fe20000000000 */
[----:B------:R-:W-:Y:S01]  /*13540*/  R2UR UR26, R26 ;  /* 0x000000001a1a72ca */ /* 0x000fe200000e0000 */
[C---:B------:R-:W-:Y:S01]  /*13550*/  VIADD R24, R10.reuse, 0x404 ;  /* 0x000004040a187836 */ /* 0x040fe20000000000 */
[----:B------:R-:W-:Y:S01]  /*13560*/  R2UR UR55, R11 ;  /* 0x000000000b3772ca */ /* 0x000fe200000e0000 */
[----:B------:R-:W-:Y:S01]  /*13570*/  VIADD R26, R10, 0x406 ;  /* 0x000004060a1a7836 */ /* 0x000fe20000000000 */
[----:B------:R-:W-:Y:S01]  /*13580*/  R2UR UR22, R28 ;  /* 0x000000001c1672ca */ /* 0x000fe200000e0000 */
[----:B------:R-:W-:Y:S01]  /*13590*/  IMAD.MOV.U32 R25, RZ, RZ, 0x40000040 ;  /* 0x40000040ff197424 */ /* 0x000fe200078e00ff */
[----:B------:R-:W-:Y:S01]  /*135a0*/  R2UR UR18, R24 ;  /* 0x00000000181272ca */ /* 0x000fe200000e0000 */
[----:B------:R-:W-:Y:S01]  /*135b0*/  IMAD.MOV.U32 R27, RZ, RZ, 0x40000040 ;  /* 0x40000040ff1b7424 */ /* 0x000fe200078e00ff */
[----:B------:R-:W-:Y:S01]  /*135c0*/  R2UR UR14, R26 ;  /* 0x000000001a0e72ca */ /* 0x000fe200000e0000 */
[----:B------:R-:W-:Y:S01]  /*135d0*/  IMAD.MOV.U32 R29, RZ, RZ, 0x40000040 ;  /* 0x40000040ff1d7424 */ /* 0x000fe200078e00ff */
[----:B------:R-:W-:Y:S01]  /*135e0*/  R2UR UR51, R25 ;  /* 0x00000000193372ca */ /* 0x000fe200000e0000 */
[C---:B------:R-:W-:Y:S01]  /*135f0*/  VIADD R28, R10.reuse, 0x800 ;  /* 0x000008000a1c7836 */ /* 0x040fe20000000000 */
[----:B------:R-:W-:Y:S01]  /*13600*/  R2UR UR35, R27 ;  /* 0x000000001b2372ca */ /* 0x000fe200000e0000 */
[C---:B------:R-:W-:Y:S01]  /*13610*/  VIADD R24, R10.reuse, 0x802 ;  /* 0x000008020a187836 */ /* 0x040fe20000000000 */
[----:B------:R-:W-:Y:S01]  /*13620*/  R2UR UR31, R25 ;  /* 0x00000000191f72ca */ /* 0x000fe200000e0000 */
[----:B------:R-:W-:Y:S01]  /*13630*/  VIADD R26, R10, 0x804 ;  /* 0x000008040a1a7836 */ /* 0x000fe20000000000 */
[----:B------:R-:W-:-:S02]  /*13640*/  R2UR UR27, R27 ;  /* 0x000000001b1b72ca */ /* 0x000fc400000e0000 */
[----:B------:R-:W-:Y:S02]  /*13650*/  R2UR UR23, R29 ;  /* 0x000000001d1772ca */ /* 0x000fe400000e0000 */
[----:B------:R-:W-:Y:S02]  /*13660*/  R2UR UR19, R25 ;  /* 0x00000000191372ca */ /* 0x000fe400000e0000 */
[----:B------:R-:W-:Y:S02]  /*13670*/  R2UR UR15, R27 ;  /* 0x000000001b0f72ca */ /* 0x000fe400000e0000 */
[----:B------:R-:W-:Y:S02]  /*13680*/  R2UR UR10, R28 ;  /* 0x000000001c0a72ca */ /* 0x000fe400000e0000 */
[----:B------:R-:W-:Y:S02]  /*13690*/  R2UR UR11, R29 ;  /* 0x000000001d0b72ca */ /* 0x000fe400000e0000 */
[----:B------:R-:W-:-:S02]  /*136a0*/  R2UR UR6, R24 ;  /* 0x00000000180672ca */ /* 0x000fc400000e0000 */
[----:B------:R-:W-:Y:S02]  /*136b0*/  R2UR UR7, R25 ;  /* 0x00000000190772ca */ /* 0x000fe400000e0000 */
[----:B------:R-:W-:Y:S02]  /*136c0*/  R2UR UR38, R26 ;  /* 0x000000001a2672ca */ /* 0x000fe400000e0000 */
[----:B------:R-:W-:Y:S02]  /*136d0*/  R2UR UR39, R27 ;  /* 0x000000001b2772ca */ /* 0x000fe400000e0000 */
[----:B------:R-:W-:-:S06]  /*136e0*/  WARPGROUP.ARRIVE ;  /* 0x00000000000079c5 */ /* 0x000fcc0000000000 */
[----:B------:R-:W-:Y:S03]  /*136f0*/  HGMMA.64x128x16.F32.BF16 R24, gdesc[UR52], RZ, !UPT, gsb0 ;  /* 0x01e00000341879f0 */ /* 0x000fe6000c0018ff */
[----:B------:R-:W-:Y:S02]  /*13700*/  WARPGROUP.DEPBAR.LE gsb0, 0x0 ;  /* 0x00008000000079c5 */ /* 0x000fe40000010000 */
[----:B------:R-:W-:-:S07]  /*13710*/  WARPGROUP.ARRIVE ;  /* 0x00000000000079c5 */ /* 0x000fce0000000000 */
[----:B------:R-:W-:Y:S01]  /*13720*/  HGMMA.64x128x16.F32.BF16 R24, gdesc[UR48], R24, gsb0 ;  /* 0x01e00000301879f0 */ /* 0x000fe20008001818 */
[----:B--2---:R-:W-:Y:S02]  /*13730*/  R2UR UR32, R2 ;  /* 0x00000000022072ca */ /* 0x004fe400000e0000 */
[----:B------:R-:W-:Y:S02]  /*13740*/  R2UR UR33, R3 ;  /* 0x00000000032172ca */ /* 0x000fe400000e0000 */
[----:B------:R-:W-:Y:S01]  /*13750*/  R2UR UR28, R18 ;  /* 0x00000000121c72ca */ /* 0x000fe200000e0000 */
[----:B------:R-:W2:Y:S01]  /*13760*/  LDL.64 R2, [R1+0x8] ;  /* 0x0000080001027983 */ /* 0x000ea20000100a00 */
[----:B------:R-:W-:Y:S02]  /*13770*/  WARPGROUP.DEPBAR.LE gsb0, 0x0 ;  /* 0x00008000000079c5 */ /* 0x000fe40000010000 */
[----:B------:R-:W-:-:S07]  /*13780*/  WARPGROUP.ARRIVE ;  /* 0x00000000000079c5 */ /* 0x000fce0000000000 */
[----:B------:R-:W-:Y:S01]  /*13790*/  HGMMA.64x128x16.F32.BF16 R24, gdesc[UR32], R24, gsb0 ;  /* 0x01e00000201879f0 */ /* 0x000fe20008001818 */
[----:B------:R-:W-:Y:S02]  /*137a0*/  R2UR UR29, R19 ;  /* 0x00000000131d72ca */ /* 0x000fe400000e0000 */
[----:B---3--:R-:W-:Y:S01]  /*137b0*/  R2UR UR24, R16 ;  /* 0x00000000101872ca */ /* 0x008fe200000e0000 */
[----:B------:R0:W5:Y:S01]  /*137c0*/  LDL.LU.64 R18, [R1+0x88] ;  /* 0x0000880001127983 */ /* 0x0001620000300a00 */
[----:B------:R-:W-:Y:S02]  /*137d0*/  R2UR UR25, R17 ;  /* 0x00000000111972ca */ /* 0x000fe400000e0000 */
[----:B----4-:R-:W-:Y:S02]  /*137e0*/  R2UR UR20, R14 ;  /* 0x000000000e1472ca */ /* 0x010fe400000e0000 */
[----:B------:R-:W-:Y:S02]  /*137f0*/  R2UR UR21, R15 ;  /* 0x000000000f1572ca */ /* 0x000fe400000e0000 */
[----:B------:R-:W-:-:S02]  /*13800*/  R2UR UR16, R12 ;  /* 0x000000000c1072ca */ /* 0x000fc400000e0000 */
[----:B------:R-:W-:Y:S02]  /*13810*/  R2UR UR17, R13 ;  /* 0x000000000d1172ca */ /* 0x000fe400000e0000 */
[----:B------:R-:W-:Y:S02]  /*13820*/  R2UR UR12, R6 ;  /* 0x00000000060c72ca */ /* 0x000fe400000e0000 */
[----:B------:R-:W-:Y:S01]  /*13830*/  R2UR UR13, R7 ;  /* 0x00000000070d72ca */ /* 0x000fe200000e0000 */
[----:B------:R-:W-:Y:S01]  /*13840*/  VIADD R10, R10, 0x806 ;  /* 0x000008060a0a7836 */ /* 0x000fe20000000000 */
[----:B------:R0:W5:Y:S01]  /*13850*/  LDL.LU.64 R16, [R1+0x80] ;  /* 0x0000800001107983 */ /* 0x0001620000300a00 */
[----:B------:R-:W-:Y:S01]  /*13860*/  IMAD.MOV.U32 R11, RZ, RZ, 0x40000040 ;  /* 0x40000040ff0b7424 */ /* 0x000fe200078e00ff */
[----:B------:R-:W-:Y:S01]  /*13870*/  UMOV UR4, UR56 ;  /* 0x0000003800047c82 */ /* 0x000fe20008000000 */
[----:B------:R-:W-:Y:S01]  /*13880*/  UMOV UR5, UR57 ;  /* 0x0000003900057c82 */ /* 0x000fe20008000000 */
[----:B------:R0:W5:Y:S04]  /*13890*/  LDL.LU.64 R14, [R1+0x78] ;  /* 0x00007800010e7983 */ /* 0x0001680000300a00 */
[----:B------:R0:W5:Y:S04]  /*138a0*/  LDL.LU.64 R12, [R1+0x70] ;  /* 0x00007000010c7983 */ /* 0x0001680000300a00 */
[----:B------:R0:W5:Y:S01]  /*138b0*/  LDL.LU.64 R6, [R1+0x68] ;  /* 0x0000680001067983 */ /* 0x0001620000300a00 */
        /* <DEDUP_REMOVED lines=11> */
[----:B------:R-:W-:Y:S01]  /*13970*/  HGMMA.64x128x16.F32.BF16 R24, gdesc[UR16], R24, gsb0 ;  /* 0x01e00000101879f0 */ /* 0x000fe20008001818 */
[----:B--2---:R-:W-:Y:S02]  /*13980*/  R2UR UR8, R2 ;  /* 0x00000000020872ca */ /* 0x004fe400000e0000 */
[----:B------:R-:W-:Y:S01]  /*13990*/  R2UR UR9, R3 ;  /* 0x00000000030972ca */ /* 0x000fe200000e0000 */
[----:B------:R0:W5:Y:S01]  /*139a0*/  LDL.LU R2, [R1+0x60] ;  /* 0x0000600001027983 */ /* 0x0001620000300800 */
        /* <DEDUP_REMOVED lines=8> */
[----:B------:R-:W-:Y:S01]  /*13a30*/  HGMMA.64x128x16.F32.BF16 R24, gdesc[UR4], R24, gsb0 ;  /* 0x01e00000041879f0 */ /* 0x000fe20008001818 */
[----:B------:R-:W-:Y:S02]  /*13a40*/  R2UR UR6, R10 ;  /* 0x000000000a0672ca */ /* 0x000fe400000e0000 */
[----:B------:R-:W-:Y:S02]  /*13a50*/  R2UR UR7, R11 ;  /* 0x000000000b0772ca */ /* 0x000fe400000e0000 */
[----:B------:R-:W2:Y:S01]  /*13a60*/  LDL.64 R10, [R1] ;  /* 0x00000000010a7983 */ /* 0x000ea20000100a00 */
[----:B------:R-:W-:Y:S02]  /*13a70*/  WARPGROUP.DEPBAR.LE gsb0, 0x0 ;  /* 0x00008000000079c5 */ /* 0x000fe40000010000 */
[----:B------:R-:W-:-:S06]  /*13a80*/  WARPGROUP.ARRIVE ;  /* 0x00000000000079c5 */ /* 0x000fcc0000000000 */
[----:B------:R-:W-:Y:S01]  /*13a90*/  HGMMA.64x128x16.F32.BF16 R24, gdesc[UR36], R24, gsb0 ;  /* 0x01e00000241879f0 */ /* 0x000fe20008001818 */
        /* <DEDUP_REMOVED lines=17> */
[----:B------:R-:W-:Y:S01]  /*13bb0*/  WARPGROUP.ARRIVE ;  /* 0x00000000000079c5 */ /* 0x000fe20000000000 */
[----:B--2---:R-:W-:Y:S02]  /*13bc0*/  R2UR UR4, R10 ;  /* 0x000000000a0472ca */ /* 0x004fe400000e0000 */
[----:B------:R-:W-:-:S13]  /*13bd0*/  R2UR UR5, R11 ;  /* 0x000000000b0572ca */ /* 0x000fda00000e0000 */
        /* <DEDUP_REMOVED lines=50> */
[----:B0-----:R-:W-:Y:S05]  /*13f00*/  @!P0 BRA `(.L_x_787) ;  /* 0x0000000000048947 */ /* 0x001fea0003800000 */
[----:B------:R-:W-:Y:S01]  /*13f10*/  BPT.TRAP 0x1 ;  /* 0x000000040000795c */ /* 0x000fe20000300000 */
.L_x_787:
[----:B------:R-:W-:Y:S01]  /*13f20*/  SHF.L.U32 R0, R20, 0x1f, RZ ;  /* 0x0000001f14007819 */ /* 0x000fe200000006ff */
[----:B-----5:R-:W-:-:S04]  /*13f30*/  IMAD R20, R13, 0x8, R2 ;  /* 0x000000080d147824 */ /* 0x020fc800078e0202 */
[----:B------:R0:W1:Y:S01]  /*13f40*/  SYNCS.PHASECHK.TRANS64.TRYWAIT P2, [R20+URZ+0x34850], R0 ;  /* 0x03485000140075a7 */ /* 0x000062000804017f */
[----:B------:R-:W-:Y:S05]  /*13f50*/  @!P0 BRA `(.L_x_788) ;  /* 0x0000000000048947 */ /* 0x000fea0003800000 */
[----:B------:R-:W-:Y:S01]  /*13f60*/  BPT.TRAP 0x1 ;  /* 0x000000040000795c */ /* 0x000fe20000300000 */
.L_x_788:
[----:B------:R-:W-:Y:S04]  /*13f70*/  BSSY B1, `(.L_x_789) ;  /* 0x0000004000017945 */ /* 0x000fe80003800000 */
[----:B-1----:R-:W-:Y:S05]  /*13f80*/  @P2 BRA `(.L_x_790) ;  /* 0x0000000000082947 */ /* 0x002fea0003800000 */
[----:B------:R-:W1:Y:S02]  /*13f90*/  SYNCS.PHASECHK.TRANS64.TRYWAIT P2, [R20+URZ+0x34850], R0 ;  /* 0x03485000140075a7 */ /* 0x000e64000804017f */
[----:B-1----:R-:W-:Y:S05]  /*13fa0*/  @!P2 BRA `(.L_x_791) ;  /* 0x000000c000cca947 */ /* 0x002fea0003800000 */
.L_x_790:
[----:B------:R-:W-:Y:S05]  /*13fb0*/  BSYNC B1 ;  /* 0x0000000000017941 */ /* 0x000fea0003800000 */
.L_x_789:
[----:B01----:R-:W-:Y:S01]  /*13fc0*/  VIADD R0, R2, 0x400 ;  /* 0x0000040002007836 */ /* 0x003fe20000000000 */
[----:B------:R-:W-:Y:S01]  /*13fd0*/  WARPGROUP.ARRIVE ;  /* 0x00000000000079c5 */ /* 0x000fe20000000000 */
[----:B------:R-:W-:Y:S01]  /*13fe0*/  IMAD.MOV.U32 R11, RZ, RZ, 0x40000040 ;  /* 0x40000040ff0b7424 */ /* 0x000fe200078e00ff */
[C---:B------:R-:W-:Y:S01]  /*13ff0*/  ISETP.GT.AND P2, PT, R210.reuse, RZ, PT ;  /* 0x000000ffd200720c */ /* 0x040fe20003f44270 */
[----:B------:R-:W-:Y:S01]  /*14000*/  IMAD.MOV.U32 R9, RZ, RZ, 0x40000040 ;  /* 0x40000040ff097424 */ /* 0x000fe200078e00ff */
[----:B------:R-:W-:Y:S01]  /*14010*/  SHF.R.U32.HI R0, RZ, 0x4, R0 ;  /* 0x00000004ff007819 */ /* 0x000fe20000011600 */
[----:B------:R-:W-:Y:S01]  /*14020*/  @!P1 VIADD R15, R15, 0x34840 ;  /* 0x000348400f0f9836 */ /* 0x000fe20000000000 */
[----:B------:R-:W-:Y:S01]  /*14030*/  R2UR UR7, R11 ;  /* 0x000000000b0772ca */ /* 0x000fe200000e0000 */
[----:B------:R-:W-:Y:S01]  /*14040*/  VIADD R210, R210, 0xffffffff ;  /* 0xffffffffd2d27836 */ /* 0x000fe20000000000 */
[----:B------:R-:W-:Y:S02]  /*14050*/  LOP3.LUT R0, R0, 0x3fff, RZ, 0xc0, !PT ;  /* 0x00003fff00007812 */ /* 0x000fe400078ec0ff */
[----:B------:R-:W-:-:S02]  /*14060*/  @!P1 PRMT R15, RZ, 0x654, R15 ;  /* 0x00000654ff0f9816 */ /* 0x000fc4000000000f */
[----:B------:R-:W-:-:S05]  /*14070*/  LOP3.LUT R0, R0, 0x4000000, RZ, 0xfc, !PT ;  /* 0x0400000000007812 */ /* 0x000fca00078efcff */
[----:B------:R-:W-:Y:S01]  /*14080*/  IMAD R10, R13, 0x800, R0 ;  /* 0x000008000d0a7824 */ /* 0x000fe200078e0200 */
[----:B------:R-:W-:Y:S01]  /*14090*/  FMNMX.FTZ R0, R24, R12, !PT ;  /* 0x0000000c18007209 */ /* 0x000fe20007810000 */
[----:B------:R-:W-:Y:S02]  /*140a0*/  IMAD.MOV.U32 R13, RZ, RZ, 0x40000040 ;  /* 0x40000040ff0d7424 */ /* 0x000fe400078e00ff */
[C---:B------:R-:W-:Y:S01]  /*140b0*/  VIADD R8, R10.reuse, 0x80 ;  /* 0x000000800a087836 */ /* 0x040fe20000000000 */
[----:B------:R-:W-:Y:S02]  /*140c0*/  R2UR UR6, R10 ;  /* 0x000000000a0672ca */ /* 0x000fe400000e0000 */
[----:B------:R-:W-:-:S04]  /*140d0*/  FMNMX.FTZ R0, R25, R0, !PT ;  /* 0x0000000019007209 */ /* 0x000fc80007810000 */
[----:B------:R-:W-:-:S04]  /*140e0*/  FMNMX.FTZ R0, R28, R0, !PT ;  /* 0x000000001c007209 */ /* 0x000fc80007810000 */
[----:B------:R-:W-:-:S03]  /*140f0*/  FMNMX.FTZ R0, R29, R0, !PT ;  /* 0x000000001d007209 */ /* 0x000fc60007810000 */
[----:B------:R-:W-:Y:S01]  /*14100*/  HGMMA.64x128x16.F32.BF16 R88, R180, gdesc[UR4].tnspB, R88, gsb0 ;  /* 0x41e00004b4587df0 */ /* 0x000fe20008001858 */
[----:B------:R-:W-:Y:S01]  /*14110*/  R2UR UR6, R8 ;  /* 0x00000000080672ca */ /* 0x000fe200000e0000 */
[----:B------:R-:W-:Y:S01]  /*14120*/  VIADD R8, R10, 0x100 ;  /* 0x000001000a087836 */ /* 0x000fe20000000000 */
[----:B------:R-:W-:Y:S01]  /*14130*/  R2UR UR7, R9 ;  /* 0x00000000090772ca */ /* 0x000fe200000e0000 */
[----:B------:R-:W-:Y:S01]  /*14140*/  IMAD.MOV.U32 R9, RZ, RZ, 0x40000040 ;  /* 0x40000040ff097424 */ /* 0x000fe200078e00ff */
        /* <DEDUP_REMOVED lines=27> */
[----:B------:R-:W-:Y:S01]  /*14300*/  FMNMX.FTZ R4, R85, R0, !PT ;  /* 0x0000000055047209 */ /* 0x000fe20007810000 */
[----:B------:R-:W-:-:S04]  /*14310*/  IMAD.U32 R0, RZ, RZ, UR58 ;  /* 0x0000003aff007e24 */ /* 0x000fc8000f8e00ff */
[----:B------:R-:W0:Y:S01]  /*14320*/  SHFL.BFLY PT, R3, R4, 0x2, 0x1f ;  /* 0x0c401f0004037f89 */ /* 0x000e2200000e0000 */
        /* <DEDUP_REMOVED lines=10> */
[----:B------:R-:W-:Y:S02]  /*143d0*/  R2UR UR6, R8 ;  /* 0x00000000080672ca */ /* 0x000fe400000e0000 */
[----:B------:R-:W-:Y:S02]  /*143e0*/  R2UR UR7, R9 ;  /* 0x00000000090772ca */ /* 0x000fe400000e0000 */
[----:B0-----:R-:W-:Y:S02]  /*143f0*/  FMNMX.FTZ R8, R4, R3, !PT ;  /* 0x0000000304087209 */ /* 0x001fe40007810000 */
[----:B------:R-:W-:-:S03]  /*14400*/  FMNMX.FTZ R4, R26, R14, !PT ;  /* 0x0000000e1a047209 */ /* 0x000fc60007810000 */
[----:B------:R-:W0:Y:S02]  /*14410*/  SHFL.BFLY PT, R3, R8, 0x1, 0x1f ;  /* 0x0c201f0008037f89 */ /* 0x000e2400000e0000 */
[----:B0-----:R-:W-:-:S05]  /*14420*/  FMNMX.FTZ R3, R8, R3, !PT ;  /* 0x0000000308037209 */ /* 0x001fca0007810000 */
[C---:B------:R-:W-:Y:S01]  /*14430*/  FADD.FTZ R9, -R3.reuse, R12 ;  /* 0x0000000c03097221 */ /* 0x040fe20000010100 */
[----:B------:R-:W-:Y:S02]  /*14440*/  VIADD R12, R10, 0x200 ;  /* 0x000002000a0c7836 */ /* 0x000fe40000000000 */
[-C--:B------:R-:W-:Y:S01]  /*14450*/  FMUL.FTZ R11, R3, R0.reuse ;  /* 0x00000000030b7220 */ /* 0x080fe20000410000 */
[----:B------:R-:W-:-:S03]  /*14460*/  FMUL.FTZ R9, R9, R0 ;  /* 0x0000000009097220 */ /* 0x000fc60000410000 */
[-CC-:B------:R-:W-:Y:S01]  /*14470*/  FFMA.FTZ R182, R28, R0.reuse, -R11.reuse ;  /* 0x000000001cb67223 */ /* 0x180fe2000001080b */
        /* <DEDUP_REMOVED lines=15> */
[----:B------:R-:W-:Y:S01]  /*14570*/  FFMA.FTZ R57, R84, R0, -R11 ;  /* 0x0000000054397223 */ /* 0x000fe2000001080b */
[----:B------:R-:W-:Y:S08]  /*14580*/  MUFU.EX2 R9, R9 ;  /* 0x0000000900097308 */ /* 0x000ff00000000800 */
[----:B------:R-:W0:Y:S08]  /*14590*/  MUFU.EX2 R180, R180 ;  /* 0x000000b400b47308 */ /* 0x000e300000000800 */
[----:B------:R-:W1:Y:S08]  /*145a0*/  MUFU.EX2 R21, R21 ;  /* 0x0000001500157308 */ /* 0x000e700000000800 */
[----:B------:R-:W-:Y:S01]  /*145b0*/  MUFU.EX2 R182, R182 ;  /* 0x000000b600b67308 */ /* 0x000fe20000000800 */
[----:B0-----:R-:W-:-:S07]  /*145c0*/  FFMA.FTZ R6, R9, R6, R180 ;  /* 0x0000000609067223 */ /* 0x001fce00000100b4 */
[----:B------:R-:W-:Y:S01]  /*145d0*/  MUFU.EX2 R24, R24 ;  /* 0x0000001800187308 */ /* 0x000fe20000000800 */
[----:B-1----:R-:W-:-:S07]  /*145e0*/  F2FP.BF16.F32.PACK_AB R180, R21, R180 ;  /* 0x000000b415b4723e */ /* 0x002fce00000010ff */
        /* <DEDUP_REMOVED lines=8> */
[-CC-:B------:R-:W-:Y:S01]  /*14670*/  FFMA.FTZ R174, R44, R0.reuse, -R11.reuse ;  /* 0x000000002cae7223 */ /* 0x180fe2000001080b */
[-CC-:B------:R-:W-:Y:S01]  /*14680*/  FFMA.FTZ R40, R65, R0.reuse, -R11.reuse ;  /* 0x0000000041287223 */ /* 0x180fe2000001080b */
[----:B------:R-:W-:Y:S01]  /*14690*/  FFMA.FTZ R44, R69, R0, -R11 ;  /* 0x00000000452c7223 */ /* 0x000fe2000001080b */
[----:B------:R-:W-:Y:S01]  /*146a0*/  MUFU.EX2 R29, R29 ;  /* 0x0000001d001d7308 */ /* 0x000fe20000000800 */
[----:B------:R-:W-:Y:S01]  /*146b0*/  HGMMA.64x128x16.F32.BF16 R88, R168, gdesc[UR4].tnspB, R88, gsb0 ;  /* 0x41e00004a8587df0 */ /* 0x000fe20008001858 */
[----:B------:R-:W-:Y:S01]  /*146c0*/  R2UR UR6, R12 ;  /* 0x000000000c0672ca */ /* 0x000fe200000e0000 */
[----:B------:R-:W-:Y:S01]  /*146d0*/  VIADD R12, R10, 0x280 ;  /* 0x000002800a0c7836 */ /* 0x000fe20000000000 */
[----:B------:R-:W-:Y:S02]  /*146e0*/  R2UR UR7, R13 ;  /* 0x000000000d0772ca */ /* 0x000fe400000e0000 */
[----:B------:R-:W-:-:S02]  /*146f0*/  FMNMX.FTZ R13, R27, R4, !PT ;  /* 0x000000041b0d7209 */ /* 0x000fc40007810000 */
[----:B------:R-:W-:Y:S02]  /*14700*/  MUFU.EX2 R172, R172 ;  /* 0x000000ac00ac7308 */ /* 0x000fe40000000800 */
[----:B------:R-:W-:-:S04]  /*14710*/  FMNMX.FTZ R4, R30, R13, !PT ;  /* 0x0000000d1e047209 */ /* 0x000fc80007810000 */
[----:B------:R-:W-:Y:S02]  /*14720*/  FMNMX.FTZ R13, R31, R4, !PT ;  /* 0x000000041f0d7209 */ /* 0x000fe40007810000 */
        /* <DEDUP_REMOVED lines=25> */
[----:B------:R-:W-:Y:S01]  /*148c0*/  FMNMX.FTZ R4, R66, R13, !PT ;  /* 0x0000000d42047209 */ /* 0x000fe20007810000 */
[----:B------:R-:W-:-:S03]  /*148d0*/  IMAD.MOV.U32 R13, RZ, RZ, 0x40000040 ;  /* 0x40000040ff0d7424 */ /* 0x000fc600078e00ff */
[----:B------:R-:W-:Y:S02]  /*148e0*/  FMNMX.FTZ R37, R67, R4, !PT ;  /* 0x0000000443257209 */ /* 0x000fe40007810000 */
[----:B------:R-:W-:Y:S02]  /*148f0*/  MUFU.EX2 R57, R57 ;  /* 0x0000003900397308 */ /* 0x000fe40000000800 */
[----:B------:R-:W-:Y:S01]  /*14900*/  FMNMX.FTZ R4, R70, R37, !PT ;  /* 0x0000002546047209 */ /* 0x000fe20007810000 */
[----:B------:R-:W-:-:S06]  /*14910*/  FFMA.FTZ R37, R72, R0, -R11 ;  /* 0x0000000048257223 */ /* 0x000fcc000001080b */
[----:B------:R-:W-:Y:S01]  /*14920*/  MUFU.EX2 R37, R37 ;  /* 0x0000002500257308 */ /* 0x000fe20000000800 */
[----:B------:R-:W-:Y:S02]  /*14930*/  WARPGROUP.DEPBAR.LE gsb0, 0x0 ;  /* 0x00008000000079c5 */ /* 0x000fe40000010000 */
[----:B------:R-:W-:Y:S01]  /*14940*/  WARPGROUP.ARRIVE ;  /* 0x00000000000079c5 */ /* 0x000fe20000000000 */
[-CC-:B------:R-:W-:Y:S01]  /*14950*/  FFMA.FTZ R168, R48, R0.reuse, -R11.reuse ;  /* 0x0000000030a87223 */ /* 0x180fe2000001080b */
[-CC-:B------:R-:W-:Y:S01]  /*14960*/  FFMA.FTZ R170, R52, R0.reuse, -R11.reuse ;  /* 0x0000000034aa7223 */ /* 0x180fe2000001080b */
[-CC-:B------:R-:W-:Y:S01]  /*14970*/  FFMA.FTZ R48, R61, R0.reuse, -R11.reuse ;  /* 0x000000003d307223 */ /* 0x180fe2000001080b */
[----:B------:R-:W-:Y:S02]  /*14980*/  FFMA.FTZ R52, R77, R0, -R11 ;  /* 0x000000004d347223 */ /* 0x000fe4000001080b */
[----:B------:R-:W-:Y:S01]  /*14990*/  HGMMA.64x128x16.F32.BF16 R88, R152, gdesc[UR4].tnspB, R88, gsb0 ;  /* 0x41e0000498587df0 */ /* 0x000fe20008001858 */
[----:B------:R-:W-:Y:S01]  /*149a0*/  R2UR UR6, R12 ;  /* 0x000000000c0672ca */ /* 0x000fe200000e0000 */
[C---:B------:R-:W-:Y:S01]  /*149b0*/  VIADD R12, R10.reuse, 0x300 ;  /* 0x000003000a0c7836 */ /* 0x040fe20000000000 */
[----:B------:R-:W-:Y:S01]  /*149c0*/  R2UR UR7, R13 ;  /* 0x000000000d0772ca */ /* 0x000fe200000e0000 */
[----:B------:R-:W-:Y:S01]  /*149d0*/  VIADD R10, R10, 0x380 ;  /* 0x000003800a0a7836 */ /* 0x000fe20000000000 */
[----:B------:R-:W-:Y:S01]  /*149e0*/  FMNMX.FTZ R13, R71, R4, !PT ;  /* 0x00000004470d7209 */ /* 0x000fe20007810000 */
[----:B------:R-:W-:Y:S03]  /*149f0*/  MUFU.EX2 R168, R168 ;  /* 0x000000a800a87308 */ /* 0x000fe60000000800 */
[----:B------:R-:W-:-:S04]  /*14a00*/  FMNMX.FTZ R4, R74, R13, !PT ;  /* 0x0000000d4a047209 */ /* 0x000fc80007810000 */
        /* <DEDUP_REMOVED lines=9> */
[----:B------:R-:W-:-:S05]  /*14aa0*/  FMNMX.FTZ R4, R87, R4, !PT ;  /* 0x0000000457047209 */ /* 0x000fca0007810000 */
[----:B------:R-:W0:Y:S02]  /*14ab0*/  SHFL.BFLY PT, R13, R4, 0x2, 0x1f ;  /* 0x0c401f00040d7f89 */ /* 0x000e2400000e0000 */
[----:B0-----:R-:W-:-:S05]  /*14ac0*/  FMNMX.FTZ R8, R4, R13, !PT ;  /* 0x0000000d04087209 */ /* 0x001fca0007810000 */
[----:B------:R-:W0:Y:S02]  /*14ad0*/  SHFL.BFLY PT, R13, R8, 0x1, 0x1f ;  /* 0x0c201f00080d7f89 */ /* 0x000e2400000e0000 */
[----:B0-----:R-:W-:Y:S01]  /*14ae0*/  FMNMX.FTZ R8, R8, R13, !PT ;  /* 0x0000000d08087209 */ /* 0x001fe20007810000 */
[----:B------:R-:W-:Y:S01]  /*14af0*/  IMAD.MOV.U32 R13, RZ, RZ, 0x40000040 ;  /* 0x40000040ff0d7424 */ /* 0x000fe200078e00ff */
[----:B------:R-:W-:Y:S02]  /*14b00*/  WARPGROUP.DEPBAR.LE gsb0, 0x0 ;  /* 0x00008000000079c5 */ /* 0x000fe40000010000 */
[----:B------:R-:W-:Y:S01]  /*14b10*/  WARPGROUP.ARRIVE ;  /* 0x00000000000079c5 */ /* 0x000fe20000000000 */
[-CC-:B------:R-:W-:Y:S01]  /*14b20*/  FFMA.FTZ R152, R56, R0.reuse, -R11.reuse ;  /* 0x0000000038987223 */ /* 0x180fe2000001080b */
[-CC-:B------:R-:W-:Y:S01]  /*14b30*/  FFMA.FTZ R154, R60, R0.reuse, -R11.reuse ;  /* 0x000000003c9a7223 */ /* 0x180fe2000001080b */
[----:B------:R-:W-:-:S03]  /*14b40*/  FFMA.FTZ R56, R81, R0, -R11 ;  /* 0x0000000051387223 */ /* 0x000fc6000001080b */
[----:B------:R-:W-:Y:S01]  /*14b50*/  HGMMA.64x128x16.F32.BF16 R88, R156, gdesc[UR4].tnspB, R88, gsb0 ;  /* 0x41e000049c587df0 */ /* 0x000fe20008001858 */
[----:B------:R-:W-:Y:S01]  /*14b60*/  R2UR UR6, R12 ;  /* 0x000000000c0672ca */ /* 0x000fe200000e0000 */
[-C--:B------:R-:W-:Y:S01]  /*14b70*/  FFMA.FTZ R12, R85, R0.reuse, -R11 ;  /* 0x00000000550c7223 */ /* 0x080fe2000001080b */
[----:B------:R-:W-:Y:S01]  /*14b80*/  R2UR UR7, R13 ;  /* 0x000000000d0772ca */ /* 0x000fe200000e0000 */
[-C--:B------:R-:W-:Y:S01]  /*14b90*/  FMUL.FTZ R13, R8, R0.reuse ;  /* 0x00000000080d7220 */ /* 0x080fe20000410000 */
[----:B------:R-:W-:Y:S03]  /*14ba0*/  MUFU.EX2 R152, R152 ;  /* 0x0000009800987308 */ /* 0x000fe60000000800 */
        /* <DEDUP_REMOVED lines=24> */
[----:B------:R-:W-:-:S06]  /*14d30*/  FFMA.FTZ R86, R86, R0, -R13 ;  /* 0x0000000056567223 */ /* 0x000fcc000001080d */
        /* <DEDUP_REMOVED lines=17> */
[----:B------:R-:W-:Y:S01]  /*14e50*/  FADD.FTZ R11, -R8, R14 ;  /* 0x0000000e080b7221 */ /* 0x000fe20000010100 */
[-CC-:B------:R-:W-:Y:S01]  /*14e60*/  FFMA.FTZ R14, R27, R0.reuse, -R13.reuse ;  /* 0x000000001b0e7223 */ /* 0x180fe2000001080d */
[-CC-:B------:R-:W-:Y:S01]  /*14e70*/  FFMA.FTZ R27, R35, R0.reuse, -R13.reuse ;  /* 0x00000000231b7223 */ /* 0x180fe2000001080d */
[----:B------:R-:W-:Y:S01]  /*14e80*/  HGMMA.64x128x16.F32.BF16 R88, R160, gdesc[UR4].tnspB, R88, gsb0 ;  /* 0x41e00004a0587df0 */ /* 0x000fe20008001858 */
[-C--:B------:R-:W-:Y:S01]  /*14e90*/  FMUL.FTZ R11, R11, R0.reuse ;  /* 0x000000000b0b7220 */ /* 0x080fe20000410000 */
[----:B------:R-:W-:Y:S01]  /*14ea0*/  R2UR UR6, R10 ;  /* 0x000000000a0672ca */ /* 0x000fe200000e0000 */
[-CC-:B------:R-:W-:Y:S01]  /*14eb0*/  FFMA.FTZ R35, R51, R0.reuse, -R13.reuse ;  /* 0x0000000033237223 */ /* 0x180fe2000001080d */
[----:B------:R-:W-:Y:S01]  /*14ec0*/  MUFU.EX2 R14, R14 ;  /* 0x0000000e000e7308 */ /* 0x000fe20000000800 */
[-CC-:B------:R-:W-:Y:S01]  /*14ed0*/  FFMA.FTZ R10, R59, R0.reuse, -R13.reuse ;  /* 0x000000003b0a7223 */ /* 0x180fe2000001080d */
[-CC-:B------:R-:W-:Y:S01]  /*14ee0*/  FFMA.FTZ R157, R66, R0.reuse, -R13.reuse ;  /* 0x00000000429d7223 */ /* 0x180fe2000001080d */
[----:B------:R-:W-:-:S05]  /*14ef0*/  FFMA.FTZ R159, R70, R0, -R13 ;  /* 0x00000000469f7223 */ /* 0x000fca000001080d */
[----:B------:R0:W1:Y:S08]  /*14f00*/  MUFU.EX2 R4, R11 ;  /* 0x0000000b00047308 */ /* 0x0000700000000800 */
[----:B------:R-:W2:Y:S01]  /*14f10*/  MUFU.EX2 R27, R27 ;  /* 0x0000001b001b7308 */ /* 0x000ea20000000800 */
[----:B0-----:R-:W-:-:S05]  /*14f20*/  IMAD.MOV.U32 R11, RZ, RZ, 0x40000040 ;  /* 0x40000040ff0b7424 */ /* 0x001fca00078e00ff */
[----:B------:R-:W-:Y:S01]  /*14f30*/  R2UR UR7, R11 ;  /* 0x000000000b0772ca */ /* 0x000fe200000e0000 */
[----:B------:R-:W-:Y:S01]  /*14f40*/  FADD.FTZ R11, R21, R6 ;  /* 0x00000006150b7221 */ /* 0x000fe20000010000 */
[----:B------:R-:W-:Y:S02]  /*14f50*/  @!P1 VIADD R6, R20, 0x34860 ;  /* 0x0003486014069836 */ /* 0x000fe40000000000 */
[----:B-1----:R-:W-:Y:S01]  /*14f60*/  FFMA.FTZ R5, R4, R5, R181 ;  /* 0x0000000504057223 */ /* 0x002fe200000100b5 */
[----:B------:R-:W0:Y:S01]  /*14f70*/  MUFU.EX2 R35, R35 ;  /* 0x0000002300237308 */ /* 0x000e220000000800 */
[----:B------:R-:W-:Y:S01]  /*14f80*/  FADD.FTZ R11, R182, R11 ;  /* 0x0000000bb60b7221 */ /* 0x000fe20000010000 */
[C---:B------:R-:W-:Y:S01]  /*14f90*/  F2FP.BF16.F32.PACK_AB R181, R14.reuse, R181 ;  /* 0x000000b50eb5723e */ /* 0x040fe200000010ff */
[----:B------:R-:W-:Y:S01]  /*14fa0*/  FADD.FTZ R20, R14, R5 ;  /* 0x000000050e147221 */ /* 0x000fe20000010000 */
[C---:B------:R-:W-:Y:S01]  /*14fb0*/  F2FP.BF16.F32.PACK_AB R182, R24.reuse, R182 ;  /* 0x000000b618b6723e */ /* 0x040fe200000010ff */
[----:B------:R-:W-:-:S02]  /*14fc0*/  FADD.FTZ R11, R24, R11 ;  /* 0x0000000b180b7221 */ /* 0x000fc40000010000 */
[----:B------:R-:W-:Y:S01]  /*14fd0*/  FADD.FTZ R5, R183, R20 ;  /* 0x00000014b7057221 */ /* 0x000fe20000010000 */
[----:B------:R-:W1:Y:S01]  /*14fe0*/  MUFU.EX2 R10, R10 ;  /* 0x0000000a000a7308 */ /* 0x000e620000000800 */
[----:B------:R-:W-:Y:S01]  /*14ff0*/  FADD.FTZ R11, R176, R11 ;  /* 0x0000000bb00b7221 */ /* 0x000fe20000010000 */
[----:B------:R-:W-:Y:S01]  /*15000*/  FFMA.FTZ R20, R67, R0, -R13 ;  /* 0x0000000043147223 */ /* 0x000fe2000001080d */
[C---:B------:R-:W-:Y:S01]  /*15010*/  FADD.FTZ R42, R26.reuse, R5 ;  /* 0x000000051a2a7221 */ /* 0x040fe20000010000 */
[----:B------:R-:W-:Y:S01]  /*15020*/  F2FP.BF16.F32.PACK_AB R183, R26, R183 ;  /* 0x000000b71ab7723e */ /* 0x000fe200000010ff */
[C---:B------:R-:W-:Y:S01]  /*15030*/  FADD.FTZ R11, R28.reuse, R11 ;  /* 0x0000000b1c0b7221 */ /* 0x040fe20000010000 */
[----:B------:R-:W-:Y:S01]  /*15040*/  F2FP.BF16.F32.PACK_AB R176, R28, R176 ;  /* 0x000000b01cb0723e */ /* 0x000fe200000010ff */
[----:B------:R-:W-:Y:S01]  /*15050*/  FADD.FTZ R42, R177, R42 ;  /* 0x0000002ab12a7221 */ /* 0x000fe20000010000 */
[----:B------:R-:W3:Y:S01]  /*15060*/  MUFU.EX2 R156, R156 ;  /* 0x0000009c009c7308 */ /* 0x000ee20000000800 */
[----:B------:R-:W-:Y:S01]  /*15070*/  FADD.FTZ R50, R178, R11 ;  /* 0x0000000bb2327221 */ /* 0x000fe20000010000 */
[C---:B--2---:R-:W-:Y:S01]  /*15080*/  F2FP.BF16.F32.PACK_AB R177, R27.reuse, R177 ;  /* 0x000000b11bb1723e */ /* 0x044fe200000010ff */
[----:B------:R-:W-:Y:S01]  /*15090*/  FADD.FTZ R46, R27, R42 ;  /* 0x0000002a1b2e7221 */ /* 0x000fe20000010000 */
[----:B------:R-:W-:Y:S01]  /*150a0*/  FFMA.FTZ R42, R71, R0, -R13 ;  /* 0x00000000472a7223 */ /* 0x000fe2000001080d */
[C---:B------:R-:W-:Y:S01]  /*150b0*/  FADD.FTZ R11, R33.reuse, R50 ;  /* 0x00000032210b7221 */ /* 0x040fe20000010000 */
[----:B------:R-:W-:Y:S01]  /*150c0*/  F2FP.BF16.F32.PACK_AB R178, R33, R178 ;  /* 0x000000b221b2723e */ /* 0x000fe200000010ff */
[----:B------:R-:W-:Y:S01]  /*150d0*/  FADD.FTZ R5, R179, R46 ;  /* 0x0000002eb3057221 */ /* 0x000fe20000010000 */
[----:B------:R-:W-:Y:S01]  /*150e0*/  MUFU.EX2 R157, R157 ;  /* 0x0000009d009d7308 */ /* 0x000fe20000000800 */
[----:B------:R-:W-:Y:S01]  /*150f0*/  FADD.FTZ R50, R172, R11 ;  /* 0x0000000bac327221 */ /* 0x000fe20000010000 */
[C---:B------:R-:W-:Y:S01]  /*15100*/  F2FP.BF16.F32.PACK_AB R179, R30.reuse, R179 ;  /* 0x000000b31eb3723e */ /* 0x040fe200000010ff */
[----:B------:R-:W-:Y:S01]  /*15110*/  FADD.FTZ R46, R30, R5 ;  /* 0x000000051e2e7221 */ /* 0x000fe20000010000 */
[C---:B------:R-:W-:Y:S01]  /*15120*/  F2FP.BF16.F32.PACK_AB R172, R25.reuse, R172 ;  /* 0x000000ac19ac723e */ /* 0x040fe200000010ff */
[----:B------:R-:W-:-:S02]  /*15130*/  FADD.FTZ R5, R25, R50 ;  /* 0x0000003219057221 */ /* 0x000fc40000010000 */
[----:B------:R-:W-:Y:S01]  /*15140*/  FADD.FTZ R46, R173, R46 ;  /* 0x0000002ead2e7221 */ /* 0x000fe20000010000 */
[----:B------:R-:W-:Y:S01]  /*15150*/  MUFU.EX2 R20, R20 ;  /* 0x0000001400147308 */ /* 0x000fe20000000800 */
[----:B------:R-:W-:Y:S01]  /*15160*/  FADD.FTZ R50, R174, R5 ;  /* 0x00000005ae327221 */ /* 0x000fe20000010000 */
[C---:B------:R-:W-:Y:S01]  /*15170*/  F2FP.BF16.F32.PACK_AB R173, R31.reuse, R173 ;  /* 0x000000ad1fad723e */ /* 0x040fe200000010ff */
[----:B------:R-:W-:Y:S01]  /*15180*/  FADD.FTZ R46, R31, R46 ;  /* 0x0000002e1f2e7221 */ /* 0x000fe20000010000 */
[C---:B------:R-:W-:Y:S01]  /*15190*/  F2FP.BF16.F32.PACK_AB R174, R29.reuse, R174 ;  /* 0x000000ae1dae723e */ /* 0x040fe200000010ff */
[----:B------:R-:W-:Y:S02]  /*151a0*/  FADD.FTZ R11, R29, R50 ;  /* 0x000000321d0b7221 */ /* 0x000fe40000010000 */
[----:B------:R-:W-:Y:S01]  /*151b0*/  FADD.FTZ R5, R175, R46 ;  /* 0x0000002eaf057221 */ /* 0x000fe20000010000 */
[----:B------:R-:W2:Y:S01]  /*151c0*/  MUFU.EX2 R158, R158 ;  /* 0x0000009e009e7308 */ /* 0x000ea20000000800 */
        /* <DEDUP_REMOVED lines=8> */
[C---:B0-----:R-:W-:Y:S01]  /*15250*/  F2FP.BF16.F32.PACK_AB R169, R35.reuse, R169 ;  /* 0x000000a923a9723e */ /* 0x041fe200000010ff */
[----:B------:R-:W-:Y:S01]  /*15260*/  FADD.FTZ R46, R35, R46 ;  /* 0x0000002e232e7221 */ /* 0x000fe20000010000 */
[C---:B------:R-:W-:Y:S01]  /*15270*/  F2FP.BF16.F32.PACK_AB R170, R36.reuse, R170 ;  /* 0x000000aa24aa723e */ /* 0x040fe200000010ff */
[----:B------:R-:W-:Y:S02]  /*15280*/  FADD.FTZ R11, R36, R11 ;  /* 0x0000000b240b7221 */ /* 0x000fe40000010000 */
        /* <DEDUP_REMOVED lines=10> */
[C---:B-1----:R-:W-:Y:S01]  /*15330*/  F2FP.BF16.F32.PACK_AB R153, R10.reuse, R153 ;  /* 0x000000990a99723e */ /* 0x042fe200000010ff */
[----:B------:R-:W-:Y:S01]  /*15340*/  FADD.FTZ R14, R10, R5 ;  /* 0x000000050a0e7221 */ /* 0x000fe20000010000 */
[C---:B------:R-:W-:Y:S01]  /*15350*/  F2FP.BF16.F32.PACK_AB R154, R48.reuse, R154 ;  /* 0x0000009a309a723e */ /* 0x040fe200000010ff */
[----:B------:R-:W-:Y:S02]  /*15360*/  FADD.FTZ R11, R48, R11 ;  /* 0x0000000b300b7221 */ /* 0x000fe40000010000 */
[----:B------:R-:W-:Y:S01]  /*15370*/  FADD.FTZ R5, R155, R14 ;  /* 0x0000000e9b057221 */ /* 0x000fe20000010000 */
[----:B------:R-:W0:Y:S01]  /*15380*/  MUFU.EX2 R75, R75 ;  /* 0x0000004b004b7308 */ /* 0x000e220000000800 */
[----:B---3--:R-:W-:Y:S01]  /*15390*/  FADD.FTZ R11, R156, R11 ;  /* 0x0000000b9c0b7221 */ /* 0x008fe20000010000 */
[----:B------:R-:W-:-:S03]  /*153a0*/  F2FP.BF16.F32.PACK_AB R156, R40, R156 ;  /* 0x0000009c289c723e */ /* 0x000fc600000010ff */
[----:B------:R-:W-:-:S03]  /*153b0*/  FADD.FTZ R11, R40, R11 ;  /* 0x0000000b280b7221 */ /* 0x000fc60000010000 */
[----:B------:R-:W-:Y:S01]  /*153c0*/  MUFU.EX2 R78, R78 ;  /* 0x0000004e004e7308 */ /* 0x000fe20000000800 */
[----:B--2---:R-:W-:Y:S01]  /*153d0*/  FADD.FTZ R11, R158, R11 ;  /* 0x0000000b9e0b7221 */ /* 0x004fe20000010000 */
[----:B------:R-:W-:-:S06]  /*153e0*/  F2FP.BF16.F32.PACK_AB R158, R44, R158 ;  /* 0x0000009e2c9e723e */ /* 0x000fcc00000010ff */
[----:B------:R-:W1:Y:S08]  /*153f0*/  MUFU.EX2 R79, R79 ;  /* 0x0000004f004f7308 */ /* 0x000e700000000800 */
[----:B------:R-:W-:Y:S08]  /*15400*/  MUFU.EX2 R56, R56 ;  /* 0x0000003800387308 */ /* 0x000ff00000000800 */
[----:B------:R-:W-:Y:S01]  /*15410*/  MUFU.EX2 R83, R83 ;  /* 0x0000005300537308 */ /* 0x000fe20000000800 */
[----:B------:R-:W-:-:S02]  /*15420*/  WARPGROUP.DEPBAR.LE gsb0, 0x0 ;  /* 0x00008000000079c5 */ /* 0x000fc40000010000 */
[----:B------:R-:W-:-:S05]  /*15430*/  WARPGROUP.ARRIVE ;  /* 0x00000000000079c5 */ /* 0x000fca0000000000 */
[----:B------:R-:W2:Y:S01]  /*15440*/  MUFU.EX2 R12, R12 ;  /* 0x0000000c000c7308 */ /* 0x000ea20000000800 */
[----:B------:R-:W-:Y:S02]  /*15450*/  F2FP.BF16.F32.PACK_AB R160, R45, R37 ;  /* 0x000000252da0723e */ /* 0x000fe400000010ff */
[----:B0-----:R-:W-:Y:S01]  /*15460*/  F2FP.BF16.F32.PACK_AB R161, R75, R74 ;  /* 0x0000004a4ba1723e */ /* 0x001fe200000010ff */
[----:B------:R-:W-:Y:S01]  /*15470*/  HGMMA.64x128x16.F32.BF16 R88, R164, gdesc[UR4].tnspB, R88, gsb0 ;  /* 0x41e00004a4587df0 */ /* 0x000fe20008001858 */
[----:B------:R-:W-:Y:S02]  /*15480*/  F2FP.BF16.F32.PACK_AB R162, R52, R49 ;  /* 0x0000003134a2723e */ /* 0x000fe400000010ff */
[----:B-1----:R-:W-:Y:S01]  /*15490*/  F2FP.BF16.F32.PACK_AB R163, R79, R78 ;  /* 0x0000004e4fa3723e */ /* 0x002fe200000010ff */
[----:B------:R-:W-:Y:S02]  /*154a0*/  WARPGROUP.DEPBAR.LE gsb0, 0x0 ;  /* 0x00008000000079c5 */ /* 0x000fe40000010000 */
[----:B------:R0:W-:Y:S01]  /*154b0*/  @!P1 SYNCS.ARRIVE.TRANS64.RED.A1T0 RZ, [R15+URZ], RZ ;  /* 0x000000ff0fff99a7 */ /* 0x0001e2000810043f */
[----:B------:R-:W-:Y:S01]  /*154c0*/  MUFU.EX2 R165, R82 ;  /* 0x0000005200a57308 */ /* 0x000fe20000000800 */
[----:B--2---:R-:W-:-:S02]  /*154d0*/  F2FP.BF16.F32.PACK_AB R166, R12, R57 ;  /* 0x000000390ca6723e */ /* 0x004fc400000010ff */
[----:B------:R-:W-:Y:S02]  /*154e0*/  F2FP.BF16.F32.PACK_AB R164, R56, R53 ;  /* 0x0000003538a4723e */ /* 0x000fe400000010ff */
[----:B0-----:R-:W-:Y:S01]  /*154f0*/  @!P1 PRMT R15, RZ, 0x654, R6 ;  /* 0x00000654ff0f9816 */ /* 0x001fe20000000006 */
[-CC-:B------:R-:W-:Y:S01]  /*15500*/  FFMA.FTZ R6, R63, R0.reuse, -R13.reuse ;  /* 0x000000003f067223 */ /* 0x180fe2000001080d */
[----:B------:R-:W-:Y:S01]  /*15510*/  FFMA.FTZ R13, R87, R0, -R13 ;  /* 0x00000000570d7223 */ /* 0x000fe2000001080d */
[----:B------:R-:W-:Y:S01]  /*15520*/  MUFU.EX2 R167, R86 ;  /* 0x0000005600a77308 */ /* 0x000fe20000000800 */
[----:B------:R0:W-:Y:S07]  /*15530*/  @!P1 SYNCS.ARRIVE.TRANS64.RED.A1T0 RZ, [R15+URZ], RZ ;  /* 0x000000ff0fff99a7 */ /* 0x0001ee000810043f */
[----:B------:R-:W1:Y:S08]  /*15540*/  MUFU.EX2 R6, R6 ;  /* 0x0000000600067308 */ /* 0x000e700000000800 */
[----:B------:R-:W2:Y:S01]  /*15550*/  MUFU.EX2 R13, R13 ;  /* 0x0000000d000d7308 */ /* 0x000ea20000000800 */
[C---:B-1----:R-:W-:Y:S01]  /*15560*/  FADD.FTZ R14, R6.reuse, R5 ;  /* 0x00000005060e7221 */ /* 0x042fe20000010000 */
[----:B------:R-:W-:-:S03]  /*15570*/  F2FP.BF16.F32.PACK_AB R155, R6, R155 ;  /* 0x0000009b069b723e */ /* 0x000fc600000010ff */
[----:B------:R-:W-:Y:S01]  /*15580*/  FADD.FTZ R5, R157, R14 ;  /* 0x0000000e9d057221 */ /* 0x000fe20000010000 */
[----:B------:R-:W-:-:S03]  /*15590*/  F2FP.BF16.F32.PACK_AB R157, R20, R157 ;  /* 0x0000009d149d723e */ /* 0x000fc600000010ff */
[----:B------:R-:W-:Y:S01]  /*155a0*/  FADD.FTZ R14, R20, R5 ;  /* 0x00000005140e7221 */ /* 0x000fe20000010000 */
[----:B------:R-:W-:-:S03]  /*155b0*/  IMAD.MOV.U32 R20, RZ, RZ, R196 ;  /* 0x000000ffff147224 */ /* 0x000fc600078e00c4 */
[----:B------:R-:W-:Y:S01]  /*155c0*/  FADD.FTZ R5, R159, R14 ;  /* 0x0000000e9f057221 */ /* 0x000fe20000010000 */
[----:B------:R-:W-:Y:S01]  /*155d0*/  FADD.FTZ R14, R44, R11 ;  /* 0x0000000b2c0e7221 */ /* 0x000fe20000010000 */
[C---:B------:R-:W-:Y:S02]  /*155e0*/  F2FP.BF16.F32.PACK_AB R159, R42.reuse, R159 ;  /* 0x0000009f2a9f723e */ /* 0x040fe400000010ff */
[----:B------:R-:W-:Y:S01]  /*155f0*/  FADD.FTZ R5, R42, R5 ;  /* 0x000000052a057221 */ /* 0x000fe20000010000 */
[----:B------:R-:W-:-:S03]  /*15600*/  FADD.FTZ R14, R37, R14 ;  /* 0x0000000e250e7221 */ /* 0x000fc60000010000 */
[----:B------:R-:W-:Y:S01]  /*15610*/  FADD.FTZ R6, R74, R5 ;  /* 0x000000054a067221 */ /* 0x000fe20000010000 */
[----:B------:R-:W-:-:S03]  /*15620*/  FADD.FTZ R14, R45, R14 ;  /* 0x0000000e2d0e7221 */ /* 0x000fc60000010000 */
        /* <DEDUP_REMOVED lines=14> */
[C---:B--2---:R-:W-:Y:S01]  /*15710*/  F2FP.BF16.F32.PACK_AB R167, R13.reuse, R167 ;  /* 0x000000a70da7723e */ /* 0x044fe200000010ff */
[----:B------:R-:W-:Y:S02]  /*15720*/  IMAD.MOV.U32 R12, RZ, RZ, R3 ;  /* 0x000000ffff0c7224 */ /* 0x000fe400078e0003 */
[----:B------:R-:W-:Y:S01]  /*15730*/  FADD.FTZ R5, R13, R10 ;  /* 0x0000000a0d057221 */ /* 0x000fe20000010000 */
[----:B------:R-:W-:Y:S01]  /*15740*/  IMAD.MOV.U32 R13, RZ, RZ, R194 ;  /* 0x000000ffff0d7224 */ /* 0x000fe200078e00c2 */
[----:B0-----:R-:W-:Y:S06]  /*15750*/  @P2 BRA `(.L_x_792) ;  /* 0xffffffd800d82947 */ /* 0x001fec000383ffff */
.L_x_781:
[----:B------:R-:W-:Y:S05]  /*15760*/  BSYNC B0 ;  /* 0x0000000000007941 */ /* 0x000fea0003800000 */
.L_x_780:
        /* <DEDUP_REMOVED lines=67> */
.L_x_793:
[----:B------:R-:W-:Y:S01]  /*15ba0*/  IMAD R13, R194, 0x8, R2 ;  /* 0x00000008c20d7824 */ /* 0x000fe200078e0202 */
[----:B------:R-:W-:-:S04]  /*15bb0*/  SHF.L.U32 R4, R196, 0x1f, RZ ;  /* 0x0000001fc4047819 */ /* 0x000fc800000006ff */
[----:B------:R0:W1:Y:S01]  /*15bc0*/  SYNCS.PHASECHK.TRANS64.TRYWAIT P2, [R13+URZ+0x34850], R4 ;  /* 0x034850040d0075a7 */ /* 0x000062000804017f */
[----:B------:R-:W-:Y:S05]  /*15bd0*/  @!P0 BRA `(.L_x_794) ;  /* 0x0000000000048947 */ /* 0x000fea0003800000 */
[----:B------:R-:W-:Y:S01]  /*15be0*/  BPT.TRAP 0x1 ;  /* 0x000000040000795c */ /* 0x000fe20000300000 */
.L_x_794:
[----:B------:R-:W-:Y:S01]  /*15bf0*/  VIADD R2, R2, 0x400 ;  /* 0x0000040002027836 */ /* 0x000fe20000000000 */
[----:B------:R-:W-:Y:S04]  /*15c00*/  BSSY B0, `(.L_x_795) ;  /* 0x0000008000007945 */ /* 0x000fe80003800000 */
[----:B------:R-:W-:-:S04]  /*15c10*/  SHF.R.U32.HI R2, RZ, 0x4, R2 ;  /* 0x00000004ff027819 */ /* 0x000fc80000011602 */
[----:B------:R-:W-:-:S04]  /*15c20*/  LOP3.LUT R2, R2, 0x3fff, RZ, 0xc0, !PT ;  /* 0x00003fff02027812 */ /* 0x000fc800078ec0ff */
[----:B------:R-:W-:-:S05]  /*15c30*/  LOP3.LUT R7, R2, 0x4000000, RZ, 0xfc, !PT ;  /* 0x0400000002077812 */ /* 0x000fca00078efcff */
[----:B------:R-:W-:Y:S01]  /*15c40*/  IMAD R2, R194, 0x800, R7 ;  /* 0x00000800c2027824 */ /* 0x000fe200078e0207 */
[----:B-1----:R-:W-:Y:S06]  /*15c50*/  @P2 BRA `(.L_x_796) ;  /* 0x0000000000082947 */ /* 0x002fec0003800000 */
[----:B------:R-:W1:Y:S02]  /*15c60*/  SYNCS.PHASECHK.TRANS64.TRYWAIT P0, [R13+URZ+0x34850], R4 ;  /* 0x034850040d0075a7 */ /* 0x000e64000800017f */
[----:B-1----:R-:W-:Y:S05]  /*15c70*/  @!P0 BRA `(.L_x_797) ;  /* 0x000000a400ac8947 */ /* 0x002fea0003800000 */
.L_x_796:
[----:B------:R-:W-:Y:S05]  /*15c80*/  BSYNC B0 ;  /* 0x0000000000007941 */ /* 0x000fea0003800000 */
.L_x_795:
[----:B------:R-:W-:Y:S01]  /*15c90*/  IMAD.MOV.U32 R10, RZ, RZ, R2 ;  /* 0x000000ffff0a7224 */ /* 0x000fe200078e0002 */
[----:B------:R-:W-:Y:S01]  /*15ca0*/  WARPGROUP.ARRIVE ;  /* 0x00000000000079c5 */ /* 0x000fe20000000000 */
[----:B------:R-:W-:Y:S01]  /*15cb0*/  IMAD.MOV.U32 R11, RZ, RZ, 0x40000040 ;  /* 0x40000040ff0b7424 */ /* 0x000fe200078e00ff */
[----:B------:R-:W2:Y:S01]  /*15cc0*/  SHFL.BFLY PT, R7, R6, 0x2, 0x1f ;  /* 0x0c401f0006077f89 */ /* 0x000ea200000e0000 */
[----:B------:R-:W-:Y:S01]  /*15cd0*/  VIADD R194, R194, 0x1 ;  /* 0x00000001c2c27836 */ /* 0x000fe20000000000 */
[----:B------:R-:W-:Y:S01]  /*15ce0*/  R2UR UR6, R10 ;  /* 0x000000000a0672ca */ /* 0x000fe200000e0000 */
[----:B------:R-:W-:Y:S01]  /*15cf0*/  VIADD R10, R2, 0x80 ;  /* 0x00000080020a7836 */ /* 0x000fe20000000000 */
[----:B------:R-:W-:Y:S01]  /*15d00*/  R2UR UR7, R11 ;  /* 0x000000000b0772ca */ /* 0x000fe200000e0000 */
[----:B------:R-:W-:Y:S01]  /*15d10*/  IMAD.MOV.U32 R11, RZ, RZ, 0x40000040 ;  /* 0x40000040ff0b7424 */ /* 0x000fe200078e00ff */
[----:B------:R-:W-:Y:S01]  /*15d20*/  ISETP.NE.AND P2, PT, R194, 0x2, PT ;  /* 0x00000002c200780c */ /* 0x000fe20003f45270 */
[----:B------:R-:W-:-:S02]  /*15d30*/  IMAD.MOV.U32 R89, RZ, RZ, -0x800000 ;  /* 0xff800000ff597424 */ /* 0x000fc400078e00ff */
[----:B------:R-:W-:Y:S01]  /*15d40*/  IMAD.MOV.U32 R88, RZ, RZ, -0x800000 ;  /* 0xff800000ff587424 */ /* 0x000fe200078e00ff */
[----:B------:R-:W-:Y:S01]  /*15d50*/  SEL R194, R194, RZ, P2 ;  /* 0x000000ffc2c27207 */ /* 0x000fe20001000000 */
[----:B------:R-:W-:-:S06]  /*15d60*/  VIADD R204, R204, 0x1 ;  /* 0x00000001cccc7836 */ /* 0x000fcc0000000000 */
[----:B------:R-:W-:Y:S01]  /*15d70*/  HGMMA.64x128x16.F32.BF16 R24, R180, gdesc[UR4].tnspB, R24, gsb0 ;  /* 0x41e00004b4187df0 */ /* 0x000fe20008001818 */
[----:B------:R-:W-:Y:S01]  /*15d80*/  R2UR UR6, R10 ;  /* 0x000000000a0672ca */ /* 0x000fe200000e0000 */
[----:B------:R-:W-:Y:S01]  /*15d90*/  VIADD R10, R2, 0x100 ;  /* 0x00000100020a7836 */ /* 0x000fe20000000000 */
[----:B------:R-:W-:Y:S01]  /*15da0*/  R2UR UR7, R11 ;  /* 0x000000000b0772ca */ /* 0x000fe200000e0000 */
[----:B------:R-:W-:Y:S02]  /*15db0*/  IMAD.MOV.U32 R11, RZ, RZ, 0x40000040 ;  /* 0x40000040ff0b7424 */ /* 0x000fe400078e00ff */
[----:B--2---:R-:W-:Y:S01]  /*15dc0*/  FADD.FTZ R7, R7, R6 ;  /* 0x0000000607077221 */ /* 0x004fe20000010000 */
[----:B------:R-:W-:Y:S02]  /*15dd0*/  WARPGROUP.DEPBAR.LE gsb0, 0x0 ;  /* 0x00008000000079c5 */ /* 0x000fe40000010000 */
[----:B------:R-:W-:-:S07]  /*15de0*/  WARPGROUP.ARRIVE ;  /* 0x00000000000079c5 */ /* 0x000fce0000000000 */
        /* <DEDUP_REMOVED lines=33> */
[----:B------:R-:W0:Y:S02]  /*16000*/  SHFL.BFLY PT, R2, R5, 0x2, 0x1f ;  /* 0x0c401f0005027f89 */ /* 0x000e2400000e0000 */
[----:B01----:R-:W-:Y:S01]  /*16010*/  FADD.FTZ R4, R2, R5 ;  /* 0x0000000502047221 */ /* 0x003fe20000010000 */
[----:B------:R-:W-:Y:S01]  /*16020*/  SEL R5, RZ, 0x1, P2 ;  /* 0x00000001ff057807 */ /* 0x000fe20001000000 */
[----:B------:R-:W-:Y:S03]  /*16030*/  SHFL.BFLY PT, R2, R7, 0x1, 0x1f ;  /* 0x0c201f0007027f89 */ /* 0x000fe600000e0000 */
[----:B------:R-:W-:Y:S01]  /*16040*/  LOP3.LUT R196, R196, R5, RZ, 0x3c, !PT ;  /* 0x00000005c4c47212 */ /* 0x000fe200078e3cff */
[----:B------:R-:W0:Y:S02]  /*16050*/  SHFL.BFLY PT, R9, R4, 0x1, 0x1f ;  /* 0x0c201f0004097f89 */ /* 0x000e2400000e0000 */
[----:B0-----:R-:W-:-:S05]  /*16060*/  FADD.FTZ R12, R4, R9 ;  /* 0x00000009040c7221 */ /* 0x001fca0000010000 */
[----:B------:R-:W-:-:S13]  /*16070*/  FSETP.NE.FTZ.AND P3, PT, R12, RZ, PT ;  /* 0x000000ff0c00720b */ /* 0x000fda0003f75000 */
[----:B------:R-:W0:Y:S02]  /*16080*/  @P3 MUFU.LG2 R9, R12 ;  /* 0x0000000c00093308 */ /* 0x000e240000000c00 */
[----:B0-----:R-:W-:Y:S01]  /*16090*/  @P3 FMUL.FTZ R9, R9, 0.69314718246459960938 ;  /* 0x3f31721809093820 */ /* 0x001fe20000410000 */
[----:B------:R-:W-:Y:S02]  /*160a0*/  WARPGROUP.DEPBAR.LE gsb0, 0x0 ;  /* 0x00008000000079c5 */ /* 0x000fe40000010000 */
[----:B------:R-:W-:-:S06]  /*160b0*/  WARPGROUP.ARRIVE ;  /* 0x00000000000079c5 */ /* 0x000fcc0000000000 */
[----:B------:R-:W-:Y:S01]  /*160c0*/  HGMMA.64x128x16.F32.BF16 R24, R160, gdesc[UR4].tnspB, R24, gsb0 ;  /* 0x41e00004a0187df0 */ /* 0x000fe20008001818 */
[----:B------:R-:W-:Y:S01]  /*160d0*/  R2UR UR6, R10 ;  /* 0x000000000a0672ca */ /* 0x000fe200000e0000 */
[----:B------:R-:W-:Y:S01]  /*160e0*/  @!P1 VIADD R10, R13, 0x34860 ;  /* 0x000348600d0a9836 */ /* 0x000fe20000000000 */
[----:B------:R-:W-:Y:S01]  /*160f0*/  R2UR UR7, R11 ;  /* 0x000000000b0772ca */ /* 0x000fe200000e0000 */
[----:B------:R-:W-:Y:S01]  /*16100*/  FADD.FTZ R11, R7, R2 ;  /* 0x00000002070b7221 */ /* 0x000fe20000010000 */
[----:B------:R-:W-:Y:S02]  /*16110*/  IMAD.MOV.U32 R2, RZ, RZ, RZ ;  /* 0x000000ffff027224 */ /* 0x000fe400078e00ff */
[----:B------:R-:W-:Y:S01]  /*16120*/  IMAD.MOV.U32 R7, RZ, RZ, RZ ;  /* 0x000000ffff077224 */ /* 0x000fe200078e00ff */
[----:B------:R-:W-:Y:S02]  /*16130*/  @!P1 PRMT R10, RZ, 0x654, R10 ;  /* 0x00000654ff0a9816 */ /* 0x000fe4000000000a */
[----:B------:R-:W-:-:S03]  /*16140*/  FSETP.NE.FTZ.AND P0, PT, R11, RZ, PT ;  /* 0x000000ff0b00720b */ /* 0x000fc60003f15000 */
[----:B------:R-:W-:Y:S10]  /*16150*/  @P3 MUFU.RCP R7, R12 ;  /* 0x0000000c00073308 */ /* 0x000ff40000001000 */
[----:B------:R-:W0:Y:S01]  /*16160*/  @P0 MUFU.LG2 R6, R11 ;  /* 0x0000000b00060308 */ /* 0x000e220000000c00 */
[C---:B------:R-:W-:Y:S01]  /*16170*/  @P0 FMUL.FTZ R4, R0.reuse, 0.69314718246459960938 ;  /* 0x3f31721800040820 */ /* 0x040fe20000410000 */
[----:B------:R-:W-:-:S04]  /*16180*/  @P3 FMUL.FTZ R0, R0, 0.69314718246459960938 ;  /* 0x3f31721800003820 */ /* 0x000fc80000410000 */
[----:B------:R-:W-:Y:S02]  /*16190*/  @P3 FFMA.FTZ R89, R0, R8, R9 ;  /* 0x0000000800593223 */ /* 0x000fe40000010009 */
[----:B------:R-:W1:Y:S01]  /*161a0*/  @P0 MUFU.RCP R2, R11 ;  /* 0x0000000b00020308 */ /* 0x000e620000001000 */
[----:B0-----:R-:W-:-:S04]  /*161b0*/  @P0 FMUL.FTZ R5, R6, 0.69314718246459960938 ;  /* 0x3f31721806050820 */ /* 0x001fc80000410000 */
[----:B------:R-:W-:Y:S01]  /*161c0*/  @P0 FFMA.FTZ R88, R4, R3, R5 ;  /* 0x0000000304580223 */ /* 0x000fe20000010005 */
[----:B------:R-:W-:Y:S01]  /*161d0*/  PLOP3.LUT P0, PT, PT, PT, PT, 0x8, 0x0 ;  /* 0x000000000000781c */ /* 0x000fe20003f0e170 */
[----:B------:R-:W-:Y:S02]  /*161e0*/  WARPGROUP.DEPBAR.LE gsb0, 0x0 ;  /* 0x00008000000079c5 */ /* 0x000fe40000010000 */
[----:B------:R-:W-:-:S06]  /*161f0*/  WARPGROUP.ARRIVE ;  /* 0x00000000000079c5 */ /* 0x000fcc0000000000 */
[----:B------:R-:W-:Y:S03]  /*16200*/  HGMMA.64x128x16.F32.BF16 R24, R164, gdesc[UR4].tnspB, R24, gsb0 ;  /* 0x41e00004a4187df0 */ /* 0x000fe60008001818 */
[----:B------:R-:W-:Y:S02]  /*16210*/  WARPGROUP.DEPBAR.LE gsb0, 0x0 ;  /* 0x00008000000079c5 */ /* 0x000fe40000010000 */
[-C--:B-1----:R-:W-:Y:S01]  /*16220*/  FMUL.FTZ R0, R32, R2.reuse ;  /* 0x0000000220007220 */ /* 0x082fe20000410000 */
        /* <DEDUP_REMOVED lines=63> */
[----:B------:R-:W-:-:S07]  /*16620*/  FMUL.FTZ R87, R87, R7 ;  /* 0x0000000757577220 */ /* 0x000fce0000410000 */
.L_x_723:
[----:B------:R-:W0:Y:S08]  /*16630*/  S2UR UR5, SR_CgaCtaId ;  /* 0x00000000000579c3 */ /* 0x000e300000008800 */
[----:B------:R-:W-:Y:S06]  /*16640*/  BAR.SYNC.DEFER_BLOCKING 0x5, 0x180 ;  /* 0x0146000000007b1d */ /* 0x000fec0000010000 */
[----:B------:R-:W-:Y:S01]  /*16650*/  UMOV UR4, 0x400 ;  /* 0x0000040000047882 */ /* 0x000fe20000000000 */
[----:B------:R-:W-:Y:S01]  /*16660*/  BSSY B0, `(.L_x_798) ;  /* 0x00001f3000007945 */ /* 0x000fe20003800000 */
[----:B0-----:R-:W-:-:S06]  /*16670*/  ULEA UR4, UR5, UR4, 0x18 ;  /* 0x0000000405047291 */ /* 0x001fcc000f8ec03f */
[----:B------:R-:W-:-:S05]  /*16680*/  IMAD.U32 R2, RZ, RZ, UR4 ;  /* 0x00000004ff027e24 */ /* 0x000fca000f8e00ff */
[----:B------:R0:W1:Y:S01]  /*16690*/  LDS.128 R124, [R2+0x348d0] ;  /* 0x0348d000027c7984 */ /* 0x0000620000000c00 */
[----:B------:R-:W-:Y:S06]  /*166a0*/  BAR.ARV 0x4, 0x180 ;  /* 0x0106000000007b1d */ /* 0x000fec0000002000 */
[----:B------:R-:W-:Y:S05]  /*166b0*/  @P0 BRA `(.L_x_799) ;  /* 0x0000001000fc0947 */ /* 0x000fea0003800000 */
[----:B------:R-:W2:Y:S01]  /*166c0*/  S2R R5, SR_SWINHI ;  /* 0x0000000000057919 */ /* 0x000ea20000002f00 */
[----:B------:R-:W-:Y:S01]  /*166d0*/  F2FP.BF16.F32.PACK_AB R10, R3, R10 ;  /* 0x0000000a030a723e */ /* 0x000fe200000010ff */
[----:B------:R-:W-:Y:S01]  /*166e0*/  ULDC.64 UR4, c[0x0][0xc00] ;  /* 0x0003000000047ab9 */ /* 0x000fe20000000a00 */
[----:B------:R-:W-:Y:S02]  /*166f0*/  F2FP.BF16.F32.PACK_AB R31, R34, R31 ;  /* 0x0000001f221f723e */ /* 0x000fe400000010ff */
[----:B------:R-:W-:Y:S02]  /*16700*/  F2FP.BF16.F32.PACK_AB R32, R73, R32 ;  /* 0x000000204920723e */ /* 0x000fe400000010ff */
[----:B------:R-:W-:Y:S02]  /*16710*/  F2FP.BF16.F32.PACK_AB R34, R77, R76 ;  /* 0x0000004c4d22723e */ /* 0x000fe400000010ff */
[----:B------:R-:W-:Y:S02]  /*16720*/  F2FP.BF16.F32.PACK_AB R35, R38, R35 ;  /* 0x000000232623723e */ /* 0x000fe400000010ff */
[----:B------:R-:W-:-:S02]  /*16730*/  MOV R20, R2 ;  /* 0x0000000200147202 */ /* 0x000fc40000000f00 */
[----:B--2---:R-:W-:-:S03]  /*16740*/  MOV R21, R5 ;  /* 0x0000000500157202 */ /* 0x004fc60000000f00 */
[----:B------:R-:W-:-:S03]  /*16750*/  IMAD.WIDE R8, R235, 0x2, R20 ;  /* 0x00000002eb087825 */ /* 0x000fc600078e0214 */
[C---:B------:R-:W-:Y:S02]  /*16760*/  LOP3.LUT R15, R8.reuse, 0x380, RZ, 0xc0, !PT ;  /* 0x00000380080f7812 */ /* 0x040fe400078ec0ff */
[C---:B------:R-:W-:Y:S02]  /*16770*/  IADD3 R71, P6, R8.reuse, 0x20, RZ ;  /* 0x0000002008477810 */ /* 0x040fe40007fde0ff */
[----:B------:R-:W-:Y:S02]  /*16780*/  SHF.R.U64 R15, R15, 0x3, RZ ;  /* 0x000000030f0f7819 */ /* 0x000fe400000012ff */
[C---:B------:R-:W-:Y:S01]  /*16790*/  IADD3 R79, P5, R8.reuse, 0x40, RZ ;  /* 0x00000040084f7810 */ /* 0x040fe20007fbe0ff */
[--C-:B------:R-:W-:Y:S01]  /*167a0*/  IMAD.X R5, RZ, RZ, R9.reuse, P6 ;  /* 0x000000ffff057224 */ /* 0x100fe200030e0609 */
[C---:B------:R-:W-:Y:S02]  /*167b0*/  IADD3 R97, P4, R8.reuse, 0x60, RZ ;  /* 0x0000006008617810 */ /* 0x040fe40007f9e0ff */
[C---:B------:R-:W-:Y:S01]  /*167c0*/  IADD3 R99, P3, R8.reuse, 0x4000, RZ ;  /* 0x0000400008637810 */ /* 0x040fe20007f7e0ff */
[--C-:B------:R-:W-:Y:S01]  /*167d0*/  IMAD.X R7, RZ, RZ, R9.reuse, P5 ;  /* 0x000000ffff077224 */ /* 0x100fe200028e0609 */
[C---:B------:R-:W-:Y:S01]  /*167e0*/  IADD3 R70, P2, R8.reuse, 0x4020, RZ ;  /* 0x0000402008467810 */ /* 0x040fe20007f5e0ff */
[----:B------:R-:W-:Y:S01]  /*167f0*/  IMAD.X R13, RZ, RZ, R9, P4 ;  /* 0x000000ffff0d7224 */ /* 0x000fe200020e0609 */
[----:B------:R-:W-:Y:S01]  /*16800*/  BAR.SYNC.DEFER_BLOCKING 0x1, 0x100 ;  /* 0x0044000000007b1d */ /* 0x000fe20000010000 */
[----:B------:R-:W-:-:S02]  /*16810*/  IADD3 R101, P1, R8, 0x4040, RZ ;  /* 0x0000404008657810 */ /* 0x000fc40007f3e0ff */
[----:B------:R-:W-:Y:S01]  /*16820*/  IADD3 R78, P0, R8, 0x4060, RZ ;  /* 0x00004060084e7810 */ /* 0x000fe20007f1e0ff */
[--C-:B------:R-:W-:Y:S01]  /*16830*/  IMAD.X R25, RZ, RZ, R9.reuse, P2 ;  /* 0x000000ffff197224 */ /* 0x100fe200010e0609 */
[----:B------:R-:W-:Y:S01]  /*16840*/  LOP3.LUT R8, R15, R8, RZ, 0x3c, !PT ;  /* 0x000000080f087212 */ /* 0x000fe200078e3cff */
[--C-:B------:R-:W-:Y:S01]  /*16850*/  IMAD.X R15, RZ, RZ, R9.reuse, P3 ;  /* 0x000000ffff0f7224 */ /* 0x100fe200018e0609 */
[----:B------:R-:W-:Y:S01]  /*16860*/  LOP3.LUT R4, R71, 0x380, RZ, 0xc0, !PT ;  /* 0x0000038047047812 */ /* 0x000fe200078ec0ff */
[--C-:B------:R-:W-:Y:S01]  /*16870*/  IMAD.X R27, RZ, RZ, R9.reuse, P1 ;  /* 0x000000ffff1b7224 */ /* 0x100fe200008e0609 */
[----:B------:R-:W-:Y:S01]  /*16880*/  LOP3.LUT R6, R79, 0x380, RZ, 0xc0, !PT ;  /* 0x000003804f067812 */ /* 0x000fe200078ec0ff */
[----:B------:R-:W-:Y:S01]  /*16890*/  IMAD.X R29, RZ, RZ, R9, P0 ;  /* 0x000000ffff1d7224 */ /* 0x000fe200000e0609 */
[----:B------:R-:W-:Y:S02]  /*168a0*/  MOV R92, R8 ;  /* 0x00000008005c7202 */ /* 0x000fe40000000f00 */
[----:B------:R-:W-:-:S02]  /*168b0*/  F2FP.BF16.F32.PACK_AB R8, R11, R24 ;  /* 0x000000180b08723e */ /* 0x000fc400000010ff */
[----:B------:R-:W-:Y:S02]  /*168c0*/  SHF.R.U64 R4, R4, 0x3, RZ ;  /* 0x0000000304047819 */ /* 0x000fe400000012ff */
[----:B------:R-:W-:Y:S02]  /*168d0*/  LOP3.LUT R11, R70, 0x380, RZ, 0xc0, !PT ;  /* 0x00000380460b7812 */ /* 0x000fe400078ec0ff */
[----:B------:R-:W-:Y:S02]  /*168e0*/  SHF.R.U64 R6, R6, 0x3, RZ ;  /* 0x0000000306067819 */ /* 0x000fe400000012ff */
[----:B------:R-:W-:Y:S02]  /*168f0*/  LOP3.LUT R12, R97, 0x380, RZ, 0xc0, !PT ;  /* 0x00000380610c7812 */ /* 0x000fe400078ec0ff */
[----:B------:R-:W-:Y:S02]  /*16900*/  LOP3.LUT R14, R99, 0x380, RZ, 0xc0, !PT ;  /* 0x00000380630e7812 */ /* 0x000fe400078ec0ff */
[----:B------:R-:W-:-:S02]  /*16910*/  F2FP.BF16.F32.PACK_AB R9, R28, R95 ;  /* 0x0000005f1c09723e */ /* 0x000fc400000010ff */
[----:B------:R-:W-:Y:S02]  /*16920*/  LOP3.LUT R4, R4, R71, RZ, 0x3c, !PT ;  /* 0x0000004704047212 */ /* 0x000fe400078e3cff */
[----:B------:R-:W-:Y:S02]  /*16930*/  LOP3.LUT R28, R101, 0x380, RZ, 0xc0, !PT ;  /* 0x00000380651c7812 */ /* 0x000fe400078ec0ff */
[----:B------:R-:W-:Y:S02]  /*16940*/  SHF.R.U64 R3, R11, 0x3, RZ ;  /* 0x000000030b037819 */ /* 0x000fe400000012ff */
[----:B------:R-:W-:Y:S02]  /*16950*/  LOP3.LUT R6, R6, R79, RZ, 0x3c, !PT ;  /* 0x0000004f06067212 */ /* 0x000fe400078e3cff */
[----:B------:R-:W-:Y:S02]  /*16960*/  LOP3.LUT R71, R78, 0x380, RZ, 0xc0, !PT ;  /* 0x000003804e477812 */ /* 0x000fe400078ec0ff */
[----:B------:R-:W-:-:S02]  /*16970*/  F2FP.BF16.F32.PACK_AB R11, R26, R93 ;  /* 0x0000005d1a0b723e */ /* 0x000fc400000010ff */
[----:B------:R-:W-:Y:S02]  /*16980*/  SHF.R.U64 R12, R12, 0x3, RZ ;  /* 0x000000030c0c7819 */ /* 0x000fe400000012ff */
[----:B------:R-:W-:Y:S01]  /*16990*/  SHF.R.U64 R14, R14, 0x3, RZ ;  /* 0x000000030e0e7819 */ /* 0x000fe200000012ff */
[----:B------:R2:W-:Y:S01]  /*169a0*/  STSM.16.M88.4 [R92], R8 ;  /* 0x000000085c007844 */ /* 0x0005e20000000200 */
[----:B------:R-:W-:Y:S02]  /*169b0*/  SHF.R.U64 R28, R28, 0x3, RZ ;  /* 0x000000031c1c7819 */ /* 0x000fe400000012ff */
[----:B------:R-:W-:Y:S02]  /*169c0*/  SHF.R.U64 R71, R71, 0x3, RZ ;  /* 0x0000000347477819 */ /* 0x000fe400000012ff */
[----:B------:R-:W-:Y:S02]  /*169d0*/  MOV R90, R4 ;  /* 0x00000004005a7202 */ /* 0x000fe40000000f00 */
[----:B------:R-:W-:-:S02]  /*169e0*/  MOV R79, R6 ;  /* 0x00000006004f7202 */ /* 0x000fc40000000f00 */
[----:B------:R-:W-:Y:S02]  /*169f0*/  F2FP.BF16.F32.PACK_AB R4, R33, R0 ;  /* 0x000000002104723e */ /* 0x000fe400000010ff */
[----:B------:R-:W-:Y:S02]  /*16a00*/  F2FP.BF16.F32.PACK_AB R5, R91, R72 ;  /* 0x000000485b05723e */ /* 0x000fe400000010ff */
[----:B------:R-:W-:Y:S02]  /*16a10*/  F2FP.BF16.F32.PACK_AB R6, R37, R36 ;  /* 0x000000242506723e */ /* 0x000fe400000010ff */
[----:B------:R-:W-:Y:S02]  /*16a20*/  F2FP.BF16.F32.PACK_AB R7, R39, R30 ;  /* 0x0000001e2707723e */ /* 0x000fe400000010ff */
[----:B------:R-:W-:Y:S02]  /*16a30*/  LOP3.LUT R12, R12, R97, RZ, 0x3c, !PT ;  /* 0x000000610c0c7212 */ /* 0x000fe400078e3cff */
[----:B------:R-:W-:Y:S01]  /*16a40*/  LOP3.LUT R14, R14, R99, RZ, 0x3c, !PT ;  /* 0x000000630e0e7212 */ /* 0x000fe200078e3cff */
[----:B------:R-:W-:Y:S01]  /*16a50*/  STSM.16.M88.4 [R90], R4 ;  /* 0x000000045a007844 */ /* 0x000fe20000000200 */
[----:B--2---:R-:W-:-:S02]  /*16a60*/  F2FP.BF16.F32.PACK_AB R8, R41, R40 ;  /* 0x000000282908723e */ /* 0x004fc400000010ff */
[----:B------:R-:W-:Y:S02]  /*16a70*/  F2FP.BF16.F32.PACK_AB R9, R43, R42 ;  /* 0x0000002a2b09723e */ /* 0x000fe400000010ff */
[----:B------:R-:W-:Y:S01]  /*16a80*/  F2FP.BF16.F32.PACK_AB R10, R45, R44 ;  /* 0x0000002c2d0a723e */ /* 0x000fe200000010ff */
[----:B------:R-:W-:Y:S01]  /*16a90*/  IMAD.MOV.U32 R44, RZ, RZ, RZ ;  /* 0x000000ffff2c7224 */ /* 0x000fe200078e00ff */
[----:B------:R-:W-:Y:S02]  /*16aa0*/  F2FP.BF16.F32.PACK_AB R11, R47, R46 ;  /* 0x0000002e2f0b723e */ /* 0x000fe400000010ff */
[----:B------:R-:W-:Y:S02]  /*16ab0*/  LOP3.LUT R24, R3, R70, RZ, 0x3c, !PT ;  /* 0x0000004603187212 */ /* 0x000fe400078e3cff */
[----:B------:R-:W-:Y:S01]  /*16ac0*/  LOP3.LUT R26, R28, R101, RZ, 0x3c, !PT ;  /* 0x000000651c1a7212 */ /* 0x000fe200078e3cff */
[----:B------:R2:W-:Y:S01]  /*16ad0*/  STSM.16.M88.4 [R79], R8 ;  /* 0x000000084f007844 */ /* 0x0005e20000000200 */
[----:B------:R-:W-:-:S02]  /*16ae0*/  LOP3.LUT R28, R71, R78, RZ, 0x3c, !PT ;  /* 0x0000004e471c7212 */ /* 0x000fc400078e3cff */
[----:B------:R-:W-:Y:S02]  /*16af0*/  MOV R78, R12 ;  /* 0x0000000c004e7202 */ /* 0x000fe40000000f00 */
[----:B------:R-:W-:Y:S02]  /*16b00*/  MOV R71, R14 ;  /* 0x0000000e00477202 */ /* 0x000fe40000000f00 */
[----:B------:R-:W-:Y:S02]  /*16b10*/  MOV R70, R24 ;  /* 0x0000001800467202 */ /* 0x000fe40000000f00 */
[----:B------:R-:W-:Y:S02]  /*16b20*/  MOV R3, R26 ;  /* 0x0000001a00037202 */ /* 0x000fe40000000f00 */
[----:B------:R-:W-:Y:S02]  /*16b30*/  F2FP.BF16.F32.PACK_AB R12, R49, R48 ;  /* 0x00000030310c723e */ /* 0x000fe400000010ff */
[----:B------:R-:W-:-:S02]  /*16b40*/  F2FP.BF16.F32.PACK_AB R13, R51, R50 ;  /* 0x00000032330d723e */ /* 0x000fc400000010ff */
[----:B------:R-:W-:Y:S01]  /*16b50*/  F2FP.BF16.F32.PACK_AB R14, R53, R52 ;  /* 0x00000034350e723e */ /* 0x000fe200000010ff */
[----:B------:R-:W3:Y:S01]  /*16b60*/  LDC R51, c[0x0][0xbe8] ;  /* 0x0002fa00ff337b82 */ /* 0x000ee20000000800 */
[----:B------:R-:W-:Y:S02]  /*16b70*/  F2FP.BF16.F32.PACK_AB R15, R55, R54 ;  /* 0x00000036370f723e */ /* 0x000fe400000010ff */
[----:B------:R-:W-:Y:S02]  /*16b80*/  F2FP.BF16.F32.PACK_AB R24, R57, R56 ;  /* 0x000000383918723e */ /* 0x000fe400000010ff */
[----:B------:R-:W-:Y:S01]  /*16b90*/  F2FP.BF16.F32.PACK_AB R25, R59, R58 ;  /* 0x0000003a3b19723e */ /* 0x000fe200000010ff */
[----:B------:R-:W-:Y:S01]  /*16ba0*/  STSM.16.M88.4 [R78], R12 ;  /* 0x0000000c4e007844 */ /* 0x000fe20000000200 */
[----:B------:R-:W-:Y:S02]  /*16bb0*/  F2FP.BF16.F32.PACK_AB R26, R61, R60 ;  /* 0x0000003c3d1a723e */ /* 0x000fe400000010ff */
[----:B------:R-:W-:-:S02]  /*16bc0*/  F2FP.BF16.F32.PACK_AB R27, R63, R62 ;  /* 0x0000003e3f1b723e */ /* 0x000fc400000010ff */
[----:B------:R-:W-:Y:S02]  /*16bd0*/  MOV R0, R28 ;  /* 0x0000001c00007202 */ /* 0x000fe40000000f00 */
[----:B------:R-:W-:Y:S01]  /*16be0*/  ISETP.NE.U32.AND P0, PT, RZ, UR4, PT ;  /* 0x00000004ff007c0c */ /* 0x000fe2000bf05070 */
[----:B------:R-:W-:Y:S01]  /*16bf0*/  STSM.16.M88.4 [R71], R24 ;  /* 0x0000001847007844 */ /* 0x000fe20000000200 */
[----:B--2---:R-:W-:Y:S02]  /*16c00*/  IADD3 R10, P1, R201, UR4, RZ ;  /* 0x00000004c90a7c10 */ /* 0x004fe4000ff3e0ff */
[----:B------:R-:W-:Y:S02]  /*16c10*/  F2FP.BF16.F32.PACK_AB R28, R65, R64 ;  /* 0x00000040411c723e */ /* 0x000fe400000010ff */
[----:B------:R-:W-:Y:S02]  /*16c20*/  F2FP.BF16.F32.PACK_AB R29, R67, R66 ;  /* 0x00000042431d723e */ /* 0x000fe400000010ff */
[----:B------:R-:W-:-:S02]  /*16c30*/  F2FP.BF16.F32.PACK_AB R30, R69, R68 ;  /* 0x00000044451e723e */ /* 0x000fc400000010ff */
[----:B------:R-:W-:Y:S02]  /*16c40*/  F2FP.BF16.F32.PACK_AB R33, R75, R74 ;  /* 0x0000004a4b21723e */ /* 0x000fe400000010ff */
[----:B------:R-:W-:Y:S01]  /*16c50*/  F2FP.BF16.F32.PACK_AB R4, R81, R80 ;  /* 0x000000505104723e */ /* 0x000fe200000010ff */
[----:B------:R-:W-:Y:S01]  /*16c60*/  STSM.16.M88.4 [R70], R28 ;  /* 0x0000001c46007844 */ /* 0x000fe20000000200 */
[----:B------:R-:W-:Y:S02]  /*16c70*/  F2FP.BF16.F32.PACK_AB R5, R83, R82 ;  /* 0x000000525305723e */ /* 0x000fe400000010ff */
[----:B------:R-:W-:Y:S01]  /*16c80*/  F2FP.BF16.F32.PACK_AB R6, R85, R84 ;  /* 0x000000545506723e */ /* 0x000fe200000010ff */
[----:B------:R-:W-:Y:S01]  /*16c90*/  STSM.16.M88.4 [R3], R32 ;  /* 0x0000002003007844 */ /* 0x000fe20000000200 */
[----:B------:R-:W-:Y:S02]  /*16ca0*/  F2FP.BF16.F32.PACK_AB R7, R87, R86 ;  /* 0x000000565707723e */ /* 0x000fe400000010ff */
[----:B------:R-:W-:-:S02]  /*16cb0*/  ISETP.NE.AND.EX P0, PT, RZ, UR5, PT, P0 ;  /* 0x00000005ff007c0c */ /* 0x000fc4000bf05300 */
[----:B------:R-:W-:Y:S01]  /*16cc0*/  IADD3.X R11, R202, UR5, RZ, P1, !PT ;  /* 0x00000005ca0b7c10 */ /* 0x000fe20008ffe4ff */
[----:B------:R-:W-:Y:S01]  /*16cd0*/  ULDC.64 UR4, c[0x0][0xc08] ;  /* 0x0003020000047ab9 */ /* 0x000fe20000000a00 */
[----:B------:R2:W-:Y:S01]  /*16ce0*/  STSM.16.M88.4 [R0], R4 ;  /* 0x0000000400007844 */ /* 0x0005e20000000200 */
[----:B------:R-:W-:Y:S01]  /*16cf0*/  BAR.SYNC.DEFER_BLOCKING 0x1, 0x100 ;  /* 0x0044000000007b1d */ /* 0x000fe20000010000 */
[----:B------:R-:W-:-:S04]  /*16d00*/  ISETP.NE.U32.AND P2, PT, RZ, UR4, PT ;  /* 0x00000004ff007c0c */ /* 0x000fc8000bf45070 */
[----:B------:R-:W-:-:S13]  /*16d10*/  ISETP.NE.AND.EX P2, PT, RZ, UR5, PT, P2 ;  /* 0x00000005ff007c0c */ /* 0x000fda000bf45320 */
[----:B------:R-:W-:Y:S01]  /*16d20*/  @P2 IADD3 R8, P3, R201, UR4, RZ ;  /* 0x00000004c9082c10 */ /* 0x000fe2000ff7e0ff */
[----:B------:R-:W-:Y:S02]  /*16d30*/  ULDC UR4, c[0x0][0xa88] ;  /* 0x0002a20000047ab9 */ /* 0x000fe40000000800 */
[----:B--2---:R-:W-:Y:S01]  /*16d40*/  IMAD.U32 R0, RZ, RZ, UR4 ;  /* 0x00000004ff007e24 */ /* 0x004fe2000f8e00ff */
[----:B------:R-:W-:Y:S01]  /*16d50*/  @P2 IADD3.X R9, R202, UR5, RZ, P3, !PT ;  /* 0x00000005ca092c10 */ /* 0x000fe20009ffe4ff */
[----:B------:R2:W5:Y:S01]  /*16d60*/  @P0 LDG.E R44, desc[UR40][R10.64] ;  /* 0x000000280a2c0981 */ /* 0x000562000c1e1900 */
[----:B---3--:R-:W-:-:S03]  /*16d70*/  ISETP.NE.AND P1, PT, R51, 0x1, PT ;  /* 0x000000013300780c */ /* 0x008fc60003f25270 */
[----:B------:R2:W5:Y:S10]  /*16d80*/  @P2 LDG.E R0, desc[UR40][R8.64] ;  /* 0x0000002808002981 */ /* 0x000574000c1e1900 */
[----:B------:R-:W3:Y:S08]  /*16d90*/  @P1 LDC R12, c[0x0][0xbec] ;  /* 0x0002fb00ff0c1b82 */ /* 0x000ef00000000800 */
[----:B------:R-:W4:Y:S01]  /*16da0*/  @P1 LDC R13, c[0x0][0xbf0] ;  /* 0x0002fc00ff0d1b82 */ /* 0x000f220000000800 */
[----:B--2---:R-:W-:Y:S05]  /*16db0*/  @P2 BRA `(.L_x_800) ;  /* 0x0000000000102947 */ /* 0x004fea0003800000 */
[----:B------:R-:W-:Y:S05]  /*16dc0*/  @!P0 BRA `(.L_x_800) ;  /* 0x00000000000c8947 */ /* 0x000fea0003800000 */
[----:B------:R-:W2:Y:S04]  /*16dd0*/  LDG.E R3, desc[UR40][R10.64] ;  /* 0x000000280a037981 */ /* 0x000ea8000c1e1900 */
[----:B-----5:R-:W2:Y:S02]  /*16de0*/  LDG.E R0, desc[UR40][R10.64+0x4] ;  /* 0x000004280a007981 */ /* 0x020ea4000c1e1900 */
[----:B--2---:R-:W-:-:S07]  /*16df0*/  IMAD.IADD R0, R0, 0x1, -R3 ;  /* 0x0000000100007824 */ /* 0x004fce00078e0a03 */
.L_x_800:
[----:B------:R-:W-:Y:S01]  /*16e00*/  SHF.R.S32.HI R52, RZ, 0x1f, R200 ;  /* 0x0000001fff347819 */ /* 0x000fe200000114c8 */
[----:B------:R-:W-:Y:S01]  /*16e10*/  IMAD R11, R206, 0x80, R234 ;  /* 0x00000080ce0b7824 */ /* 0x000fe200078e02ea */
[----:B------:R-:W-:Y:S01]  /*16e20*/  ULDC.64 UR4, c[0x0][0xb90] ;  /* 0x0002e40000047ab9 */ /* 0x000fe20000000a00 */
[----:B-----5:R-:W-:Y:S01]  /*16e30*/  SHF.R.S32.HI R45, RZ, 0x1f, R44 ;  /* 0x0000001fff2d7819 */ /* 0x020fe2000001142c */
[----:B------:R-:W-:Y:S01]  /*16e40*/  IMAD R7, R207, 0x40, R197 ;  /* 0x00000040cf077824 */ /* 0x000fe200078e02c5 */
[----:B------:R-:W-:Y:S01]  /*16e50*/  SEL R203, R203, RZ, !P0 ;  /* 0x000000ffcbcb7207 */ /* 0x000fe20004000000 */
[----:B------:R-:W-:Y:S01]  /*16e60*/  IMAD R5, R52, UR4, RZ ;  /* 0x0000000434057c24 */ /* 0x000fe2000f8e02ff */
[----:B------:R-:W-:Y:S01]  /*16e70*/  SEL R208, R208, RZ, !P0 ;  /* 0x000000ffd0d07207 */ /* 0x000fe20004000000 */
[----:B---3--:R-:W-:-:S04]  /*16e80*/  @P1 IMAD.HI.U32 R6, R11, R12, RZ ;  /* 0x0000000c0b061227 */ /* 0x008fc800078e00ff */
[----:B------:R-:W-:Y:S01]  /*16e90*/  IMAD.MOV.U32 R3, RZ, RZ, R11 ;  /* 0x000000ffff037224 */ /* 0x000fe200078e000b */
[----:B----4-:R-:W-:Y:S01]  /*16ea0*/  @P1 SHF.R.U32.HI R3, RZ, R13, R6 ;  /* 0x0000000dff031219 */ /* 0x010fe20000011606 */
[C---:B------:R-:W-:Y:S02]  /*16eb0*/  IMAD R9, R200.reuse, UR5, R5 ;  /* 0x00000005c8097c24 */ /* 0x040fe4000f8e0205 */
[----:B------:R-:W-:Y:S01]  /*16ec0*/  IMAD.WIDE.U32 R4, R200, UR4, R44 ;  /* 0x00000004c8047c25 */ /* 0x000fe2000f8e002c */
[----:B------:R-:W-:-:S03]  /*16ed0*/  ULDC.64 UR4, c[0x0][0xb98] ;  /* 0x0002e60000047ab9 */ /* 0x000fc60000000a00 */
[----:B------:R-:W-:Y:S01]  /*16ee0*/  IMAD.IADD R5, R5, 0x1, R9 ;  /* 0x0000000105057824 */ /* 0x000fe200078e0209 */
[--C-:B------:R-:W-:Y:S01]  /*16ef0*/  SHF.R.S32.HI R9, RZ, 0x1f, R3.reuse ;  /* 0x0000001fff097819 */ /* 0x100fe20000011403 */
[----:B------:R-:W-:Y:S02]  /*16f00*/  IMAD.MOV R8, RZ, RZ, -R3 ;  /* 0x000000ffff087224 */ /* 0x000fe400078e0a03 */
[----:B------:R-:W-:-:S04]  /*16f10*/  IMAD.WIDE.U32 R4, R203, UR4, R4 ;  /* 0x00000004cb047c25 */ /* 0x000fc8000f8e0004 */
[----:B------:R-:W-:Y:S01]  /*16f20*/  IMAD.WIDE R20, R7, 0x2, R20 ;  /* 0x0000000207147825 */ /* 0x000fe200078e0214 */
[----:B------:R-:W-:-:S03]  /*16f30*/  IADD3 R4, P2, R3, R4, RZ ;  /* 0x0000000403047210 */ /* 0x000fc60007f5e0ff */
[----:B------:R-:W-:Y:S01]  /*16f40*/  IMAD R6, R208, UR4, RZ ;  /* 0x00000004d0067c24 */ /* 0x000fe2000f8e02ff */
[C---:B------:R-:W-:Y:S01]  /*16f50*/  IADD3 R13, P3, R20.reuse, 0x2000, RZ ;  /* 0x00002000140d7810 */ /* 0x040fe20007f7e0ff */
[----:B------:R-:W-:Y:S01]  /*16f60*/  IMAD R7, R51, R8, R11 ;  /* 0x0000000833077224 */ /* 0x000fe200078e020b */
[----:B------:R-:W-:Y:S01]  /*16f70*/  IADD3 R11, P0, R20, 0x1000, RZ ;  /* 0x00001000140b7810 */ /* 0x000fe20007f1e0ff */
[----:B------:R-:W-:Y:S01]  /*16f80*/  IMAD R6, R203, UR5, R6 ;  /* 0x00000005cb067c24 */ /* 0x000fe2000f8e0206 */
[----:B------:R-:W-:Y:S01]  /*16f90*/  ULDC.64 UR4, c[0x0][0xb88] ;  /* 0x0002e20000047ab9 */ /* 0x000fe20000000a00 */
[----:B------:R-:W-:Y:S01]  /*16fa0*/  IMAD R50, R0, R51, RZ ;  /* 0x0000003300327224 */ /* 0x000fe200078e02ff */
[----:B------:R-:W-:Y:S02]  /*16fb0*/  SHF.R.S32.HI R3, RZ, 0x1f, R7 ;  /* 0x0000001fff037819 */ /* 0x000fe40000011407 */
[----:B------:R-:W-:Y:S01]  /*16fc0*/  IADD3.X R5, R9, R5, R6, P2, !PT ;  /* 0x0000000509057210 */ /* 0x000fe200017fe406 */
[----:B------:R-:W-:Y:S01]  /*16fd0*/  IMAD.X R9, RZ, RZ, R21, P0 ;  /* 0x000000ffff097224 */ /* 0x000fe200000e0615 */
[----:B------:R-:W-:Y:S01]  /*16fe0*/  LOP3.LUT R8, R11, 0x380, RZ, 0xc0, !PT ;  /* 0x000003800b087812 */ /* 0x000fe200078ec0ff */
[----:B------:R-:W-:Y:S01]  /*16ff0*/  IMAD R6, R3, UR4, RZ ;  /* 0x0000000403067c24 */ /* 0x000fe2000f8e02ff */
[----:B------:R-:W-:Y:S01]  /*17000*/  IADD3 R25, P2, R20, 0x3000, RZ ;  /* 0x0000300014197810 */ /* 0x000fe20007f5e0ff */
[----:B------:R-:W-:Y:S01]  /*17010*/  IMAD.WIDE.U32 R4, R7, UR4, R4 ;  /* 0x0000000407047c25 */ /* 0x000fe2000f8e0004 */
[----:B------:R-:W-:-:S02]  /*17020*/  SHF.R.U64 R8, R8, 0x3, RZ ;  /* 0x0000000308087819 */ /* 0x000fc400000012ff */
[----:B------:R-:W-:Y:S01]  /*17030*/  LOP3.LUT R24, R25, 0x380, RZ, 0xc0, !PT ;  /* 0x0000038019187812 */ /* 0x000fe200078ec0ff */
[----:B------:R-:W-:Y:S01]  /*17040*/  IMAD R3, R7, UR5, R6 ;  /* 0x0000000507037c24 */ /* 0x000fe2000f8e0206 */
[----:B------:R-:W-:Y:S01]  /*17050*/  ULDC.64 UR4, c[0x0][0xb50] ;  /* 0x0002d40000047ab9 */ /* 0x000fe20000000a00 */
[----:B------:R-:W-:Y:S01]  /*17060*/  LOP3.LUT R8, R8, R11, RZ, 0x3c, !PT ;  /* 0x0000000b08087212 */ /* 0x000fe200078e3cff */
[----:B------:R-:W-:Y:S01]  /*17070*/  IMAD R11, R206, 0x80, R232 ;  /* 0x00000080ce0b7824 */ /* 0x000fe200078e02e8 */
[----:B------:R-:W-:Y:S01]  /*17080*/  LEA R6, P4, R4, UR4, 0x2 ;  /* 0x0000000404067c11 */ /* 0x000fe2000f8810ff */
[----:B------:R-:W-:Y:S01]  /*17090*/  IMAD.IADD R3, R5, 0x1, R3 ;  /* 0x0000000105037824 */ /* 0x000fe200078e0203 */
[----:B------:R-:W-:Y:S02]  /*170a0*/  SHF.R.U64 R24, R24, 0x3, RZ ;  /* 0x0000000318187819 */ /* 0x000fe400000012ff */
[----:B------:R-:W-:Y:S01]  /*170b0*/  LOP3.LUT P0, RZ, R214, 0x3, RZ, 0xc0, !PT ;  /* 0x00000003d6ff7812 */ /* 0x000fe2000780c0ff */
[----:B------:R-:W-:Y:S01]  /*170c0*/  SHFL.IDX PT, R46, R6, RZ, 0x1c1f ;  /* 0x001c1fff062e7589 */ /* 0x000fe200000e0000 */
[----:B------:R-:W-:Y:S01]  /*170d0*/  LEA.HI.X R4, R4, UR5, R3, 0x2, P4 ;  /* 0x0000000504047c11 */ /* 0x000fe2000a0f1403 */
[C---:B------:R-:W-:Y:S01]  /*170e0*/  VIADD R3, R11.reuse, 0x8 ;  /* 0x000000080b037836 */ /* 0x040fe20000000000 */
[----:B------:R-:W-:Y:S01]  /*170f0*/  LOP3.LUT R24, R24, R25, RZ, 0x3c, !PT ;  /* 0x0000001918187212 */ /* 0x000fe200078e3cff */
[----:B------:R-:W-:Y:S01]  /*17100*/  SHFL.IDX PT, R48, R6, 0x1, 0x1c1f ;  /* 0x003c1f0006307f89 */ /* 0x000fe200000e0000 */
[----:B------:R-:W-:Y:S01]  /*17110*/  IMAD.X R25, RZ, RZ, R21, P2 ;  /* 0x000000ffff197224 */ /* 0x000fe200010e0615 */
[----:B------:R-:W-:Y:S01]  /*17120*/  ISETP.GE.OR P2, PT, R11, R50, P0 ;  /* 0x000000320b00720c */ /* 0x000fe20000746670 */
[----:B------:R-:W-:Y:S01]  /*17130*/  ULDC.64 UR4, c[0x0][0xaa0] ;  /* 0x0002a80000047ab9 */ /* 0x000fe20000000a00 */
[----:B------:R-:W2:Y:S01]  /*17140*/  SHFL.IDX PT, R47, R4, RZ, 0x1c1f ;  /* 0x001c1fff042f7589 */ /* 0x000ea200000e0000 */
[----:B------:R-:W-:-:S02]  /*17150*/  LOP3.LUT R12, R13, 0x380, RZ, 0xc0, !PT ;  /* 0x000003800d0c7812 */ /* 0x000fc400078ec0ff */
[----:B------:R-:W-:Y:S01]  /*17160*/  ISETP.GE.OR P0, PT, R3, R50, P0 ;  /* 0x000000320300720c */ /* 0x000fe20000706670 */
[----:B------:R-:W3:Y:S01]  /*17170*/  SHFL.IDX PT, R49, R4, 0x1, 0x1c1f ;  /* 0x003c1f0004317f89 */ /* 0x000ee200000e0000 */
[----:B------:R-:W-:Y:S02]  /*17180*/  SHF.R.U64 R12, R12, 0x3, RZ ;  /* 0x000000030c0c7819 */ /* 0x000fe400000012ff */
[----:B------:R-:W-:Y:S02]  /*17190*/  IADD3 R29, P6, R20, 0x4000, RZ ;  /* 0x00004000141d7810 */ /* 0x000fe40007fde0ff */
[----:B------:R-:W-:Y:S01]  /*171a0*/  LOP3.LUT R12, R12, R13, RZ, 0x3c, !PT ;  /* 0x0000000d0c0c7212 */ /* 0x000fe200078e3cff */
[----:B------:R-:W-:Y:S01]  /*171b0*/  IMAD.X R13, RZ, RZ, R21, P3 ;  /* 0x000000ffff0d7224 */ /* 0x000fe200018e0615 */
[C---:B------:R-:W-:Y:S02]  /*171c0*/  IADD3 R33, P5, R20.reuse, 0x5000, RZ ;  /* 0x0000500014217810 */ /* 0x040fe40007fbe0ff */
[----:B------:R-:W-:-:S02]  /*171d0*/  IADD3 R37, P4, R20, 0x6000, RZ ;  /* 0x0000600014257810 */ /* 0x000fc40007f9e0ff */
[C---:B------:R-:W-:Y:S02]  /*171e0*/  LOP3.LUT R7, R20.reuse, 0x380, RZ, 0xc0, !PT ;  /* 0x0000038014077812 */ /* 0x040fe400078ec0ff */
[----:B------:R-:W-:Y:S02]  /*171f0*/  IADD3 R5, P3, R20, 0x7000, RZ ;  /* 0x0000700014057810 */ /* 0x000fe40007f7e0ff */
[----:B------:R-:W-:Y:S02]  /*17200*/  LOP3.LUT R28, R29, 0x380, RZ, 0xc0, !PT ;  /* 0x000003801d1c7812 */ /* 0x000fe400078ec0ff */
[----:B------:R-:W-:Y:S01]  /*17210*/  LOP3.LUT R32, R33, 0x380, RZ, 0xc0, !PT ;  /* 0x0000038021207812 */ /* 0x000fe200078ec0ff */
[----:B--2---:R2:W-:Y:S01]  /*17220*/  @!P2 ST.E desc[UR40][R46.64], R88 ;  /* 0x000000582e00a985 */ /* 0x0045e2000c101928 */
[----:B------:R-:W-:Y:S01]  /*17230*/  LOP3.LUT R36, R37, 0x380, RZ, 0xc0, !PT ;  /* 0x0000038025247812 */ /* 0x000fe200078ec0ff */
[----:B------:R-:W-:Y:S01]  /*17240*/  IMAD R3, R45, UR4, RZ ;  /* 0x000000042d037c24 */ /* 0x000fe2000f8e02ff */
[----:B------:R-:W-:Y:S01]  /*17250*/  SHF.R.U64 R7, R7, 0x3, RZ ;  /* 0x0000000307077819 */ /* 0x000fe200000012ff */
[----:B---3--:R3:W-:Y:S01]  /*17260*/  @!P0 ST.E desc[UR40][R48.64], R89 ;  /* 0x0000005930008985 */ /* 0x0087e2000c101928 */
[----:B------:R-:W-:Y:S01]  /*17270*/  LOP3.LUT R0, R5, 0x380, RZ, 0xc0, !PT ;  /* 0x0000038005007812 */ /* 0x000fe200078ec0ff */
[----:B------:R-:W-:Y:S01]  /*17280*/  IMAD.X R41, RZ, RZ, R21, P3 ;  /* 0x000000ffff297224 */ /* 0x000fe200018e0615 */
[----:B------:R-:W-:-:S02]  /*17290*/  SHF.R.U64 R28, R28, 0x3, RZ ;  /* 0x000000031c1c7819 */ /* 0x000fc400000012ff */
[----:B------:R-:W-:Y:S02]  /*172a0*/  SHF.R.U64 R32, R32, 0x3, RZ ;  /* 0x0000000320207819 */ /* 0x000fe400000012ff */
[----:B------:R-:W-:Y:S01]  /*172b0*/  SHF.R.U64 R36, R36, 0x3, RZ ;  /* 0x0000000324247819 */ /* 0x000fe200000012ff */
[----:B--2---:R-:W2:Y:S01]  /*172c0*/  @P1 LDC R47, c[0x0][0xbec] ;  /* 0x0002fb00ff2f1b82 */ /* 0x004ea20000000800 */
[----:B------:R-:W-:Y:S01]  /*172d0*/  LOP3.LUT R20, R7, R20, RZ, 0x3c, !PT ;  /* 0x0000001407147212 */ /* 0x000fe200078e3cff */
[----:B------:R-:W-:Y:S01]  /*172e0*/  IMAD R3, R44, UR5, R3 ;  /* 0x000000052c037c24 */ /* 0x000fe2000f8e0203 */
[----:B------:R-:W-:Y:S01]  /*172f0*/  SHF.R.U64 R0, R0, 0x3, RZ ;  /* 0x0000000300007819 */ /* 0x000fe200000012ff */
[----:B------:R-:W5:Y:S01]  /*17300*/  LD.E.128 R8, desc[UR40][R8.64] ;  /* 0x0000002808087980 */ /* 0x000f62000c101d00 */
[----:B------:R-:W-:Y:S01]  /*17310*/  LOP3.LUT R28, R28, R29, RZ, 0x3c, !PT ;  /* 0x0000001d1c1c7212 */ /* 0x000fe200078e3cff */
[--C-:B------:R-:W-:Y:S01]  /*17320*/  IMAD.X R29, RZ, RZ, R21.reuse, P6 ;  /* 0x000000ffff1d7224 */ /* 0x100fe200030e0615 */
[----:B------:R-:W-:Y:S01]  /*17330*/  LOP3.LUT R32, R32, R33, RZ, 0x3c, !PT ;  /* 0x0000002120207212 */ /* 0x000fe200078e3cff */
[----:B---3--:R-:W3:Y:S01]  /*17340*/  @P1 LDC R49, c[0x0][0xbf0] ;  /* 0x0002fc00ff311b82 */ /* 0x008ee20000000800 */
[----:B------:R-:W-:Y:S01]  /*17350*/  LOP3.LUT R36, R36, R37, RZ, 0x3c, !PT ;  /* 0x0000002524247212 */ /* 0x000fe200078e3cff */
[--C-:B------:R-:W-:Y:S01]  /*17360*/  IMAD.X R33, RZ, RZ, R21.reuse, P5 ;  /* 0x000000ffff217224 */ /* 0x100fe200028e0615 */
[----:B------:R-:W-:Y:S01]  /*17370*/  LOP3.LUT R40, R0, R5, RZ, 0x3c, !PT ;  /* 0x0000000500287212 */ /* 0x000fe200078e3cff */
[----:B------:R-:W-:Y:S01]  /*17380*/  IMAD.X R37, RZ, RZ, R21, P4 ;  /* 0x000000ffff257224 */ /* 0x000fe200020e0615 */
[----:B------:R4:W5:Y:S04]  /*17390*/  LD.E.128 R4, desc[UR40][R20.64] ;  /* 0x0000002814047980 */ /* 0x000968000c101d00 */
[----:B------:R-:W5:Y:S04]  /*173a0*/  LD.E.128 R12, desc[UR40][R12.64] ;  /* 0x000000280c0c7980 */ /* 0x000f68000c101d00 */
[----:B------:R-:W5:Y:S01]  /*173b0*/  LD.E.128 R24, desc[UR40][R24.64] ;  /* 0x0000002818187980 */ /* 0x000f62000c101d00 */
[----:B----4-:R-:W-:Y:S01]  /*173c0*/  IMAD.WIDE.U32 R20, R44, UR4, RZ ;  /* 0x000000042c147c25 */ /* 0x010fe2000f8e00ff */
[----:B------:R-:W-:-:S02]  /*173d0*/  ULDC.64 UR4, c[0x0][0xae8] ;  /* 0x0002ba0000047ab9 */ /* 0x000fc40000000a00 */
[----:B------:R-:W5:Y:S01]  /*173e0*/  LD.E.128 R28, desc[UR40][R28.64] ;  /* 0x000000281c1c7980 */ /* 0x000f62000c101d00 */
[----:B------:R-:W-:Y:S02]  /*173f0*/  IMAD.IADD R21, R21, 0x1, R3 ;  /* 0x0000000115157824 */ /* 0x000fe400078e0203 */
[----:B------:R-:W-:Y:S01]  /*17400*/  IMAD R3, R199, 0x20, R207 ;  /* 0x00000020c7037824 */ /* 0x000fe200078e02cf */
[----:B------:R-:W5:Y:S01]  /*17410*/  LD.E.128 R32, desc[UR40][R32.64] ;  /* 0x0000002820207980 */ /* 0x000f62000c101d00 */
[----:B------:R-:W-:Y:S02]  /*17420*/  IMAD R45, R52, UR4, RZ ;  /* 0x00000004342d7c24 */ /* 0x000fe4000f8e02ff */
[----:B------:R-:W-:Y:S01]  /*17430*/  IMAD R46, R206, 0x80, R3 ;  /* 0x00000080ce2e7824 */ /* 0x000fe200078e0203 */
[----:B------:R-:W5:Y:S01]  /*17440*/  LD.E.128 R36, desc[UR40][R36.64] ;  /* 0x0000002824247980 */ /* 0x000f62000c101d00 */
[----:B------:R-:W-:Y:S02]  /*17450*/  IMAD R45, R200, UR5, R45 ;  /* 0x00000005c82d7c24 */ /* 0x000fe4000f8e022d */
[----:B--2---:R-:W-:Y:S01]  /*17460*/  @P1 IMAD.HI.U32 R0, R46, R47, RZ ;  /* 0x0000002f2e001227 */ /* 0x004fe200078e00ff */
[----:B------:R-:W5:Y:S03]  /*17470*/  LD.E.128 R40, desc[UR40][R40.64] ;  /* 0x0000002828287980 */ /* 0x000f66000c101d00 */
[----:B------:R-:W-:Y:S01]  /*17480*/  IMAD.WIDE.U32 R20, R200, UR4, R20 ;  /* 0x00000004c8147c25 */ /* 0x000fe2000f8e0014 */
[----:B------:R-:W-:Y:S01]  /*17490*/  ULDC.64 UR4, c[0x0][0xaf0] ;  /* 0x0002bc0000047ab9 */ /* 0x000fe20000000a00 */
[----:B------:R-:W-:Y:S01]  /*174a0*/  @!PT LDS RZ, [RZ] ;  /* 0x00000000fffff984 */ /* 0x000fe20000000800 */
[----:B------:R-:W-:Y:S01]  /*174b0*/  @!PT LDS RZ, [RZ] ;  /* 0x00000000fffff984 */ /* 0x000fe20000000800 */
[----:B------:R-:W-:Y:S01]  /*174c0*/  @!PT LDS RZ, [RZ] ;  /* 0x00000000fffff984 */ /* 0x000fe20000000800 */
[----:B------:R-:W-:Y:S01]  /*174d0*/  @!PT LDS RZ, [RZ] ;  /* 0x00000000fffff984 */ /* 0x000fe20000000800 */
[----:B------:R2:W-:Y:S06]  /*174e0*/  MEMBAR.ALL.CTA ;  /* 0x0000000000007992 */ /* 0x0005ec0000008000 */
[----:B--2---:R-:W2:Y:S01]  /*174f0*/  FENCE.VIEW.ASYNC.S ;  /* 0x00000000000073c6 */ /* 0x004ea20000000000 */
[----:B------:R-:W-:Y:S01]  /*17500*/  IMAD.MOV.U32 R3, RZ, RZ, R46 ;  /* 0x000000ffff037224 */ /* 0x000fe200078e002e */
[----:B---3--:R-:W-:Y:S01]  /*17510*/  @P1 SHF.R.U32.HI R3, RZ, R49, R0 ;  /* 0x00000031ff031219 */ /* 0x008fe20000011600 */
[----:B------:R-:W-:-:S02]  /*17520*/  IMAD.IADD R21, R21, 0x1, R45 ;  /* 0x0000000115157824 */ /* 0x000fc400078e022d */
[----:B------:R-:W-:Y:S01]  /*17530*/  IMAD R44, R208, UR4, RZ ;  /* 0x00000004d02c7c24 */ /* 0x000fe2000f8e02ff */
[----:B------:R-:W-:Y:S01]  /*17540*/  SHF.R.S32.HI R0, RZ, 0x1f, R3 ;  /* 0x0000001fff007819 */ /* 0x000fe20000011403 */
[----:B------:R-:W-:-:S04]  /*17550*/  IMAD.WIDE.U32 R20, R203, UR4, R20 ;  /* 0x00000004cb147c25 */ /* 0x000fc8000f8e0014 */
[----:B------:R-:W-:Y:S01]  /*17560*/  IMAD R45, R203, UR5, R44 ;  /* 0x00000005cb2d7c24 */ /* 0x000fe2000f8e022c */
[----:B------:R-:W-:Y:S01]  /*17570*/  ULDC.64 UR4, c[0x0][0xae0] ;  /* 0x0002b80000047ab9 */ /* 0x000fe20000000a00 */
[----:B------:R-:W-:Y:S02]  /*17580*/  IMAD.MOV R44, RZ, RZ, -R3 ;  /* 0x000000ffff2c7224 */ /* 0x000fe400078e0a03 */
[----:B------:R-:W-:Y:S02]  /*17590*/  IMAD.IADD R21, R21, 0x1, R45 ;  /* 0x0000000115157824 */ /* 0x000fe400078e022d */
[----:B------:R-:W-:Y:S02]  /*175a0*/  IMAD R0, R0, UR4, RZ ;  /* 0x0000000400007c24 */ /* 0x000fe4000f8e02ff */
[----:B------:R-:W-:Y:S02]  /*175b0*/  IMAD R45, R51, R44, R46 ;  /* 0x0000002c332d7224 */ /* 0x000fe400078e022e */
[----:B------:R-:W-:-:S02]  /*175c0*/  IMAD R47, R3, UR5, R0 ;  /* 0x00000005032f7c24 */ /* 0x000fc4000f8e0200 */
[----:B------:R-:W-:Y:S01]  /*175d0*/  IMAD.WIDE.U32 R20, R3, UR4, R20 ;  /* 0x0000000403147c25 */ /* 0x000fe2000f8e0014 */
[----:B------:R-:W-:Y:S01]  /*175e0*/  SHF.R.S32.HI R0, RZ, 0x1f, R45 ;  /* 0x0000001fff007819 */ /* 0x000fe2000001142d */
[----:B------:R-:W-:Y:S02]  /*175f0*/  ULDC.64 UR4, c[0x0][0xad8] ;  /* 0x0002b60000047ab9 */ /* 0x000fe40000000a00 */
[----:B------:R-:W-:Y:S02]  /*17600*/  IMAD R49, R206, 0x80, R207 ;  /* 0x00000080ce317824 */ /* 0x000fe400078e02cf */
[----:B------:R-:W-:Y:S02]  /*17610*/  IMAD.IADD R21, R21, 0x1, R47 ;  /* 0x0000000115157824 */ /* 0x000fe400078e022f */
[----:B------:R-:W-:Y:S02]  /*17620*/  IMAD R44, R0, UR4, RZ ;  /* 0x00000004002c7c24 */ /* 0x000fe4000f8e02ff */
[----:B------:R-:W-:-:S02]  /*17630*/  VIADD R0, R49, 0x20 ;  /* 0x0000002031007836 */ /* 0x000fc40000000000 */
[C---:B------:R-:W-:Y:S02]  /*17640*/  IMAD R47, R45.reuse, UR5, R44 ;  /* 0x000000052d2f7c24 */ /* 0x040fe4000f8e022c */
[----:B------:R-:W-:Y:S01]  /*17650*/  IMAD.WIDE.U32 R20, R45, UR4, R20 ;  /* 0x000000042d147c25 */ /* 0x000fe2000f8e0014 */
[-C--:B------:R-:W-:Y:S01]  /*17660*/  ISETP.GE.AND P0, PT, R0, R50.reuse, PT ;  /* 0x000000320000720c */ /* 0x080fe20003f06270 */
[----:B------:R-:W-:Y:S01]  /*17670*/  ULDC.64 UR4, c[0x0][0xa80] ;  /* 0x0002a00000047ab9 */ /* 0x000fe20000000a00 */
[C---:B------:R-:W-:Y:S01]  /*17680*/  ISETP.GE.AND P2, PT, R49.reuse, R50, PT ;  /* 0x000000323100720c */ /* 0x040fe20003f46270 */
[----:B------:R-:W-:Y:S02]  /*17690*/  VIADD R0, R2, 0x34820 ;  /* 0x0003482002007836 */ /* 0x000fe40000000000 */
[----:B------:R-:W-:Y:S01]  /*176a0*/  VIADD R3, R49, 0x40 ;  /* 0x0000004031037836 */ /* 0x000fe20000000000 */
[----:B------:R-:W-:Y:S01]  /*176b0*/  LEA R46, P3, R20, UR4, 0x1 ;  /* 0x00000004142e7c11 */ /* 0x000fe2000f8608ff */
[----:B------:R-:W-:Y:S01]  /*176c0*/  IMAD.IADD R21, R21, 0x1, R47 ;  /* 0x0000000115157824 */ /* 0x000fe200078e022f */
[----:B------:R-:W-:-:S02]  /*176d0*/  PRMT R0, RZ, 0x654, R0 ;  /* 0x00000654ff007816 */ /* 0x000fc40000000000 */
[----:B------:R-:W-:Y:S02]  /*176e0*/  ISETP.GE.AND P1, PT, R3, R50, PT ;  /* 0x000000320300720c */ /* 0x000fe40003f26270 */
[----:B------:R-:W-:Y:S01]  /*176f0*/  LEA.HI.X R3, R20, UR5, R21, 0x1, P3 ;  /* 0x0000000514037c11 */ /* 0x000fe200098f0c15 */
[----:B--2---:R2:W-:Y:S01]  /*17700*/  SYNCS.ARRIVE.TRANS64.RED.A1T0 RZ, [R0+URZ], RZ ;  /* 0x000000ff00ff79a7 */ /* 0x0045e2000810043f */
[----:B------:R3:W4:Y:S01]  /*17710*/  SHFL.IDX PT, R44, R46, RZ, 0x181f ;  /* 0x00181fff2e2c7589 */ /* 0x00072200000e0000 */
[----:B------:R-:W-:Y:S03]  /*17720*/  BSSY B1, `(.L_x_801) ;  /* 0x000000c000017945 */ /* 0x000fe60003800000 */
[----:B--2---:R3:W2:Y:S01]  /*17730*/  SHFL.IDX PT, R0, R3, RZ, 0x181f ;  /* 0x00181fff03007589 */ /* 0x0046a200000e0000 */
[----:B------:R-:W-:Y:S05]  /*17740*/  @P2 BRA `(.L_x_802) ;  /* 0x0000000000242947 */ /* 0x000fea0003800000 */
[----:B------:R-:W-:Y:S02]  /*17750*/  ULDC UR4, c[0x0][0xac8] ;  /* 0x0002b20000047ab9 */ /* 0x000fe40000000800 */
[----:B------:R-:W-:Y:S02]  /*17760*/  ISETP.GE.AND P2, PT, R197, UR4, PT ;  /* 0x00000004c5007c0c */ /* 0x000fe4000bf46270 */
[----:B------:R-:W-:-:S11]  /*17770*/  ISETP.GE.AND P3, PT, R198, UR4, PT ;  /* 0x00000004c6007c0c */ /* 0x000fd6000bf66270 */
[CC--:B----4-:R-:W-:Y:S02]  /*17780*/  @!P2 LEA R20, P4, R197.reuse, R44.reuse, 0x1 ;  /* 0x0000002cc514a211 */ /* 0x0d0fe400078808ff */
[C---:B------:R-:W-:Y:S02]  /*17790*/  @!P3 LEA R44, P5, R198.reuse, R44, 0x1 ;  /* 0x0000002cc62cb211 */ /* 0x040fe400078a08ff */
[-C--:B--2---:R-:W-:Y:S02]  /*177a0*/  @!P2 LEA.HI.X R21, R197, R0.reuse, R237, 0x1, P4 ;  /* 0x00000000c515a211 */ /* 0x084fe400020f0ced */
[----:B------:R-:W-:-:S03]  /*177b0*/  @!P3 LEA.HI.X R45, R198, R0, R236, 0x1, P5 ;  /* 0x00000000c62db211 */ /* 0x000fc600028f0cec */
[----:B-----5:R2:W-:Y:S04]  /*177c0*/  @!P2 ST.E.128 desc[UR40][R20.64], R4 ;  /* 0x000000041400a985 */ /* 0x0205e8000c101d28 */
[----:B------:R2:W-:Y:S02]  /*177d0*/  @!P3 ST.E.128 desc[UR40][R44.64], R28 ;  /* 0x0000001c2c00b985 */ /* 0x0005e4000c101d28 */
.L_x_802:
[----:B------:R-:W-:Y:S05]  /*177e0*/  BSYNC B1 ;  /* 0x0000000000017941 */ /* 0x000fea0003800000 */
.L_x_801:
[----:B--2---:R2:W0:Y:S01]  /*177f0*/  SHFL.IDX PT, R0, R3, 0x1, 0x181f ;  /* 0x00381f0003007f89 */ /* 0x00442200000e0000 */
[----:B------:R-:W-:Y:S03]  /*17800*/  BSSY B1, `(.L_x_803) ;  /* 0x000000c000017945 */ /* 0x000fe60003800000 */
[----:B-----5:R2:W0:Y:S01]  /*17810*/  SHFL.IDX PT, R6, R46, 0x1, 0x181f ;  /* 0x00381f002e067f89 */ /* 0x02042200000e0000 */
[----:B------:R-:W-:Y:S05]  /*17820*/  @P0 BRA `(.L_x_804) ;  /* 0x0000000000240947 */ /* 0x000fea0003800000 */
[----:B------:R-:W-:Y:S02]  /*17830*/  ULDC UR4, c[0x0][0xac8] ;  /* 0x0002b20000047ab9 */ /* 0x000fe40000000800 */
[----:B------:R-:W-:Y:S02]  /*17840*/  ISETP.GE.AND P3, PT, R197, UR4, PT ;  /* 0x00000004c5007c0c */ /* 0x000fe4000bf66270 */
[----:B------:R-:W-:-:S11]  /*17850*/  ISETP.GE.AND P4, PT, R198, UR4, PT ;  /* 0x00000004c6007c0c */ /* 0x000fd6000bf86270 */
[CC--:B0-----:R-:W-:Y:S02]  /*17860*/  @!P3 LEA R4, P0, R197.reuse, R6.reuse, 0x1 ;  /* 0x00000006c504b211 */ /* 0x0c1fe400078008ff */
[C---:B------:R-:W-:Y:S02]  /*17870*/  @!P4 LEA R6, P2, R198.reuse, R6, 0x1 ;  /* 0x00000006c606c211 */ /* 0x040fe400078408ff */
[-C--:B------:R-:W-:Y:S02]  /*17880*/  @!P3 LEA.HI.X R5, R197, R0.reuse, R237, 0x1, P0 ;  /* 0x00000000c505b211 */ /* 0x080fe400000f0ced */
[----:B------:R-:W-:-:S03]  /*17890*/  @!P4 LEA.HI.X R7, R198, R0, R236, 0x1, P2 ;  /* 0x00000000c607c211 */ /* 0x000fc600010f0cec */
[----:B------:R0:W-:Y:S04]  /*178a0*/  @!P3 ST.E.128 desc[UR40][R4.64], R8 ;  /* 0x000000080400b985 */ /* 0x0001e8000c101d28 */
[----:B------:R0:W-:Y:S02]  /*178b0*/  @!P4 ST.E.128 desc[UR40][R6.64], R32 ;  /* 0x000000200600c985 */ /* 0x0001e4000c101d28 */
.L_x_804:
[----:B------:R-:W-:Y:S05]  /*178c0*/  BSYNC B1 ;  /* 0x0000000000017941 */ /* 0x000fea0003800000 */
.L_x_803:
[----:B0-----:R0:W0:Y:S01]  /*178d0*/  SHFL.IDX PT, R0, R3, 0x2, 0x181f ;  /* 0x00581f0003007f89 */ /* 0x00102200000e0000 */
[----:B------:R-:W-:Y:S03]  /*178e0*/  BSSY B1, `(.L_x_805) ;  /* 0x000000c000017945 */ /* 0x000fe60003800000 */
[----:B------:R0:W0:Y:S01]  /*178f0*/  SHFL.IDX PT, R6, R46, 0x2, 0x181f ;  /* 0x00581f002e067f89 */ /* 0x00002200000e0000 */
        /* <DEDUP_REMOVED lines=10> */
.L_x_806:
[----:B------:R-:W-:Y:S05]  /*179a0*/  BSYNC B1 ;  /* 0x0000000000017941 */ /* 0x000fea0003800000 */
.L_x_805:
[----:B0-----:R-:W-:Y:S01]  /*179b0*/  VIADD R0, R49, 0x60 ;  /* 0x0000006031007836 */ /* 0x001fe20000000000 */
[----:B--23--:R-:W0:Y:S04]  /*179c0*/  SHFL.IDX PT, R3, R3, 0x3, 0x181f ;  /* 0x00781f0003037f89 */ /* 0x00ce2800000e0000 */
[----:B------:R-:W-:Y:S01]  /*179d0*/  ISETP.GE.AND P0, PT, R0, R50, PT ;  /* 0x000000320000720c */ /* 0x000fe20003f06270 */
[----:B------:R-:W2:-:S12]  /*179e0*/  SHFL.IDX PT, R46, R46, 0x3, 0x181f ;  /* 0x00781f002e2e7f89 */ /* 0x000e9800000e0000 */
[----:B------:R-:W-:Y:S05]  /*179f0*/  @P0 BRA `(.L_x_807) ;  /* 0x0000000800e40947 */ /* 0x000fea0003800000 */
[----:B------:R-:W-:Y:S02]  /*17a00*/  ULDC UR4, c[0x0][0xac8] ;  /* 0x0002b20000047ab9 */ /* 0x000fe40000000800 */
[----:B------:R-:W-:-:S13]  /*17a10*/  ISETP.GE.AND P1, PT, R197, UR4, PT ;  /* 0x00000004c5007c0c */ /* 0x000fda000bf26270 */
[----:B--2---:R-:W-:-:S04]  /*17a20*/  @!P1 LEA R4, P0, R197, R46, 0x1 ;  /* 0x0000002ec5049211 */ /* 0x004fc800078008ff */
[----:B0-----:R-:W-:Y:S02]  /*17a30*/  @!P1 LEA.HI.X R5, R197, R3, R237, 0x1, P0 ;  /* 0x00000003c5059211 */ /* 0x001fe400000f0ced */
[----:B------:R-:W-:-:S03]  /*17a40*/  ISETP.GE.AND P0, PT, R198, UR4, PT ;  /* 0x00000004c6007c0c */ /* 0x000fc6000bf06270 */
[----:B------:R3:W-:Y:S10]  /*17a50*/  @!P1 ST.E.128 desc[UR40][R4.64], R24 ;  /* 0x0000001804009985 */ /* 0x0007f4000c101d28 */
[----:B------:R-:W-:Y:S05]  /*17a60*/  @P0 BRA `(.L_x_807) ;  /* 0x0000000800c80947 */ /* 0x000fea0003800000 */
[----:B---3--:R-:W-:-:S04]  /*17a70*/  LEA R4, P0, R198, R46, 0x1 ;  /* 0x0000002ec6047211 */ /* 0x008fc800078008ff */
[----:B------:R-:W-:-:S05]  /*17a80*/  LEA.HI.X R5, R198, R3, R236, 0x1, P0 ;  /* 0x00000003c6057211 */ /* 0x000fca00000f0cec */
[----:B------:R0:W-:Y:S01]  /*17a90*/  ST.E.128 desc[UR40][R4.64], R40 ;  /* 0x0000002804007985 */ /* 0x0001e2000c101d28 */
[----:B------:R-:W-:Y:S05]  /*17aa0*/  BRA `(.L_x_807) ;  /* 0x0000000800b87947 */ /* 0x000fea0003800000 */
.L_x_799:
[----:B------:R-:W-:Y:S01]  /*17ab0*/  ULDC.64 UR4, c[0x0][0xc00] ;  /* 0x0003000000047ab9 */ /* 0x000fe20000000a00 */
[----:B------:R-:W-:Y:S01]  /*17ac0*/  IMAD.MOV.U32 R3, RZ, RZ, RZ ;  /* 0x000000ffff037224 */ /* 0x000fe200078e00ff */
[----:B------:R-:W-:Y:S01]  /*17ad0*/  ISETP.NE.U32.AND P0, PT, RZ, UR4, PT ;  /* 0x00000004ff007c0c */ /* 0x000fe2000bf05070 */
[----:B------:R-:W2:Y:S01]  /*17ae0*/  LDC R21, c[0x0][0xbe8] ;  /* 0x0002fa00ff157b82 */ /* 0x000ea20000000800 */
[----:B------:R-:W-:Y:S02]  /*17af0*/  IADD3 R4, P1, R201, UR4, RZ ;  /* 0x00000004c9047c10 */ /* 0x000fe4000ff3e0ff */
[----:B------:R-:W-:Y:S02]  /*17b00*/  ISETP.NE.AND.EX P0, PT, RZ, UR5, PT, P0 ;  /* 0x00000005ff007c0c */ /* 0x000fe4000bf05300 */
[----:B------:R-:W-:Y:S01]  /*17b10*/  IADD3.X R5, R202, UR5, RZ, P1, !PT ;  /* 0x00000005ca057c10 */ /* 0x000fe20008ffe4ff */
[----:B------:R-:W-:Y:S02]  /*17b20*/  ULDC.64 UR4, c[0x0][0xc08] ;  /* 0x0003020000047ab9 */ /* 0x000fe40000000a00 */
[----:B------:R-:W-:-:S04]  /*17b30*/  ISETP.NE.U32.AND P1, PT, RZ, UR4, PT ;  /* 0x00000004ff007c0c */ /* 0x000fc8000bf25070 */
[----:B------:R-:W-:-:S04]  /*17b40*/  ISETP.NE.AND.EX P1, PT, RZ, UR5, PT, P1 ;  /* 0x00000005ff007c0c */ /* 0x000fc8000bf25310 */
[----:B------:R3:W5:Y:S09]  /*17b50*/  @P0 LDG.E R3, desc[UR40][R4.64] ;  /* 0x0000002804030981 */ /* 0x000772000c1e1900 */
[----:B------:R-:W-:Y:S01]  /*17b60*/  @P1 IADD3 R6, P2, R201, UR4, RZ ;  /* 0x00000004c9061c10 */ /* 0x000fe2000ff5e0ff */
[----:B------:R-:W-:-:S02]  /*17b70*/  ULDC UR4, c[0x0][0xa88] ;  /* 0x0002a20000047ab9 */ /* 0x000fc40000000800 */
[----:B------:R-:W-:Y:S01]  /*17b80*/  IMAD.U32 R0, RZ, RZ, UR4 ;  /* 0x00000004ff007e24 */ /* 0x000fe2000f8e00ff */
[----:B------:R-:W-:-:S05]  /*17b90*/  @P1 IADD3.X R7, R202, UR5, RZ, P2, !PT ;  /* 0x00000005ca071c10 */ /* 0x000fca00097fe4ff */
[----:B------:R3:W5:Y:S01]  /*17ba0*/  @P1 LDG.E R0, desc[UR40][R6.64] ;  /* 0x0000002806001981 */ /* 0x000762000c1e1900 */
[----:B--2---:R-:W-:Y:S01]  /*17bb0*/  ISETP.NE.AND P2, PT, R21, 0x1, PT ;  /* 0x000000011500780c */ /* 0x004fe20003f45270 */
[----:B------:R-:W2:-:S12]  /*17bc0*/  S2R R8, SR_TID.X ;  /* 0x0000000000087919 */ /* 0x000e980000002100 */
[----:B------:R-:W4:Y:S08]  /*17bd0*/  @P2 LDC R14, c[0x0][0xbec] ;  /* 0x0002fb00ff0e2b82 */ /* 0x000f300000000800 */
[----:B------:R-:W0:Y:S01]  /*17be0*/  @P2 LDC R25, c[0x0][0xbf0] ;  /* 0x0002fc00ff192b82 */ /* 0x000e220000000800 */
[----:B--2---:R-:W-:-:S05]  /*17bf0*/  VIADD R8, R8, 0xffffff80 ;  /* 0xffffff8008087836 */ /* 0x004fca0000000000 */
[----:B------:R-:W-:Y:S01]  /*17c00*/  ISETP.GE.AND P3, PT, R8, 0x80, PT ;  /* 0x000000800800780c */ /* 0x000fe20003f66270 */
[----:B---3--:R-:W-:-:S12]  /*17c10*/  @P1 BRA `(.L_x_808) ;  /* 0x0000000000101947 */ /* 0x008fd80003800000 */
[----:B------:R-:W-:Y:S05]  /*17c20*/  @!P0 BRA `(.L_x_808) ;  /* 0x00000000000c8947 */ /* 0x000fea0003800000 */
[----:B------:R-:W2:Y:S04]  /*17c30*/  LDG.E R7, desc[UR40][R4.64] ;  /* 0x0000002804077981 */ /* 0x000ea8000c1e1900 */
[----:B-----5:R-:W2:Y:S02]  /*17c40*/  LDG.E R0, desc[UR40][R4.64+0x4] ;  /* 0x0000042804007981 */ /* 0x020ea4000c1e1900 */
[----:B--2---:R-:W-:-:S07]  /*17c50*/  IMAD.IADD R0, R0, 0x1, -R7 ;  /* 0x0000000100007824 */ /* 0x004fce00078e0a07 */
.L_x_808:
[----:B------:R-:W-:Y:S01]  /*17c60*/  BSSY B1, `(.L_x_809) ;  /* 0x000002e000017945 */ /* 0x000fe20003800000 */
[----:B------:R-:W-:Y:S02]  /*17c70*/  SHF.R.S32.HI R12, RZ, 0x1f, R200 ;  /* 0x0000001fff0c7819 */ /* 0x000fe400000114c8 */
[----:B------:R-:W-:Y:S02]  /*17c80*/  SEL R203, R203, RZ, !P0 ;  /* 0x000000ffcbcb7207 */ /* 0x000fe40004000000 */
[----:B------:R-:W-:Y:S02]  /*17c90*/  SEL R208, R208, RZ, !P0 ;  /* 0x000000ffd0d07207 */ /* 0x000fe40004000000 */
[----:B-----5:R-:W-:Y:S01]  /*17ca0*/  SHF.R.S32.HI R10, RZ, 0x1f, R3 ;  /* 0x0000001fff0a7819 */ /* 0x020fe20000011403 */
[----:B------:R-:W-:Y:S06]  /*17cb0*/  @P3 BRA `(.L_x_810) ;  /* 0x0000000000a03947 */ /* 0x000fec0003800000 */
[----:B------:R-:W2:Y:S01]  /*17cc0*/  S2R R5, SR_TID.X ;  /* 0x0000000000057919 */ /* 0x000ea20000002100 */
[----:B------:R-:W3:Y:S01]  /*17cd0*/  LDC R11, c[0x0][0xbe8] ;  /* 0x0002fa00ff0b7b82 */ /* 0x000ee20000000800 */
[----:B--2---:R-:W-:Y:S02]  /*17ce0*/  IMAD R4, R206, 0x80, R5 ;  /* 0x00000080ce047824 */ /* 0x004fe400078e0205 */
[----:B---3--:R-:W-:Y:S02]  /*17cf0*/  IMAD R5, R0, R11, RZ ;  /* 0x0000000b00057224 */ /* 0x008fe400078e02ff */
[----:B------:R-:W-:-:S05]  /*17d00*/  VIADD R8, R4, 0xffffff80 ;  /* 0xffffff8004087836 */ /* 0x000fca0000000000 */
[----:B------:R-:W-:-:S13]  /*17d10*/  ISETP.GE.AND P0, PT, R8, R5, PT ;  /* 0x000000050800720c */ /* 0x000fda0003f06270 */
[----:B------:R-:W-:Y:S05]  /*17d20*/  @P0 BRA `(.L_x_810) ;  /* 0x0000000000840947 */ /* 0x000fea0003800000 */
[----:B------:R-:W-:Y:S01]  /*17d30*/  ISETP.NE.AND P0, PT, R11, 0x1, PT ;  /* 0x000000010b00780c */ /* 0x000fe20003f05270 */
[----:B------:R-:W-:Y:S01]  /*17d40*/  ULDC.64 UR4, c[0x0][0xb90] ;  /* 0x0002e40000047ab9 */ /* 0x000fe20000000a00 */
[----:B------:R-:W-:Y:S02]  /*17d50*/  IMAD.MOV.U32 R4, RZ, RZ, R3 ;  /* 0x000000ffff047224 */ /* 0x000fe400078e0003 */
[----:B------:R-:W-:Y:S02]  /*17d60*/  IMAD R9, R12, UR4, RZ ;  /* 0x000000040c097c24 */ /* 0x000fe4000f8e02ff */
[----:B------:R-:W-:Y:S02]  /*17d70*/  IMAD.MOV.U32 R5, RZ, RZ, R10 ;  /* 0x000000ffff057224 */ /* 0x000fe400078e000a */
[----:B------:R-:W-:Y:S02]  /*17d80*/  IMAD.MOV.U32 R7, RZ, RZ, R8 ;  /* 0x000000ffff077224 */ /* 0x000fe400078e0008 */
[----:B------:R-:W-:-:S03]  /*17d90*/  IMAD.WIDE.U32 R4, R200, UR4, R4 ;  /* 0x00000004c8047c25 */ /* 0x000fc6000f8e0004 */
[----:B------:R-:W2:Y:S01]  /*17da0*/  @P0 LDC R13, c[0x0][0xbec] ;  /* 0x0002fb00ff0d0b82 */ /* 0x000ea20000000800 */
[----:B------:R-:W-:Y:S01]  /*17db0*/  IMAD R9, R200, UR5, R9 ;  /* 0x00000005c8097c24 */ /* 0x000fe2000f8e0209 */
[----:B------:R-:W-:-:S03]  /*17dc0*/  ULDC.64 UR4, c[0x0][0xb98] ;  /* 0x0002e60000047ab9 */ /* 0x000fc60000000a00 */
[----:B------:R-:W-:-:S03]  /*17dd0*/  IMAD.IADD R5, R5, 0x1, R9 ;  /* 0x0000000105057824 */ /* 0x000fc600078e0209 */
[----:B------:R-:W3:Y:S01]  /*17de0*/  @P0 LDC R15, c[0x0][0xbf0] ;  /* 0x0002fc00ff0f0b82 */ /* 0x000ee20000000800 */
[----:B------:R-:W-:-:S04]  /*17df0*/  IMAD.WIDE.U32 R4, R203, UR4, R4 ;  /* 0x00000004cb047c25 */ /* 0x000fc8000f8e0004 */
[----:B--2---:R-:W-:-:S05]  /*17e00*/  @P0 IMAD.HI.U32 R6, R8, R13, RZ ;  /* 0x0000000d08060227 */ /* 0x004fca00078e00ff */
[----:B---3--:R-:W-:Y:S01]  /*17e10*/  @P0 SHF.R.U32.HI R7, RZ, R15, R6 ;  /* 0x0000000fff070219 */ /* 0x008fe20000011606 */
[----:B------:R-:W-:-:S03]  /*17e20*/  IMAD R6, R208, UR4, RZ ;  /* 0x00000004d0067c24 */ /* 0x000fc6000f8e02ff */
[----:B------:R-:W-:Y:S01]  /*17e30*/  IADD3 R4, P0, R7, R4, RZ ;  /* 0x0000000407047210 */ /* 0x000fe20007f1e0ff */
[----:B------:R-:W-:-:S04]  /*17e40*/  IMAD.MOV R9, RZ, RZ, -R7 ;  /* 0x000000ffff097224 */ /* 0x000fc800078e0a07 */
[----:B------:R-:W-:Y:S01]  /*17e50*/  IMAD R9, R11, R9, R8 ;  /* 0x000000090b097224 */ /* 0x000fe200078e0208 */
[----:B------:R-:W-:Y:S01]  /*17e60*/  SHF.R.S32.HI R11, RZ, 0x1f, R7 ;  /* 0x0000001fff0b7819 */ /* 0x000fe20000011407 */
[----:B------:R-:W-:Y:S01]  /*17e70*/  IMAD R8, R203, UR5, R6 ;  /* 0x00000005cb087c24 */ /* 0x000fe2000f8e0206 */
[----:B------:R-:W-:Y:S02]  /*17e80*/  ULDC.64 UR4, c[0x0][0xb88] ;  /* 0x0002e20000047ab9 */ /* 0x000fe40000000a00 */
[----:B------:R-:W-:Y:S02]  /*17e90*/  SHF.R.S32.HI R6, RZ, 0x1f, R9 ;  /* 0x0000001fff067819 */ /* 0x000fe40000011409 */
[----:B------:R-:W-:-:S03]  /*17ea0*/  IADD3.X R5, R11, R5, R8, P0, !PT ;  /* 0x000000050b057210 */ /* 0x000fc600007fe408 */
[----:B------:R-:W-:Y:S02]  /*17eb0*/  IMAD R6, R6, UR4, RZ ;  /* 0x0000000406067c24 */ /* 0x000fe4000f8e02ff */
[----:B------:R-:W-:-:S04]  /*17ec0*/  IMAD.WIDE.U32 R4, R9, UR4, R4 ;  /* 0x0000000409047c25 */ /* 0x000fc8000f8e0004 */
[----:B------:R-:W-:Y:S01]  /*17ed0*/  IMAD R7, R9, UR5, R6 ;  /* 0x0000000509077c24 */ /* 0x000fe2000f8e0206 */
[----:B------:R-:W-:Y:S02]  /*17ee0*/  ULDC.64 UR4, c[0x0][0xb50] ;  /* 0x0002d40000047ab9 */ /* 0x000fe40000000a00 */
[----:B------:R-:W-:Y:S01]  /*17ef0*/  LEA R6, P0, R4, UR4, 0x2 ;  /* 0x0000000404067c11 */ /* 0x000fe2000f8010ff */
[----:B------:R-:W-:-:S05]  /*17f00*/  IMAD.IADD R5, R5, 0x1, R7 ;  /* 0x0000000105057824 */ /* 0x000fca00078e0207 */
[----:B------:R-:W-:Y:S01]  /*17f10*/  LEA.HI.X R7, R4, UR5, R5, 0x2, P0 ;  /* 0x0000000504077c11 */ /* 0x000fe200080f1405 */
[----:B------:R-:W-:-:S05]  /*17f20*/  IMAD.MOV.U32 R5, RZ, RZ, -0x800000 ;  /* 0xff800000ff057424 */ /* 0x000fca00078e00ff */
[----:B------:R2:W-:Y:S02]  /*17f30*/  STG.E desc[UR40][R6.64], R5 ;  /* 0x0000000506007986 */ /* 0x0005e4000c101928 */
.L_x_810:
[----:B------:R-:W-:Y:S05]  /*17f40*/  BSYNC B1 ;  /* 0x0000000000017941 */ /* 0x000fea0003800000 */
.L_x_809:
[----:B------:R-:W-:Y:S01]  /*17f50*/  ULDC.64 UR4, c[0x0][0xaa0] ;  /* 0x0002a80000047ab9 */ /* 0x000fe20000000a00 */
[----:B------:R-:W-:Y:S01]  /*17f60*/  BSSY B1, `(.L_x_811) ;  /* 0x0000038000017945 */ /* 0x000fe20003800000 */
[----:B------:R-:W-:-:S04]  /*17f70*/  IMAD R4, R10, UR4, RZ ;  /* 0x000000040a047c24 */ /* 0x000fc8000f8e02ff */
[C---:B--2---:R-:W-:Y:S02]  /*17f80*/  IMAD R7, R3.reuse, UR5, R4 ;  /* 0x0000000503077c24 */ /* 0x044fe4000f8e0204 */
[----:B------:R-:W-:Y:S01]  /*17f90*/  IMAD.WIDE.U32 R4, R3, UR4, RZ ;  /* 0x0000000403047c25 */ /* 0x000fe2000f8e00ff */
[----:B------:R-:W-:-:S03]  /*17fa0*/  ULDC.64 UR4, c[0x0][0xae8] ;  /* 0x0002ba0000047ab9 */ /* 0x000fc60000000a00 */
[----:B------:R-:W-:Y:S02]  /*17fb0*/  IMAD R3, R199, 0x20, R207 ;  /* 0x00000020c7037824 */ /* 0x000fe400078e02cf */
[----:B------:R-:W-:Y:S02]  /*17fc0*/  IMAD.IADD R5, R5, 0x1, R7 ;  /* 0x0000000105057824 */ /* 0x000fe400078e0207 */
[----:B------:R-:W-:Y:S02]  /*17fd0*/  IMAD R9, R206, 0x80, R3 ;  /* 0x00000080ce097824 */ /* 0x000fe400078e0203 */
[----:B------:R-:W-:Y:S02]  /*17fe0*/  IMAD R7, R12, UR4, RZ ;  /* 0x000000040c077c24 */ /* 0x000fe4000f8e02ff */
[----:B----4-:R-:W-:-:S04]  /*17ff0*/  @P2 IMAD.HI.U32 R6, R9, R14, RZ ;  /* 0x0000000e09062227 */ /* 0x010fc800078e00ff */
[C---:B------:R-:W-:Y:S02]  /*18000*/  IMAD R7, R200.reuse, UR5, R7 ;  /* 0x00000005c8077c24 */ /* 0x040fe4000f8e0207 */
[----:B------:R-:W-:Y:S01]  /*18010*/  IMAD.WIDE.U32 R4, R200, UR4, R4 ;  /* 0x00000004c8047c25 */ /* 0x000fe2000f8e0004 */
[----:B------:R-:W-:-:S03]  /*18020*/  ULDC.64 UR4, c[0x0][0xaf0] ;  /* 0x0002bc0000047ab9 */ /* 0x000fc60000000a00 */
[----:B------:R-:W-:Y:S01]  /*18030*/  IMAD.MOV.U32 R3, RZ, RZ, R9 ;  /* 0x000000ffff037224 */ /* 0x000fe200078e0009 */
[----:B0-----:R-:W-:Y:S01]  /*18040*/  @P2 SHF.R.U32.HI R3, RZ, R25, R6 ;  /* 0x00000019ff032219 */ /* 0x001fe20000011606 */
[----:B------:R-:W-:Y:S02]  /*18050*/  IMAD R8, R208, UR4, RZ ;  /* 0x00000004d0087c24 */ /* 0x000fe4000f8e02ff */
[----:B------:R-:W-:Y:S01]  /*18060*/  IMAD.IADD R5, R5, 0x1, R7 ;  /* 0x0000000105057824 */ /* 0x000fe200078e0207 */
[----:B------:R-:W-:Y:S01]  /*18070*/  SHF.R.S32.HI R6, RZ, 0x1f, R3 ;  /* 0x0000001fff067819 */ /* 0x000fe20000011403 */
[C---:B------:R-:W-:Y:S02]  /*18080*/  IMAD R7, R203.reuse, UR5, R8 ;  /* 0x00000005cb077c24 */ /* 0x040fe4000f8e0208 */
[----:B------:R-:W-:Y:S01]  /*18090*/  IMAD.WIDE.U32 R4, R203, UR4, R4 ;  /* 0x00000004cb047c25 */ /* 0x000fe2000f8e0004 */
[----:B------:R-:W-:-:S03]  /*180a0*/  ULDC.64 UR4, c[0x0][0xae0] ;  /* 0x0002b80000047ab9 */ /* 0x000fc60000000a00 */
[----:B------:R-:W-:Y:S02]  /*180b0*/  IMAD.MOV R8, RZ, RZ, -R3 ;  /* 0x000000ffff087224 */ /* 0x000fe400078e0a03 */
[----:B------:R-:W-:Y:S02]  /*180c0*/  IMAD.IADD R5, R5, 0x1, R7 ;  /* 0x0000000105057824 */ /* 0x000fe400078e0207 */
[----:B------:R-:W-:Y:S02]  /*180d0*/  IMAD R6, R6, UR4, RZ ;  /* 0x0000000406067c24 */ /* 0x000fe4000f8e02ff */
[----:B------:R-:W-:Y:S02]  /*180e0*/  IMAD R7, R21, R8, R9 ;  /* 0x0000000815077224 */ /* 0x000fe400078e0209 */
[C---:B------:R-:W-:Y:S02]  /*180f0*/  IMAD R9, R3.reuse, UR5, R6 ;  /* 0x0000000503097c24 */ /* 0x040fe4000f8e0206 */
[----:B------:R-:W-:Y:S01]  /*18100*/  IMAD.WIDE.U32 R4, R3, UR4, R4 ;  /* 0x0000000403047c25 */ /* 0x000fe2000f8e0004 */
[----:B------:R-:W-:Y:S01]  /*18110*/  SHF.R.S32.HI R3, RZ, 0x1f, R7 ;  /* 0x0000001fff037819 */ /* 0x000fe20000011407 */
[----:B------:R-:W-:-:S02]  /*18120*/  ULDC.64 UR4, c[0x0][0xad8] ;  /* 0x0002b60000047ab9 */ /* 0x000fc40000000a00 */
[----:B------:R-:W-:Y:S02]  /*18130*/  IMAD.IADD R5, R5, 0x1, R9 ;  /* 0x0000000105057824 */ /* 0x000fe400078e0209 */
[----:B------:R-:W-:Y:S02]  /*18140*/  IMAD R6, R3, UR4, RZ ;  /* 0x0000000403067c24 */ /* 0x000fe4000f8e02ff */
[----:B------:R-:W-:Y:S02]  /*18150*/  IMAD R8, R206, 0x80, R207 ;  /* 0x00000080ce087824 */ /* 0x000fe400078e02cf */
[----:B------:R-:W-:Y:S02]  /*18160*/  IMAD R21, R0, R21, RZ ;  /* 0x0000001500157224 */ /* 0x000fe400078e02ff */
        /* <DEDUP_REMOVED lines=10> */
[----:B------:R0:W2:Y:S02]  /*18210*/  SHFL.IDX PT, R4, R6, RZ, 0x181f ;  /* 0x00181fff06047589 */ /* 0x0000a400000e0000 */
[----:B------:R-:W-:Y:S02]  /*18220*/  ISETP.GE.AND P0, PT, R0, R21, PT ;  /* 0x000000150000720c */ /* 0x000fe40003f06270 */
[----:B------:R0:W3:Y:S01]  /*18230*/  SHFL.IDX PT, R0, R3, RZ, 0x181f ;  /* 0x00181fff03007589 */ /* 0x0000e200000e0000 */
[----:B------:R-:W-:Y:S10]  /*18240*/  @P2 BRA `(.L_x_812) ;  /* 0x0000000000242947 */ /* 0x000ff40003800000 */
[----:B------:R-:W-:Y:S02]  /*18250*/  ULDC UR4, c[0x0][0xac8] ;  /* 0x0002b20000047ab9 */ /* 0x000fe40000000800 */
[----:B------:R-:W-:Y:S02]  /*18260*/  ISETP.GE.AND P4, PT, R197, UR4, PT ;  /* 0x00000004c5007c0c */ /* 0x000fe4000bf86270 */
[----:B------:R-:W-:-:S11]  /*18270*/  ISETP.GE.AND P5, PT, R198, UR4, PT ;  /* 0x00000004c6007c0c */ /* 0x000fd6000bfa6270 */
[CC--:B--2---:R-:W-:Y:S02]  /*18280*/  @!P4 LEA R10, P2, R197.reuse, R4.reuse, 0x1 ;  /* 0x00000004c50ac211 */ /* 0x0c4fe400078408ff */
[C---:B------:R-:W-:Y:S02]  /*18290*/  @!P5 LEA R4, P3, R198.reuse, R4, 0x1 ;  /* 0x00000004c604d211 */ /* 0x040fe400078608ff */
[-C--:B---3--:R-:W-:Y:S02]  /*182a0*/  @!P4 LEA.HI.X R11, R197, R0.reuse, R237, 0x1, P2 ;  /* 0x00000000c50bc211 */ /* 0x088fe400010f0ced */
[----:B------:R-:W-:-:S03]  /*182b0*/  @!P5 LEA.HI.X R5, R198, R0, R236, 0x1, P3 ;  /* 0x00000000c605d211 */ /* 0x000fc600018f0cec */
[----:B------:R4:W-:Y:S04]  /*182c0*/  @!P4 ST.E.128 desc[UR40][R10.64], RZ ;  /* 0x000000ff0a00c985 */ /* 0x0009e8000c101d28 */
[----:B------:R4:W-:Y:S02]  /*182d0*/  @!P5 ST.E.128 desc[UR40][R4.64], RZ ;  /* 0x000000ff0400d985 */ /* 0x0009e4000c101d28 */
.L_x_812:
[----:B------:R-:W-:Y:S05]  /*182e0*/  BSYNC B1 ;  /* 0x0000000000017941 */ /* 0x000fea0003800000 */
.L_x_811:
[----:B---3--:R3:W0:Y:S01]  /*182f0*/  SHFL.IDX PT, R0, R3, 0x1, 0x181f ;  /* 0x00381f0003007f89 */ /* 0x00862200000e0000 */
[----:B------:R-:W-:Y:S03]  /*18300*/  BSSY B1, `(.L_x_813) ;  /* 0x000000c000017945 */ /* 0x000fe60003800000 */
[----:B--2-4-:R3:W2:Y:S01]  /*18310*/  SHFL.IDX PT, R4, R6, 0x1, 0x181f ;  /* 0x00381f0006047f89 */ /* 0x0146a200000e0000 */
[----:B------:R-:W-:Y:S05]  /*18320*/  @P1 BRA `(.L_x_814) ;  /* 0x0000000000241947 */ /* 0x000fea0003800000 */
[----:B------:R-:W-:Y:S02]  /*18330*/  ULDC UR4, c[0x0][0xac8] ;  /* 0x0002b20000047ab9 */ /* 0x000fe40000000800 */
        /* <DEDUP_REMOVED lines=8> */
.L_x_814:
[----:B------:R-:W-:Y:S05]  /*183c0*/  BSYNC B1 ;  /* 0x0000000000017941 */ /* 0x000fea0003800000 */
.L_x_813:
[----:B0-----:R0:W0:Y:S01]  /*183d0*/  SHFL.IDX PT, R0, R3, 0x2, 0x181f ;  /* 0x00581f0003007f89 */ /* 0x00102200000e0000 */
[----:B------:R-:W-:Y:S03]  /*183e0*/  BSSY B1, `(.L_x_815) ;  /* 0x000000c000017945 */ /* 0x000fe60003800000 */
[----:B--2-4-:R2:W4:Y:S01]  /*183f0*/  SHFL.IDX PT, R4, R6, 0x2, 0x181f ;  /* 0x00581f0006047f89 */ /* 0x01452200000e0000 */
[----:B------:R-:W-:Y:S05]  /*18400*/  @P0 BRA `(.L_x_816) ;  /* 0x0000000000240947 */ /* 0x000fea0003800000 */
[----:B------:R-:W-:Y:S02]  /*18410*/  ULDC UR4, c[0x0][0xac8] ;  /* 0x0002b20000047ab9 */ /* 0x000fe40000000800 */
[----:B------:R-:W-:Y:S02]  /*18420*/  ISETP.GE.AND P2, PT, R197, UR4, PT ;  /* 0x00000004c5007c0c */ /* 0x000fe4000bf46270 */
[----:B------:R-:W-:-:S11]  /*18430*/  ISETP.GE.AND P3, PT, R198, UR4, PT ;  /* 0x00000004c6007c0c */ /* 0x000fd6000bf66270 */
[CC--:B----4-:R-:W-:Y:S02]  /*18440*/  @!P2 LEA R10, P0, R197.reuse, R4.reuse, 0x1 ;  /* 0x00000004c50aa211 */ /* 0x0d0fe400078008ff */
[C---:B------:R-:W-:Y:S02]  /*18450*/  @!P3 LEA R4, P1, R198.reuse, R4, 0x1 ;  /* 0x00000004c604b211 */ /* 0x040fe400078208ff */
[-C--:B0-----:R-:W-:Y:S02]  /*18460*/  @!P2 LEA.HI.X R11, R197, R0.reuse, R237, 0x1, P0 ;  /* 0x00000000c50ba211 */ /* 0x081fe400000f0ced */
[----:B------:R-:W-:-:S03]  /*18470*/  @!P3 LEA.HI.X R5, R198, R0, R236, 0x1, P1 ;  /* 0x00000000c605b211 */ /* 0x000fc600008f0cec */
[----:B------:R0:W-:Y:S04]  /*18480*/  @!P2 ST.E.128 desc[UR40][R10.64], RZ ;  /* 0x000000ff0a00a985 */ /* 0x0001e8000c101d28 */
[----:B------:R0:W-:Y:S02]  /*18490*/  @!P3 ST.E.128 desc[UR40][R4.64], RZ ;  /* 0x000000ff0400b985 */ /* 0x0001e4000c101d28 */
.L_x_816:
[----:B------:R-:W-:Y:S05]  /*184a0*/  BSYNC B1 ;  /* 0x0000000000017941 */ /* 0x000fea0003800000 */
.L_x_815:
[----:B0-----:R-:W-:Y:S01]  /*184b0*/  VIADD R0, R8, 0x60 ;  /* 0x0000006008007836 */ /* 0x001fe20000000000 */
[----:B---3--:R-:W0:Y:S04]  /*184c0*/  SHFL.IDX PT, R3, R3, 0x3, 0x181f ;  /* 0x00781f0003037f89 */ /* 0x008e2800000e0000 */
[----:B------:R-:W-:Y:S01]  /*184d0*/  ISETP.GE.AND P0, PT, R0, R21, PT ;  /* 0x000000150000720c */ /* 0x000fe20003f06270 */
[----:B----4-:R3:W4:-:S12]  /*184e0*/  SHFL.IDX PT, R4, R6, 0x3, 0x181f ;  /* 0x00781f0006047f89 */ /* 0x01071800000e0000 */
[----:B---3--:R-:W-:Y:S05]  /*184f0*/  @P0 BRA `(.L_x_807) ;  /* 0x0000000000240947 */ /* 0x008fea0003800000 */
[----:B------:R-:W-:Y:S02]  /*18500*/  ULDC UR4, c[0x0][0xac8] ;  /* 0x0002b20000047ab9 */ /* 0x000fe40000000800 */
[----:B------:R-:W-:Y:S02]  /*18510*/  ISETP.GE.AND P2, PT, R197, UR4, PT ;  /* 0x00000004c5007c0c */ /* 0x000fe4000bf46270 */
[----:B------:R-:W-:-:S11]  /*18520*/  ISETP.GE.AND P3, PT, R198, UR4, PT ;  /* 0x00000004c6007c0c */ /* 0x000fd6000bf66270 */
[CC--:B--2-4-:R-:W-:Y:S02]  /*18530*/  @!P2 LEA R6, P0, R197.reuse, R4.reuse, 0x1 ;  /* 0x00000004c506a211 */ /* 0x0d4fe400078008ff */
[C---:B------:R-:W-:Y:S02]  /*18540*/  @!P3 LEA R4, P1, R198.reuse, R4, 0x1 ;  /* 0x00000004c604b211 */ /* 0x040fe400078208ff */
[-C--:B0-----:R-:W-:Y:S02]  /*18550*/  @!P2 LEA.HI.X R7, R197, R3.reuse, R237, 0x1, P0 ;  /* 0x00000003c507a211 */ /* 0x081fe400000f0ced */
[----:B------:R-:W-:-:S03]  /*18560*/  @!P3 LEA.HI.X R5, R198, R3, R236, 0x1, P1 ;  /* 0x00000003c605b211 */ /* 0x000fc600008f0cec */
[----:B------:R0:W-:Y:S04]  /*18570*/  @!P2 ST.E.128 desc[UR40][R6.64], RZ ;  /* 0x000000ff0600a985 */ /* 0x0001e8000c101d28 */
[----:B------:R0:W-:Y:S02]  /*18580*/  @!P3 ST.E.128 desc[UR40][R4.64], RZ ;  /* 0x000000ff0400b985 */ /* 0x0001e4000c101d28 */
.L_x_807:
[----:B------:R-:W-:Y:S05]  /*18590*/  BSYNC B0 ;  /* 0x0000000000007941 */ /* 0x000fea0003800000 */
.L_x_798:
[----:B------:R-:W-:Y:S02]  /*185a0*/  ULDC UR4, c[0x0][0xc3c] ;  /* 0x00030f0000047ab9 */ /* 0x000fe40000000800 */
[----:B-1----:R-:W-:-:S13]  /*185b0*/  ISETP.GE.AND P0, PT, R127, UR4, PT ;  /* 0x000000047f007c0c */ /* 0x002fda000bf06270 */
[----:B------:R-:W-:Y:S05]  /*185c0*/  @!P0 BRA `(.L_x_817) ;  /* 0xfffffe8c00508947 */ /* 0x000fea000383ffff */
[----:B------:R-:W-:Y:S05]  /*185d0*/  BRA `(.L_x_612) ;  /* 0x0000007400ac7947 */ /* 0x000fea0003800000 */
.L_x_610:
[----:B------:R-:W-:-:S08]  /*185e0*/  NOP ;  /* 0x0000000000007918 */ /* 0x000fd00000000000 */
[----:B------:R-:W0:-:S00]  /*185f0*/  USETMAXREG.DEALLOC.CTAPOOL 0x18 ;  /* 0x00000018000079c8 */ /* 0x000e0000080e0500 */
[----:B0-----:R-:W2:Y:S01]  /*18600*/  LDL.LU R3, [R1+0x10] ;  /* 0x0000100001037983 */ /* 0x001ea20000300800 */
[----:B------:R-:W-:Y:S01]  /*18610*/  LOP3.LUT R2, R2, 0x3, RZ, 0xc0, !PT ;  /* 0x0000000302027812 */ /* 0x000fe200078ec0ff */
[----:B------:R-:W-:-:S05]  /*18620*/  IMAD.MOV.U32 R4, RZ, RZ, RZ ;  /* 0x000000ffff047224 */ /* 0x000fca00078e00ff */
[----:B------:R-:W0:Y:S02]  /*18630*/  SHFL.IDX PT, R2, R2, RZ, 0x1f ;  /* 0x00001fff02027589 */ /* 0x000e2400000e0000 */
[----:B0-----:R-:W-:Y:S02]  /*18640*/  ISETP.NE.AND P0, PT, R2, RZ, PT ;  /* 0x000000ff0200720c */ /* 0x001fe40003f05270 */
        /* <DEDUP_REMOVED lines=11> */
.L_x_818:
[----:B------:R-:W-:Y:S01]  /*18700*/  LOP3.LUT R5, R0, 0x1f, RZ, 0xc0, !PT ;  /* 0x0000001f00057812 */ /* 0x000fe200078ec0ff */
[----:B------:R-:W-:Y:S01]  /*18710*/  ULDC UR4, c[0x0][0xc3c] ;  /* 0x00030f0000047ab9 */ /* 0x000fe20000000800 */
[----:B------:R-:W1:Y:S01]  /*18720*/  S2UR UR6, SR_CTAID.X ;  /* 0x00000000000679c3 */ /* 0x000e620000002500 */
[----:B------:R-:W-:Y:S01]  /*18730*/  ULDC UR5, c[0x0][0xc38] ;  /* 0x00030e0000057ab9 */ /* 0x000fe20000000800 */
[----:B------:R-:W-:-:S04]  /*18740*/  ISETP.NE.AND P0, PT, R5, 0x1f, PT ;  /* 0x0000001f0500780c */ /* 0x000fc80003f05270 */
[----:B------:R-:W-:-:S13]  /*18750*/  ISETP.GE.OR P1, PT, R5, UR4, !P0 ;  /* 0x0000000405007c0c */ /* 0x000fda000c726670 */
[----:B0-----:R-:W0:Y:S02]  /*18760*/  @!P1 LDC.64 R2, c[0x0][0xc80] ;  /* 0x00032000ff029b82 */ /* 0x001e240000000a00 */
[----:B0-----:R-:W-:-:S05]  /*18770*/  @!P1 IMAD.WIDE.U32 R2, R5, 0x4, R2 ;  /* 0x0000000405029825 */ /* 0x001fca00078e0002 */
[----:B------:R-:W2:Y:S01]  /*18780*/  @!P1 LDG.E R4, desc[UR40][R2.64] ;  /* 0x0000002802049981 */ /* 0x000ea2000c1e1900 */
[C---:B------:R-:W-:Y:S01]  /*18790*/  ISETP.NE.AND P1, PT, R5.reuse, RZ, PT ;  /* 0x000000ff0500720c */ /* 0x040fe20003f25270 */
[----:B------:R-:W-:Y:S01]  /*187a0*/  UMOV UR4, URZ ;  /* 0x0000003f00047c82 */ /* 0x000fe20008000000 */
[C---:B------:R-:W-:Y:S01]  /*187b0*/  ISETP.GE.U32.AND P2, PT, R5.reuse, 0x2, PT ;  /* 0x000000020500780c */ /* 0x040fe20003f46070 */
[----:B------:R-:W-:Y:S01]  /*187c0*/  IMAD.MOV.U32 R16, RZ, RZ, RZ ;  /* 0x000000ffff107224 */ /* 0x000fe200078e00ff */
[C---:B------:R-:W-:Y:S02]  /*187d0*/  ISETP.GE.U32.AND P3, PT, R5.reuse, 0x4, PT ;  /* 0x000000040500780c */ /* 0x040fe40003f66070 */
[C---:B------:R-:W-:Y:S02]  /*187e0*/  ISETP.GE.U32.AND P4, PT, R5.reuse, 0x8, PT ;  /* 0x000000080500780c */ /* 0x040fe40003f86070 */
[----:B------:R-:W-:Y:S01]  /*187f0*/  ISETP.GE.U32.AND P5, PT, R5, 0x10, PT ;  /* 0x000000100500780c */ /* 0x000fe20003fa6070 */
[----:B--2---:R-:W0:Y:S02]  /*18800*/  SHFL.UP PT, R6, R4, 0x1, RZ ;  /* 0x0420000004067989 */ /* 0x004e2400000e00ff */
        /* <DEDUP_REMOVED lines=16> */
[----:B------:R-:W-:Y:S01]  /*18910*/  IMAD.MOV.U32 R3, RZ, RZ, R6 ;  /* 0x000000ffff037224 */ /* 0x000fe200078e0006 */
[----:B-1----:R-:W-:-:S13]  /*18920*/  ISETP.GT.AND P6, PT, R6, UR6, PT ;  /* 0x0000000606007c0c */ /* 0x002fda000bfc4270 */
[----:B------:R-:W-:Y:S05]  /*18930*/  @P6 BRA `(.L_x_820) ;  /* 0x00000000009c6947 */ /* 0x000fea0003800000 */
[----:B------:R-:W0:Y:S01]  /*18940*/  LDC R7, c[0x0][0xc3c] ;  /* 0x00030f00ff077b82 */ /* 0x000e220000000800 */
[----:B------:R-:W-:Y:S01]  /*18950*/  IMAD.MOV.U32 R6, RZ, RZ, R3 ;  /* 0x000000ffff067224 */ /* 0x000fe200078e0003 */
[----:B------:R-:W-:Y:S01]  /*18960*/  UMOV UR4, URZ ;  /* 0x0000003f00047c82 */ /* 0x000fe20008000000 */
[----:B------:R-:W-:Y:S01]  /*18970*/  ULDC UR7, c[0x0][0xc3c] ;  /* 0x00030f0000077ab9 */ /* 0x000fe20000000800 */
[----:B------:R-:W-:-:S05]  /*18980*/  ULDC UR5, c[0x0][0xc38] ;  /* 0x00030e0000057ab9 */ /* 0x000fca0000000800 */
.L_x_824:
        /* <DEDUP_REMOVED lines=9> */
[----:B------:R-:W0:Y:S02]  /*18a20*/  LDC.64 R2, c[0x0][0xc80] ;  /* 0x00032000ff027b82 */ /* 0x000e240000000a00 */
[----:B0-----:R-:W-:-:S05]  /*18a30*/  IMAD.WIDE R2, R8, 0x4, R2 ;  /* 0x0000000408027825 */ /* 0x001fca00078e0202 */
[----:B------:R0:W5:Y:S02]  /*18a40*/  LDG.E R4, desc[UR40][R2.64] ;  /* 0x0000002802047981 */ /* 0x000164000c1e1900 */
.L_x_823:
[----:B------:R-:W-:Y:S05]  /*18a50*/  BSYNC B0 ;  /* 0x0000000000007941 */ /* 0x000fea0003800000 */
.L_x_822:
        /* <DEDUP_REMOVED lines=20> */
[----:B------:R-:W-:-:S07]  /*18ba0*/  IMAD.MOV.U32 R2, RZ, RZ, R11 ;  /* 0x000000ffff027224 */ /* 0x000fce00078e000b */
.L_x_820:
        /* <DEDUP_REMOVED lines=16> */
.L_x_825:
[----:B-1----:R-:W-:Y:S02]  /*18cb0*/  IMAD R16, R16, UR5, R7 ;  /* 0x0000000510107c24 */ /* 0x002fe4000f8e0207 */
[----:B------:R-:W-:Y:S02]  /*18cc0*/  IMAD R7, R11, R6, RZ ;  /* 0x000000060b077224 */ /* 0x000fe400078e02ff */
[----:B0-----:R-:W-:Y:S01]  /*18cd0*/  IMAD.MOV.U32 R2, RZ, RZ, RZ ;  /* 0x000000ffff027224 */ /* 0x001fe200078e00ff */
[----:B------:R-:W-:Y:S01]  /*18ce0*/  IADD3 R9, -R16, UR6, RZ ;  /* 0x0000000610097c10 */ /* 0x000fe2000fffe1ff */
[----:B------:R-:W-:Y:S02]  /*18cf0*/  VIADD R19, R19, UR4 ;  /* 0x0000000413137c36 */ /* 0x000fe40008000000 */
        /* <DEDUP_REMOVED lines=20> */
.L_x_821:
[----:B------:R-:W-:Y:S02]  /*18e40*/  IMAD.MOV.U32 R17, RZ, RZ, RZ ;  /* 0x000000ffff117224 */ /* 0x000fe400078e00ff */
[----:B------:R-:W-:Y:S02]  /*18e50*/  IMAD.U32 R16, RZ, RZ, UR6 ;  /* 0x00000006ff107e24 */ /* 0x000fe4000f8e00ff */
[----:B------:R-:W-:-:S07]  /*18e60*/  IMAD.MOV.U32 R18, RZ, RZ, RZ ;  /* 0x000000ffff127224 */ /* 0x000fce00078e00ff */
.L_x_826:
[----:B------:R-:W-:-:S13]  /*18e70*/  ISETP.NE.AND P0, PT, R5, RZ, PT ;  /* 0x000000ff0500720c */ /* 0x000fda0003f05270 */
[----:B------:R-:W0:Y:S01]  /*18e80*/  @!P0 S2R R3, SR_CgaCtaId ;  /* 0x0000000000038919 */ /* 0x000e220000008800 */
[----:B------:R-:W-:-:S04]  /*18e90*/  @!P0 MOV R2, 0x400 ;  /* 0x0000040000028802 */ /* 0x000fc80000000f00 */
[----:B0-----:R-:W-:-:S05]  /*18ea0*/  @!P0 LEA R2, R3, R2, 0x18 ;  /* 0x0000000203028211 */ /* 0x001fca00078ec0ff */
[----:B------:R2:W-:Y:S01]  /*18eb0*/  @!P0 STS.128 [R2+0x348d0], R16 ;  /* 0x0348d01002008388 */ /* 0x0005e20000000c00 */
[----:B------:R-:W-:Y:S06]  /*18ec0*/  BAR.ARV 0x5, 0x180 ;  /* 0x0146000000007b1d */ /* 0x000fec0000002000 */
.L_x_819:
[----:B--2---:R-:W-:Y:S01]  /*18ed0*/  IMAD.MOV.U32 R2, RZ, RZ, 0x1 ;  /* 0x00000001ff027424 */ /* 0x004fe200078e00ff */
[----:B------:R2:W-:Y:S01]  /*18ee0*/  STL [R1+0x58], RZ ;  /* 0x000058ff01007387 */ /* 0x0005e20000100800 */
[----:B------:R-:W-:Y:S02]  /*18ef0*/  ULDC UR4, c[0x0][0xc3c] ;  /* 0x00030f0000047ab9 */ /* 0x000fe40000000800 */
[----:B-1----:R-:W-:Y:S01]  /*18f00*/  ISETP.GE.AND P0, PT, R19, UR4, PT ;  /* 0x0000000413007c0c */ /* 0x002fe2000bf06270 */
[----:B------:R2:W-:Y:S04]  /*18f10*/  STL [R1+0x18], R2 ;  /* 0x0000180201007387 */ /* 0x0005e80000100800 */
[----:B------:R2:W-:Y:S08]  /*18f20*/  STL [R1+0x8], RZ ;  /* 0x000008ff01007387 */ /* 0x0005f00000100800 */
[----:B--2---:R-:W-:Y:S05]  /*18f30*/  @P0 BRA `(.L_x_827) ;  /* 0x00000068006c0947 */ /* 0x004fea0003800000 */
[----:B------:R-:W1:Y:S01]  /*18f40*/  S2UR UR5, SR_CgaCtaId ;  /* 0x00000000000579c3 */ /* 0x000e620000008800 */
[C---:B------:R-:W-:Y:S01]  /*18f50*/  IMAD.SHL.U32 R2, R0.reuse, 0x8, RZ ;  /* 0x0000000800027824 */ /* 0x040fe200078e00ff */
[----:B------:R-:W-:Y:S01]  /*18f60*/  LOP3.LUT R5, R0, 0x7f, RZ, 0xc0, !PT ;  /* 0x0000007f00057812 */ /* 0x000fe200078ec0ff */
[----:B------:R-:W-:Y:S01]  /*18f70*/  UMOV UR4, 0x400 ;  /* 0x0000040000047882 */ /* 0x000fe20000000000 */
[----:B------:R-:W-:Y:S01]  /*18f80*/  BSSY B8, `(.L_x_827) ;  /* 0x0000696000087945 */ /* 0x000fe20003800000 */
[----:B------:R-:W-:Y:S01]  /*18f90*/  ULDC.64 UR36, c[0x0][0x198] ;  /* 0x0000660000247ab9 */ /* 0x000fe20000000a00 */
[C---:B0-----:R-:W-:Y:S01]  /*18fa0*/  LOP3.LUT R3, R2.reuse, 0x1f8, RZ, 0xc0, !PT ;  /* 0x000001f802037812 */ /* 0x041fe200078ec0ff */
[----:B------:R-:W-:Y:S01]  /*18fb0*/  ULDC UR38, c[0x0][0xc] ;  /* 0x0000030000267ab9 */ /* 0x000fe20000000800 */
[----:B------:R-:W-:Y:S02]  /*18fc0*/  LOP3.LUT R2, R2, 0x38, RZ, 0xc0, !PT ;  /* 0x0000003802027812 */ /* 0x000fe400078ec0ff */
[----:B------:R-:W-:Y:S01]  /*18fd0*/  LOP3.LUT R4, R3, 0x38, R0, 0x78, !PT ;  /* 0x0000003803047812 */ /* 0x000fe200078e7800 */
[----:B------:R-:W-:Y:S01]  /*18fe0*/  IMAD.SHL.U32 R3, R5, 0x8, RZ ;  /* 0x0000000805037824 */ /* 0x000fe200078e00ff */
[----:B------:R-:W-:Y:S01]  /*18ff0*/  SHF.R.U32.HI R5, RZ, 0x3, R5 ;  /* 0x00000003ff057819 */ /* 0x000fe20000011605 */
[----:B------:R-:W-:-:S03]  /*19000*/  IMAD.SHL.U32 R0, R0, 0x10, RZ ;  /* 0x0000001000007824 */ /* 0x000fc600078e00ff */
[----:B------:R-:W-:Y:S02]  /*19010*/  LOP3.LUT R3, R4, 0x200, R3, 0xf8, !PT ;  /* 0x0000020004037812 */ /* 0x000fe400078ef803 */
[----:B------:R-:W-:Y:S01]  /*19020*/  LOP3.LUT R0, R5, 0x70, R0, 0xf8, !PT ;  /* 0x0000007005007812 */ /* 0x000fe200078ef800 */
[----:B------:R-:W-:Y:S01]  /*19030*/  IMAD.MOV.U32 R0, RZ, RZ, 0x1 ;  /* 0x00000001ff007424 */ /* 0x000fe200078e00ff */
[----:B-1----:R-:W-:-:S06]  /*19040*/  ULEA UR4, UR5, UR4, 0x18 ;  /* 0x0000000405047291 */ /* 0x002fcc000f8ec03f */
[----:B------:R-:W-:-:S04]  /*19050*/  IMAD.U32 R4, RZ, RZ, UR4 ;  /* 0x00000004ff047e24 */ /* 0x000fc8000f8e00ff */
[----:B------:R-:W-:Y:S01]  /*19060*/  IMAD R3, R3, 0x2, R4 ;  /* 0x0000000203037824 */ /* 0x000fe200078e0204 */
[----:B------:R-:W-:Y:S04]  /*19070*/  STL [R1+0x4], R4 ;  /* 0x0000040401007387 */ /* 0x000fe80000100800 */
[----:B------:R0:W-:Y:S04]  /*19080*/  STL [R1+0x2c], R3 ;  /* 0x00002c0301007387 */ /* 0x0001e80000100800 */
[----:B------:R-:W-:Y:S04]  /*19090*/  STL [R1+0x8], RZ ;  /* 0x000008ff01007387 */ /* 0x000fe80000100800 */
[----:B------:R-:W-:Y:S01]  /*190a0*/  STL [R1+0x18], R0 ;  /* 0x0000180001007387 */ /* 0x000fe20000100800 */
[----:B0-----:R-:W-:-:S03]  /*190b0*/  LOP3.LUT R3, R2, 0x40, RZ, 0xfc, !PT ;  /* 0x0000004002037812 */ /* 0x001fc600078efcff */
[----:B------:R-:W-:Y:S04]  /*190c0*/  STL [R1+0xc], RZ ;  /* 0x00000cff01007387 */ /* 0x000fe80000100800 */
[----:B------:R0:W-:Y:S04]  /*190d0*/  STL [R1+0x24], R0 ;  /* 0x0000240001007387 */ /* 0x0001e80000100800 */
[----:B------:R1:W-:Y:S01]  /*190e0*/  STL [R1+0x58], RZ ;  /* 0x000058ff01007387 */ /* 0x0003e20000100800 */
[----:B0-----:R-:W-:-:S07]  /*190f0*/  LOP3.LUT R0, R2, 0x80, RZ, 0xfc, !PT ;  /* 0x0000008002007812 */ /* 0x001fce00078efcff */
.L_x_967:
[----:B--2---:R-:W0:Y:S02]  /*19100*/  LDC.64 R2, c[0x0][0xc88] ;  /* 0x00032200ff027b82 */ /* 0x004e240000000a00 */
[----:B0-----:R-:W-:-:S05]  /*19110*/  IMAD.WIDE R2, R19, 0x4, R2 ;  /* 0x0000000413027825 */ /* 0x001fca00078e0202 */
[----:B------:R-:W2:Y:S01]  /*19120*/  LDG.E R15, desc[UR40][R2.64] ;  /* 0x00000028020f7981 */ /* 0x000ea2000c1e1900 */
[----:B------:R-:W-:Y:S05]  /*19130*/  YIELD ;  /* 0x0000000000007946 */ /* 0x000fea0003800000 */
[----:B------:R-:W-:Y:S01]  /*19140*/  ULDC.64 UR4, c[0x0][0xa28] ;  /* 0x00028a0000047ab9 */ /* 0x000fe20000000a00 */
[----:B---3--:R-:W-:Y:S01]  /*19150*/  IMAD.MOV.U32 R0, RZ, RZ, RZ ;  /* 0x000000ffff007224 */ /* 0x008fe200078e00ff */
[----:B------:R-:W-:Y:S01]  /*19160*/  ISETP.NE.U32.AND P0, PT, RZ, UR4, PT ;  /* 0x00000004ff007c0c */ /* 0x000fe2000bf05070 */
[----:B----45:R-:W-:Y:S01]  /*19170*/  IMAD.MOV.U32 R8, RZ, RZ, RZ ;  /* 0x000000ffff087224 */ /* 0x030fe200078e00ff */
[----:B------:R-:W-:Y:S01]  /*19180*/  ULDC.64 UR10, c[0x0][0xa18] ;  /* 0x00028600000a7ab9 */ /* 0x000fe20000000a00 */
        /* <DEDUP_REMOVED lines=12> */
[----:B------:R2:W5:Y:S01]  /*19250*/  @P0 LDG.E R0, desc[UR40][R2.64] ;  /* 0x0000002802000981 */ /* 0x000562000c1e1900 */
[----:B------:R-:W-:Y:S02]  /*19260*/  ISETP.NE.AND.EX P2, PT, RZ, UR5, PT, P2 ;  /* 0x00000005ff007c0c */ /* 0x000fe4000bf45320 */
[----:B------:R-:W-:Y:S02]  /*19270*/  CS2R R10, SRZ ;  /* 0x00000000000a7805 */ /* 0x000fe4000001ff00 */
[----:B------:R-:W-:Y:S01]  /*19280*/  ISETP.NE.U32.AND P3, PT, RZ, UR10, PT ;  /* 0x0000000aff007c0c */ /* 0x000fe2000bf65070 */
[----:B------:R-:W-:Y:S01]  /*19290*/  STL [R1], R14 ;  /* 0x0000000e01007387 */ /* 0x000fe20000100800 */
[----:B------:R-:W-:Y:S02]  /*192a0*/  ISETP.NE.U32.AND P0, PT, RZ, UR6, PT ;  /* 0x00000006ff007c0c */ /* 0x000fe4000bf05070 */
[----:B------:R-:W-:Y:S01]  /*192b0*/  ISETP.NE.AND.EX P3, PT, RZ, UR11, PT, P3 ;  /* 0x0000000bff007c0c */ /* 0x000fe2000bf65330 */
[----:B------:R-:W-:Y:S01]  /*192c0*/  STL [R1+0x28], R13 ;  /* 0x0000280d01007387 */ /* 0x000fe20000100800 */
[----:B------:R-:W-:-:S02]  /*192d0*/  ISETP.NE.U32.AND P1, PT, RZ, UR8, PT ;  /* 0x00000008ff007c0c */ /* 0x000fc4000bf25070 */
[C---:B--2---:R-:W-:Y:S02]  /*192e0*/  IADD3 R2, P4, R14.reuse, UR4, RZ ;  /* 0x000000040e027c10 */ /* 0x044fe4000ff9e0ff */
[----:B------:R-:W-:Y:S02]  /*192f0*/  ISETP.NE.AND.EX P0, PT, RZ, UR7, PT, P0 ;  /* 0x00000007ff007c0c */ /* 0x000fe4000bf05300 */
[C---:B------:R-:W-:Y:S02]  /*19300*/  IADD3.X R3, R13.reuse, UR5, RZ, P4, !PT ;  /* 0x000000050d037c10 */ /* 0x040fe4000a7fe4ff */
[C---:B0-----:R-:W-:Y:S02]  /*19310*/  IADD3 R4, P4, R14.reuse, UR8, RZ ;  /* 0x000000080e047c10 */ /* 0x041fe4000ff9e0ff */
[----:B------:R-:W-:Y:S01]  /*19320*/  ISETP.NE.AND.EX P1, PT, RZ, UR9, PT, P1 ;  /* 0x00000009ff007c0c */ /* 0x000fe2000bf25310 */
[----:B------:R-:W2:Y:S01]  /*19330*/  @P2 LDG.E R8, desc[UR40][R2.64] ;  /* 0x0000002802082981 */ /* 0x000ea2000c1e1900 */
[----:B------:R-:W-:Y:S01]  /*19340*/  IADD3.X R5, R13, UR9, RZ, P4, !PT ;  /* 0x000000090d057c10 */ /* 0x000fe2000a7fe4ff */
[----:B------:R-:W-:Y:S01]  /*19350*/  ULDC UR4, c[0x0][0x288] ;  /* 0x0000a20000047ab9 */ /* 0x000fe20000000800 */
[----:B------:R-:W-:Y:S01]  /*19360*/  IADD3 R6, P5, R14, UR6, RZ ;  /* 0x000000060e067c10 */ /* 0x000fe2000ffbe0ff */
[----:B------:R-:W-:Y:S01]  /*19370*/  IMAD.U32 R12, RZ, RZ, UR4 ;  /* 0x00000004ff0c7e24 */ /* 0x000fe2000f8e00ff */
[----:B------:R-:W-:-:S02]  /*19380*/  ULDC.64 UR4, c[0x0][0x418] ;  /* 0x0001060000047ab9 */ /* 0x000fc40000000a00 */
[----:B------:R-:W-:-:S05]  /*19390*/  IADD3.X R7, R13, UR7, RZ, P5, !PT ;  /* 0x000000070d077c10 */ /* 0x000fca000affe4ff */
[----:B------:R-:W5:Y:S04]  /*193a0*/  @P0 LDG.E R11, desc[UR40][R6.64] ;  /* 0x00000028060b0981 */ /* 0x000f68000c1e1900 */
        /* <DEDUP_REMOVED lines=10> */
[----:B------:R-:W-:-:S03]  /*19450*/  UIMAD UR4, UR4, UR5, URZ ;  /* 0x00000005040472a4 */ /* 0x000fc6000f8e023f */
[----:B------:R-:W-:Y:S02]  /*19460*/  ULDC UR5, c[0x0][0x348] ;  /* 0x0000d20000057ab9 */ /* 0x000fe40000000800 */
[----:B0-----:R-:W-:Y:S02]  /*19470*/  IMAD.U32 R9, RZ, RZ, UR5 ;  /* 0x00000005ff097e24 */ /* 0x001fe4000f8e00ff */
[----:B------:R-:W-:Y:S01]  /*19480*/  IMAD.U32 R8, RZ, RZ, UR4 ;  /* 0x00000004ff087e24 */ /* 0x000fe2000f8e00ff */
[----:B--2---:R0:W-:Y:S01]  /*19490*/  STL [R1+0x54], R12 ;  /* 0x0000540c01007387 */ /* 0x0041e20000100800 */
[----:B------:R-:W-:Y:S05]  /*194a0*/  @P3 BRA `(.L_x_828) ;  /* 0x0000000000143947 */ /* 0x000fea0003800000 */
[----:B------:R-:W-:Y:S05]  /*194b0*/  @!P2 BRA `(.L_x_828) ;  /* 0x000000000010a947 */ /* 0x000fea0003800000 */
[----:B0-----:R-:W2:Y:S04]  /*194c0*/  LDG.E R12, desc[UR40][R2.64] ;  /* 0x00000028020c7981 */ /* 0x001ea8000c1e1900 */
[----:B------:R-:W2:Y:S02]  /*194d0*/  LDG.E R2, desc[UR40][R2.64+0x4] ;  /* 0x0000042802027981 */ /* 0x000ea4000c1e1900 */
[----:B--2---:R-:W-:-:S05]  /*194e0*/  IMAD.IADD R2, R2, 0x1, -R12 ;  /* 0x0000000102027824 */ /* 0x004fca00078e0a0c */
[----:B------:R2:W-:Y:S02]  /*194f0*/  STL [R1+0x54], R2 ;  /* 0x0000540201007387 */ /* 0x0005e40000100800 */
.L_x_828:
[----:B0-----:R-:W-:Y:S01]  /*19500*/  IMAD.MOV.U32 R12, RZ, RZ, R15 ;  /* 0x000000ffff0c7224 */ /* 0x001fe200078e000f */
[----:B------:R-:W-:Y:S01]  /*19510*/  ULDC.64 UR4, c[0x0][0xa20] ;  /* 0x0002880000047ab9 */ /* 0x000fe20000000a00 */
[----:B--2--5:R-:W-:Y:S01]  /*19520*/  IMAD.IADD R2, R11, 0x1, R0 ;  /* 0x000000010b027824 */ /* 0x024fe200078e0200 */
[----:B------:R-:W-:Y:S02]  /*19530*/  ISETP.NE.U32.AND P2, PT, RZ, UR4, PT ;  /* 0x00000004ff007c0c */ /* 0x000fe4000bf45070 */
[----:B------:R0:W-:Y:S02]  /*19540*/  STL [R1+0x14], R12 ;  /* 0x0000140c01007387 */ /* 0x0001e40000100800 */
[----:B------:R-:W-:Y:S02]  /*19550*/  ISETP.NE.AND.EX P2, PT, RZ, UR5, PT, P2 ;  /* 0x00000005ff007c0c */ /* 0x000fe4000bf45320 */
[----:B------:R0:W-:Y:S11]  /*19560*/  STL [R1+0x20], R2 ;  /* 0x0000200201007387 */ /* 0x0001f60000100800 */
[----:B0-----:R-:W-:Y:S05]  /*19570*/  @!P2 BRA `(.L_x_829) ;  /* 0x000000000010a947 */ /* 0x001fea0003800000 */
[----:B------:R-:W-:-:S04]  /*19580*/  IADD3 R2, P0, R14, UR4, RZ ;  /* 0x000000040e027c10 */ /* 0x000fc8000ff1e0ff */
[----:B------:R-:W-:-:S05]  /*19590*/  IADD3.X R3, R13, UR5, RZ, P0, !PT ;  /* 0x000000050d037c10 */ /* 0x000fca00087fe4ff */
[----:B------:R0:W5:Y:S01]  /*195a0*/  LDG.E R8, desc[UR40][R2.64] ;  /* 0x0000002802087981 */ /* 0x000162000c1e1900 */
[----:B------:R-:W-:Y:S05]  /*195b0*/  BRA `(.L_x_830) ;  /* 0x0000000000107947 */ /* 0x000fea0003800000 */
.L_x_829:
[----:B------:R-:W-:Y:S05]  /*195c0*/  @!P0 BRA `(.L_x_830) ;  /* 0x00000000000c8947 */ /* 0x000fea0003800000 */
[----:B------:R-:W2:Y:S04]  /*195d0*/  LDG.E R8, desc[UR40][R6.64] ;  /* 0x0000002806087981 */ /* 0x000ea8000c1e1900 */
[----:B------:R-:W2:Y:S02]  /*195e0*/  LDG.E R6, desc[UR40][R6.64+0x4] ;  /* 0x0000042806067981 */ /* 0x000ea4000c1e1900 */
[----:B--2---:R-:W-:-:S07]  /*195f0*/  IMAD.IADD R8, R6, 0x1, -R8 ;  /* 0x0000000106087824 */ /* 0x004fce00078e0a08 */
.L_x_830:
[----:B0-----:R-:W2:Y:S01]  /*19600*/  @P1 LDG.E R2, desc[UR40][R4.64] ;  /* 0x0000002804021981 */ /* 0x001ea2000c1e1900 */
[----:B-----5:R-:W-:-:S03]  /*19610*/  IMAD.IADD R0, R8, 0x1, -R0 ;  /* 0x0000000108007824 */ /* 0x020fc600078e0a00 */
[----:B------:R-:W2:Y:S01]  /*19620*/  @P1 LDG.E R4, desc[UR40][R4.64+0x4] ;  /* 0x0000042804041981 */ /* 0x000ea2000c1e1900 */
[----:B------:R-:W-:Y:S01]  /*19630*/  BSSY B0, `(.L_x_831) ;  /* 0x0000154000007945 */ /* 0x000fe20003800000 */
[----:B--2---:R-:W-:-:S04]  /*19640*/  @P1 IMAD.IADD R9, R4, 0x1, -R2 ;  /* 0x0000000104091824 */ /* 0x004fc800078e0a02 */
[----:B------:R-:W-:-:S04]  /*19650*/  IMAD.IADD R3, R0, 0x1, R9 ;  /* 0x0000000100037824 */ /* 0x000fc800078e0209 */
[----:B------:R-:W-:Y:S01]  /*19660*/  VIADD R2, R3, 0x7f ;  /* 0x0000007f03027836 */ /* 0x000fe20000000000 */
[----:B------:R0:W-:Y:S04]  /*19670*/  STL [R1+0x50], R3 ;  /* 0x0000500301007387 */ /* 0x0001e80000100800 */
[----:B0-----:R-:W-:-:S04]  /*19680*/  SHF.R.S32.HI R3, RZ, 0x1f, R2 ;  /* 0x0000001fff037819 */ /* 0x001fc80000011402 */
[----:B------:R-:W-:-:S04]  /*19690*/  LEA.HI R2, R3, R2, RZ, 0x7 ;  /* 0x0000000203027211 */ /* 0x000fc800078f38ff */
[----:B------:R-:W-:-:S04]  /*196a0*/  LOP3.LUT R3, R2, 0xffffff80, RZ, 0xc0, !PT ;  /* 0xffffff8002037812 */ /* 0x000fc800078ec0ff */
[----:B------:R-:W-:Y:S01]  /*196b0*/  VIADDMNMX R9, R3, -R0, R9, PT ;  /* 0x8000000003097246 */ /* 0x000fe20003800109 */
[----:B------:R-:W-:-:S05]  /*196c0*/  IMAD.MOV R3, RZ, RZ, -R0 ;  /* 0x000000ffff037224 */ /* 0x000fca00078e0a00 */
[----:B------:R-:W-:-:S04]  /*196d0*/  VIMNMX R3, RZ, R3, !PT ;  /* 0x00000003ff037248 */ /* 0x000fc80007fe0100 */
[----:B------:R-:W-:-:S13]  /*196e0*/  ISETP.GT.AND P0, PT, R9, R3, PT ;  /* 0x000000030900720c */ /* 0x000fda0003f04270 */
[----:B------:R-:W-:Y:S01]  /*196f0*/  @P0 VIADD R0, R9, 0x7f ;  /* 0x0000007f09000836 */ /* 0x000fe20000000000 */
[----:B------:R-:W-:-:S04]  /*19700*/  SHF.R.U32.HI R9, RZ, 0x7, R3 ;  /* 0x00000007ff097819 */ /* 0x000fc80000011603 */
[----:B------:R-:W-:Y:S01]  /*19710*/  @P0 SHF.R.S32.HI R3, RZ, 0x1f, R0 ;  /* 0x0000001fff030819 */ /* 0x000fe20000011400 */
[----:B------:R-:W-:-:S03]  /*19720*/  IMAD.MOV.U32 R6, RZ, RZ, R9 ;  /* 0x000000ffff067224 */ /* 0x000fc600078e0009 */
[----:B------:R-:W-:-:S04]  /*19730*/  @P0 LEA.HI R0, R3, R0, RZ, 0x7 ;  /* 0x0000000003000211 */ /* 0x000fc800078f38ff */
[----:B------:R-:W-:Y:S02]  /*19740*/  @P0 SHF.R.S32.HI R6, RZ, 0x7, R0 ;  /* 0x00000007ff060819 */ /* 0x000fe40000011400 */
[----:B------:R-:W-:-:S05]  /*19750*/  SHF.R.S32.HI R0, RZ, 0x7, R2 ;  /* 0x00000007ff007819 */ /* 0x000fca0000011402 */
[----:B------:R0:W-:Y:S01]  /*19760*/  STL [R1+0x3c], R0 ;  /* 0x00003c0001007387 */ /* 0x0001e20000100800 */
[----:B------:R-:W-:Y:S02]  /*19770*/  ISETP.GT.AND P2, PT, R6, R9, PT ;  /* 0x000000090600720c */ /* 0x000fe40003f44270 */
[----:B------:R-:W-:-:S11]  /*19780*/  PLOP3.LUT P0, PT, PT, PT, PT, 0x80, 0x0 ;  /* 0x000000000000781c */ /* 0x000fd60003f0f070 */
[----:B0-----:R-:W-:Y:S05]  /*19790*/  @!P2 BRA `(.L_x_832) ;  /* 0x0000001000f4a947 */ /* 0x001fea0003800000 */
[----:B------:R-:W-:Y:S01]  /*197a0*/  UMOV UR4, 0xffffffff ;  /* 0xffffffff00047882 */ /* 0x000fe20000000000 */
[----:B------:R-:W-:Y:S02]  /*197b0*/  SEL R0, R12, RZ, !P1 ;  /* 0x000000ff0c007207 */ /* 0x000fe40004800000 */
[----:B------:R-:W-:Y:S05]  /*197c0*/  BRA.DIV UR4, `(.L_x_833) ;  /* 0x0000006a04ec7947 */ /* 0x000fea000b800000 */
[----:B------:R-:W0:Y:S02]  /*197d0*/  S2R R2, SR_TID.X ;  /* 0x0000000000027919 */ /* 0x000e240000002100 */
[----:B0-----:R-:W-:-:S04]  /*197e0*/  SHF.R.U32.HI R2, RZ, 0x5, R2 ;  /* 0x00000005ff027819 */ /* 0x001fc80000011602 */
[----:B------:R-:W-:-:S05]  /*197f0*/  LOP3.LUT R2, R2, 0x3, RZ, 0xc0, !PT ;  /* 0x0000000302027812 */ /* 0x000fca00078ec0ff */
[----:B------:R0:W2:Y:S02]  /*19800*/  SHFL.IDX PT, R14, R2, RZ, 0x1f ;  /* 0x00001fff020e7589 */ /* 0x0000a400000e0000 */
.L_x_998:
[----:B--2---:R-:W-:Y:S02]  /*19810*/  ISETP.NE.AND P0, PT, R14, RZ, PT ;  /* 0x000000ff0e00720c */ /* 0x004fe40003f05270 */
[----:B------:R-:W-:-:S11]  /*19820*/  PLOP3.LUT P6, PT, PT, PT, PT, 0x8, 0x0 ;  /* 0x000000000000781c */ /* 0x000fd60003fce170 */
[----:B------:R-:W-:Y:S05]  /*19830*/  @P0 BRA `(.L_x_834) ;  /* 0x00000000000c0947 */ /* 0x000fea0003800000 */
[----:B------:R-:W-:-:S03]  /*19840*/  UMOV UR4, 0xffffffff ;  /* 0xffffffff00047882 */ /* 0x000fc60000000000 */
[----:B------:R-:W-:Y:S05]  /*19850*/  BRA.DIV UR4, `(.L_x_835) ;  /* 0x0000006a04fc7947 */ /* 0x000fea000b800000 */
[----:B------:R-:W-:-:S13]  /*19860*/  ELECT P6, URZ, PT ;  /* 0x00000000003f782f */ /* 0x000fda00038c0000 */
.L_x_834:
[----:B0-----:R-:W2:Y:S04]  /*19870*/  LDL R2, [R1+0x58] ;  /* 0x0000580001027983 */ /* 0x001ea80000100800 */
[----:B------:R-:W3:Y:S01]  /*19880*/  LDL R4, [R1+0x4] ;  /* 0x0000040001047983 */ /* 0x000ee20000100800 */
[----:B------:R-:W-:Y:S01]  /*19890*/  BSSY B1, `(.L_x_836) ;  /* 0x0000008000017945 */ /* 0x000fe20003800000 */
[----:B--2---:R-:W-:-:S05]  /*198a0*/  VIADD R2, R2, 0x1 ;  /* 0x0000000102027836 */ /* 0x004fca0000000000 */
[----:B------:R-:W-:-:S04]  /*198b0*/  LEA.HI R3, R2, R2, RZ, 0x1 ;  /* 0x0000000202037211 */ /* 0x000fc800078f08ff */
[----:B------:R-:W-:-:S05]  /*198c0*/  LOP3.LUT R3, R3, 0xfffffffe, RZ, 0xc0, !PT ;  /* 0xfffffffe03037812 */ /* 0x000fca00078ec0ff */
[----:B------:R-:W-:-:S05]  /*198d0*/  IMAD.IADD R2, R2, 0x1, -R3 ;  /* 0x0000000102027824 */ /* 0x000fca00078e0a03 */
[----:B------:R-:W-:-:S04]  /*198e0*/  SHF.L.U32 R2, R2, 0x1f, RZ ;  /* 0x0000001f02027819 */ /* 0x000fc800000006ff */
[----:B---3--:R-:W0:Y:S02]  /*198f0*/  SYNCS.PHASECHK.TRANS64.TRYWAIT P0, [R4+URZ+0x34820], R2 ;  /* 0x03482002040075a7 */ /* 0x008e24000800017f */
[----:B0-----:R-:W-:Y:S05]  /*19900*/  @!P0 BRA `(.L_x_837) ;  /* 0x0000006800f08947 */ /* 0x001fea0003800000 */
.L_x_1001:
[----:B------:R-:W-:Y:S05]  /*19910*/  BSYNC B1 ;  /* 0x0000000000017941 */ /* 0x000fea0003800000 */
.L_x_836:
[----:B------:R-:W-:Y:S04]  /*19920*/  BSSY B1, `(.L_x_838) ;  /* 0x0000087000017945 */ /* 0x000fe80003800000 */
[----:B------:R-:W-:Y:S05]  /*19930*/  @!P6 BRA `(.L_x_839) ;  /* 0x000000080014e947 */ /* 0x000fea0003800000 */
[----:B------:R-:W2:Y:S04]  /*19940*/  LDL R7, [R1+0x4] ;  /* 0x0000040001077983 */ /* 0x000ea80000100800 */
[----:B------:R-:W2:Y:S04]  /*19950*/  LDL R4, [R1+0xc] ;  /* 0x00000c0001047983 */ /* 0x000ea80000100800 */
[----:B------:R-:W3:Y:S01]  /*19960*/  LDL R5, [R1+0x24] ;  /* 0x0000240001057983 */ /* 0x000ee20000100800 */
[----:B------:R-:W-:Y:S01]  /*19970*/  BSSY B2, `(.L_x_840) ;  /* 0x0000008000027945 */ /* 0x000fe20003800000 */
[----:B0-----:R-:W0:Y:S02]  /*19980*/  S2R R3, SR_TID.X ;  /* 0x0000000000037919 */ /* 0x001e240000002100 */
[----:B0-----:R-:W-:-:S04]  /*19990*/  LOP3.LUT R3, R3, 0x7f, RZ, 0xc0, !PT ;  /* 0x0000007f03037812 */ /* 0x001fc800078ec0ff */
[----:B------:R-:W-:Y:S01]  /*199a0*/  ISETP.NE.AND P1, PT, R3, RZ, PT ;  /* 0x000000ff0300720c */ /* 0x000fe20003f25270 */
[----:B--2---:R-:W-:Y:S01]  /*199b0*/  IMAD R4, R4, 0x8, R7 ;  /* 0x0000000804047824 */ /* 0x004fe200078e0207 */
[----:B---3--:R-:W-:-:S04]  /*199c0*/  SHF.L.U32 R8, R5, 0x1f, RZ ;  /* 0x0000001f05087819 */ /* 0x008fc800000006ff */
[----:B------:R-:W0:Y:S02]  /*199d0*/  SYNCS.PHASECHK.TRANS64.TRYWAIT P0, [R4+URZ+0x348a0], R8 ;  /* 0x0348a008040075a7 */ /* 0x000e24000800017f */
[----:B0-----:R-:W-:Y:S05]  /*199e0*/  @!P0 BRA `(.L_x_841) ;  /* 0x0000006800d08947 */ /* 0x001fea0003800000 */
.L_x_1002:
[----:B------:R-:W-:Y:S05]  /*199f0*/  BSYNC B2 ;  /* 0x0000000000027941 */ /* 0x000fea0003800000 */
.L_x_840:
[----:B------:R-:W-:Y:S04]  /*19a00*/  BSSY B2, `(.L_x_842) ;  /* 0x0000009000027945 */ /* 0x000fe80003800000 */
[----:B------:R-:W-:Y:S05]  /*19a10*/  @P1 BRA `(.L_x_843) ;  /* 0x00000000001c1947 */ /* 0x000fea0003800000 */
[----:B------:R-:W2:Y:S01]  /*19a20*/  S2R R3, SR_TID.X ;  /* 0x0000000000037919 */ /* 0x000ea20000002100 */
[----:B------:R-:W-:-:S04]  /*19a30*/  IMAD.MOV.U32 R2, RZ, RZ, 0xc000 ;  /* 0x0000c000ff027424 */ /* 0x000fc800078e00ff */
[----:B------:R3:W-:Y:S01]  /*19a40*/  SYNCS.ARRIVE.TRANS64 RZ, [R4+URZ+0x34890], R2 ;  /* 0x0348900204ff79a7 */ /* 0x0007e2000800003f */
[----:B--2---:R-:W-:-:S04]  /*19a50*/  LOP3.LUT R3, R3, 0x1f, RZ, 0xc0, !PT ;  /* 0x0000001f03037812 */ /* 0x004fc800078ec0ff */
[----:B------:R-:W-:-:S13]  /*19a60*/  ISETP.NE.AND P0, PT, R3, RZ, PT ;  /* 0x000000ff0300720c */ /* 0x000fda0003f05270 */
[----:B---3--:R-:W-:Y:S05]  /*19a70*/  @!P0 BRA `(.L_x_843) ;  /* 0x0000000000048947 */ /* 0x008fea0003800000 */
[----:B------:R-:W-:Y:S01]  /*19a80*/  BPT.TRAP 0x1 ;  /* 0x000000040000795c */ /* 0x000fe20000300000 */
.L_x_843:
[----:B------:R-:W-:Y:S05]  /*19a90*/  BSYNC B2 ;  /* 0x0000000000027941 */ /* 0x000fea0003800000 */
.L_x_842:
[----:B------:R-:W2:Y:S04]  /*19aa0*/  LDL R5, [R1+0x4] ;  /* 0x0000040001057983 */ /* 0x000ea80000100800 */
[----:B------:R-:W2:Y:S01]  /*19ab0*/  LDL R2, [R1+0xc] ;  /* 0x00000c0001027983 */ /* 0x000ea20000100800 */
[----:B------:R-:W-:Y:S01]  /*19ac0*/  IMAD.MOV.U32 R11, RZ, RZ, RZ ;  /* 0x000000ffff0b7224 */ /* 0x000fe200078e00ff */
[----:B------:R-:W-:Y:S01]  /*19ad0*/  UIADD3 UR4, UP0, UR36, 0x570, URZ ;  /* 0x0000057024047890 */ /* 0x000fe2000ff1e03f */
[----:B------:R-:W-:Y:S01]  /*19ae0*/  IMAD R3, R6, 0x80, R10 ;  /* 0x0000008006037824 */ /* 0x000fe200078e020a */
[----:B------:R-:W-:Y:S01]  /*19af0*/  PLOP3.LUT P0, PT, PT, PT, PT, 0x80, 0x0 ;  /* 0x000000000000781c */ /* 0x000fe20003f0f070 */
[----:B------:R-:W-:Y:S01]  /*19b00*/  UMOV UR6, 0x0 ;  /* 0x0000000000067882 */ /* 0x000fe20000000000 */
[----:B------:R-:W-:Y:S01]  /*19b10*/  R2UR UR10, R11 ;  /* 0x000000000b0a72ca */ /* 0x000fe200000e0000 */
[----:B------:R-:W-:Y:S01]  /*19b20*/  VIADD R3, R3, 0xffffff80 ;  /* 0xffffff8003037836 */ /* 0x000fe20000000000 */
[----:B------:R-:W-:Y:S01]  /*19b30*/  UIADD3.X UR5, URZ, UR37, URZ, UP0, !UPT ;  /* 0x000000253f057290 */ /* 0x000fe200087fe43f */
[----:B------:R-:W-:Y:S01]  /*19b40*/  UMOV UR7, 0x12f00000 ;  /* 0x12f0000000077882 */ /* 0x000fe20000000000 */
[----:B--2---:R-:W-:-:S02]  /*19b50*/  IMAD R7, R2, 0xc000, R5 ;  /* 0x0000c00002077824 */ /* 0x004fc400078e0205 */
[----:B------:R-:W-:Y:S02]  /*19b60*/  VIADD R2, R4, 0x34890 ;  /* 0x0003489004027836 */ /* 0x000fe40000000000 */
[----:B------:R-:W-:-:S07]  /*19b70*/  VIADD R5, R7, 0x1c400 ;  /* 0x0001c40007057836 */ /* 0x000fce0000000000 */
.L_x_844:
        /* <DEDUP_REMOVED lines=16> */
.L_x_845:
        /* <DEDUP_REMOVED lines=15> */
.L_x_846:
        /* <DEDUP_REMOVED lines=10> */
[----:B------:R-:W2:Y:S01]  /*19e10*/  SYNCS.PHASECHK.TRANS64.TRYWAIT P0, [R4+URZ+0x348c0], R8 ;  /* 0x0348c008040075a7 */ /* 0x000ea2000800017f */
[----:B------:R-:W-:Y:S04]  /*19e20*/  BSSY B2, `(.L_x_847) ;  /* 0x0000002000027945 */ /* 0x000fe80003800000 */
[----:B--2---:R-:W-:Y:S05]  /*19e30*/  @!P0 BRA `(.L_x_848) ;  /* 0x0000006400d08947 */ /* 0x004fea0003800000 */
.L_x_1003:
[----:B------:R-:W-:Y:S05]  /*19e40*/  BSYNC B2 ;  /* 0x0000000000027941 */ /* 0x000fea0003800000 */
.L_x_847:
[----:B------:R-:W-:Y:S01]  /*19e50*/  BSSY B2, `(.L_x_849) ;  /* 0x000000b000027945 */ /* 0x000fe20003800000 */
[----:B------:R-:W-:Y:S02]  /*19e60*/  IMAD.MOV.U32 R12, RZ, RZ, 0x0 ;  /* 0x00000000ff0c7424 */ /* 0x000fe400078e00ff */
[----:B------:R-:W-:Y:S01]  /*19e70*/  IMAD.MOV.U32 R13, RZ, RZ, 0x12f00000 ;  /* 0x12f00000ff0d7424 */ /* 0x000fe200078e00ff */
[----:B------:R-:W-:Y:S06]  /*19e80*/  @P1 BRA `(.L_x_850) ;  /* 0x00000000001c1947 */ /* 0x000fec0003800000 */
[----:B------:R-:W3:Y:S01]  /*19e90*/  S2R R5, SR_TID.X ;  /* 0x0000000000057919 */ /* 0x000ee20000002100 */
[----:B------:R-:W-:-:S04]  /*19ea0*/  IMAD.MOV.U32 R2, RZ, RZ, 0x8000 ;  /* 0x00008000ff027424 */ /* 0x000fc800078e00ff */
[----:B------:R4:W-:Y:S01]  /*19eb0*/  SYNCS.ARRIVE.TRANS64 RZ, [R4+URZ+0x348b0], R2 ;  /* 0x0348b00204ff79a7 */ /* 0x0009e2000800003f */
[----:B---3--:R-:W-:-:S04]  /*19ec0*/  LOP3.LUT R5, R5, 0x1f, RZ, 0xc0, !PT ;  /* 0x0000001f05057812 */ /* 0x008fc800078ec0ff */
[----:B------:R-:W-:-:S13]  /*19ed0*/  ISETP.NE.AND P0, PT, R5, RZ, PT ;  /* 0x000000ff0500720c */ /* 0x000fda0003f05270 */
[----:B----4-:R-:W-:Y:S05]  /*19ee0*/  @!P0 BRA `(.L_x_850) ;  /* 0x0000000000048947 */ /* 0x010fea0003800000 */
[----:B------:R-:W-:Y:S01]  /*19ef0*/  BPT.TRAP 0x1 ;  /* 0x000000040000795c */ /* 0x000fe20000300000 */
.L_x_850:
[----:B------:R-:W-:Y:S05]  /*19f00*/  BSYNC B2 ;  /* 0x0000000000027941 */ /* 0x000fea0003800000 */
.L_x_849:
[----:B------:R-:W3:Y:S04]  /*19f10*/  LDL R5, [R1+0x4] ;  /* 0x0000040001057983 */ /* 0x000ee80000100800 */
[----:B------:R-:W4:Y:S01]  /*19f20*/  LDL R2, [R1+0xc] ;  /* 0x00000c0001027983 */ /* 0x000f220000100800 */
[----:B------:R-:W-:Y:S01]  /*19f30*/  R2UR UR10, R11 ;  /* 0x000000000b0a72ca */ /* 0x000fe200000e0000 */
[----:B------:R-:W-:Y:S01]  /*19f40*/  UIADD3 UR4, UP0, UR36, 0x670, URZ ;  /* 0x0000067024047890 */ /* 0x000fe2000ff1e03f */
[----:B------:R-:W-:Y:S01]  /*19f50*/  R2UR UR6, R12 ;  /* 0x000000000c0672ca */ /* 0x000fe200000e0000 */
[----:B0-2---:R-:W-:Y:S01]  /*19f60*/  VIADD R4, R4, 0x348b0 ;  /* 0x000348b004047836 */ /* 0x005fe20000000000 */
[----:B------:R-:W-:Y:S01]  /*19f70*/  R2UR UR7, R13 ;  /* 0x000000000d0772ca */ /* 0x000fe200000e0000 */
[----:B------:R-:W-:Y:S01]  /*19f80*/  UIADD3.X UR5, URZ, UR37, URZ, UP0, !UPT ;  /* 0x000000253f057290 */ /* 0x000fe200087fe43f */
[----:B------:R-:W-:Y:S01]  /*19f90*/  PLOP3.LUT P0, PT, PT, PT, PT, 0x80, 0x0 ;  /* 0x000000000000781c */ /* 0x000fe20003f0f070 */
[----:B---3--:R-:W-:-:S04]  /*19fa0*/  VIADD R5, R5, 0x400 ;  /* 0x0000040005057836 */ /* 0x008fc80000000000 */
[----:B----4-:R-:W-:-:S08]  /*19fb0*/  IMAD R2, R2, 0x8000, R5 ;  /* 0x0000800002027824 */ /* 0x010fd000078e0205 */
.L_x_851:
        /* <DEDUP_REMOVED lines=10> */
[----:B------:R-:W2:Y:S01]  /*1a060*/  LDL R7, [R1+0xc] ;  /* 0x00000c0001077983 */ /* 0x000ea20000100800 */
[----:B------:R-:W-:Y:S01]  /*1a070*/  IMAD.MOV.U32 R2, RZ, RZ, 0x6000 ;  /* 0x00006000ff027424 */ /* 0x000fe200078e00ff */
[----:B------:R-:W-:Y:S02]  /*1a080*/  R2UR UR10, R14 ;  /* 0x000000000e0a72ca */ /* 0x000fe400000e0000 */
[----:B------:R-:W-:Y:S02]  /*1a090*/  R2UR UR6, R12 ;  /* 0x000000000c0672ca */ /* 0x000fe400000e0000 */
[----:B------:R-:W-:Y:S02]  /*1a0a0*/  R2UR UR7, R13 ;  /* 0x000000000d0772ca */ /* 0x000fe400000e0000 */
[----:B------:R-:W-:Y:S01]  /*1a0b0*/  PLOP3.LUT P0, PT, PT, PT, PT, 0x80, 0x0 ;  /* 0x000000000000781c */ /* 0x000fe20003f0f070 */
[----:B--2---:R-:W-:-:S04]  /*1a0c0*/  IMAD R2, R7, R2, 0x2000 ;  /* 0x0000200007027424 */ /* 0x004fc800078e0202 */
[----:B------:R-:W-:-:S04]  /*1a0d0*/  IMAD R2, R7, -0x2000, R2 ;  /* 0xffffe00007027824 */ /* 0x000fc800078e0202 */
[----:B------:R-:W-:-:S07]  /*1a0e0*/  IMAD R2, R2, 0x2, R5 ;  /* 0x0000000202027824 */ /* 0x000fce00078e0205 */
.L_x_852:
        /* <DEDUP_REMOVED lines=10> */
.L_x_839:
[----:B------:R-:W-:Y:S05]  /*1a190*/  BSYNC B1 ;  /* 0x0000000000017941 */ /* 0x000fea0003800000 */
.L_x_838:
[----:B------:R-:W0:Y:S04]  /*1a1a0*/  LDL.LU R7, [R1+0xc] ;  /* 0x00000c0001077983 */ /* 0x000e280000300800 */
[----:B------:R-:W2:Y:S01]  /*1a1b0*/  LDL.LU R5, [R1+0x24] ;  /* 0x0000240001057983 */ /* 0x000ea20000300800 */
[----:B------:R-:W-:Y:S01]  /*1a1c0*/  PLOP3.LUT P0, PT, PT, PT, PT, 0x8, 0x0 ;  /* 0x000000000000781c */ /* 0x000fe20003f0e170 */
[----:B0-----:R-:W-:Y:S02]  /*1a1d0*/  VIADD R2, R7, 0x1 ;  /* 0x0000000107027836 */ /* 0x001fe40000000000 */
[----:B------:R-:W-:-:S03]  /*1a1e0*/  VIADD R7, R6, 0xfffffffe ;  /* 0xfffffffe06077836 */ /* 0x000fc60000000000 */
[C---:B------:R-:W-:Y:S02]  /*1a1f0*/  ISETP.NE.AND P1, PT, R2.reuse, 0x2, PT ;  /* 0x000000020200780c */ /* 0x040fe40003f25270 */
[----:B------:R-:W-:Y:S02]  /*1a200*/  ISETP.GE.AND P2, PT, R7, R9, PT ;  /* 0x000000090700720c */ /* 0x000fe40003f46270 */
[----:B------:R-:W-:Y:S02]  /*1a210*/  SEL R3, RZ, 0x1, P1 ;  /* 0x00000001ff037807 */ /* 0x000fe40000800000 */
[----:B------:R-:W-:Y:S02]  /*1a220*/  SEL R2, R2, RZ, P1 ;  /* 0x000000ff02027207 */ /* 0x000fe40000800000 */
[----:B--2---:R-:W-:-:S03]  /*1a230*/  LOP3.LUT R5, R5, R3, RZ, 0x3c, !PT ;  /* 0x0000000305057212 */ /* 0x004fc600078e3cff */
[----:B------:R0:W-:Y:S04]  /*1a240*/  STL [R1+0xc], R2 ;  /* 0x00000c0201007387 */ /* 0x0001e80000100800 */
[----:B------:R0:W-:Y:S01]  /*1a250*/  STL [R1+0x24], R5 ;  /* 0x0000240501007387 */ /* 0x0001e20000100800 */
[----:B------:R-:W-:Y:S05]  /*1a260*/  @!P2 BRA `(.L_x_832) ;  /* 0x000000080040a947 */ /* 0x000fea0003800000 */
.L_x_868:
[----:B------:R-:W-:Y:S05]  /*1a270*/  YIELD ;  /* 0x0000000000007946 */ /* 0x000fea0003800000 */
[----:B------:R-:W-:Y:S04]  /*1a280*/  BSSY B1, `(.L_x_853) ;  /* 0x0000082000017945 */ /* 0x000fe80003800000 */
[----:B--2---:R-:W-:Y:S05]  /*1a290*/  @!P6 BRA `(.L_x_854) ;  /* 0x000000080000e947 */ /* 0x004fea0003800000 */
[----:B0-----:R-:W2:Y:S04]  /*1a2a0*/  LDL R5, [R1+0x4] ;  /* 0x0000040001057983 */ /* 0x001ea80000100800 */
[----:B------:R-:W2:Y:S04]  /*1a2b0*/  LDL R4, [R1+0xc] ;  /* 0x00000c0001047983 */ /* 0x000ea80000100800 */
[----:B------:R-:W3:Y:S01]  /*1a2c0*/  LDL R3, [R1+0x24] ;  /* 0x0000240001037983 */ /* 0x000ee20000100800 */
[----:B------:R-:W-:Y:S01]  /*1a2d0*/  BSSY B2, `(.L_x_855) ;  /* 0x0000008000027945 */ /* 0x000fe20003800000 */
[----:B------:R-:W0:Y:S02]  /*1a2e0*/  S2R R2, SR_TID.X ;  /* 0x0000000000027919 */ /* 0x000e240000002100 */
[----:B0-----:R-:W-:-:S04]  /*1a2f0*/  LOP3.LUT R2, R2, 0x7f, RZ, 0xc0, !PT ;  /* 0x0000007f02027812 */ /* 0x001fc800078ec0ff */
[----:B------:R-:W-:Y:S01]  /*1a300*/  ISETP.NE.AND P2, PT, R2, RZ, PT ;  /* 0x000000ff0200720c */ /* 0x000fe20003f45270 */
[----:B--2---:R-:W-:Y:S01]  /*1a310*/  IMAD R6, R4, 0x8, R5 ;  /* 0x0000000804067824 */ /* 0x004fe200078e0205 */
[----:B---3--:R-:W-:-:S04]  /*1a320*/  SHF.L.U32 R5, R3, 0x1f, RZ ;  /* 0x0000001f03057819 */ /* 0x008fc800000006ff */
[----:B------:R-:W0:Y:S02]  /*1a330*/  SYNCS.PHASECHK.TRANS64.TRYWAIT P1, [R6+URZ+0x348a0], R5 ;  /* 0x0348a005060075a7 */ /* 0x000e24000802017f */
[----:B0-----:R-:W-:Y:S05]  /*1a340*/  @!P1 BRA `(.L_x_856) ;  /* 0x0000006000a09947 */ /* 0x001fea0003800000 */
.L_x_1004:
[----:B------:R-:W-:Y:S05]  /*1a350*/  BSYNC B2 ;  /* 0x0000000000027941 */ /* 0x000fea0003800000 */
.L_x_855:
        /* <DEDUP_REMOVED lines=9> */
.L_x_858:
[----:B------:R-:W-:Y:S05]  /*1a3f0*/  BSYNC B2 ;  /* 0x0000000000027941 */ /* 0x000fea0003800000 */
.L_x_857:
[----:B------:R-:W2:Y:S04]  /*1a400*/  LDL R3, [R1+0x4] ;  /* 0x0000040001037983 */ /* 0x000ea80000100800 */
[----:B------:R-:W2:Y:S01]  /*1a410*/  LDL R2, [R1+0xc] ;  /* 0x00000c0001027983 */ /* 0x000ea20000100800 */
[----:B------:R-:W-:Y:S01]  /*1a420*/  IMAD.MOV.U32 R11, RZ, RZ, RZ ;  /* 0x000000ffff0b7224 */ /* 0x000fe200078e00ff */
[----:B------:R-:W-:Y:S01]  /*1a430*/  UIADD3 UR4, UP0, UR36, 0x570, URZ ;  /* 0x0000057024047890 */ /* 0x000fe2000ff1e03f */
[----:B------:R-:W-:Y:S01]  /*1a440*/  PLOP3.LUT P1, PT, PT, PT, PT, 0x80, 0x0 ;  /* 0x000000000000781c */ /* 0x000fe20003f2f070 */
[----:B------:R-:W-:Y:S01]  /*1a450*/  UMOV UR6, 0x0 ;  /* 0x0000000000067882 */ /* 0x000fe20000000000 */
[----:B------:R-:W-:Y:S01]  /*1a460*/  UMOV UR7, 0x12f00000 ;  /* 0x12f0000000077882 */ /* 0x000fe20000000000 */
[----:B------:R-:W-:Y:S01]  /*1a470*/  R2UR UR10, R11 ;  /* 0x000000000b0a72ca */ /* 0x000fe200000e0000 */
[----:B------:R-:W-:Y:S01]  /*1a480*/  UIADD3.X UR5, URZ, UR37, URZ, UP0, !UPT ;  /* 0x000000253f057290 */ /* 0x000fe200087fe43f */
[----:B--2---:R-:W-:-:S02]  /*1a490*/  IMAD R4, R2, 0xc000, R3 ;  /* 0x0000c00002047824 */ /* 0x004fc400078e0203 */
[----:B------:R-:W-:Y:S02]  /*1a4a0*/  IMAD R3, R7, 0x80, R10 ;  /* 0x0000008007037824 */ /* 0x000fe400078e020a */
[----:B------:R-:W-:Y:S02]  /*1a4b0*/  VIADD R2, R6, 0x34890 ;  /* 0x0003489006027836 */ /* 0x000fe40000000000 */
[----:B------:R-:W-:-:S07]  /*1a4c0*/  VIADD R8, R4, 0x1c400 ;  /* 0x0001c40004087836 */ /* 0x000fce0000000000 */
.L_x_859:
        /* <DEDUP_REMOVED lines=16> */
.L_x_860:
        /* <DEDUP_REMOVED lines=15> */
.L_x_861:
        /* <DEDUP_REMOVED lines=13> */
.L_x_1005:
[----:B------:R-:W-:Y:S05]  /*1a790*/  BSYNC B2 ;  /* 0x0000000000027941 */ /* 0x000fea0003800000 */
.L_x_862:
[----:B------:R-:W-:Y:S01]  /*1a7a0*/  BSSY B2, `(.L_x_864) ;  /* 0x000000b000027945 */ /* 0x000fe20003800000 */
[----:B------:R-:W-:Y:S02]  /*1a7b0*/  IMAD.MOV.U32 R4, RZ, RZ, 0x0 ;  /* 0x00000000ff047424 */ /* 0x000fe400078e00ff */
[----:B0-2---:R-:W-:Y:S01]  /*1a7c0*/  IMAD.MOV.U32 R5, RZ, RZ, 0x12f00000 ;  /* 0x12f00000ff057424 */ /* 0x005fe200078e00ff */
[----:B------:R-:W-:Y:S06]  /*1a7d0*/  @P2 BRA `(.L_x_865) ;  /* 0x00000000001c2947 */ /* 0x000fec0003800000 */
[----:B------:R-:W0:Y:S01]  /*1a7e0*/  S2R R8, SR_TID.X ;  /* 0x0000000000087919 */ /* 0x000e220000002100 */
[----:B------:R-:W-:-:S04]  /*1a7f0*/  IMAD.MOV.U32 R2, RZ, RZ, 0x8000 ;  /* 0x00008000ff027424 */ /* 0x000fc800078e00ff */
[----:B------:R2:W-:Y:S01]  /*1a800*/  SYNCS.ARRIVE.TRANS64 RZ, [R6+URZ+0x348b0], R2 ;  /* 0x0348b00206ff79a7 */ /* 0x0005e2000800003f */
[----:B0-----:R-:W-:-:S04]  /*1a810*/  LOP3.LUT R8, R8, 0x1f, RZ, 0xc0, !PT ;  /* 0x0000001f08087812 */ /* 0x001fc800078ec0ff */
[----:B------:R-:W-:-:S13]  /*1a820*/  ISETP.NE.AND P1, PT, R8, RZ, PT ;  /* 0x000000ff0800720c */ /* 0x000fda0003f25270 */
[----:B--2---:R-:W-:Y:S05]  /*1a830*/  @!P1 BRA `(.L_x_865) ;  /* 0x0000000000049947 */ /* 0x004fea0003800000 */
[----:B------:R-:W-:Y:S01]  /*1a840*/  BPT.TRAP 0x1 ;  /* 0x000000040000795c */ /* 0x000fe20000300000 */
.L_x_865:
[----:B------:R-:W-:Y:S05]  /*1a850*/  BSYNC B2 ;  /* 0x0000000000027941 */ /* 0x000fea0003800000 */
.L_x_864:
[----:B------:R-:W2:Y:S04]  /*1a860*/  LDL R2, [R1+0x4] ;  /* 0x0000040001027983 */ /* 0x000ea80000100800 */
[----:B------:R-:W3:Y:S01]  /*1a870*/  LDL R8, [R1+0xc] ;  /* 0x00000c0001087983 */ /* 0x000ee20000100800 */
[----:B------:R-:W-:Y:S01]  /*1a880*/  R2UR UR10, R11 ;  /* 0x000000000b0a72ca */ /* 0x000fe200000e0000 */
[----:B------:R-:W-:Y:S01]  /*1a890*/  UIADD3 UR4, UP0, UR36, 0x670, URZ ;  /* 0x0000067024047890 */ /* 0x000fe2000ff1e03f */
[----:B------:R-:W-:Y:S01]  /*1a8a0*/  R2UR UR6, R4 ;  /* 0x00000000040672ca */ /* 0x000fe200000e0000 */
[----:B------:R-:W-:Y:S01]  /*1a8b0*/  VIADD R6, R6, 0x348b0 ;  /* 0x000348b006067836 */ /* 0x000fe20000000000 */
[----:B------:R-:W-:Y:S01]  /*1a8c0*/  R2UR UR7, R5 ;  /* 0x00000000050772ca */ /* 0x000fe200000e0000 */
[----:B------:R-:W-:Y:S01]  /*1a8d0*/  UIADD3.X UR5, URZ, UR37, URZ, UP0, !UPT ;  /* 0x000000253f057290 */ /* 0x000fe200087fe43f */
[----:B------:R-:W-:Y:S01]  /*1a8e0*/  PLOP3.LUT P1, PT, PT, PT, PT, 0x80, 0x0 ;  /* 0x000000000000781c */ /* 0x000fe20003f2f070 */
[----:B--2---:R-:W-:-:S04]  /*1a8f0*/  VIADD R2, R2, 0x400 ;  /* 0x0000040002027836 */ /* 0x004fc80000000000 */
[----:B---3--:R-:W-:-:S08]  /*1a900*/  IMAD R2, R8, 0x8000, R2 ;  /* 0x0000800008027824 */ /* 0x008fd000078e0202 */
.L_x_866:
        /* <DEDUP_REMOVED lines=15> */
.L_x_867:
        /* <DEDUP_REMOVED lines=10> */
.L_x_854:
[----:B------:R-:W-:Y:S05]  /*1aaa0*/  BSYNC B1 ;  /* 0x0000000000017941 */ /* 0x000fea0003800000 */
.L_x_853:
[----:B0-----:R-:W2:Y:S04]  /*1aab0*/  LDL.LU R5, [R1+0xc] ;  /* 0x00000c0001057983 */ /* 0x001ea80000300800 */
[----:B------:R-:W3:Y:S01]  /*1aac0*/  LDL.LU R4, [R1+0x24] ;  /* 0x0000240001047983 */ /* 0x000ee20000300800 */
[C---:B------:R-:W-:Y:S01]  /*1aad0*/  ISETP.GT.AND P2, PT, R7.reuse, R9, PT ;  /* 0x000000090700720c */ /* 0x040fe20003f44270 */
[----:B------:R-:W-:Y:S02]  /*1aae0*/  VIADD R7, R7, 0xffffffff ;  /* 0xffffffff07077836 */ /* 0x000fe40000000000 */
[----:B--2---:R-:W-:-:S05]  /*1aaf0*/  VIADD R2, R5, 0x1 ;  /* 0x0000000105027836 */ /* 0x004fca0000000000 */
[----:B------:R-:W-:-:S04]  /*1ab00*/  ISETP.NE.AND P1, PT, R2, 0x2, PT ;  /* 0x000000020200780c */ /* 0x000fc80003f25270 */
[----:B------:R-:W-:Y:S02]  /*1ab10*/  SEL R3, RZ, 0x1, P1 ;  /* 0x00000001ff037807 */ /* 0x000fe40000800000 */
[----:B------:R-:W-:Y:S02]  /*1ab20*/  SEL R2, R2, RZ, P1 ;  /* 0x000000ff02027207 */ /* 0x000fe40000800000 */
[----:B---3--:R-:W-:-:S05]  /*1ab30*/  LOP3.LUT R4, R4, R3, RZ, 0x3c, !PT ;  /* 0x0000000304047212 */ /* 0x008fca00078e3cff */
[----:B------:R2:W-:Y:S04]  /*1ab40*/  STL [R1+0x24], R4 ;  /* 0x0000240401007387 */ /* 0x0005e80000100800 */
[----:B------:R2:W-:Y:S01]  /*1ab50*/  STL [R1+0xc], R2 ;  /* 0x00000c0201007387 */ /* 0x0005e20000100800 */
[----:B------:R-:W-:Y:S05]  /*1ab60*/  @P2 BRA `(.L_x_868) ;  /* 0xfffffff400c02947 */ /* 0x000fea000383ffff */
.L_x_832:
[----:B------:R-:W-:Y:S05]  /*1ab70*/  BSYNC B0 ;  /* 0x0000000000007941 */ /* 0x000fea0003800000 */
.L_x_831:
[----:B0-2---:R-:W2:Y:S01]  /*1ab80*/  LDL R2, [R1+0x50] ;  /* 0x0000500001027983 */ /* 0x005ea20000100800 */
[----:B------:R-:W-:Y:S05]  /*1ab90*/  @!P0 WARPSYNC.ALL ;  /* 0x0000000000008948 */ /* 0x000fea0003800000 */
[----:B------:R-:W-:Y:S06]  /*1aba0*/  @!P0 BAR.SYNC.DEFER_BLOCKING 0xc, 0x180 ;  /* 0x0306000000008b1d */ /* 0x000fec0000010000 */
[----:B------:R-:W-:Y:S01]  /*1abb0*/  BSSY B7, `(.L_x_869) ;  /* 0x0000430000077945 */ /* 0x000fe20003800000 */
[----:B--2---:R-:W-:-:S13]  /*1abc0*/  ISETP.GT.AND P0, PT, R2, RZ, PT ;  /* 0x000000ff0200720c */ /* 0x004fda0003f04270 */
[----:B------:R-:W-:Y:S05]  /*1abd0*/  @P0 BRA `(.L_x_870) ;  /* 0x0000000000440947 */ /* 0x000fea0003800000 */
[----:B------:R-:W0:Y:S02]  /*1abe0*/  S2R R2, SR_TID.X ;  /* 0x0000000000027919 */ /* 0x000e240000002100 */
[----:B0-----:R-:W-:-:S04]  /*1abf0*/  LOP3.LUT R2, R2, 0x7f, RZ, 0xc0, !PT ;  /* 0x0000007f02027812 */ /* 0x001fc800078ec0ff */
[----:B------:R-:W-:-:S13]  /*1ac00*/  ISETP.NE.AND P0, PT, R2, RZ, PT ;  /* 0x000000ff0200720c */ /* 0x000fda0003f05270 */
[----:B------:R-:W-:Y:S05]  /*1ac10*/  @P0 BRA `(.L_x_871) ;  /* 0x0000004000a40947 */ /* 0x000fea0003800000 */
[----:B------:R-:W0:Y:S01]  /*1ac20*/  S2R R3, SR_LANEID ;  /* 0x0000000000037919 */ /* 0x000e220000000000 */
[----:B------:R-:W-:Y:S01]  /*1ac30*/  VOTEU.ANY UR4, UPT, PT ;  /* 0x0000000000047886 */ /* 0x000fe200038e0100 */
[----:B------:R-:W2:Y:S01]  /*1ac40*/  LDC.64 R4, c[0x0][0xc60] ;  /* 0x00031800ff047b82 */ /* 0x000ea20000000a00 */
[----:B------:R-:W0:Y:S08]  /*1ac50*/  FLO.U32 R0, UR4 ;  /* 0x0000000400007d00 */ /* 0x000e3000080e0000 */
[----:B------:R-:W2:Y:S01]  /*1ac60*/  POPC R2, UR4 ;  /* 0x0000000400027d09 */ /* 0x000ea20008000000 */
[----:B0-----:R-:W-:-:S13]  /*1ac70*/  ISETP.EQ.U32.AND P0, PT, R0, R3, PT ;  /* 0x000000030000720c */ /* 0x001fda0003f02070 */
[----:B--2---:R-:W2:Y:S01]  /*1ac80*/  @P0 ATOMG.E.ADD.STRONG.GPU PT, R5, desc[UR40][R4.64], R2 ;  /* 0x00000002040509a8 */ /* 0x004ea200081ee1e8 */
[----:B------:R-:W0:Y:S02]  /*1ac90*/  S2R R3, SR_LTMASK ;  /* 0x0000000000037919 */ /* 0x000e240000003900 */
[----:B0-----:R-:W-:-:S06]  /*1aca0*/  LOP3.LUT R3, R3, UR4, RZ, 0xc0, !PT ;  /* 0x0000000403037c12 */ /* 0x001fcc000f8ec0ff */
[----:B------:R-:W0:Y:S01]  /*1acb0*/  POPC R3, R3 ;  /* 0x0000000300037309 */ /* 0x000e220000000000 */
[----:B--2---:R-:W0:Y:S02]  /*1acc0*/  SHFL.IDX PT, R0, R5, R0, 0x1f ;  /* 0x00001f0005007589 */ /* 0x004e2400000e0000 */
[----:B0-----:R-:W-:Y:S01]  /*1acd0*/  IADD3 R16, R0, UR38, R3 ;  /* 0x0000002600107c10 */ /* 0x001fe2000fffe003 */
[----:B------:R-:W-:Y:S06]  /*1ace0*/  BRA `(.L_x_871) ;  /* 0x0000004000707947 */ /* 0x000fec0003800000 */
.L_x_870:
        /* <DEDUP_REMOVED lines=21> */
.L_x_873:
[----:B------:R-:W-:Y:S05]  /*1ae40*/  BSYNC B6 ;  /* 0x0000000000067941 */ /* 0x000fea0003800000 */
.L_x_872:
        /* <DEDUP_REMOVED lines=20> */
[----:B-12---:R-:W-:Y:S05]  /*1af90*/  CALL.ABS.NOINC R2 ;  /* 0x0000000002007343 */ /* 0x006fea0003c00000 */
.L_x_876:
        /* <DEDUP_REMOVED lines=16> */
.L_x_875:
[----:B------:R-:W-:Y:S05]  /*1b0a0*/  BSYNC B6 ;  /* 0x0000000000067941 */ /* 0x000fea0003800000 */
.L_x_874:
[----:B------:R-:W2:Y:S01]  /*1b0b0*/  LDL.LU R2, [R1] ;  /* 0x0000000001027983 */ /* 0x000ea20000300800 */
[----:B------:R-:W-:-:S03]  /*1b0c0*/  ULDC.64 UR4, c[0x0][0x9f8] ;  /* 0x00027e0000047ab9 */ /* 0x000fc60000000a00 */
[----:B------:R-:W3:Y:S04]  /*1b0d0*/  LDL.LU R4, [R1+0x28] ;  /* 0x0000280001047983 */ /* 0x000ee80000300800 */
[----:B------:R-:W4:Y:S01]  /*1b0e0*/  LDL R7, [R1+0x14] ;  /* 0x0000140001077983 */ /* 0x000f220000100800 */
[----:B------:R-:W-:-:S03]  /*1b0f0*/  ISETP.NE.U32.AND P0, PT, RZ, UR4, PT ;  /* 0x00000004ff007c0c */ /* 0x000fc6000bf05070 */
[----:B------:R-:W5:Y:S01]  /*1b100*/  LDL R0, [R1+0x3c] ;  /* 0x00003c0001007983 */ /* 0x000f620000100800 */
[----:B------:R-:W-:-:S13]  /*1b110*/  ISETP.NE.AND.EX P0, PT, RZ, UR5, PT, P0 ;  /* 0x00000005ff007c0c */ /* 0x000fda000bf05300 */
[----:B--2---:R-:W-:-:S04]  /*1b120*/  @P0 IADD3 R2, P1, R2, UR4, RZ ;  /* 0x0000000402020c10 */ /* 0x004fc8000ff3e0ff */
[----:B---3--:R-:W-:Y:S01]  /*1b130*/  @P0 IADD3.X R3, R4, UR5, RZ, P1, !PT ;  /* 0x0000000504030c10 */ /* 0x008fe20008ffe4ff */
[----:B------:R-:W-:-:S04]  /*1b140*/  ULDC.64 UR4, c[0x0][0xa08] ;  /* 0x0002820000047ab9 */ /* 0x000fc80000000a00 */
[----:B----4-:R0:W2:Y:S01]  /*1b150*/  @P0 LDG.E R7, desc[UR40][R2.64] ;  /* 0x0000002802070981 */ /* 0x0100a2000c1e1900 */
[----:B-----5:R-:W-:Y:S01]  /*1b160*/  VIADD R9, R0, 0xffffffff ;  /* 0xffffffff00097836 */ /* 0x020fe20000000000 */
[----:B0-----:R-:W0:Y:S01]  /*1b170*/  LDC.64 R2, c[0x0][0x418] ;  /* 0x00010600ff027b82 */ /* 0x001e220000000a00 */
[----:B--2---:R-:W-:Y:S01]  /*1b180*/  SHF.R.S32.HI R8, RZ, 0x1f, R7 ;  /* 0x0000001fff087819 */ /* 0x004fe20000011407 */
[----:B------:R2:W-:Y:S04]  /*1b190*/  @P0 STL [R1+0x14], R7 ;  /* 0x0000140701000387 */ /* 0x0005e80000100800 */
[----:B------:R2:W-:Y:S04]  /*1b1a0*/  STL [R1+0x38], R9 ;  /* 0x0000380901007387 */ /* 0x0005e80000100800 */
[----:B------:R2:W-:Y:S01]  /*1b1b0*/  STL [R1+0x28], R8 ;  /* 0x0000280801007387 */ /* 0x0005e20000100800 */
[----:B0-----:R-:W-:Y:S01]  /*1b1c0*/  LOP3.LUT P0, RZ, R2, UR4, RZ, 0xfc, !PT ;  /* 0x0000000402ff7c12 */ /* 0x001fe2000f80fcff */
[----:B------:R-:W-:-:S03]  /*1b1d0*/  UMOV UR4, 0xffffffff ;  /* 0xffffffff00047882 */ /* 0x000fc60000000000 */
[----:B------:R-:W-:-:S04]  /*1b1e0*/  LOP3.LUT P0, RZ, R3, UR5, RZ, 0xfc, P0 ;  /* 0x0000000503ff7c12 */ /* 0x000fc8000800fcff */
[----:B------:R-:W-:Y:S01]  /*1b1f0*/  SEL R0, R7, RZ, !P0 ;  /* 0x000000ff07007207 */ /* 0x000fe20004000000 */
[----:B--2---:R-:W-:Y:S08]  /*1b200*/  BRA.DIV UR4, `(.L_x_877) ;  /* 0x0000005604187947 */ /* 0x004ff0000b800000 */
[----:B------:R-:W0:Y:S02]  /*1b210*/  S2R R4, SR_TID.X ;  /* 0x0000000000047919 */ /* 0x000e240000002100 */
[----:B0-----:R-:W-:-:S04]  /*1b220*/  SHF.R.U32.HI R4, RZ, 0x5, R4 ;  /* 0x00000005ff047819 */ /* 0x001fc80000011604 */
[----:B------:R-:W-:-:S05]  /*1b230*/  LOP3.LUT R4, R4, 0x3, RZ, 0xc0, !PT ;  /* 0x0000000304047812 */ /* 0x000fca00078ec0ff */
[----:B------:R0:W2:Y:S02]  /*1b240*/  SHFL.IDX PT, R14, R4, RZ, 0x1f ;  /* 0x00001fff040e7589 */ /* 0x0000a400000e0000 */
.L_x_1008:
[----:B0-----:R-:W3:Y:S01]  /*1b250*/  LDL.LU R4, [R1+0x10] ;  /* 0x0000100001047983 */ /* 0x001ee20000300800 */
        /* <DEDUP_REMOVED lines=10> */
.L_x_1011:
[----:B------:R-:W-:Y:S05]  /*1b300*/  @!P6 BRA `(.L_x_878) ;  /* 0x000000040040e947 */ /* 0x000fea0003800000 */
[----:B------:R2:W-:Y:S01]  /*1b310*/  STL [R1+0x1c], R9 ;  /* 0x00001c0901007387 */ /* 0x0005e20000100800 */
[----:B------:R-:W-:-:S04]  /*1b320*/  ISETP.NE.U32.AND P0, PT, R2, RZ, PT ;  /* 0x000000ff0200720c */ /* 0x000fc80003f05070 */
[----:B------:R-:W-:-:S13]  /*1b330*/  ISETP.NE.AND.EX P0, PT, R3, RZ, PT, P0 ;  /* 0x000000ff0300720c */ /* 0x000fda0003f05300 */
[----:B--2---:R-:W-:Y:S05]  /*1b340*/  @!P0 BRA `(.L_x_880) ;  /* 0x0000000000508947 */ /* 0x004fea0003800000 */
[----:B------:R-:W2:Y:S01]  /*1b350*/  LDC R6, c[0x0][0x43c] ;  /* 0x00010f00ff067b82 */ /* 0x000ea20000000800 */
[----:B0-----:R-:W-:Y:S01]  /*1b360*/  IMAD.MOV.U32 R0, RZ, RZ, R9 ;  /* 0x000000ffff007224 */ /* 0x001fe200078e0009 */
[----:B------:R-:W-:Y:S01]  /*1b370*/  ULDC.64 UR4, c[0x0][0x428] ;  /* 0x00010a0000047ab9 */ /* 0x000fe20000000a00 */
[----:B--2---:R-:W-:-:S13]  /*1b380*/  ISETP.NE.AND P0, PT, R6, 0x1, PT ;  /* 0x000000010600780c */ /* 0x004fda0003f05270 */
[----:B------:R-:W0:Y:S02]  /*1b390*/  @P0 LDC.64 R4, c[0x0][0x440] ;  /* 0x00011000ff040b82 */ /* 0x000e240000000a00 */
[----:B0-----:R-:W-:-:S05]  /*1b3a0*/  @P0 IMAD.HI.U32 R4, R9, R4, RZ ;  /* 0x0000000409040227 */ /* 0x001fca00078e00ff */
        /* <DEDUP_REMOVED lines=8> */
[----:B0-----:R-:W-:-:S04]  /*1b430*/  IMAD R6, R8, UR4, RZ ;  /* 0x0000000408067c24 */ /* 0x001fc8000f8e02ff */
[----:B------:R-:W-:-:S04]  /*1b440*/  IMAD R0, R7, UR5, R6 ;  /* 0x0000000507007c24 */ /* 0x000fc8000f8e0206 */
[----:B------:R-:W-:-:S05]  /*1b450*/  IMAD.IADD R0, R5, 0x1, R0 ;  /* 0x0000000105007824 */ /* 0x000fca00078e0200 */
[----:B------:R-:W-:-:S05]  /*1b460*/  LEA.HI.X R3, R4, R3, R0, 0x2, P0 ;  /* 0x0000000304037211 */ /* 0x000fca00000f1400 */
[----:B------:R-:W2:Y:S04]  /*1b470*/  LDG.E R0, desc[UR40][R2.64] ;  /* 0x0000002802007981 */ /* 0x000ea8000c1e1900 */
[----:B--2---:R2:W-:Y:S02]  /*1b480*/  STL [R1], R0 ;  /* 0x0000000001007387 */ /* 0x0045e40000100800 */
.L_x_880:
[----:B------:R-:W3:Y:S04]  /*1b490*/  LDL R7, [R1+0x4] ;  /* 0x0000040001077983 */ /* 0x000ee80000100800 */
[----:B0-2---:R-:W3:Y:S04]  /*1b4a0*/  LDL R0, [R1+0x8] ;  /* 0x0000080001007983 */ /* 0x005ee80000100800 */
[----:B------:R-:W2:Y:S01]  /*1b4b0*/  LDL R2, [R1+0x18] ;  /* 0x0000180001027983 */ /* 0x000ea20000100800 */
[----:B---3--:R-:W-:Y:S01]  /*1b4c0*/  IMAD R0, R0, 0x8, R7 ;  /* 0x0000000800007824 */ /* 0x008fe200078e0207 */
[----:B--2---:R-:W-:-:S04]  /*1b4d0*/  SHF.L.U32 R2, R2, 0x1f, RZ ;  /* 0x0000001f02027819 */ /* 0x004fc800000006ff */
[----:B------:R-:W0:Y:S02]  /*1b4e0*/  SYNCS.PHASECHK.TRANS64.TRYWAIT P0, [R0+URZ+0x34840], R2 ;  /* 0x03484002000075a7 */ /* 0x000e24000800017f */
[----:B0-----:R-:W-:Y:S05]  /*1b4f0*/  @!P0 BRA `(.L_x_881) ;  /* 0x0000005000b08947 */ /* 0x001fea0003800000 */
.L_x_1012:
[----:B------:R-:W2:Y:S02]  /*1b500*/  S2R R3, SR_TID.X ;  /* 0x0000000000037919 */ /* 0x000ea40000002100 */
[----:B--2---:R-:W-:-:S04]  /*1b510*/  LOP3.LUT R3, R3, 0x7f, RZ, 0xc0, !PT ;  /* 0x0000007f03037812 */ /* 0x004fc800078ec0ff */
[----:B------:R-:W-:-:S13]  /*1b520*/  ISETP.NE.AND P0, PT, R3, RZ, PT ;  /* 0x000000ff0300720c */ /* 0x000fda0003f05270 */
        /* <DEDUP_REMOVED lines=8> */
.L_x_882:
[----:B------:R-:W2:Y:S04]  /*1b5b0*/  LDL R7, [R1+0x4] ;  /* 0x0000040001077983 */ /* 0x000ea80000100800 */
[----:B------:R-:W2:Y:S04]  /*1b5c0*/  LDL R6, [R1+0x8] ;  /* 0x0000080001067983 */ /* 0x000ea80000100800 */
[----:B------:R-:W3:Y:S04]  /*1b5d0*/  LDL R5, [R1+0x1c] ;  /* 0x00001c0001057983 */ /* 0x000ee80000100800 */
[----:B------:R-:W4:Y:S04]  /*1b5e0*/  LDL R4, [R1+0x20] ;  /* 0x0000200001047983 */ /* 0x000f280000100800 */
[----:B------:R-:W5:Y:S04]  /*1b5f0*/  LDL R3, [R1] ;  /* 0x0000000001037983 */ /* 0x000f680000100800 */
[----:B0-----:R-:W5:Y:S01]  /*1b600*/  LDL.LU R2, [R1+0x10] ;  /* 0x0000100001027983 */ /* 0x001f620000300800 */
        /* <DEDUP_REMOVED lines=25> */
[----:B0-----:R-:W-:Y:S01]  /*1b7a0*/  UMOV UR8, UR15 ;  /* 0x0000000f00087c82 */ /* 0x001fe20008000000 */
[----:B------:R-:W-:Y:S02]  /*1b7b0*/  UMOV UR10, UR17 ;  /* 0x00000011000a7c82 */ /* 0x000fe40008000000 */
[----:B------:R0:W-:Y:S02]  /*1b7c0*/  UTMALDG.4D [UR8], [UR4], desc[UR6] ;  /* 0x00000608040075b4 */ /* 0x0001e40008019000 */
[----:B0-----:R-:W-:Y:S01]  /*1b7d0*/  UMOV UR8, UR16 ;  /* 0x0000001000087c82 */ /* 0x001fe20008000000 */
[----:B------:R-:W-:-:S02]  /*1b7e0*/  UMOV UR10, UR14 ;  /* 0x0000000e000a7c82 */ /* 0x000fc40008000000 */
[----:B------:R2:W-:Y:S02]  /*1b7f0*/  UTMALDG.4D [UR8], [UR4], desc[UR6] ;  /* 0x00000608040075b4 */ /* 0x0005e40008019000 */
[----:B--2---:R-:W-:Y:S01]  /*1b800*/  NOP ;  /* 0x0000000000007918 */ /* 0x004fe20000000000 */
.L_x_878:
[----:B------:R-:W2:Y:S04]  /*1b810*/  LDL R2, [R1+0x4] ;  /* 0x0000040001027983 */ /* 0x000ea80000100800 */
[----:B------:R-:W3:Y:S04]  /*1b820*/  LDL.LU R3, [R1+0x40] ;  /* 0x0000400001037983 */ /* 0x000ee80000300800 */
[----:B------:R-:W4:Y:S04]  /*1b830*/  LDL.LU R5, [R1+0x30] ;  /* 0x0000300001057983 */ /* 0x000f280000300800 */
[----:B0-----:R-:W5:Y:S01]  /*1b840*/  LDL.LU R4, [R1+0x44] ;  /* 0x0000440001047983 */ /* 0x001f620000300800 */
        /* <DEDUP_REMOVED lines=18> */
[----:B0-----:R-:W-:Y:S01]  /*1b970*/  IMAD.IADD R2, R3, 0x1, R0 ;  /* 0x0000000103027824 */ /* 0x001fe200078e0200 */
        /* <DEDUP_REMOVED lines=20> */
.L_x_884:
[----:B------:R-:W-:Y:S05]  /*1bac0*/  BSYNC B6 ;  /* 0x0000000000067941 */ /* 0x000fea0003800000 */
.L_x_883:
[----:B------:R-:W3:Y:S01]  /*1bad0*/  LDL.LU R6, [R1+0x40] ;  /* 0x0000400001067983 */ /* 0x000ee20000300800 */
[----:B------:R-:W-:Y:S01]  /*1bae0*/  ULDC.64 UR4, c[0x0][0x2d8] ;  /* 0x0000b60000047ab9 */ /* 0x000fe20000000a00 */
[----:B------:R-:W0:Y:S01]  /*1baf0*/  LDC R7, c[0x0][0x448] ;  /* 0x00011200ff077b82 */ /* 0x000e220000000800 */
[----:B------:R-:W-:Y:S01]  /*1bb00*/  IMAD.SHL.U32 R17, R17, 0x80, RZ ;  /* 0x0000008011117824 */ /* 0x000fe200078e00ff */
[----:B--2---:R-:W3:Y:S01]  /*1bb10*/  LDL.LU.64 R2, [R1+0x48] ;  /* 0x0000480001027983 */ /* 0x004ee20000300a00 */
[----:B------:R-:W-:-:S03]  /*1bb20*/  ULDC.64 UR6, c[0x0][0x280] ;  /* 0x0000a00000067ab9 */ /* 0x000fc60000000a00 */
[----:B------:R-:W2:Y:S04]  /*1bb30*/  LDL.LU R0, [R1+0x44] ;  /* 0x0000440001007983 */ /* 0x000ea80000300800 */
[----:B------:R-:W4:Y:S04]  /*1bb40*/  LDL.LU R5, [R1+0x5c] ;  /* 0x00005c0001057983 */ /* 0x000f280000300800 */
[----:B------:R-:W4:Y:S01]  /*1bb50*/  LDL.LU R4, [R1+0x30] ;  /* 0x0000300001047983 */ /* 0x000f220000300800 */
[----:B------:R-:W1:Y:S01]  /*1bb60*/  S2R R10, SR_TID.X ;  /* 0x00000000000a7919 */ /* 0x000e620000002100 */
[----:B0-----:R-:W-:Y:S01]  /*1bb70*/  ISETP.NE.AND P0, PT, R7, 0x1, PT ;  /* 0x000000010700780c */ /* 0x001fe20003f05270 */
[----:B-1----:R-:W-:-:S05]  /*1bb80*/  IMAD.SHL.U32 R10, R10, 0x8, RZ ;  /* 0x000000080a0a7824 */ /* 0x002fca00078e00ff */
[----:B------:R-:W-:-:S04]  /*1bb90*/  LOP3.LUT R10, R10, 0x38, RZ, 0xc0, !PT ;  /* 0x000000380a0a7812 */ /* 0x000fc800078ec0ff */
[C---:B------:R-:W-:Y:S02]  /*1bba0*/  LOP3.LUT R9, R10.reuse, 0x40, RZ, 0xfc, !PT ;  /* 0x000000400a097812 */ /* 0x040fe400078efcff */
[----:B------:R-:W-:Y:S01]  /*1bbb0*/  LOP3.LUT R8, R10, 0x80, RZ, 0xfc, !PT ;  /* 0x000000800a087812 */ /* 0x000fe200078efcff */
[----:B---3--:R-:W-:Y:S02]  /*1bbc0*/  IMAD.MOV.U32 R3, RZ, RZ, R6 ;  /* 0x000000ffff037224 */ /* 0x008fe400078e0006 */
[----:B------:R-:W0:Y:S01]  /*1bbd0*/  @P0 LDC R6, c[0x0][0x450] ;  /* 0x00011400ff060b82 */ /* 0x000e220000000800 */
[----:B--2---:R-:W-:Y:S02]  /*1bbe0*/  IMAD R0, R0, UR4, RZ ;  /* 0x0000000400007c24 */ /* 0x004fe4000f8e02ff */
[----:B------:R-:W-:-:S04]  /*1bbf0*/  IMAD.WIDE.U32 R2, R18, UR4, R2 ;  /* 0x0000000412027c25 */ /* 0x000fc8000f8e0002 */
[----:B------:R-:W-:Y:S01]  /*1bc00*/  IMAD R0, R18, UR5, R0 ;  /* 0x0000000512007c24 */ /* 0x000fe2000f8e0200 */
[----:B------:R-:W-:-:S03]  /*1bc10*/  ULDC.64 UR4, c[0x0][0x2e0] ;  /* 0x0000b80000047ab9 */ /* 0x000fc60000000a00 */
[----:B------:R-:W-:Y:S02]  /*1bc20*/  IMAD.IADD R3, R3, 0x1, R0 ;  /* 0x0000000103037824 */ /* 0x000fe400078e0200 */
[----:B----4-:R-:W-:Y:S02]  /*1bc30*/  IMAD R0, R5, UR4, RZ ;  /* 0x0000000405007c24 */ /* 0x010fe4000f8e02ff */
[----:B------:R-:W-:-:S04]  /*1bc40*/  IMAD.WIDE.U32 R2, R4, UR4, R2 ;  /* 0x0000000404027c25 */ /* 0x000fc8000f8e0002 */
[----:B------:R-:W-:Y:S01]  /*1bc50*/  IMAD R0, R4, UR5, R0 ;  /* 0x0000000504007c24 */ /* 0x000fe2000f8e0200 */
[----:B------:R-:W-:Y:S01]  /*1bc60*/  ULDC.64 UR4, c[0x0][0x2d0] ;  /* 0x0000b40000047ab9 */ /* 0x000fe20000000a00 */
[----:B------:R-:W1:Y:S02]  /*1bc70*/  S2R R4, SR_TID.X ;  /* 0x0000000000047919 */ /* 0x000e640000002100 */
[----:B------:R-:W-:Y:S01]  /*1bc80*/  IMAD.IADD R3, R3, 0x1, R0 ;  /* 0x0000000103037824 */ /* 0x000fe200078e0200 */
[----:B-1----:R-:W-:-:S04]  /*1bc90*/  LOP3.LUT R4, R4, 0x7f, RZ, 0xc0, !PT ;  /* 0x0000007f04047812 */ /* 0x002fc800078ec0ff */
[----:B------:R-:W-:Y:S02]  /*1bca0*/  SHF.R.U32.HI R5, RZ, 0x3, R4 ;  /* 0x00000003ff057819 */ /* 0x000fe40000011604 */
[----:B------:R-:W1:Y:S02]  /*1bcb0*/  S2R R4, SR_TID.X ;  /* 0x0000000000047919 */ /* 0x000e640000002100 */
[----:B-1----:R-:W-:-:S05]  /*1bcc0*/  IMAD.SHL.U32 R4, R4, 0x10, RZ ;  /* 0x0000001004047824 */ /* 0x002fca00078e00ff */
[----:B------:R-:W-:Y:S02]  /*1bcd0*/  LOP3.LUT R4, R5, 0x70, R4, 0xf8, !PT ;  /* 0x0000007005047812 */ /* 0x000fe400078ef804 */
[----:B------:R-:W1:Y:S02]  /*1bce0*/  @P0 LDC R5, c[0x0][0x44c] ;  /* 0x00011300ff050b82 */ /* 0x000e640000000800 */
[----:B------:R-:W-:-:S05]  /*1bcf0*/  LOP3.LUT R4, R4, R17, RZ, 0xfc, !PT ;  /* 0x0000001104047212 */ /* 0x000fca00078efcff */
[----:B------:R-:W-:Y:S02]  /*1bd00*/  IMAD.MOV.U32 R0, RZ, RZ, R4 ;  /* 0x000000ffff007224 */ /* 0x000fe400078e0004 */
[----:B-1----:R-:W-:-:S05]  /*1bd10*/  @P0 IMAD.HI.U32 R5, R4, R5, RZ ;  /* 0x0000000504050227 */ /* 0x002fca00078e00ff */
[----:B0-----:R-:W-:-:S05]  /*1bd20*/  @P0 SHF.R.U32.HI R0, RZ, R6, R5 ;  /* 0x00000006ff000219 */ /* 0x001fca0000011605 */
        /* <DEDUP_REMOVED lines=25> */
[----:B------:R-:W2:Y:S03]  /*1bec0*/  LDL.LU R6, [R1+0x54] ;  /* 0x0000540001067983 */ /* 0x000ea60000300800 */
[----:B------:R-:W-:Y:S01]  /*1bed0*/  IMAD.IADD R0, R8, 0x1, R17 ;  /* 0x0000000108007824 */ /* 0x000fe200078e0211 */
[----:B------:R-:W0:Y:S03]  /*1bee0*/  S2R R11, SR_TID.X ;  /* 0x00000000000b7919 */ /* 0x000e260000002100 */
[----:B------:R-:W-:Y:S01]  /*1bef0*/  VIADD R5, R0, 0x10 ;  /* 0x0000001000057836 */ /* 0x000fe20000000000 */
[----:B------:R-:W-:Y:S01]  /*1bf00*/  SHFL.IDX PT, R9, R3, 0x1, 0x181f ;  /* 0x00381f0003097f89 */ /* 0x000fe200000e0000 */
[----:B0-----:R-:W-:-:S05]  /*1bf10*/  IMAD.SHL.U32 R11, R11, 0x8, RZ ;  /* 0x000000080b0b7824 */ /* 0x001fca00078e00ff */
[----:B------:R-:W-:Y:S01]  /*1bf20*/  LOP3.LUT R11, R11, 0x38, RZ, 0xc0, !PT ;  /* 0x000000380b0b7812 */ /* 0x000fe200078ec0ff */
[----:B--2---:R-:W-:Y:S02]  /*1bf30*/  IMAD R2, R6, R7, RZ ;  /* 0x0000000706027224 */ /* 0x004fe400078e02ff */
[----:B------:R-:W0:Y:S03]  /*1bf40*/  SHFL.IDX PT, R7, R4, RZ, 0x181f ;  /* 0x00181fff04077589 */ /* 0x000e2600000e0000 */
[-C--:B------:R-:W-:Y:S01]  /*1bf50*/  ISETP.GE.AND P4, PT, R0, R2.reuse, PT ;  /* 0x000000020000720c */ /* 0x080fe20003f86270 */
[----:B------:R-:W1:Y:S01]  /*1bf60*/  SHFL.IDX PT, R6, R3, RZ, 0x181f ;  /* 0x00181fff03067589 */ /* 0x000e6200000e0000 */
[----:B------:R-:W-:-:S03]  /*1bf70*/  ISETP.GE.AND P3, PT, R5, R2, PT ;  /* 0x000000020500720c */ /* 0x000fc60003f66270 */
[----:B------:R-:W2:Y:S08]  /*1bf80*/  SHFL.IDX PT, R5, R4, 0x1, 0x181f ;  /* 0x00381f0004057f89 */ /* 0x000eb000000e0000 */
[----:B0-----:R-:W-:-:S05]  /*1bf90*/  @!P4 LEA R7, P5, R11, R7, 0x1 ;  /* 0x000000070b07c211 */ /* 0x001fca00078a08ff */
[----:B-1----:R-:W-:Y:S01]  /*1bfa0*/  @!P4 IMAD.X R6, RZ, RZ, R6, P5 ;  /* 0x000000ffff06c224 */ /* 0x002fe200028e0606 */
[----:B--2---:R-:W-:-:S04]  /*1bfb0*/  @!P3 LEA R8, P5, R11, R5, 0x1 ;  /* 0x000000050b08b211 */ /* 0x004fc800078a08ff */
        /* <DEDUP_REMOVED lines=59> */
[----:B-1----:R-:W1:Y:S01]  /*1c370*/  SHFL.IDX PT, R6, R3, 0x6, 0x181f ;  /* 0x00d81f0003067f89 */ /* 0x002e6200000e0000 */
[----:B0-----:R-:W-:-:S05]  /*1c380*/  @!P4 LEA R5, P3, R11, R5, 0x1 ;  /* 0x000000050b05c211 */ /* 0x001fca00078608ff */
[----:B-1----:R-:W-:-:S04]  /*1c390*/  @!P4 IMAD.X R6, RZ, RZ, R6, P3 ;  /* 0x000000ffff06c224 */ /* 0x002fc800018e0606 */
[----:B------:R-:W-:Y:S02]  /*1c3a0*/  @!P4 IMAD.MOV.U32 R7, RZ, RZ, R6 ;  /* 0x000000ffff07c224 */ /* 0x000fe400078e0006 */
[----:B------:R-:W-:Y:S02]  /*1c3b0*/  @!P4 IMAD.MOV.U32 R6, RZ, RZ, R5 ;  /* 0x000000ffff06c224 */ /* 0x000fe400078e0005 */
[----:B------:R1:W2:Y:S04]  /*1c3c0*/  SHFL.IDX PT, R5, R3, 0x7, 0x181f ;  /* 0x00f81f0003057f89 */ /* 0x0002a800000e0000 */
[----:B------:R1:W-:Y:S04]  /*1c3d0*/  @!P4 LDGSTS.E.BYPASS.LTC128B.128 [R10+0x13400], desc[UR40][R6.64], !P2 ;  /* 0x13400000060acfae */ /* 0x0003e8000d101d68 */
[----:B------:R1:W-:Y:S04]  /*1c3e0*/  @!P4 LDGSTS.E.BYPASS.LTC128B.128 [R10+0x17400], desc[UR40][R6.64+0x80], !P1 ;  /* 0x17400080060acfae */ /* 0x0003e8000c901d68 */
[----:B------:R1:W-:Y:S04]  /*1c3f0*/  @!P4 LDGSTS.E.BYPASS.LTC128B.128 [R10+0x1b400], desc[UR40][R6.64+0x100], !P0 ;  /* 0x1b400100060acfae */ /* 0x0003e8000c101d68 */
[----:B------:R1:W3:Y:S02]  /*1c400*/  SHFL.IDX PT, R3, R4, 0x7, 0x181f ;  /* 0x00f81f0004037f89 */ /* 0x0002e400000e0000 */
.L_x_1029:
[----:B------:R-:W-:Y:S01]  /*1c410*/  VIADD R0, R0, 0x70 ;  /* 0x0000007000007836 */ /* 0x000fe20000000000 */
[----:B------:R-:W-:Y:S04]  /*1c420*/  BSSY B0, `(.L_x_886) ;  /* 0x000000e000007945 */ /* 0x000fe80003800000 */
[----:B------:R-:W-:-:S13]  /*1c430*/  ISETP.GE.AND P3, PT, R0, R2, PT ;  /* 0x000000020000720c */ /* 0x000fda0003f66270 */
[----:B------:R-:W-:Y:S05]  /*1c440*/  @P3 BRA `(.L_x_887) ;  /* 0x00000000002c3947 */ /* 0x000fea0003800000 */
[----:B-1----:R-:W1:Y:S02]  /*1c450*/  S2R R4, SR_TID.X ;  /* 0x0000000000047919 */ /* 0x002e640000002100 */
[----:B-1----:R-:W-:-:S05]  /*1c460*/  IMAD.SHL.U32 R4, R4, 0x8, RZ ;  /* 0x0000000804047824 */ /* 0x002fca00078e00ff */
[----:B------:R-:W-:-:S04]  /*1c470*/  LOP3.LUT R4, R4, 0x38, RZ, 0xc0, !PT ;  /* 0x0000003804047812 */ /* 0x000fc800078ec0ff */
[----:B---3--:R-:W-:-:S05]  /*1c480*/  LEA R2, P3, R4, R3, 0x1 ;  /* 0x0000000304027211 */ /* 0x008fca00078608ff */
[----:B--2---:R-:W-:-:S05]  /*1c490*/  IMAD.X R3, RZ, RZ, R5, P3 ;  /* 0x000000ffff037224 */ /* 0x004fca00018e0605 */
[----:B------:R-:W-:Y:S01]  /*1c4a0*/  @!PT LDS RZ, [RZ] ;  /* 0x00000000fffff984 */ /* 0x000fe20000000800 */
[----:B------:R-:W-:Y:S01]  /*1c4b0*/  @!PT LDS RZ, [RZ] ;  /* 0x00000000fffff984 */ /* 0x000fe20000000800 */
[----:B------:R-:W-:Y:S01]  /*1c4c0*/  @!PT LDS RZ, [RZ] ;  /* 0x00000000fffff984 */ /* 0x000fe20000000800 */
[----:B------:R4:W-:Y:S04]  /*1c4d0*/  LDGSTS.E.BYPASS.LTC128B.128 [R10+0x13c00], desc[UR40][R2.64], !P2 ;  /* 0x13c00000020a7fae */ /* 0x0009e8000d101d68 */
[----:B------:R4:W-:Y:S04]  /*1c4e0*/  LDGSTS.E.BYPASS.LTC128B.128 [R10+0x17c00], desc[UR40][R2.64+0x80], !P1 ;  /* 0x17c00080020a7fae */ /* 0x0009e8000c901d68 */
[----:B------:R4:W-:Y:S02]  /*1c4f0*/  LDGSTS.E.BYPASS.LTC128B.128 [R10+0x1bc00], desc[UR40][R2.64+0x100], !P0 ;  /* 0x1bc00100020a7fae */ /* 0x0009e4000c101d68 */
.L_x_887:
[----:B------:R-:W-:Y:S05]  /*1c500*/  BSYNC B0 ;  /* 0x0000000000007941 */ /* 0x000fea0003800000 */
.L_x_886:
[----:B01--4-:R-:W4:Y:S01]  /*1c510*/  LDL R10, [R1+0x4] ;  /* 0x00000400010a7983 */ /* 0x013f220000100800 */
[----:B------:R-:W-:Y:S01]  /*1c520*/  PLOP3.LUT P0, PT, PT, PT, PT, 0x80, 0x0 ;  /* 0x000000000000781c */ /* 0x000fe20003f0f070 */
[----:B------:R-:W-:Y:S01]  /*1c530*/  NOP ;  /* 0x0000000000007918 */ /* 0x000fe20000000000 */
[----:B----4-:R-:W-:-:S11]  /*1c540*/  VIADD R10, R10, 0x34800 ;  /* 0x000348000a0a7836 */ /* 0x010fd60000000000 */
.L_x_888:
[----:B------:R-:W4:Y:S01]  /*1c550*/  LDL R2, [R1+0x4] ;  /* 0x0000040001027983 */ /* 0x000f220000100800 */
[----:B------:R-:W-:Y:S02]  /*1c560*/  PLOP3.LUT P1, PT, P1, P0, PT, 0xa2, 0x0 ;  /* 0x000000000000781c */ /* 0x000fe40000f21472 */
[----:B----4-:R-:W-:-:S08]  /*1c570*/  @P0 R2UR P1, UR4, R2 ;  /* 0x00000000020402ca */ /* 0x010fd00000020000 */
[----:B------:R-:W-:-:S05]  /*1c580*/  @P0 PLOP3.LUT P0, PT, P1, PT, PT, 0x80, 0x0 ;  /* 0x000000000000081c */ /* 0x000fca0000f0f070 */
[----:B------:R-:W-:Y:S01]  /*1c590*/  @!P1 SYNCS.ARRIVE.TRANS64.RED.A0T1 RZ, [UR4+0x34800], RZ ;  /* 0x034800ffffff99a7 */ /* 0x000fe20008200404 */
[----:B------:R-:W-:Y:S07]  /*1c5a0*/  @!P1 ARRIVES.LDGSTSBAR.64.TRANSCNT [UR4+0x34800] ;  /* 0x03480000ff0099b0 */ /* 0x000fee0008000a84 */
[----:B------:R-:W-:Y:S05]  /*1c5b0*/  @P0 BRA.U.ANY `(.L_x_888) ;  /* 0xfffffffd00e40947 */ /* 0x000fea000393ffff */
[----:B---3--:R-:W3:Y:S02]  /*1c5c0*/  LDL.LU R3, [R1+0x58] ;  /* 0x0000580001037983 */ /* 0x008ee40000300800 */
[----:B---3--:R-:W-:-:S05]  /*1c5d0*/  VIADD R3, R3, 0x1 ;  /* 0x0000000103037836 */ /* 0x008fca0000000000 */
        /* <DEDUP_REMOVED lines=10> */
.L_x_1030:
[----:B------:R-:W-:Y:S05]  /*1c680*/  BSYNC B0 ;  /* 0x0000000000007941 */ /* 0x000fea0003800000 */
.L_x_889:
[----:B0-----:R-:W3:Y:S01]  /*1c690*/  LDL.LU R2, [R1+0x50] ;  /* 0x0000500001027983 */ /* 0x001ee20000300800 */
[----:B------:R-:W-:Y:S01]  /*1c6a0*/  BSSY B0, `(.L_x_891) ;  /* 0x0000223000007945 */ /* 0x000fe20003800000 */
[----:B---3--:R-:W-:-:S13]  /*1c6b0*/  ISETP.GE.AND P0, PT, R2, 0x81, PT ;  /* 0x000000810200780c */ /* 0x008fda0003f06270 */
[----:B------:R-:W-:Y:S05]  /*1c6c0*/  @!P0 BRA `(.L_x_892) ;  /* 0x0000002000808947 */ /* 0x000fea0003800000 */
[----:B------:R-:W3:Y:S01]  /*1c6d0*/  LDL R2, [R1+0x3c] ;  /* 0x00003c0001027983 */ /* 0x000ee20000100800 */
[----:B------:R-:W-:Y:S01]  /*1c6e0*/  IMAD.MOV.U32 R0, RZ, RZ, 0x1 ;  /* 0x00000001ff007424 */ /* 0x000fe200078e00ff */
[----:B------:R-:W-:Y:S01]  /*1c6f0*/  BSSY B2, `(.L_x_893) ;  /* 0x00000bb000027945 */ /* 0x000fe20003800000 */
[----:B---3--:R-:W-:-:S05]  /*1c700*/  IMAD.MOV R8, RZ, RZ, -R2 ;  /* 0x000000ffff087224 */ /* 0x008fca00078e0a02 */
[----:B------:R-:W-:-:S05]  /*1c710*/  VIADDMNMX R8, R8, R0, 0xffffffff, !PT ;  /* 0xffffffff08087446 */ /* 0x000fca0007800100 */
[----:B------:R-:W-:-:S05]  /*1c720*/  IMAD.IADD R0, R2, 0x1, R8 ;  /* 0x0000000102007824 */ /* 0x000fca00078e0208 */
[----:B------:R-:W-:-:S04]  /*1c730*/  LOP3.LUT R0, R0, 0x1, RZ, 0xc0, !PT ;  /* 0x0000000100007812 */ /* 0x000fc800078ec0ff */
[----:B------:R-:W-:Y:S01]  /*1c740*/  ISETP.NE.U32.AND P0, PT, R0, 0x1, PT ;  /* 0x000000010000780c */ /* 0x000fe20003f05070 */
[----:B------:R-:W-:-:S12]  /*1c750*/  VIADD R0, R2, 0xfffffffe ;  /* 0xfffffffe02007836 */ /* 0x000fd80000000000 */
[----:B------:R-:W-:Y:S05]  /*1c760*/  @P0 BRA `(.L_x_894) ;  /* 0x0000000800cc0947 */ /* 0x000fea0003800000 */
[----:B------:R-:W3:Y:S04]  /*1c770*/  LDL R4, [R1+0x10] ;  /* 0x0000100001047983 */ /* 0x000ee80000100800 */
[----:B------:R-:W4:Y:S04]  /*1c780*/  LDL R3, [R1+0x8] ;  /* 0x0000080001037983 */ /* 0x000f280000100800 */
[----:B------:R-:W5:Y:S01]  /*1c790*/  LDL R2, [R1+0x18] ;  /* 0x0000180001027983 */ /* 0x000f620000100800 */
[----:B------:R-:W-:Y:S01]  /*1c7a0*/  BSSY B1, `(.L_x_895) ;  /* 0x00000ab000017945 */ /* 0x000fe20003800000 */
[----:B---3--:R-:W-:Y:S01]  /*1c7b0*/  LOP3.LUT P1, RZ, R4, 0x1, RZ, 0xc0, !PT ;  /* 0x0000000104ff7812 */ /* 0x008fe2000782c0ff */
[----:B----4-:R-:W-:-:S05]  /*1c7c0*/  VIADD R7, R3, 0x1 ;  /* 0x0000000103077836 */ /* 0x010fca0000000000 */
[----:B------:R-:W-:-:S04]  /*1c7d0*/  ISETP.NE.AND P0, PT, R7, 0x2, PT ;  /* 0x000000020700780c */ /* 0x000fc80003f05270 */
[----:B------:R-:W-:Y:S02]  /*1c7e0*/  SEL R9, RZ, 0x1, P0 ;  /* 0x00000001ff097807 */ /* 0x000fe40000000000 */
[----:B------:R-:W-:Y:S02]  /*1c7f0*/  SEL R7, R7, RZ, P0 ;  /* 0x000000ff07077207 */ /* 0x000fe40000000000 */
[----:B-----5:R-:W-:Y:S01]  /*1c800*/  LOP3.LUT R9, R2, R9, RZ, 0x3c, !PT ;  /* 0x0000000902097212 */ /* 0x020fe200078e3cff */
[----:B------:R-:W-:Y:S06]  /*1c810*/  @!P1 BRA `(.L_x_896) ;  /* 0x00000008008c9947 */ /* 0x000fec0003800000 */
[----:B------:R0:W5:Y:S01]  /*1c820*/  LDL R4, [R1] ;  /* 0x0000000001047983 */ /* 0x0001620000100800 */
[----:B------:R-:W-:Y:S02]  /*1c830*/  ULDC.64 UR4, c[0x0][0x418] ;  /* 0x0001060000047ab9 */ /* 0x000fe40000000a00 */
[----:B------:R-:W-:-:S04]  /*1c840*/  ISETP.NE.U32.AND P0, PT, RZ, UR4, PT ;  /* 0x00000004ff007c0c */ /* 0x000fc8000bf05070 */
[----:B------:R-:W-:-:S13]  /*1c850*/  ISETP.NE.AND.EX P0, PT, RZ, UR5, PT, P0 ;  /* 0x00000005ff007c0c */ /* 0x000fda000bf05300 */
[----:B0-----:R-:W-:Y:S05]  /*1c860*/  @!P0 BRA `(.L_x_897) ;  /* 0x00000000004c8947 */ /* 0x001fea0003800000 */
[----:B------:R-:W3:Y:S01]  /*1c870*/  LDL R11, [R1+0x28] ;  /* 0x00002800010b7983 */ /* 0x000ee20000100800 */
[----:B--2---:R-:W0:Y:S01]  /*1c880*/  LDC R5, c[0x0][0x43c] ;  /* 0x00010f00ff057b82 */ /* 0x004e220000000800 */
[----:B------:R-:W-:Y:S02]  /*1c890*/  ULDC.64 UR6, c[0x0][0x428] ;  /* 0x00010a0000067ab9 */ /* 0x000fe40000000a00 */
[----:B------:R-:W2:Y:S01]  /*1c8a0*/  LDL R6, [R1+0x14] ;  /* 0x0000140001067983 */ /* 0x000ea20000100800 */
        /* <DEDUP_REMOVED lines=8> */
[----:B---3--:R-:W-:-:S04]  /*1c930*/  IMAD R4, R11, UR6, RZ ;  /* 0x000000060b047c24 */ /* 0x008fc8000f8e02ff */
[C---:B--2---:R-:W-:Y:S02]  /*1c940*/  IMAD R4, R6.reuse, UR7, R4 ;  /* 0x0000000706047c24 */ /* 0x044fe4000f8e0204 */
[----:B------:R-:W-:-:S04]  /*1c950*/  IMAD.WIDE.U32 R2, R6, UR6, R2 ;  /* 0x0000000606027c25 */ /* 0x000fc8000f8e0002 */
[----:B------:R-:W-:Y:S01]  /*1c960*/  IMAD.IADD R3, R4, 0x1, R3 ;  /* 0x0000000104037824 */ /* 0x000fe200078e0203 */
[----:B------:R-:W-:-:S04]  /*1c970*/  LEA R4, P0, R2, UR4, 0x2 ;  /* 0x0000000402047c11 */ /* 0x000fc8000f8010ff */
[----:B------:R-:W-:-:S05]  /*1c980*/  LEA.HI.X R5, R2, UR5, R3, 0x2, P0 ;  /* 0x0000000502057c11 */ /* 0x000fca00080f1403 */
[----:B------:R0:W5:Y:S04]  /*1c990*/  LDG.E R4, desc[UR40][R4.64] ;  /* 0x0000002804047981 */ /* 0x000168000c1e1900 */
.L_x_897:
[----:B------:R-:W3:Y:S01]  /*1c9a0*/  LDL R2, [R1+0x4] ;  /* 0x0000040001027983 */ /* 0x000ee20000100800 */
[----:B------:R-:W-:Y:S01]  /*1c9b0*/  BSSY B3, `(.L_x_898) ;  /* 0x0000005000037945 */ /* 0x000fe20003800000 */
[----:B---3--:R-:W-:Y:S01]  /*1c9c0*/  IMAD R3, R7, 0x8, R2 ;  /* 0x0000000807037824 */ /* 0x008fe200078e0202 */
[----:B------:R-:W-:-:S04]  /*1c9d0*/  SHF.L.U32 R2, R9, 0x1f, RZ ;  /* 0x0000001f09027819 */ /* 0x000fc800000006ff */
[----:B------:R-:W1:Y:S02]  /*1c9e0*/  SYNCS.PHASECHK.TRANS64.TRYWAIT P0, [R3+URZ+0x34840], R2 ;  /* 0x03484002030075a7 */ /* 0x000e64000800017f */
[----:B-1----:R-:W-:Y:S05]  /*1c9f0*/  @!P0 BRA `(.L_x_899) ;  /* 0x0000004800888947 */ /* 0x002fea0003800000 */
.L_x_1031:
[----:B------:R-:W-:Y:S05]  /*1ca00*/  BSYNC B3 ;  /* 0x0000000000037941 */ /* 0x000fea0003800000 */
.L_x_898:
[----:B0-2---:R-:W0:Y:S01]  /*1ca10*/  S2R R5, SR_TID.X ;  /* 0x0000000000057919 */ /* 0x005e220000002100 */
        /* <DEDUP_REMOVED lines=11> */
.L_x_901:
[----:B------:R-:W-:Y:S05]  /*1cad0*/  BSYNC B3 ;  /* 0x0000000000037941 */ /* 0x000fea0003800000 */
.L_x_900:
        /* <DEDUP_REMOVED lines=13> */
.L_x_902:
        /* <DEDUP_REMOVED lines=16> */
.L_x_903:
        /* <DEDUP_REMOVED lines=15> */
.L_x_904:
        /* <DEDUP_REMOVED lines=17> */
.L_x_1032:
[----:B------:R-:W-:Y:S05]  /*1ceb0*/  BSYNC B3 ;  /* 0x0000000000037941 */ /* 0x000fea0003800000 */
.L_x_905:
        /* <DEDUP_REMOVED lines=14> */
.L_x_908:
[----:B------:R-:W-:Y:S05]  /*1cfa0*/  BSYNC B3 ;  /* 0x0000000000037941 */ /* 0x000fea0003800000 */
.L_x_907:
[----:B------:R-:W2:Y:S04]  /*1cfb0*/  LDL R5, [R1+0x20] ;  /* 0x0000200001057983 */ /* 0x000ea80000100800 */
[----:B0-----:R-:W2:Y:S01]  /*1cfc0*/  LDL.LU R3, [R1+0x1c] ;  /* 0x00001c0001037983 */ /* 0x001ea20000300800 */
[----:B------:R-:W-:Y:S01]  /*1cfd0*/  R2UR UR10, R11 ;  /* 0x000000000b0a72ca */ /* 0x000fe200000e0000 */
[--C-:B-----5:R-:W-:Y:S01]  /*1cfe0*/  IMAD R2, R6, 0x8, R15.reuse ;  /* 0x0000000806027824 */ /* 0x120fe200078e020f */
        /* <DEDUP_REMOVED lines=9> */
.L_x_909:
        /* <DEDUP_REMOVED lines=16> */
.L_x_910:
        /* <DEDUP_REMOVED lines=13> */
.L_x_896:
[----:B------:R-:W-:Y:S05]  /*1d250*/  BSYNC B1 ;  /* 0x0000000000017941 */ /* 0x000fea0003800000 */
.L_x_895:
[----:B0-----:R-:W3:Y:S04]  /*1d260*/  LDL.LU R0, [R1+0x3c] ;  /* 0x00003c0001007983 */ /* 0x001ee80000300800 */
[----:B------:R0:W-:Y:S04]  /*1d270*/  STL [R1+0x8], R7 ;  /* 0x0000080701007387 */ /* 0x0001e80000100800 */
[----:B------:R0:W-:Y:S02]  /*1d280*/  STL [R1+0x18], R9 ;  /* 0x0000180901007387 */ /* 0x0001e40000100800 */
[----:B0--3--:R-:W-:-:S07]  /*1d290*/  VIADD R0, R0, 0xfffffffd ;  /* 0xfffffffd00007836 */ /* 0x009fce0000000000 */
.L_x_894:
[----:B------:R-:W-:Y:S05]  /*1d2a0*/  BSYNC B2 ;  /* 0x0000000000027941 */ /* 0x000fea0003800000 */
.L_x_893:
[----:B------:R-:W3:Y:S01]  /*1d2b0*/  LDL.LU R2, [R1+0x38] ;  /* 0x0000380001027983 */ /* 0x000ee20000300800 */
[----:B------:R-:W-:-:S05]  /*1d2c0*/  IMAD.MOV R8, RZ, RZ, -R8 ;  /* 0x000000ffff087224 */ /* 0x000fca00078e0a08 */
[----:B---3--:R-:W-:-:S13]  /*1d2d0*/  ISETP.NE.AND P0, PT, R2, R8, PT ;  /* 0x000000080200720c */ /* 0x008fda0003f05270 */
[----:B------:R-:W-:Y:S05]  /*1d2e0*/  @!P0 BRA `(.L_x_892) ;  /* 0x0000001400788947 */ /* 0x000fea0003800000 */
[----:B------:R0:W5:Y:S02]  /*1d2f0*/  LDL R8, [R1] ;  /* 0x0000000001087983 */ /* 0x0001640000100800 */
.L_x_943:
[----:B---3--:R-:W3:Y:S04]  /*1d300*/  LDL R4, [R1+0x10] ;  /* 0x0000100001047983 */ /* 0x008ee80000100800 */
[----:B----4-:R-:W4:Y:S04]  /*1d310*/  LDL R3, [R1+0x8] ;  /* 0x0000080001037983 */ /* 0x010f280000100800 */
[----:B--2---:R-:W2:Y:S01]  /*1d320*/  LDL R2, [R1+0x18] ;  /* 0x0000180001027983 */ /* 0x004ea20000100800 */
[----:B------:R-:W-:Y:S05]  /*1d330*/  YIELD ;  /* 0x0000000000007946 */ /* 0x000fea0003800000 */
[----:B------:R-:W-:Y:S01]  /*1d340*/  BSSY B1, `(.L_x_911) ;  /* 0x00000a9000017945 */ /* 0x000fe20003800000 */
[----:B---3--:R-:W-:Y:S01]  /*1d350*/  LOP3.LUT P1, RZ, R4, 0x1, RZ, 0xc0, !PT ;  /* 0x0000000104ff7812 */ /* 0x008fe2000782c0ff */
[----:B----4-:R-:W-:-:S05]  /*1d360*/  VIADD R4, R3, 0x1 ;  /* 0x0000000103047836 */ /* 0x010fca0000000000 */
[----:B------:R-:W-:-:S04]  /*1d370*/  ISETP.NE.AND P0, PT, R4, 0x2, PT ;  /* 0x000000020400780c */ /* 0x000fc80003f05270 */
[----:B--2---:R-:W-:Y:S02]  /*1d380*/  SEL R5, RZ, 0x1, P0 ;  /* 0x00000001ff057807 */ /* 0x004fe40000000000 */
[----:B------:R-:W-:Y:S02]  /*1d390*/  SEL R4, R4, RZ, P0 ;  /* 0x000000ff04047207 */ /* 0x000fe40000000000 */
[----:B------:R-:W-:Y:S01]  /*1d3a0*/  LOP3.LUT R5, R2, R5, RZ, 0x3c, !PT ;  /* 0x0000000502057212 */ /* 0x000fe200078e3cff */
[----:B------:R-:W-:Y:S06]  /*1d3b0*/  @!P1 BRA `(.L_x_912) ;  /* 0x0000000800849947 */ /* 0x000fec0003800000 */
[----:B------:R-:W-:Y:S01]  /*1d3c0*/  ULDC.64 UR4, c[0x0][0x418] ;  /* 0x0001060000047ab9 */ /* 0x000fe20000000a00 */
[----:B------:R-:W-:Y:S01]  /*1d3d0*/  IMAD.MOV.U32 R6, RZ, RZ, R0 ;  /* 0x000000ffff067224 */ /* 0x000fe200078e0000 */
[----:B------:R-:W-:-:S04]  /*1d3e0*/  ISETP.NE.U32.AND P0, PT, RZ, UR4, PT ;  /* 0x00000004ff007c0c */ /* 0x000fc8000bf05070 */
[----:B------:R-:W-:-:S13]  /*1d3f0*/  ISETP.NE.AND.EX P0, PT, RZ, UR5, PT, P0 ;  /* 0x00000005ff007c0c */ /* 0x000fda000bf05300 */
[----:B------:R-:W-:Y:S05]  /*1d400*/  @!P0 BRA `(.L_x_913) ;  /* 0x00000000004c8947 */ /* 0x000fea0003800000 */
[----:B------:R-:W2:Y:S01]  /*1d410*/  LDL R11, [R1+0x28] ;  /* 0x00002800010b7983 */ /* 0x000ea20000100800 */
[----:B------:R-:W3:Y:S01]  /*1d420*/  LDC R7, c[0x0][0x43c] ;  /* 0x00010f00ff077b82 */ /* 0x000ee20000000800 */
[----:B------:R-:W-:Y:S02]  /*1d430*/  ULDC.64 UR6, c[0x0][0x428] ;  /* 0x00010a0000067ab9 */ /* 0x000fe40000000a00 */
[----:B------:R-:W4:Y:S01]  /*1d440*/  LDL R9, [R1+0x14] ;  /* 0x0000140001097983 */ /* 0x000f220000100800 */
        /* <DEDUP_REMOVED lines=12> */
[----:B-----5:R-:W-:-:S04]  /*1d510*/  LEA R8, P0, R2, UR4, 0x2 ;  /* 0x0000000402087c11 */ /* 0x020fc8000f8010ff */
[----:B------:R-:W-:-:S05]  /*1d520*/  LEA.HI.X R9, R2, UR5, R3, 0x2, P0 ;  /* 0x0000000502097c11 */ /* 0x000fca00080f1403 */
[----:B------:R2:W5:Y:S04]  /*1d530*/  LDG.E R8, desc[UR40][R8.64] ;  /* 0x0000002808087981 */ /* 0x000568000c1e1900 */
.L_x_913:
[----:B------:R-:W3:Y:S01]  /*1d540*/  LDL R2, [R1+0x4] ;  /* 0x0000040001027983 */ /* 0x000ee20000100800 */
[----:B------:R-:W-:Y:S01]  /*1d550*/  BSSY B2, `(.L_x_914) ;  /* 0x0000005000027945 */ /* 0x000fe20003800000 */
[----:B---3--:R-:W-:Y:S01]  /*1d560*/  IMAD R3, R4, 0x8, R2 ;  /* 0x0000000804037824 */ /* 0x008fe200078e0202 */
[----:B------:R-:W-:-:S04]  /*1d570*/  SHF.L.U32 R2, R5, 0x1f, RZ ;  /* 0x0000001f05027819 */ /* 0x000fc800000006ff */
[----:B------:R-:W3:Y:S02]  /*1d580*/  SYNCS.PHASECHK.TRANS64.TRYWAIT P0, [R3+URZ+0x34840], R2 ;  /* 0x03484002030075a7 */ /* 0x000ee4000800017f */
[----:B---3--:R-:W-:Y:S05]  /*1d590*/  @!P0 BRA `(.L_x_915) ;  /* 0x0000003c00c88947 */ /* 0x008fea0003800000 */
.L_x_1033:
[----:B------:R-:W-:Y:S05]  /*1d5a0*/  BSYNC B2 ;  /* 0x0000000000027941 */ /* 0x000fea0003800000 */
.L_x_914:
[----:B------:R-:W4:Y:S01]  /*1d5b0*/  S2R R7, SR_TID.X ;  /* 0x0000000000077919 */ /* 0x000f220000002100 */
[----:B------:R-:W-:Y:S01]  /*1d5c0*/  BSSY B2, `(.L_x_916) ;  /* 0x000000b000027945 */ /* 0x000fe20003800000 */
[----:B----4-:R-:W-:-:S04]  /*1d5d0*/  LOP3.LUT R7, R7, 0x7f, RZ, 0xc0, !PT ;  /* 0x0000007f07077812 */ /* 0x010fc800078ec0ff */
[----:B------:R-:W-:-:S13]  /*1d5e0*/  ISETP.NE.AND P1, PT, R7, RZ, PT ;  /* 0x000000ff0700720c */ /* 0x000fda0003f25270 */
[----:B------:R-:W-:Y:S05]  /*1d5f0*/  @P1 BRA `(.L_x_917) ;  /* 0x00000000001c1947 */ /* 0x000fea0003800000 */
[----:B------:R-:W4:Y:S01]  /*1d600*/  S2R R7, SR_TID.X ;  /* 0x0000000000077919 */ /* 0x000f220000002100 */
[----:B---3--:R-:W-:-:S04]  /*1d610*/  IMAD.MOV.U32 R2, RZ, RZ, 0xc000 ;  /* 0x0000c000ff027424 */ /* 0x008fc800078e00ff */
[----:B------:R3:W-:Y:S01]  /*1d620*/  SYNCS.ARRIVE.TRANS64 RZ, [R3+URZ+0x34830], R2 ;  /* 0x0348300203ff79a7 */ /* 0x0007e2000800003f */
[----:B----4-:R-:W-:-:S04]  /*1d630*/  LOP3.LUT R7, R7, 0x1f, RZ, 0xc0, !PT ;  /* 0x0000001f07077812 */ /* 0x010fc800078ec0ff */
[----:B------:R-:W-:-:S13]  /*1d640*/  ISETP.NE.AND P0, PT, R7, RZ, PT ;  /* 0x000000ff0700720c */ /* 0x000fda0003f05270 */
[----:B---3--:R-:W-:Y:S05]  /*1d650*/  @!P0 BRA `(.L_x_917) ;  /* 0x0000000000048947 */ /* 0x008fea0003800000 */
[----:B------:R-:W-:Y:S01]  /*1d660*/  BPT.TRAP 0x1 ;  /* 0x000000040000795c */ /* 0x000fe20000300000 */
.L_x_917:
[----:B------:R-:W-:Y:S05]  /*1d670*/  BSYNC B2 ;  /* 0x0000000000027941 */ /* 0x000fea0003800000 */
.L_x_916:
[----:B------:R-:W4:Y:S04]  /*1d680*/  LDL R7, [R1+0x4] ;  /* 0x0000040001077983 */ /* 0x000f280000100800 */
        /* <DEDUP_REMOVED lines=9> */
[----:B----4-:R-:W-:-:S02]  /*1d720*/  IMAD R7, R4, 0xc000, R7 ;  /* 0x0000c00004077824 */ /* 0x010fc400078e0207 */
[----:B---3--:R-:W-:Y:S02]  /*1d730*/  IMAD R2, R6, 0x80, R2 ;  /* 0x0000008006027824 */ /* 0x008fe400078e0202 */
[----:B--2---:R-:W-:-:S08]  /*1d740*/  VIADD R9, R7, 0x1c400 ;  /* 0x0001c40007097836 */ /* 0x004fd00000000000 */
.L_x_918:
        /* <DEDUP_REMOVED lines=16> */
.L_x_919:
        /* <DEDUP_REMOVED lines=15> */
.L_x_920:
        /* <DEDUP_REMOVED lines=17> */
.L_x_1034:
[----:B------:R-:W-:Y:S05]  /*1da50*/  BSYNC B2 ;  /* 0x0000000000027941 */ /* 0x000fea0003800000 */
.L_x_921:
        /* <DEDUP_REMOVED lines=11> */
.L_x_924:
[----:B------:R-:W-:Y:S05]  /*1db10*/  BSYNC B2 ;  /* 0x0000000000027941 */ /* 0x000fea0003800000 */
.L_x_923:
        /* <DEDUP_REMOVED lines=14> */
.L_x_925:
        /* <DEDUP_REMOVED lines=16> */
.L_x_926:
        /* <DEDUP_REMOVED lines=13> */
.L_x_912:
[----:B------:R-:W-:Y:S05]  /*1ddd0*/  BSYNC B1 ;  /* 0x0000000000017941 */ /* 0x000fea0003800000 */
.L_x_911:
        /* <DEDUP_REMOVED lines=17> */
[----:B-----5:R-:W4:Y:S01]  /*1def0*/  LDC R8, c[0x0][0x43c] ;  /* 0x00010f00ff087b82 */ /* 0x020f220000000800 */
[----:B------:R-:W-:Y:S02]  /*1df00*/  ULDC.64 UR6, c[0x0][0x428] ;  /* 0x00010a0000067ab9 */ /* 0x000fe40000000a00 */
[----:B------:R-:W3:Y:S01]  /*1df10*/  LDL R9, [R1+0x14] ;  /* 0x0000140001097983 */ /* 0x000ee20000100800 */
[----:B----4-:R-:W-:-:S13]  /*1df20*/  ISETP.NE.AND P0, PT, R8, 0x1, PT ;  /* 0x000000010800780c */ /* 0x010fda0003f05270 */
[----:B------:R-:W4:Y:S02]  /*1df30*/  @P0 LDC.64 R2, c[0x0][0x440] ;  /* 0x00011000ff020b82 */ /* 0x000f240000000a00 */
[----:B----4-:R-:W-:-:S04]  /*1df40*/  @P0 IMAD.HI.U32 R7, R6, R2, RZ ;  /* 0x0000000206070227 */ /* 0x010fc800078e00ff */
        /* <DEDUP_REMOVED lines=12> */
.L_x_929:
[----:B------:R-:W4:Y:S01]  /*1e010*/  LDL R2, [R1+0x4] ;  /* 0x0000040001027983 */ /* 0x000f220000100800 */
[----:B------:R-:W-:Y:S01]  /*1e020*/  SHF.L.U32 R3, R11, 0x1f, RZ ;  /* 0x0000001f0b037819 */ /* 0x000fe200000006ff */
[----:B------:R-:W-:Y:S01]  /*1e030*/  BSSY B2, `(.L_x_930) ;  /* 0x0000004000027945 */ /* 0x000fe20003800000 */
[----:B----4-:R-:W-:-:S04]  /*1e040*/  IMAD R2, R12, 0x8, R2 ;  /* 0x000000080c027824 */ /* 0x010fc800078e0202 */
[----:B------:R-:W4:Y:S02]  /*1e050*/  SYNCS.PHASECHK.TRANS64.TRYWAIT P0, [R2+URZ+0x34840], R3 ;  /* 0x03484003020075a7 */ /* 0x000f24000800017f */
[----:B----4-:R-:W-:Y:S05]  /*1e060*/  @!P0 BRA `(.L_x_931) ;  /* 0x00000034003c8947 */ /* 0x010fea0003800000 */
.L_x_1035:
[----:B------:R-:W-:Y:S05]  /*1e070*/  BSYNC B2 ;  /* 0x0000000000027941 */ /* 0x000fea0003800000 */
.L_x_930:
[----:B------:R-:W0:Y:S01]  /*1e080*/  S2R R7, SR_TID.X ;  /* 0x0000000000077919 */ /* 0x000e220000002100 */
[----:B------:R-:W-:Y:S01]  /*1e090*/  BSSY B2, `(.L_x_932) ;  /* 0x000000b000027945 */ /* 0x000fe20003800000 */
[----:B0-----:R-:W-:-:S04]  /*1e0a0*/  LOP3.LUT R7, R7, 0x7f, RZ, 0xc0, !PT ;  /* 0x0000007f07077812 */ /* 0x001fc800078ec0ff */
[----:B------:R-:W-:-:S13]  /*1e0b0*/  ISETP.NE.AND P1, PT, R7, RZ, PT ;  /* 0x000000ff0700720c */ /* 0x000fda0003f25270 */
[----:B------:R-:W-:Y:S05]  /*1e0c0*/  @P1 BRA `(.L_x_933) ;  /* 0x00000000001c1947 */ /* 0x000fea0003800000 */
[----:B------:R-:W0:Y:S01]  /*1e0d0*/  S2R R7, SR_TID.X ;  /* 0x0000000000077919 */ /* 0x000e220000002100 */
[----:B----4-:R-:W-:-:S04]  /*1e0e0*/  IMAD.MOV.U32 R3, RZ, RZ, 0xc000 ;  /* 0x0000c000ff037424 */ /* 0x010fc800078e00ff */
[----:B------:R4:W-:Y:S01]  /*1e0f0*/  SYNCS.ARRIVE.TRANS64 RZ, [R2+URZ+0x34830], R3 ;  /* 0x0348300302ff79a7 */ /* 0x0009e2000800003f */
[----:B0-----:R-:W-:-:S04]  /*1e100*/  LOP3.LUT R7, R7, 0x1f, RZ, 0xc0, !PT ;  /* 0x0000001f07077812 */ /* 0x001fc800078ec0ff */
[----:B------:R-:W-:-:S13]  /*1e110*/  ISETP.NE.AND P0, PT, R7, RZ, PT ;  /* 0x000000ff0700720c */ /* 0x000fda0003f05270 */
[----:B----4-:R-:W-:Y:S05]  /*1e120*/  @!P0 BRA `(.L_x_933) ;  /* 0x0000000000048947 */ /* 0x010fea0003800000 */
[----:B------:R-:W-:Y:S01]  /*1e130*/  BPT.TRAP 0x1 ;  /* 0x000000040000795c */ /* 0x000fe20000300000 */
.L_x_933:
[----:B------:R-:W-:Y:S05]  /*1e140*/  BSYNC B2 ;  /* 0x0000000000027941 */ /* 0x000fea0003800000 */
.L_x_932:
[----:B------:R-:W3:Y:S04]  /*1e150*/  LDL R7, [R1+0x8] ;  /* 0x0000080001077983 */ /* 0x000ee80000100800 */
[----:B--2---:R-:W2:Y:S04]  /*1e160*/  LDL R9, [R1+0x4] ;  /* 0x0000040001097983 */ /* 0x004ea80000100800 */
[----:B----4-:R-:W4:Y:S01]  /*1e170*/  LDL R2, [R1+0x20] ;  /* 0x0000200001027983 */ /* 0x010f220000100800 */
[----:B---3--:R-:W-:-:S05]  /*1e180*/  IMAD.MOV.U32 R11, RZ, RZ, RZ ;  /* 0x000000ffff0b7224 */ /* 0x008fca00078e00ff */
[----:B------:R-:W-:Y:S01]  /*1e190*/  R2UR UR10, R11 ;  /* 0x000000000b0a72ca */ /* 0x000fe200000e0000 */
[----:B------:R-:W-:Y:S01]  /*1e1a0*/  UIADD3 UR4, UP0, UR36, 0x370, URZ ;  /* 0x0000037024047890 */ /* 0x000fe2000ff1e03f */
[----:B------:R-:W-:Y:S01]  /*1e1b0*/  PLOP3.LUT P0, PT, PT, PT, PT, 0x80, 0x0 ;  /* 0x000000000000781c */ /* 0x000fe20003f0f070 */
[----:B------:R-:W-:Y:S01]  /*1e1c0*/  UMOV UR6, 0x0 ;  /* 0x0000000000067882 */ /* 0x000fe20000000000 */
[----:B------:R-:W-:Y:S01]  /*1e1d0*/  UMOV UR7, 0x14f00000 ;  /* 0x14f0000000077882 */ /* 0x000fe20000000000 */
[----:B------:R-:W-:Y:S01]  /*1e1e0*/  UIADD3.X UR5, URZ, UR37, URZ, UP0, !UPT ;  /* 0x000000253f057290 */ /* 0x000fe200087fe43f */
[C---:B------:R-:W-:Y:S02]  /*1e1f0*/  IMAD R3, R7.reuse, 0x8, R10 ;  /* 0x0000000807037824 */ /* 0x040fe400078e020a */
[----:B--2---:R-:W-:Y:S02]  /*1e200*/  IMAD R7, R7, 0xc000, R9 ;  /* 0x0000c00007077824 */ /* 0x004fe400078e0209 */
[----:B------:R-:W-:-:S02]  /*1e210*/  VIADD R3, R3, 0x30 ;  /* 0x0000003003037836 */ /* 0x000fc40000000000 */
[----:B----4-:R-:W-:Y:S02]  /*1e220*/  IMAD R2, R6, 0x80, R2 ;  /* 0x0000008006027824 */ /* 0x010fe400078e0202 */
[----:B------:R-:W-:-:S07]  /*1e230*/  VIADD R9, R7, 0x1c400 ;  /* 0x0001c40007097836 */ /* 0x000fce0000000000 */
.L_x_934:
        /* <DEDUP_REMOVED lines=16> */
.L_x_935:
        /* <DEDUP_REMOVED lines=15> */
.L_x_936:
        /* <DEDUP_REMOVED lines=15> */
.L_x_1036:
[----:B------:R-:W-:Y:S05]  /*1e520*/  BSYNC B2 ;  /* 0x0000000000027941 */ /* 0x000fea0003800000 */
.L_x_937:
[----:B------:R-:W-:Y:S01]  /*1e530*/  BSSY B2, `(.L_x_939) ;  /* 0x000000b000027945 */ /* 0x000fe20003800000 */
[----:B------:R-:W-:Y:S02]  /*1e540*/  IMAD.MOV.U32 R12, RZ, RZ, 0x0 ;  /* 0x00000000ff0c7424 */ /* 0x000fe400078e00ff */
[----:B------:R-:W-:Y:S01]  /*1e550*/  IMAD.MOV.U32 R13, RZ, RZ, 0x14f00000 ;  /* 0x14f00000ff0d7424 */ /* 0x000fe200078e00ff */
[----:B------:R-:W-:Y:S06]  /*1e560*/  @P1 BRA `(.L_x_940) ;  /* 0x00000000001c1947 */ /* 0x000fec0003800000 */
[----:B------:R-:W2:Y:S01]  /*1e570*/  S2R R7, SR_TID.X ;  /* 0x0000000000077919 */ /* 0x000ea20000002100 */
[----:B------:R-:W-:-:S04]  /*1e580*/  IMAD.MOV.U32 R3, RZ, RZ, 0x8000 ;  /* 0x00008000ff037424 */ /* 0x000fc800078e00ff */
[----:B------:R3:W-:Y:S01]  /*1e590*/  SYNCS.ARRIVE.TRANS64 RZ, [R2+URZ+0x50], R3 ;  /* 0x0000500302ff79a7 */ /* 0x0007e2000800003f */
[----:B--2---:R-:W-:-:S04]  /*1e5a0*/  LOP3.LUT R7, R7, 0x1f, RZ, 0xc0, !PT ;  /* 0x0000001f07077812 */ /* 0x004fc800078ec0ff */
[----:B------:R-:W-:-:S13]  /*1e5b0*/  ISETP.NE.AND P0, PT, R7, RZ, PT ;  /* 0x000000ff0700720c */ /* 0x000fda0003f05270 */
[----:B---3--:R-:W-:Y:S05]  /*1e5c0*/  @!P0 BRA `(.L_x_940) ;  /* 0x0000000000048947 */ /* 0x008fea0003800000 */
[----:B------:R-:W-:Y:S01]  /*1e5d0*/  BPT.TRAP 0x1 ;  /* 0x000000040000795c */ /* 0x000fe20000300000 */
.L_x_940:
[----:B------:R-:W-:Y:S05]  /*1e5e0*/  BSYNC B2 ;  /* 0x0000000000027941 */ /* 0x000fea0003800000 */
.L_x_939:
[----:B------:R-:W2:Y:S04]  /*1e5f0*/  LDL R7, [R1+0x4] ;  /* 0x0000040001077983 */ /* 0x000ea80000100800 */
[----:B0-----:R-:W3:Y:S04]  /*1e600*/  LDL R5, [R1+0x20] ;  /* 0x0000200001057983 */ /* 0x001ee80000100800 */
[----:B------:R-:W3:Y:S01]  /*1e610*/  LDL.LU R3, [R1+0x1c] ;  /* 0x00001c0001037983 */ /* 0x000ee20000300800 */
[----:B------:R-:W-:Y:S01]  /*1e620*/  R2UR UR10, R11 ;  /* 0x000000000b0a72ca */ /* 0x000fe200000e0000 */
[----:B------:R-:W-:Y:S01]  /*1e630*/  UIADD3 UR4, UP0, UR36, 0x470, URZ ;  /* 0x0000047024047890 */ /* 0x000fe2000ff1e03f */
[----:B------:R-:W-:Y:S01]  /*1e640*/  R2UR UR6, R12 ;  /* 0x000000000c0672ca */ /* 0x000fe200000e0000 */
[----:B------:R-:W-:Y:S01]  /*1e650*/  VIADD R2, R2, 0x50 ;  /* 0x0000005002027836 */ /* 0x000fe20000000000 */
[----:B------:R-:W-:Y:S01]  /*1e660*/  R2UR UR7, R13 ;  /* 0x000000000d0772ca */ /* 0x000fe200000e0000 */
[----:B------:R-:W-:Y:S01]  /*1e670*/  UIADD3.X UR5, URZ, UR37, URZ, UP0, !UPT ;  /* 0x000000253f057290 */ /* 0x000fe200087fe43f */
[----:B------:R-:W-:Y:S01]  /*1e680*/  PLOP3.LUT P0, PT, PT, PT, PT, 0x80, 0x0 ;  /* 0x000000000000781c */ /* 0x000fe20003f0f070 */
[----:B--2---:R-:W-:-:S02]  /*1e690*/  IMAD R4, R4, 0x8000, R7 ;  /* 0x0000800004047824 */ /* 0x004fc400078e0207 */
[----:B---3--:R-:W-:Y:S02]  /*1e6a0*/  IMAD R3, R3, 0x80, R5 ;  /* 0x0000008003037824 */ /* 0x008fe400078e0205 */
[----:B------:R-:W-:-:S08]  /*1e6b0*/  VIADD R5, R4, 0x400 ;  /* 0x0000040004057836 */ /* 0x000fd00000000000 */
.L_x_941:
        /* <DEDUP_REMOVED lines=16> */
.L_x_942:
        /* <DEDUP_REMOVED lines=11> */
[----:B------:R4:W-:Y:S04]  /*1e870*/  STL [R1+0x1c], R6 ;  /* 0x00001c0601007387 */ /* 0x0009e80000100800 */
[----:B------:R4:W-:Y:S02]  /*1e880*/  STL [R1], R8 ;  /* 0x0000000801007387 */ /* 0x0009e40000100800 */
.L_x_928:
[----:B------:R-:W-:Y:S05]  /*1e890*/  BSYNC B1 ;  /* 0x0000000000017941 */ /* 0x000fea0003800000 */
.L_x_927:
[C---:B------:R-:W-:Y:S01]  /*1e8a0*/  ISETP.GT.AND P0, PT, R0.reuse, 0x1, PT ;  /* 0x000000010000780c */ /* 0x040fe20003f04270 */
[----:B------:R-:W-:-:S12]  /*1e8b0*/  VIADD R0, R0, 0xfffffffe ;  /* 0xfffffffe00007836 */ /* 0x000fd80000000000 */
[----:B------:R-:W-:Y:S05]  /*1e8c0*/  @P0 BRA `(.L_x_943) ;  /* 0xffffffe8008c0947 */ /* 0x000fea000383ffff */
.L_x_892:
[----:B------:R-:W-:Y:S05]  /*1e8d0*/  BSYNC B0 ;  /* 0x0000000000007941 */ /* 0x000fea0003800000 */
.L_x_891:
[----:B------:R-:W0:Y:S01]  /*1e8e0*/  S2R R3, SR_TID.X ;  /* 0x0000000000037919 */ /* 0x000e220000002100 */
[----:B------:R-:W-:Y:S01]  /*1e8f0*/  BSSY B0, `(.L_x_944) ;  /* 0x0000010000007945 */ /* 0x000fe20003800000 */
[----:B0-----:R-:W-:-:S04]  /*1e900*/  LOP3.LUT R3, R3, 0x7f, RZ, 0xc0, !PT ;  /* 0x0000007f03037812 */ /* 0x001fc800078ec0ff */
[----:B------:R-:W-:-:S13]  /*1e910*/  ISETP.NE.AND P0, PT, R3, RZ, PT ;  /* 0x000000ff0300720c */ /* 0x000fda0003f05270 */
[----:B------:R-:W-:Y:S05]  /*1e920*/  @P0 BRA `(.L_x_945) ;  /* 0x0000000000300947 */ /* 0x000fea0003800000 */
[----:B------:R-:W0:Y:S01]  /*1e930*/  S2R R2, SR_LANEID ;  /* 0x0000000000027919 */ /* 0x000e220000000000 */
[----:B------:R-:W-:Y:S01]  /*1e940*/  VOTEU.ANY UR4, UPT, PT ;  /* 0x0000000000047886 */ /* 0x000fe200038e0100 */
[----:B--2---:R-:W2:Y:S01]  /*1e950*/  LDC.64 R4, c[0x0][0xc60] ;  /* 0x00031800ff047b82 */ /* 0x004ea20000000a00 */
[----:B------:R-:W0:Y:S02]  /*1e960*/  FLO.U32 R0, UR4 ;  /* 0x0000000400007d00 */ /* 0x000e2400080e0000 */
[----:B0-----:R-:W-:-:S06]  /*1e970*/  ISETP.EQ.U32.AND P0, PT, R0, R2, PT ;  /* 0x000000020000720c */ /* 0x001fcc0003f02070 */
[----:B------:R-:W2:Y:S07]  /*1e980*/  POPC R2, UR4 ;  /* 0x0000000400027d09 */ /* 0x000eae0008000000 */
[----:B--2---:R-:W2:Y:S04]  /*1e990*/  @P0 ATOMG.E.ADD.STRONG.GPU PT, R2, desc[UR40][R4.64], R2 ;  /* 0x00000002040209a8 */ /* 0x004ea800081ee1e8 */
[----:B--2---:R0:W2:Y:S02]  /*1e9a0*/  SHFL.IDX PT, R2, R2, R0, 0x1f ;  /* 0x00001f0002027589 */ /* 0x0040a400000e0000 */
[----:B0-----:R-:W0:Y:S02]  /*1e9b0*/  S2R R0, SR_LTMASK ;  /* 0x0000000000007919 */ /* 0x001e240000003900 */
[----:B0-----:R-:W-:-:S06]  /*1e9c0*/  LOP3.LUT R0, R0, UR4, RZ, 0xc0, !PT ;  /* 0x0000000400007c12 */ /* 0x001fcc000f8ec0ff */
[----:B------:R-:W2:Y:S02]  /*1e9d0*/  POPC R0, R0 ;  /* 0x0000000000007309 */ /* 0x000ea40000000000 */
[----:B--2---:R-:W-:-:S07]  /*1e9e0*/  IADD3 R16, R2, UR38, R0 ;  /* 0x0000002602107c10 */ /* 0x004fce000fffe000 */
.L_x_945:
[----:B------:R-:W-:Y:S05]  /*1e9f0*/  BSYNC B0 ;  /* 0x0000000000007941 */ /* 0x000fea0003800000 */
.L_x_944:
        /* <DEDUP_REMOVED lines=13> */
.L_x_1037:
[----:B------:R-:W-:Y:S05]  /*1ead0*/  BSYNC B1 ;  /* 0x0000000000017941 */ /* 0x000fea0003800000 */
.L_x_948:
        /* <DEDUP_REMOVED lines=9> */
.L_x_951:
[----:B------:R-:W-:Y:S05]  /*1eb70*/  BSYNC B1 ;  /* 0x0000000000017941 */ /* 0x000fea0003800000 */
.L_x_950:
        /* <DEDUP_REMOVED lines=14> */
.L_x_952:
        /* <DEDUP_REMOVED lines=16> */
.L_x_953:
        /* <DEDUP_REMOVED lines=11> */
.L_x_947:
[----:B------:R-:W-:Y:S05]  /*1ee10*/  BSYNC B0 ;  /* 0x0000000000007941 */ /* 0x000fea0003800000 */
.L_x_946:
        /* <DEDUP_REMOVED lines=9> */
.L_x_871:
[----:B------:R-:W-:Y:S05]  /*1eeb0*/  BSYNC B7 ;  /* 0x0000000000077941 */ /* 0x000fea0003800000 */
.L_x_869:
        /* <DEDUP_REMOVED lines=9> */
[----:B------:R3:W0:Y:S04]  /*1ef50*/  LDS.128 R16, [R0+0x348d0] ;  /* 0x0348d00000107984 */ /* 0x0006280000000c00 */
[----:B------:R3:W-:Y:S01]  /*1ef60*/  STL [R1+0x4], R0 ;  /* 0x0000040001007387 */ /* 0x0007e20000100800 */
[----:B------:R-:W-:Y:S06]  /*1ef70*/  BAR.ARV 0x4, 0x180 ;  /* 0x0106000000007b1d */ /* 0x000fec0000002000 */
[----:B------:R-:W-:Y:S05]  /*1ef80*/  BRA `(.L_x_955) ;  /* 0x0000000800487947 */ /* 0x000fea0003800000 */
.L_x_954:
[----:B------:R-:W0:Y:S01]  /*1ef90*/  S2R R7, SR_TID.X ;  /* 0x0000000000077919 */ /* 0x000e220000002100 */
[----:B------:R-:W-:Y:S01]  /*1efa0*/  UMOV UR4, 0xffffffff ;  /* 0xffffffff00047882 */ /* 0x000fe20000000000 */
[----:B0-----:R-:W-:-:S04]  /*1efb0*/  LOP3.LUT R7, R7, 0x1f, RZ, 0xc0, !PT ;  /* 0x0000001f07077812 */ /* 0x001fc800078ec0ff */
[----:B------:R-:W-:Y:S01]  /*1efc0*/  ISETP.NE.AND P0, PT, R7, 0x1f, PT ;  /* 0x0000001f0700780c */ /* 0x000fe20003f05270 */
[----:B------:R-:W-:-:S12]  /*1efd0*/  BRA.DIV UR4, `(.L_x_956) ;  /* 0x00000026049c7947 */ /* 0x000fd8000b800000 */
[----:B------:R-:W-:Y:S01]  /*1efe0*/  IMAD.IADD R0, R19, 0x1, R7 ;  /* 0x0000000113007824 */ /* 0x000fe200078e0207 */
[----:B------:R-:W-:-:S04]  /*1eff0*/  ULDC UR4, c[0x0][0xc3c] ;  /* 0x00030f0000047ab9 */ /* 0x000fc80000000800 */
[----:B------:R-:W-:-:S13]  /*1f000*/  ISETP.GE.OR P1, PT, R0, UR4, !P0 ;  /* 0x0000000400007c0c */ /* 0x000fda000c726670 */
[----:B------:R-:W0:Y:S02]  /*1f010*/  @!P1 LDC.64 R2, c[0x0][0xc80] ;  /* 0x00032000ff029b82 */ /* 0x000e240000000a00 */
[----:B0-----:R-:W-:-:S06]  /*1f020*/  @!P1 IMAD.WIDE R2, R0, 0x4, R2 ;  /* 0x0000000400029825 */ /* 0x001fcc00078e0202 */
[----:B------:R0:W2:Y:S01]  /*1f030*/  @!P1 LDG.E R3, desc[UR40][R2.64] ;  /* 0x0000002802039981 */ /* 0x0000a2000c1e1900 */
[C---:B------:R-:W-:Y:S02]  /*1f040*/  ISETP.GE.U32.AND P2, PT, R7.reuse, 0x2, PT ;  /* 0x000000020700780c */ /* 0x040fe40003f46070 */
[C---:B------:R-:W-:Y:S01]  /*1f050*/  ISETP.GE.U32.AND P3, PT, R7.reuse, 0x4, PT ;  /* 0x000000040700780c */ /* 0x040fe20003f66070 */
[----:B------:R-:W-:Y:S01]  /*1f060*/  SHFL.IDX PT, R0, R16, RZ, 0x1f ;  /* 0x00001fff10007589 */ /* 0x000fe200000e0000 */
[C---:B------:R-:W-:Y:S02]  /*1f070*/  ISETP.GE.U32.AND P4, PT, R7.reuse, 0x8, PT ;  /* 0x000000080700780c */ /* 0x040fe40003f86070 */
[C---:B------:R-:W-:Y:S01]  /*1f080*/  ISETP.GE.U32.AND P5, PT, R7.reuse, 0x10, PT ;  /* 0x000000100700780c */ /* 0x040fe20003fa6070 */
[----:B------:R-:W-:Y:S01]  /*1f090*/  SHFL.IDX PT, R4, R16, 0x1, 0x1f ;  /* 0x00201f0010047f89 */ /* 0x000fe200000e0000 */
        /* <DEDUP_REMOVED lines=18> */
[----:B----4-:R0:W2:Y:S02]  /*1f1c0*/  SHFL.IDX PT, R6, R5, 0x1f, 0x1f ;  /* 0x03e01f0005067f89 */ /* 0x0100a400000e0000 */
.L_x_1047:
[----:B------:R-:W-:Y:S02]  /*1f1d0*/  ULDC UR4, c[0x0][0xc38] ;  /* 0x00030e0000047ab9 */ /* 0x000fe40000000800 */
[----:B------:R-:W-:-:S04]  /*1f1e0*/  IMAD.U32 R16, RZ, RZ, UR4 ;  /* 0x00000004ff107e24 */ /* 0x000fc8000f8e00ff */
[----:B--2---:R-:W-:-:S04]  /*1f1f0*/  IMAD R6, R6, R16, RZ ;  /* 0x0000001006067224 */ /* 0x004fc800078e02ff */
[----:B------:R-:W-:-:S05]  /*1f200*/  IMAD.IADD R4, R4, 0x1, R6 ;  /* 0x0000000104047824 */ /* 0x000fca00078e0206 */
[----:B------:R-:W-:-:S13]  /*1f210*/  ISETP.GT.AND P6, PT, R4, R0, PT ;  /* 0x000000000400720c */ /* 0x000fda0003fc4270 */
[----:B------:R-:W-:Y:S05]  /*1f220*/  @P6 BRA `(.L_x_957) ;  /* 0x00000000009c6947 */ /* 0x000fea0003800000 */
.L_x_962:
[----:B------:R-:W2:Y:S01]  /*1f230*/  LDC R2, c[0x0][0xc3c] ;  /* 0x00030f00ff027b82 */ /* 0x000ea20000000800 */
[----:B------:R-:W-:-:S05]  /*1f240*/  VIADD R19, R19, 0x1f ;  /* 0x0000001f13137836 */ /* 0x000fca0000000000 */
[----:B--2---:R-:W-:-:S13]  /*1f250*/  ISETP.GE.AND P6, PT, R19, R2, PT ;  /* 0x000000021300720c */ /* 0x004fda0003fc6270 */
[----:B------:R-:W-:Y:S05]  /*1f260*/  @P6 BRA `(.L_x_958) ;  /* 0x0000000400446947 */ /* 0x000fea0003800000 */
[----:B------:R-:W2:Y:S01]  /*1f270*/  S2R R3, SR_TID.X ;  /* 0x0000000000037919 */ /* 0x000ea20000002100 */
[----:B------:R-:W-:Y:S01]  /*1f280*/  BSSY B0, `(.L_x_959) ;  /* 0x0000009000007945 */ /* 0x000fe20003800000 */
[----:B--2---:R-:W-:-:S05]  /*1f290*/  LOP3.LUT R3, R3, 0x1f, RZ, 0xc0, !PT ;  /* 0x0000001f03037812 */ /* 0x004fca00078ec0ff */
[----:B0-----:R-:W-:-:S05]  /*1f2a0*/  IMAD.IADD R5, R19, 0x1, R3 ;  /* 0x0000000113057824 */ /* 0x001fca00078e0203 */
[----:B------:R-:W-:Y:S01]  /*1f2b0*/  ISETP.GE.OR P6, PT, R5, R2, !P0 ;  /* 0x000000020500720c */ /* 0x000fe200047c6670 */
[----:B------:R-:W-:-:S12]  /*1f2c0*/  IMAD.MOV.U32 R2, RZ, RZ, RZ ;  /* 0x000000ffff027224 */ /* 0x000fd800078e00ff */
[----:B------:R-:W-:Y:S05]  /*1f2d0*/  @P6 BRA `(.L_x_960) ;  /* 0x00000000000c6947 */ /* 0x000fea0003800000 */
[----:B------:R-:W0:Y:S02]  /*1f2e0*/  LDC.64 R2, c[0x0][0xc80] ;  /* 0x00032000ff027b82 */ /* 0x000e240000000a00 */
[----:B0-----:R-:W-:-:S06]  /*1f2f0*/  IMAD.WIDE R2, R5, 0x4, R2 ;  /* 0x0000000405027825 */ /* 0x001fcc00078e0202 */
[----:B------:R0:W5:Y:S02]  /*1f300*/  LDG.E R2, desc[UR40][R2.64] ;  /* 0x0000002802027981 */ /* 0x000164000c1e1900 */
.L_x_960:
[----:B------:R-:W-:Y:S05]  /*1f310*/  BSYNC B0 ;  /* 0x0000000000007941 */ /* 0x000fea0003800000 */
.L_x_959:
[----:B------:R-:W-:-:S03]  /*1f320*/  UMOV UR4, 0xffffffff ;  /* 0xffffffff00047882 */ /* 0x000fc60000000000 */
[----:B------:R-:W-:Y:S05]  /*1f330*/  BRA.DIV UR4, `(.L_x_961) ;  /* 0x0000002a04007947 */ /* 0x000fea000b800000 */
        /* <DEDUP_REMOVED lines=15> */
[----:B------:R0:W2:Y:S02]  /*1f430*/  SHFL.IDX PT, R6, R5, 0x1f, 0x1f ;  /* 0x03e01f0005067f89 */ /* 0x0000a400000e0000 */
.L_x_1055:
[----:B------:R-:W-:Y:S02]  /*1f440*/  ULDC UR4, c[0x0][0xc38] ;  /* 0x00030e0000047ab9 */ /* 0x000fe40000000800 */
[----:B------:R-:W-:-:S04]  /*1f450*/  IMAD.U32 R16, RZ, RZ, UR4 ;  /* 0x00000004ff107e24 */ /* 0x000fc8000f8e00ff */
[----:B--2---:R-:W-:-:S04]  /*1f460*/  IMAD R6, R6, R16, RZ ;  /* 0x0000001006067224 */ /* 0x004fc800078e02ff */
[----:B------:R-:W-:-:S05]  /*1f470*/  IMAD.IADD R4, R6, 0x1, R4 ;  /* 0x0000000106047824 */ /* 0x000fca00078e0204 */
[----:B------:R-:W-:-:S13]  /*1f480*/  ISETP.GT.AND P6, PT, R4, R0, PT ;  /* 0x000000000400720c */ /* 0x000fda0003fc4270 */
[----:B------:R-:W-:Y:S05]  /*1f490*/  @!P6 BRA `(.L_x_962) ;  /* 0xfffffffc0064e947 */ /* 0x000fea000383ffff */
.L_x_957:
[----:B------:R-:W-:Y:S01]  /*1f4a0*/  IMAD.IADD R6, R4, 0x1, -R6 ;  /* 0x0000000104067824 */ /* 0x000fe200078e0a06 */
[----:B------:R-:W-:-:S03]  /*1f4b0*/  UMOV UR4, 0xffffffff ;  /* 0xffffffff00047882 */ /* 0x000fc60000000000 */
[----:B------:R-:W-:-:S05]  /*1f4c0*/  IMAD R3, R5, R16, R6 ;  /* 0x0000001005037224 */ /* 0x000fca00078e0206 */
[----:B------:R-:W-:Y:S01]  /*1f4d0*/  ISETP.GT.AND P6, PT, R3, R0, PT ;  /* 0x000000000300720c */ /* 0x000fe20003fc4270 */
[----:B------:R-:W-:-:S12]  /*1f4e0*/  BRA.DIV UR4, `(.L_x_963) ;  /* 0x0000002a046c7947 */ /* 0x000fd8000b800000 */
[----:B------:R-:W-:-:S04]  /*1f4f0*/  VOTE.ANY R3, PT, !P6 ;  /* 0x0000000000037806 */ /* 0x000fc800070e0100 */
[----:B------:R-:W2:Y:S02]  /*1f500*/  POPC R4, R3 ;  /* 0x0000000300047309 */ /* 0x000ea40000000000 */
[----:B--2---:R2:W3:Y:S02]  /*1f510*/  SHFL.IDX PT, R17, R2, R4, 0x1f ;  /* 0x00001f0402117589 */ /* 0x0044e400000e0000 */
.L_x_1059:
[----:B------:R-:W-:Y:S01]  /*1f520*/  ISETP.NE.AND P0, PT, R3, RZ, PT ;  /* 0x000000ff0300720c */ /* 0x000fe20003f05270 */
[----:B--2---:R-:W-:-:S12]  /*1f530*/  IMAD.MOV.U32 R2, RZ, RZ, RZ ;  /* 0x000000ffff027224 */ /* 0x004fd800078e00ff */
[----:B------:R-:W-:Y:S05]  /*1f540*/  @!P0 BRA `(.L_x_964) ;  /* 0x0000000000108947 */ /* 0x000fea0003800000 */
[----:B------:R-:W-:Y:S01]  /*1f550*/  UMOV UR4, 0xffffffff ;  /* 0xffffffff00047882 */ /* 0x000fe20000000000 */
[----:B------:R-:W-:Y:S02]  /*1f560*/  VIADD R12, R4, 0xffffffff ;  /* 0xffffffff040c7836 */ /* 0x000fe40000000000 */
[----:B------:R-:W-:Y:S05]  /*1f570*/  BRA.DIV UR4, `(.L_x_965) ;  /* 0x0000002a04907947 */ /* 0x000fea000b800000 */
[----:B------:R2:W4:Y:S02]  /*1f580*/  SHFL.IDX PT, R2, R5, R12, 0x1f ;  /* 0x00001f0c05027589 */ /* 0x00052400000e0000 */
.L_x_964:
[----:B0-23--:R-:W-:Y:S01]  /*1f590*/  IABS R5, R17 ;  /* 0x0000001100057213 */ /* 0x00dfe20000000000 */
[----:B----4-:R-:W-:Y:S02]  /*1f5a0*/  IMAD R16, R2, R16, R6 ;  /* 0x0000001002107224 */ /* 0x010fe400078e0206 */
[----:B------:R-:W-:Y:S01]  /*1f5b0*/  IMAD.IADD R19, R4, 0x1, R19 ;  /* 0x0000000104137824 */ /* 0x000fe200078e0213 */
[----:B------:R-:W0:Y:S01]  /*1f5c0*/  I2F.RP R2, R5 ;  /* 0x0000000500027306 */ /* 0x000e220000209400 */
[----:B------:R-:W-:-:S07]  /*1f5d0*/  IMAD.IADD R0, R0, 0x1, -R16 ;  /* 0x0000000100007824 */ /* 0x000fce00078e0a10 */
[----:B0-----:R-:W0:Y:S02]  /*1f5e0*/  MUFU.RCP R2, R2 ;  /* 0x0000000200027308 */ /* 0x001e240000001000 */
[----:B0-----:R-:W-:-:S06]  /*1f5f0*/  VIADD R2, R2, 0xffffffe ;  /* 0x0ffffffe02027836 */ /* 0x001fcc0000000000 */
[----:B------:R-:W0:Y:S02]  /*1f600*/  F2I.FTZ.U32.TRUNC.NTZ R3, R2 ;  /* 0x0000000200037305 */ /* 0x000e24000021f000 */
        /* <DEDUP_REMOVED lines=23> */
.L_x_958:
[----:B------:R-:W-:Y:S01]  /*1f780*/  UMOV UR4, URZ ;  /* 0x0000003f00047c82 */ /* 0x000fe20008000000 */
[----:B------:R-:W-:Y:S01]  /*1f790*/  UMOV UR5, URZ ;  /* 0x0000003f00057c82 */ /* 0x000fe20008000000 */
[----:B------:R-:W-:Y:S01]  /*1f7a0*/  ULDC UR6, c[0x0][0xc3c] ;  /* 0x00030f0000067ab9 */ /* 0x000fe20000000800 */
[----:B------:R-:W-:Y:S02]  /*1f7b0*/  IMAD.MOV.U32 R16, RZ, RZ, R0 ;  /* 0x000000ffff107224 */ /* 0x000fe400078e0000 */
[----:B------:R-:W-:Y:S02]  /*1f7c0*/  IMAD.U32 R17, RZ, RZ, UR4 ;  /* 0x00000004ff117e24 */ /* 0x000fe4000f8e00ff */
[----:B------:R-:W-:Y:S02]  /*1f7d0*/  IMAD.U32 R18, RZ, RZ, UR5 ;  /* 0x00000005ff127e24 */ /* 0x000fe4000f8e00ff */
[----:B------:R-:W-:-:S07]  /*1f7e0*/  IMAD.U32 R19, RZ, RZ, UR6 ;  /* 0x00000006ff137e24 */ /* 0x000fce000f8e00ff */
.L_x_966:
[----:B------:R2:W3:Y:S01]  /*1f7f0*/  LDL R3, [R1+0x4] ;  /* 0x0000040001037983 */ /* 0x0004e20000100800 */
[----:B------:R-:W4:Y:S01]  /*1f800*/  S2R R0, SR_TID.X ;  /* 0x0000000000007919 */ /* 0x000f220000002100 */
[----:B------:R-:W-:Y:S05]  /*1f810*/  WARPSYNC.ALL ;  /* 0x0000000000007948 */ /* 0x000fea0003800000 */
[----:B----4-:R-:W-:Y:S01]  /*1f820*/  LOP3.LUT R0, R0, 0x1f, RZ, 0xc0, !PT ;  /* 0x0000001f00007812 */ /* 0x010fe200078ec0ff */
[----:B------:R-:W-:Y:S03]  /*1f830*/  BAR.SYNC.DEFER_BLOCKING 0x4, 0x180 ;  /* 0x0106000000007b1d */ /* 0x000fe60000010000 */
[----:B------:R-:W-:-:S13]  /*1f840*/  ISETP.NE.AND P0, PT, R0, RZ, PT ;  /* 0x000000ff0000720c */ /* 0x000fda0003f05270 */
[----:B------:R-:W3:Y:S01]  /*1f850*/  @!P0 S2R R0, SR_CgaCtaId ;  /* 0x0000000000008919 */ /* 0x000ee20000008800 */
[----:B------:R-:W-:-:S04]  /*1f860*/  @!P0 MOV R2, 0x400 ;  /* 0x0000040000028802 */ /* 0x000fc80000000f00 */
[----:B---3--:R-:W-:-:S05]  /*1f870*/  @!P0 LEA R3, R0, R2, 0x18 ;  /* 0x0000000200038211 */ /* 0x008fca00078ec0ff */
[----:B------:R2:W-:Y:S04]  /*1f880*/  @!P0 STS.128 [R3+0x348d0], R16 ;  /* 0x0348d01003008388 */ /* 0x0005e80000000c00 */
[----:B------:R2:W-:Y:S01]  /*1f890*/  @!P0 STL [R1+0x4], R3 ;  /* 0x0000040301008387 */ /* 0x0005e20000100800 */
[----:B------:R-:W-:Y:S06]  /*1f8a0*/  BAR.ARV 0x5, 0x180 ;  /* 0x0146000000007b1d */ /* 0x000fec0000002000 */
.L_x_955:
[----:B------:R-:W-:Y:S02]  /*1f8b0*/  ULDC UR4, c[0x0][0xc3c] ;  /* 0x00030f0000047ab9 */ /* 0x000fe40000000800 */
[----:B0-----:R-:W-:-:S13]  /*1f8c0*/  ISETP.GE.AND P0, PT, R19, UR4, PT ;  /* 0x0000000413007c0c */ /* 0x001fda000bf06270 */
[----:B------:R-:W-:Y:S05]  /*1f8d0*/  @!P0 BRA `(.L_x_967) ;  /* 0xffffff9800088947 */ /* 0x000fea000383ffff */
[----:B------:R-:W-:Y:S05]  /*1f8e0*/  BSYNC B8 ;  /* 0x0000000000087941 */ /* 0x000fea0003800000 */
.L_x_827:
[----:B---3--:R-:W3:Y:S01]  /*1f8f0*/  LDL.LU R0, [R1+0x58] ;  /* 0x0000580001007983 */ /* 0x008ee20000300800 */
[----:B------:R-:W-:Y:S01]  /*1f900*/  BSSY B0, `(.L_x_968) ;  /* 0x000000b000007945 */ /* 0x000fe20003800000 */
[----:B------:R-:W1:Y:S01]  /*1f910*/  S2R R5, SR_CgaCtaId ;  /* 0x0000000000057919 */ /* 0x000e620000008800 */
[----:B---3--:R-:W-:-:S05]  /*1f920*/  VIADD R0, R0, 0x1 ;  /* 0x0000000100007836 */ /* 0x008fca0000000000 */
[----:B------:R-:W-:-:S04]  /*1f930*/  LEA.HI R2, R0, R0, RZ, 0x1 ;  /* 0x0000000000027211 */ /* 0x000fc800078f08ff */
[----:B0-2---:R-:W-:-:S05]  /*1f940*/  LOP3.LUT R3, R2, 0xfffffffe, RZ, 0xc0, !PT ;  /* 0xfffffffe02037812 */ /* 0x005fca00078ec0ff */
[----:B------:R-:W-:Y:S01]  /*1f950*/  IMAD.IADD R3, R0, 0x1, -R3 ;  /* 0x0000000100037824 */ /* 0x000fe200078e0a03 */
[----:B------:R-:W-:-:S04]  /*1f960*/  MOV R0, 0x400 ;  /* 0x0000040000007802 */ /* 0x000fc80000000f00 */
[----:B-1----:R-:W-:Y:S02]  /*1f970*/  LEA R0, R5, R0, 0x18 ;  /* 0x0000000005007211 */ /* 0x002fe400078ec0ff */
[----:B------:R-:W-:-:S04]  /*1f980*/  SHF.L.U32 R3, R3, 0x1f, RZ ;  /* 0x0000001f03037819 */ /* 0x000fc800000006ff */
[----:B------:R-:W0:Y:S02]  /*1f990*/  SYNCS.PHASECHK.TRANS64.TRYWAIT P0, [R0+URZ+0x34820], R3 ;  /* 0x03482003000075a7 */ /* 0x000e24000800017f */
[----:B0-----:R-:W-:Y:S05]  /*1f9a0*/  @!P0 BRA `(.L_x_969) ;  /* 0x0000002400ac8947 */ /* 0x001fea0003800000 */
.L_x_1062:
[----:B------:R-:W-:Y:S05]  /*1f9b0*/  BSYNC B0 ;  /* 0x0000000000007941 */ /* 0x000fea0003800000 */
.L_x_968:
[----:B------:R-:W-:-:S03]  /*1f9c0*/  UMOV UR4, 0xffffffff ;  /* 0xffffffff00047882 */ /* 0x000fc60000000000 */
[----:B------:R-:W-:Y:S05]  /*1f9d0*/  BRA.DIV UR4, `(.L_x_970) ;  /* 0x0000002604b47947 */ /* 0x000fea000b800000 */
[----:B------:R-:W1:Y:S02]  /*1f9e0*/  S2R R2, SR_TID.X ;  /* 0x0000000000027919 */ /* 0x000e640000002100 */
[----:B-1----:R-:W-:-:S04]  /*1f9f0*/  SHF.R.U32.HI R2, RZ, 0x5, R2 ;  /* 0x00000005ff027819 */ /* 0x002fc80000011602 */
[----:B------:R-:W-:-:S05]  /*1fa00*/  LOP3.LUT R2, R2, 0x3, RZ, 0xc0, !PT ;  /* 0x0000000302027812 */ /* 0x000fca00078ec0ff */
[----:B------:R1:W2:Y:S02]  /*1fa10*/  SHFL.IDX PT, R14, R2, RZ, 0x1f ;  /* 0x00001fff020e7589 */ /* 0x0002a400000e0000 */
.L_x_1065:
[----:B--2---:R-:W-:-:S13]  /*1fa20*/  ISETP.NE.AND P0, PT, R14, RZ, PT ;  /* 0x000000ff0e00720c */ /* 0x004fda0003f05270 */
[----:B------:R-:W-:Y:S05]  /*1fa30*/  @P0 BRA `(.L_x_612) ;  /* 0x0000000000940947 */ /* 0x000fea0003800000 */
[----:B------:R-:W-:-:S03]  /*1fa40*/  UMOV UR4, 0xffffffff ;  /* 0xffffffff00047882 */ /* 0x000fc60000000000 */
[----:B------:R-:W-:Y:S05]  /*1fa50*/  BRA.DIV UR4, `(.L_x_971) ;  /* 0x0000002604c87947 */ /* 0x000fea000b800000 */
[----:B------:R-:W-:-:S13]  /*1fa60*/  ELECT P6, URZ, PT ;  /* 0x00000000003f782f */ /* 0x000fda00038c0000 */
.L_x_1068:
[----:B------:R-:W-:Y:S05]  /*1fa70*/  @!P6 BRA `(.L_x_612) ;  /* 0x000000000084e947 */ /* 0x000fea0003800000 */
[----:B------:R-:W-:-:S06]  /*1fa80*/  ULOP3.LUT UR4, UR61, 0x2, URZ, 0xfc, !UPT ;  /* 0x000000023d047892 */ /* 0x000fcc000f8efc3f */
[----:B-1----:R-:W-:-:S05]  /*1fa90*/  IMAD.U32 R2, RZ, RZ, UR4 ;  /* 0x00000004ff027e24 */ /* 0x002fca000f8e00ff */
[----:B------:R-:W-:-:S13]  /*1faa0*/  ISETP.NE.AND P2, PT, R2, 0x3, PT ;  /* 0x000000030200780c */ /* 0x000fda0003f45270 */
[----:B------:R-:W-:Y:S05]  /*1fab0*/  @!P2 BRA `(.L_x_972) ;  /* 0x000000000004a947 */ /* 0x000fea0003800000 */
[----:B------:R-:W-:Y:S01]  /*1fac0*/  BPT.TRAP 0x1 ;  /* 0x000000040000795c */ /* 0x000fe20000300000 */
.L_x_972:
[----:B0-----:R-:W4:Y:S04]  /*1fad0*/  LDL R3, [R1+0x8] ;  /* 0x0000080001037983 */ /* 0x001f280000100800 */
[----:B------:R-:W2:Y:S01]  /*1fae0*/  LDL.LU R7, [R1+0x18] ;  /* 0x0000180001077983 */ /* 0x000ea20000300800 */
[----:B------:R-:W-:-:S04]  /*1faf0*/  VIADD R2, R0, 0x34840 ;  /* 0x0003484000027836 */ /* 0x000fc80000000000 */
[C---:B----4-:R-:W-:Y:S02]  /*1fb00*/  IMAD R6, R3.reuse, 0x8, R2 ;  /* 0x0000000803067824 */ /* 0x050fe400078e0202 */
[----:B------:R-:W-:Y:S01]  /*1fb10*/  VIADD R3, R3, 0x1 ;  /* 0x0000000103037836 */ /* 0x000fe20000000000 */
[----:B--2---:R-:W-:-:S04]  /*1fb20*/  SHF.L.U32 R5, R7, 0x1f, RZ ;  /* 0x0000001f07057819 */ /* 0x004fc800000006ff */
        /* <DEDUP_REMOVED lines=8> */
.L_x_1069:
[----:B------:R-:W1:Y:S02]  /*1fbb0*/  SYNCS.PHASECHK.TRANS64.TRYWAIT P0, [R7+URZ], R2 ;  /* 0x00000002070075a7 */ /* 0x000e64000800017f */
[----:B-1----:R-:W-:Y:S05]  /*1fbc0*/  @!P0 BRA `(.L_x_974) ;  /* 0x0000002400a08947 */ /* 0x002fea0003800000 */
.L_x_1070:
[----:B------:R-:W-:Y:S05]  /*1fbd0*/  @!P2 BRA `(.L_x_975) ;  /* 0x000000000004a947 */ /* 0x000fea0003800000 */
[----:B------:R-:W-:Y:S01]  /*1fbe0*/  BPT.TRAP 0x1 ;  /* 0x000000040000795c */ /* 0x000fe20000300000 */
.L_x_975:
[----:B------:R-:W2:Y:S01]  /*1fbf0*/  LDL.LU R4, [R1+0x8] ;  /* 0x0000080001047983 */ /* 0x000ea20000300800 */
[----:B------:R-:W-:-:S04]  /*1fc00*/  VIADD R0, R0, 0x34860 ;  /* 0x0003486000007836 */ /* 0x000fc80000000000 */
[----:B--2---:R-:W-:-:S04]  /*1fc10*/  IMAD R4, R4, 0x8, R0 ;  /* 0x0000000804047824 */ /* 0x004fc800078e0200 */
[----:B------:R-:W2:Y:S02]  /*1fc20*/  SYNCS.PHASECHK.TRANS64.TRYWAIT P0, [R4+URZ], R5 ;  /* 0x00000005040075a7 */ /* 0x000ea4000800017f */
[----:B--2---:R-:W-:Y:S05]  /*1fc30*/  @!P0 BRA `(.L_x_976) ;  /* 0x0000002400988947 */ /* 0x004fea0003800000 */
.L_x_1071:
[----:B------:R-:W-:-:S07]  /*1fc40*/  IMAD R3, R3, 0x8, R0 ;  /* 0x0000000803037824 */ /* 0x000fce00078e0200 */
.L_x_977:
[----:B---3--:R3:W4:Y:S02]  /*1fc50*/  SYNCS.PHASECHK.TRANS64.TRYWAIT P0, [R3+URZ], R2 ;  /* 0x00000002030075a7 */ /* 0x008724000800017f */
[----:B----4-:R-:W-:Y:S05]  /*1fc60*/  @!P0 NANOSLEEP.SYNCS 0x989680 ;  /* 0x009896800000895d */ /* 0x010fea0003900000 */
[----:B------:R-:W4:Y:S02]  /*1fc70*/  @!P0 SYNCS.PHASECHK.TRANS64 P0, [R3+URZ], R2 ;  /* 0x00000002030085a7 */ /* 0x000f24000800007f */
[----:B----4-:R-:W-:Y:S05]  /*1fc80*/  @!P0 BRA `(.L_x_977) ;  /* 0xfffffffc00f08947 */ /* 0x010fea000383ffff */
.L_x_612:
[----:B------:R-:W-:Y:S05]  /*1fc90*/  BSYNC B9 ;  /* 0x0000000000097941 */ /* 0x000fea0003800000 */
.L_x_609:
[----:B------:R-:W-:Y:S05]  /*1fca0*/  EXIT ;  /* 0x000000000000794d */ /* 0x000fea0003800000 */
.L_x_630:
[----:B-1----:R1:W2:Y:S02]  /*1fcb0*/  SYNCS.PHASECHK.TRANS64.TRYWAIT P5, [R3+URZ+0x34890], R0 ;  /* 0x03489000030075a7 */ /* 0x0022a400080a017f */
[----:B--2---:R-:W-:Y:S05]  /*1fcc0*/  @!P5 NANOSLEEP.SYNCS 0x989680 ;  /* 0x009896800000d95d */ /* 0x004fea0003900000 */
[----:B------:R-:W2:Y:S02]  /*1fcd0*/  @!P5 SYNCS.PHASECHK.TRANS64 P5, [R3+URZ+0x34890], R0 ;  /* 0x034890000300d5a7 */ /* 0x000ea400080a007f */
[----:B--2---:R-:W-:Y:S05]  /*1fce0*/  @!P5 BRA `(.L_x_630) ;  /* 0xfffffffc00f0d947 */ /* 0x004fea000383ffff */
[----:B------:R-:W-:Y:S05]  /*1fcf0*/  BRA `(.L_x_978) ;  /* 0xfffffe3800b87947 */ /* 0x000fea000383ffff */
.L_x_684:
[----:B-1----:R1:W3:Y:S02]  /*1fd00*/  SYNCS.PHASECHK.TRANS64.TRYWAIT P5, [R3+URZ+0x34890], R0 ;  /* 0x03489000030075a7 */ /* 0x0022e400080a017f */
[----:B---3--:R-:W-:Y:S05]  /*1fd10*/  @!P5 NANOSLEEP.SYNCS 0x989680 ;  /* 0x009896800000d95d */ /* 0x008fea0003900000 */
[----:B------:R-:W3:Y:S02]  /*1fd20*/  @!P5 SYNCS.PHASECHK.TRANS64 P5, [R3+URZ+0x34890], R0 ;  /* 0x034890000300d5a7 */ /* 0x000ee400080a007f */
[----:B---3--:R-:W-:Y:S05]  /*1fd30*/  @!P5 BRA `(.L_x_684) ;  /* 0xfffffffc00f0d947 */ /* 0x008fea000383ffff */
[----:B------:R-:W-:Y:S05]  /*1fd40*/  BRA `(.L_x_979) ;  /* 0xfffffe7000147947 */ /* 0x000fea000383ffff */
.L_x_709:
[----:B-1----:R1:W2:Y:S02]  /*1fd50*/  SYNCS.PHASECHK.TRANS64.TRYWAIT P4, [R3+URZ+0x34890], R0 ;  /* 0x03489000030075a7 */ /* 0x0022a4000808017f */
[----:B--2---:R-:W-:Y:S05]  /*1fd60*/  @!P4 NANOSLEEP.SYNCS 0x989680 ;  /* 0x009896800000c95d */ /* 0x004fea0003900000 */
[----:B------:R-:W2:Y:S02]  /*1fd70*/  @!P4 SYNCS.PHASECHK.TRANS64 P4, [R3+URZ+0x34890], R0 ;  /* 0x034890000300c5a7 */ /* 0x000ea4000808007f */
[----:B--2---:R-:W-:Y:S05]  /*1fd80*/  @!P4 BRA `(.L_x_709) ;  /* 0xfffffffc00f0c947 */ /* 0x004fea000383ffff */
[----:B------:R-:W-:Y:S05]  /*1fd90*/  BRA `(.L_x_980) ;  /* 0xfffffea000b87947 */ /* 0x000fea000383ffff */
.L_x_715:
[----:B0-----:R0:W2:Y:S02]  /*1fda0*/  SYNCS.PHASECHK.TRANS64.TRYWAIT P4, [R3+URZ+0x348b0], R0 ;  /* 0x0348b000030075a7 */ /* 0x0010a4000808017f */
[----:B--2---:R-:W-:Y:S05]  /*1fdb0*/  @!P4 NANOSLEEP.SYNCS 0x989680 ;  /* 0x009896800000c95d */ /* 0x004fea0003900000 */
[----:B------:R-:W2:Y:S02]  /*1fdc0*/  @!P4 SYNCS.PHASECHK.TRANS64 P4, [R3+URZ+0x348b0], R0 ;  /* 0x0348b0000300c5a7 */ /* 0x000ea4000808007f */
[----:B--2---:R-:W-:Y:S05]  /*1fdd0*/  @!P4 BRA `(.L_x_715) ;  /* 0xfffffffc00f0c947 */ /* 0x004fea000383ffff */
[----:B------:R-:W-:Y:S05]  /*1fde0*/  BRA `(.L_x_981) ;  /* 0xfffffea400bc7947 */ /* 0x000fea000383ffff */
.L_x_733:
[----:B------:R-:W-:Y:S01]  /*1fdf0*/  BSSY B1, `(.L_x_982) ;  /* 0x0000008000017945 */ /* 0x000fe20003800000 */
[----:B------:R-:W-:Y:S02]  /*1fe00*/  IMAD.MOV.U32 R13, RZ, RZ, R25 ;  /* 0x000000ffff0d7224 */ /* 0x000fe400078e0019 */
[----:B------:R-:W-:Y:S02]  /*1fe10*/  IMAD.MOV.U32 R12, RZ, RZ, RZ ;  /* 0x000000ffff0c7224 */ /* 0x000fe400078e00ff */
[----:B------:R-:W-:Y:S02]  /*1fe20*/  IMAD.MOV.U32 R11, RZ, RZ, 0x1c1f ;  /* 0x00001c1fff0b7424 */ /* 0x000fe400078e00ff */
[----:B------:R-:W-:-:S07]  /*1fe30*/  IMAD.MOV.U32 R15, RZ, RZ, -0x1 ;  /* 0xffffffffff0f7424 */ /* 0x000fce00078e00ff */
[----:B------:R-:W-:Y:S05]  /*1fe40*/  WARPSYNC.COLLECTIVE R15, `(.L_x_983) ;  /* 0x000000000f087348 */ /* 0x000fea0003c00000 */
[----:B------:R0:W1:Y:S02]  /*1fe50*/  SHFL.IDX P6, R14, R13, R12, R11 ;  /* 0x0000000c0d0e7389 */ /* 0x00006400000c000b */
[----:B01----:R-:W-:Y:S01]  /*1fe60*/  ENDCOLLECTIVE ;  /* 0x000000000000791b */ /* 0x003fe20003800000 */
.L_x_983:
[----:B------:R-:W-:Y:S05]  /*1fe70*/  BSYNC B1 ;  /* 0x0000000000017941 */ /* 0x000fea0003800000 */
.L_x_982:
[----:B------:R-:W-:Y:S02]  /*1fe80*/  IMAD.MOV.U32 R13, RZ, RZ, R24 ;  /* 0x000000ffff0d7224 */ /* 0x000fe400078e0018 */
[----:B------:R-:W-:Y:S02]  /*1fe90*/  IMAD.MOV.U32 R12, RZ, RZ, RZ ;  /* 0x000000ffff0c7224 */ /* 0x000fe400078e00ff */
[----:B------:R-:W-:Y:S02]  /*1fea0*/  IMAD.MOV.U32 R11, RZ, RZ, 0x1c1f ;  /* 0x00001c1fff0b7424 */ /* 0x000fe400078e00ff */
[----:B------:R-:W-:Y:S02]  /*1feb0*/  IMAD.MOV.U32 R15, RZ, RZ, -0x1 ;  /* 0xffffffffff0f7424 */ /* 0x000fe400078e00ff */
[----:B------:R-:W-:-:S07]  /*1fec0*/  IMAD.MOV.U32 R0, RZ, RZ, R14 ;  /* 0x000000ffff007224 */ /* 0x000fce00078e000e */
[----:B------:R-:W-:Y:S05]  /*1fed0*/  WARPSYNC.COLLECTIVE R15, `(.L_x_984) ;  /* 0x000000000f087348 */ /* 0x000fea0003c00000 */
[----:B------:R0:W1:Y:S02]  /*1fee0*/  SHFL.IDX P6, R14, R13, R12, R11 ;  /* 0x0000000c0d0e7389 */ /* 0x00006400000c000b */
[----:B01----:R-:W-:Y:S01]  /*1fef0*/  ENDCOLLECTIVE ;  /* 0x000000000000791b */ /* 0x003fe20003800000 */
.L_x_984:
[----:B------:R-:W-:Y:S02]  /*1ff00*/  IMAD.MOV.U32 R13, RZ, RZ, R27 ;  /* 0x000000ffff0d7224 */ /* 0x000fe400078e001b */
[----:B------:R-:W-:-:S07]  /*1ff10*/  IMAD.MOV.U32 R3, RZ, RZ, R14 ;  /* 0x000000ffff037224 */ /* 0x000fce00078e000e */
[----:B------:R-:W-:Y:S05]  /*1ff20*/  WARPSYNC.COLLECTIVE R15, `(.L_x_985) ;  /* 0x000000000f087348 */ /* 0x000fea0003c00000 */
[----:B------:R0:W1:Y:S02]  /*1ff30*/  SHFL.IDX P6, R14, R13, R12, R11 ;  /* 0x0000000c0d0e7389 */ /* 0x00006400000c000b */
[----:B01----:R-:W-:Y:S01]  /*1ff40*/  ENDCOLLECTIVE ;  /* 0x000000000000791b */ /* 0x003fe20003800000 */
.L_x_985:
[----:B------:R-:W-:Y:S02]  /*1ff50*/  IMAD.MOV.U32 R13, RZ, RZ, R26 ;  /* 0x000000ffff0d7224 */ /* 0x000fe400078e001a */
[----:B------:R-:W-:-:S07]  /*1ff60*/  IMAD.MOV.U32 R4, RZ, RZ, R14 ;  /* 0x000000ffff047224 */ /* 0x000fce00078e000e */
[----:B------:R-:W-:Y:S05]  /*1ff70*/  WARPSYNC.COLLECTIVE R15, `(.L_x_986) ;  /* 0x000000000f087348 */ /* 0x000fea0003c00000 */
[----:B------:R0:W1:Y:S02]  /*1ff80*/  SHFL.IDX P6, R14, R13, R12, R11 ;  /* 0x0000000c0d0e7389 */ /* 0x00006400000c000b */
[----:B01----:R-:W-:Y:S01]  /*1ff90*/  ENDCOLLECTIVE ;  /* 0x000000000000791b */ /* 0x003fe20003800000 */
.L_x_986:
[----:B------:R-:W-:Y:S01]  /*1ffa0*/  IMAD.MOV.U32 R5, RZ, RZ, R14 ;  /* 0x000000ffff057224 */ /* 0x000fe200078e000e */
[----:B------:R-:W-:Y:S06]  /*1ffb0*/  BRA `(.L_x_987) ;  /* 0xfffffeb000887947 */ /* 0x000fec000383ffff */
.L_x_737:
[----:B0-----:R0:W1:Y:S02]  /*1ffc0*/  SYNCS.PHASECHK.TRANS64.TRYWAIT P0, [R2+URZ+0x34800], R5 ;  /* 0x03480005020075a7 */ /* 0x001064000800017f */
[----:B-1----:R-:W-:Y:S05]  /*1ffd0*/  @!P0 NANOSLEEP.SYNCS 0x989680 ;  /* 0x009896800000895d */ /* 0x002fea0003900000 */
[----:B------:R-:W1:Y:S02]  /*1ffe0*/  @!P0 SYNCS.PHASECHK.TRANS64 P0, [R2+URZ+0x34800], R5 ;  /* 0x03480005020085a7 */ /* 0x000e64000800007f */
[----:B-1----:R-:W-:Y:S05]  /*1fff0*/  @!P0 BRA `(.L_x_737) ;  /* 0xfffffffc00f08947 */ /* 0x002fea000383ffff */
[----:B------:R-:W-:Y:S05]  /*20000*/  BRA `(.L_x_988) ;  /* 0xfffffeb800f87947 */ /* 0x000fea000383ffff */
.L_x_761:
        /* <DEDUP_REMOVED lines=8> */
.L_x_990:
[----:B------:R-:W-:Y:S05]  /*20090*/  BSYNC B1 ;  /* 0x0000000000017941 */ /* 0x000fea0003800000 */
.L_x_989:
        /* <DEDUP_REMOVED lines=8> */
.L_x_991:
[----:B------:R-:W-:Y:S02]  /*20120*/  IMAD.MOV.U32 R43, RZ, RZ, R3 ;  /* 0x000000ffff2b7224 */ /* 0x000fe400078e0003 */
[----:B------:R-:W-:Y:S02]  /*20130*/  IMAD.MOV.U32 R13, RZ, RZ, R27 ;  /* 0x000000ffff0d7224 */ /* 0x000fe400078e001b */
[----:B------:R-:W-:-:S07]  /*20140*/  IMAD.MOV.U32 R0, RZ, RZ, R14 ;  /* 0x000000ffff007224 */ /* 0x000fce00078e000e */
[----:B------:R-:W-:Y:S05]  /*20150*/  WARPSYNC.COLLECTIVE R15, `(.L_x_992) ;  /* 0x000000000f087348 */ /* 0x000fea0003c00000 */
[----:B------:R0:W1:Y:S02]  /*20160*/  SHFL.IDX P6, R14, R13, R12, R11 ;  /* 0x0000000c0d0e7389 */ /* 0x00006400000c000b */
[----:B01----:R-:W-:Y:S01]  /*20170*/  ENDCOLLECTIVE ;  /* 0x000000000000791b */ /* 0x003fe20003800000 */
.L_x_992:
[----:B------:R-:W-:Y:S02]  /*20180*/  IMAD.MOV.U32 R42, RZ, RZ, R0 ;  /* 0x000000ffff2a7224 */ /* 0x000fe400078e0000 */
[----:B------:R-:W-:Y:S02]  /*20190*/  IMAD.MOV.U32 R13, RZ, RZ, R26 ;  /* 0x000000ffff0d7224 */ /* 0x000fe400078e001a */
[----:B------:R-:W-:-:S07]  /*201a0*/  IMAD.MOV.U32 R5, RZ, RZ, R14 ;  /* 0x000000ffff057224 */ /* 0x000fce00078e000e */
[----:B------:R-:W-:Y:S05]  /*201b0*/  WARPSYNC.COLLECTIVE R15, `(.L_x_993) ;  /* 0x000000000f087348 */ /* 0x000fea0003c00000 */
[----:B------:R0:W1:Y:S02]  /*201c0*/  SHFL.IDX P6, R14, R13, R12, R11 ;  /* 0x0000000c0d0e7389 */ /* 0x00006400000c000b */
[----:B01----:R-:W-:Y:S01]  /*201d0*/  ENDCOLLECTIVE ;  /* 0x000000000000791b */ /* 0x003fe20003800000 */
.L_x_993:
[----:B------:R-:W-:Y:S05]  /*201e0*/  BRA `(.L_x_994) ;  /* 0xfffffed800a47947 */ /* 0x000fea000383ffff */
.L_x_765:
[----:B0-----:R0:W1:Y:S02]  /*201f0*/  SYNCS.PHASECHK.TRANS64.TRYWAIT P0, [R2+URZ+0x34800], R5 ;  /* 0x03480005020075a7 */ /* 0x001064000800017f */
[----:B-1----:R-:W-:Y:S05]  /*20200*/  @!P0 NANOSLEEP.SYNCS 0x989680 ;  /* 0x009896800000895d */ /* 0x002fea0003900000 */
[----:B------:R-:W1:Y:S02]  /*20210*/  @!P0 SYNCS.PHASECHK.TRANS64 P0, [R2+URZ+0x34800], R5 ;  /* 0x03480005020085a7 */ /* 0x000e64000800007f */
[----:B-1----:R-:W-:Y:S05]  /*20220*/  @!P0 BRA `(.L_x_765) ;  /* 0xfffffffc00f08947 */ /* 0x002fea000383ffff */
[----:B------:R-:W-:Y:S05]  /*20230*/  BRA `(.L_x_995) ;  /* 0xfffffee000987947 */ /* 0x000fea000383ffff */
.L_x_779:
[----:B-1----:R1:W2:Y:S02]  /*20240*/  SYNCS.PHASECHK.TRANS64.TRYWAIT P2, [R4+URZ+0x34830], R3 ;  /* 0x03483003040075a7 */ /* 0x0022a4000804017f */
[----:B--2---:R-:W-:Y:S05]  /*20250*/  @!P2 NANOSLEEP.SYNCS 0x989680 ;  /* 0x009896800000a95d */ /* 0x004fea0003900000 */
[----:B------:R-:W2:Y:S02]  /*20260*/  @!P2 SYNCS.PHASECHK.TRANS64 P2, [R4+URZ+0x34830], R3 ;  /* 0x034830030400a5a7 */ /* 0x000ea4000804007f */
[----:B--2---:R-:W-:Y:S05]  /*20270*/  @!P2 BRA `(.L_x_779) ;  /* 0xfffffffc00f0a947 */ /* 0x004fea000383ffff */
[----:B------:R-:W-:Y:S05]  /*20280*/  BRA `(.L_x_778) ;  /* 0xffffff0400a47947 */ /* 0x000fea000383ffff */
.L_x_786:
[----:B-1----:R1:W2:Y:S02]  /*20290*/  SYNCS.PHASECHK.TRANS64.TRYWAIT P2, [R15+URZ+0x34830], R0 ;  /* 0x034830000f0075a7 */ /* 0x0022a4000804017f */
[----:B--2---:R-:W-:Y:S05]  /*202a0*/  @!P2 NANOSLEEP.SYNCS 0x989680 ;  /* 0x009896800000a95d */ /* 0x004fea0003900000 */
[----:B------:R-:W2:Y:S02]  /*202b0*/  @!P2 SYNCS.PHASECHK.TRANS64 P2, [R15+URZ+0x34830], R0 ;  /* 0x034830000f00a5a7 */ /* 0x000ea4000804007f */
[----:B--2---:R-:W-:Y:S05]  /*202c0*/  @!P2 BRA `(.L_x_786) ;  /* 0xfffffffc00f0a947 */ /* 0x004fea000383ffff */
[----:B------:R-:W-:Y:S05]  /*202d0*/  BRA `(.L_x_785) ;  /* 0xffffff3000447947 */ /* 0x000fea000383ffff */
.L_x_791:
[----:B-1----:R1:W2:Y:S02]  /*202e0*/  SYNCS.PHASECHK.TRANS64.TRYWAIT P2, [R20+URZ+0x34850], R0 ;  /* 0x03485000140075a7 */ /* 0x0022a4000804017f */
[----:B--2---:R-:W-:Y:S05]  /*202f0*/  @!P2 NANOSLEEP.SYNCS 0x989680 ;  /* 0x009896800000a95d */ /* 0x004fea0003900000 */
[----:B------:R-:W2:Y:S02]  /*20300*/  @!P2 SYNCS.PHASECHK.TRANS64 P2, [R20+URZ+0x34850], R0 ;  /* 0x034850001400a5a7 */ /* 0x000ea4000804007f */
[----:B--2---:R-:W-:Y:S05]  /*20310*/  @!P2 BRA `(.L_x_791) ;  /* 0xfffffffc00f0a947 */ /* 0x004fea000383ffff */
[----:B------:R-:W-:Y:S05]  /*20320*/  BRA `(.L_x_790) ;  /* 0xffffff3c00207947 */ /* 0x000fea000383ffff */
.L_x_797:
[----:B-1----:R1:W2:Y:S02]  /*20330*/  SYNCS.PHASECHK.TRANS64.TRYWAIT P0, [R13+URZ+0x34850], R4 ;  /* 0x034850040d0075a7 */ /* 0x0022a4000800017f */
[----:B--2---:R-:W-:Y:S05]  /*20340*/  @!P0 NANOSLEEP.SYNCS 0x989680 ;  /* 0x009896800000895d */ /* 0x004fea0003900000 */
[----:B------:R-:W2:Y:S02]  /*20350*/  @!P0 SYNCS.PHASECHK.TRANS64 P0, [R13+URZ+0x34850], R4 ;  /* 0x034850040d0085a7 */ /* 0x000ea4000800007f */
[----:B--2---:R-:W-:Y:S05]  /*20360*/  @!P0 BRA `(.L_x_797) ;  /* 0xfffffffc00f08947 */ /* 0x004fea000383ffff */
[----:B------:R-:W-:Y:S05]  /*20370*/  BRA `(.L_x_796) ;  /* 0xffffff5800407947 */ /* 0x000fea000383ffff */
.L_x_833:
        /* <DEDUP_REMOVED lines=11> */
.L_x_997:
[----:B------:R-:W-:Y:S05]  /*20430*/  BSYNC B1 ;  /* 0x0000000000017941 */ /* 0x000fea0003800000 */
.L_x_996:
[----:B------:R-:W-:Y:S05]  /*20440*/  BRA `(.L_x_998) ;  /* 0xffffff9000f07947 */ /* 0x000fea000383ffff */
.L_x_835:
[----:B------:R-:W-:Y:S01]  /*20450*/  BSSY B1, `(.L_x_999) ;  /* 0x0000006000017945 */ /* 0x000fe20003800000 */
[----:B------:R-:W-:-:S07]  /*20460*/  IMAD.MOV.U32 R15, RZ, RZ, -0x1 ;  /* 0xffffffffff0f7424 */ /* 0x000fce00078e00ff */
[----:B01----:R-:W-:Y:S05]  /*20470*/  WARPSYNC.COLLECTIVE R15, `(.L_x_1000) ;  /* 0x000000000f0c7348 */ /* 0x003fea0003c00000 */
[----:B------:R-:W-:Y:S02]  /*20480*/  ELECT P6, UR62, PT ;  /* 0x00000000003e782f */ /* 0x000fe400038c0000 */
[----:B------:R-:W-:Y:S01]  /*20490*/  MOV R14, UR62 ;  /* 0x0000003e000e7c02 */ /* 0x000fe20008000f00 */
[----:B01----:R-:W-:Y:S10]  /*204a0*/  ENDCOLLECTIVE ;  /* 0x000000000000791b */ /* 0x003ff40003800000 */
.L_x_1000:
[----:B------:R-:W-:Y:S05]  /*204b0*/  BSYNC B1 ;  /* 0x0000000000017941 */ /* 0x000fea0003800000 */
.L_x_999:
[----:B------:R-:W-:Y:S05]  /*204c0*/  BRA `(.L_x_834) ;  /* 0xffffff9000e87947 */ /* 0x000fea000383ffff */
.L_x_837:
[----:B0-----:R-:W2:Y:S02]  /*204d0*/  LDL R3, [R1+0x4] ;  /* 0x0000040001037983 */ /* 0x001ea40000100800 */
[----:B--2---:R0:W2:Y:S02]  /*204e0*/  SYNCS.PHASECHK.TRANS64.TRYWAIT P0, [R3+URZ+0x34820], R2 ;  /* 0x03482002030075a7 */ /* 0x0040a4000800017f */
[----:B--2---:R-:W-:Y:S05]  /*204f0*/  @!P0 NANOSLEEP.SYNCS 0x989680 ;  /* 0x009896800000895d */ /* 0x004fea0003900000 */
[----:B------:R-:W2:Y:S02]  /*20500*/  @!P0 SYNCS.PHASECHK.TRANS64 P0, [R3+URZ+0x34820], R2 ;  /* 0x03482002030085a7 */ /* 0x000ea4000800007f */
[----:B--2---:R-:W-:Y:S05]  /*20510*/  @!P0 BRA `(.L_x_837) ;  /* 0xfffffffc00ec8947 */ /* 0x004fea000383ffff */
[----:B------:R-:W-:Y:S05]  /*20520*/  BRA `(.L_x_1001) ;  /* 0xffffff9000f87947 */ /* 0x000fea000383ffff */
.L_x_841:
[----:B0-----:R0:W2:Y:S02]  /*20530*/  SYNCS.PHASECHK.TRANS64.TRYWAIT P0, [R4+URZ+0x348a0], R8 ;  /* 0x0348a008040075a7 */ /* 0x0010a4000800017f */
[----:B--2---:R-:W-:Y:S05]  /*20540*/  @!P0 NANOSLEEP.SYNCS 0x989680 ;  /* 0x009896800000895d */ /* 0x004fea0003900000 */
[----:B------:R-:W2:Y:S02]  /*20550*/  @!P0 SYNCS.PHASECHK.TRANS64 P0, [R4+URZ+0x348a0], R8 ;  /* 0x0348a008040085a7 */ /* 0x000ea4000800007f */
[----:B--2---:R-:W-:Y:S05]  /*20560*/  @!P0 BRA `(.L_x_841) ;  /* 0xfffffffc00f08947 */ /* 0x004fea000383ffff */
[----:B------:R-:W-:Y:S05]  /*20570*/  BRA `(.L_x_1002) ;  /* 0xffffff94001c7947 */ /* 0x000fea000383ffff */
.L_x_848:
[----:B--2---:R2:W3:Y:S02]  /*20580*/  SYNCS.PHASECHK.TRANS64.TRYWAIT P0, [R4+URZ+0x348c0], R8 ;  /* 0x0348c008040075a7 */ /* 0x0044e4000800017f */
[----:B---3--:R-:W-:Y:S05]  /*20590*/  @!P0 NANOSLEEP.SYNCS 0x989680 ;  /* 0x009896800000895d */ /* 0x008fea0003900000 */
[----:B------:R-:W3:Y:S02]  /*205a0*/  @!P0 SYNCS.PHASECHK.TRANS64 P0, [R4+URZ+0x348c0], R8 ;  /* 0x0348c008040085a7 */ /* 0x000ee4000800007f */
[----:B---3--:R-:W-:Y:S05]  /*205b0*/  @!P0 BRA `(.L_x_848) ;  /* 0xfffffffc00f08947 */ /* 0x008fea000383ffff */
[----:B------:R-:W-:Y:S05]  /*205c0*/  BRA `(.L_x_1003) ;  /* 0xffffff98001c7947 */ /* 0x000fea000383ffff */
.L_x_856:
[----:B0-----:R0:W2:Y:S02]  /*205d0*/  SYNCS.PHASECHK.TRANS64.TRYWAIT P1, [R6+URZ+0x348a0], R5 ;  /* 0x0348a005060075a7 */ /* 0x0010a4000802017f */
[----:B--2---:R-:W-:Y:S05]  /*205e0*/  @!P1 NANOSLEEP.SYNCS 0x989680 ;  /* 0x009896800000995d */ /* 0x004fea0003900000 */
[----:B------:R-:W2:Y:S02]  /*205f0*/  @!P1 SYNCS.PHASECHK.TRANS64 P1, [R6+URZ+0x348a0], R5 ;  /* 0x0348a005060095a7 */ /* 0x000ea4000802007f */
[----:B--2---:R-:W-:Y:S05]  /*20600*/  @!P1 BRA `(.L_x_856) ;  /* 0xfffffffc00f09947 */ /* 0x004fea000383ffff */
[----:B------:R-:W-:Y:S05]  /*20610*/  BRA `(.L_x_1004) ;  /* 0xffffff9c004c7947 */ /* 0x000fea000383ffff */
.L_x_863:
[----:B--2---:R2:W3:Y:S02]  /*20620*/  SYNCS.PHASECHK.TRANS64.TRYWAIT P1, [R6+URZ+0x348c0], R5 ;  /* 0x0348c005060075a7 */ /* 0x0044e4000802017f */
[----:B---3--:R-:W-:Y:S05]  /*20630*/  @!P1 NANOSLEEP.SYNCS 0x989680 ;  /* 0x009896800000995d */ /* 0x008fea0003900000 */
[----:B------:R-:W3:Y:S02]  /*20640*/  @!P1 SYNCS.PHASECHK.TRANS64 P1, [R6+URZ+0x348c0], R5 ;  /* 0x0348c005060095a7 */ /* 0x000ee4000802007f */
[----:B---3--:R-:W-:Y:S05]  /*20650*/  @!P1 BRA `(.L_x_863) ;  /* 0xfffffffc00f09947 */ /* 0x008fea000383ffff */
[----:B------:R-:W-:Y:S05]  /*20660*/  BRA `(.L_x_1005) ;  /* 0xffffffa000487947 */ /* 0x000fea000383ffff */
.L_x_877:
        /* <DEDUP_REMOVED lines=11> */
.L_x_1007:
[----:B------:R-:W-:Y:S05]  /*20720*/  BSYNC B0 ;  /* 0x0000000000007941 */ /* 0x000fea0003800000 */
.L_x_1006:
[----:B------:R-:W-:Y:S05]  /*20730*/  BRA `(.L_x_1008) ;  /* 0xffffffa800c47947 */ /* 0x000fea000383ffff */
.L_x_879:
[----:B------:R-:W-:Y:S01]  /*20740*/  BSSY B0, `(.L_x_1009) ;  /* 0x0000006000007945 */ /* 0x000fe20003800000 */
[----:B------:R-:W-:-:S07]  /*20750*/  IMAD.MOV.U32 R15, RZ, RZ, -0x1 ;  /* 0xffffffffff0f7424 */ /* 0x000fce00078e00ff */
[----:B01----:R-:W-:Y:S05]  /*20760*/  WARPSYNC.COLLECTIVE R15, `(.L_x_1010) ;  /* 0x000000000f0c7348 */ /* 0x003fea0003c00000 */
[----:B------:R-:W-:Y:S02]  /*20770*/  ELECT P6, UR62, PT ;  /* 0x00000000003e782f */ /* 0x000fe400038c0000 */
[----:B------:R-:W-:Y:S01]  /*20780*/  MOV R14, UR62 ;  /* 0x0000003e000e7c02 */ /* 0x000fe20008000f00 */
[----:B01----:R-:W-:Y:S10]  /*20790*/  ENDCOLLECTIVE ;  /* 0x000000000000791b */ /* 0x003ff40003800000 */
.L_x_1010:
[----:B------:R-:W-:Y:S05]  /*207a0*/  BSYNC B0 ;  /* 0x0000000000007941 */ /* 0x000fea0003800000 */
.L_x_1009:
[----:B------:R-:W-:Y:S05]  /*207b0*/  BRA `(.L_x_1011) ;  /* 0xffffffa800d07947 */ /* 0x000fea000383ffff */
.L_x_881:
[----:B0-----:R0:W2:Y:S02]  /*207c0*/  SYNCS.PHASECHK.TRANS64.TRYWAIT P0, [R0+URZ+0x34840], R2 ;  /* 0x03484002000075a7 */ /* 0x0010a4000800017f */
[----:B--2---:R-:W-:Y:S05]  /*207d0*/  @!P0 NANOSLEEP.SYNCS 0x989680 ;  /* 0x009896800000895d */ /* 0x004fea0003900000 */
[----:B------:R-:W2:Y:S02]  /*207e0*/  @!P0 SYNCS.PHASECHK.TRANS64 P0, [R0+URZ+0x34840], R2 ;  /* 0x03484002000085a7 */ /* 0x000ea4000800007f */
[----:B--2---:R-:W-:Y:S05]  /*207f0*/  @!P0 BRA `(.L_x_881) ;  /* 0xfffffffc00f08947 */ /* 0x004fea000383ffff */
[----:B------:R-:W-:Y:S05]  /*20800*/  BRA `(.L_x_1012) ;  /* 0xffffffac003c7947 */ /* 0x000fea000383ffff */
.L_x_885:
[----:B------:R0:W5:Y:S01]  /*20810*/  LDL.LU R8, [R1+0x54] ;  /* 0x0000540001087983 */ /* 0x0001620000300800 */
[----:B------:R-:W-:Y:S02]  /*20820*/  IMAD.MOV.U32 R13, RZ, RZ, R3 ;  /* 0x000000ffff0d7224 */ /* 0x000fe400078e0003 */
[----:B------:R-:W-:Y:S02]  /*20830*/  IMAD.MOV.U32 R12, RZ, RZ, RZ ;  /* 0x000000ffff0c7224 */ /* 0x000fe400078e00ff */
[----:B------:R-:W-:Y:S02]  /*20840*/  IMAD.MOV.U32 R11, RZ, RZ, 0x181f ;  /* 0x0000181fff0b7424 */ /* 0x000fe400078e00ff */
[----:B------:R-:W-:-:S07]  /*20850*/  IMAD.MOV.U32 R15, RZ, RZ, -0x1 ;  /* 0xffffffffff0f7424 */ /* 0x000fce00078e00ff */
[----:B0----5:R-:W-:Y:S05]  /*20860*/  WARPSYNC.COLLECTIVE R15, `(.L_x_1013) ;  /* 0x000000000f087348 */ /* 0x021fea0003c00000 */
[----:B------:R1:W2:Y:S02]  /*20870*/  SHFL.IDX P6, R14, R13, R12, R11 ;  /* 0x0000000c0d0e7389 */ /* 0x0002a400000c000b */
[----:B012--5:R-:W-:Y:S01]  /*20880*/  ENDCOLLECTIVE ;  /* 0x000000000000791b */ /* 0x027fe20003800000 */
.L_x_1013:
[----:B------:R-:W-:Y:S02]  /*20890*/  IMAD.MOV.U32 R13, RZ, RZ, R4 ;  /* 0x000000ffff0d7224 */ /* 0x000fe400078e0004 */
[----:B------:R-:W-:-:S07]  /*208a0*/  IMAD.MOV.U32 R6, RZ, RZ, R14 ;  /* 0x000000ffff067224 */ /* 0x000fce00078e000e */
[----:B------:R-:W-:Y:S05]  /*208b0*/  WARPSYNC.COLLECTIVE R15, `(.L_x_1014) ;  /* 0x000000000f087348 */ /* 0x000fea0003c00000 */
[----:B------:R0:W1:Y:S02]  /*208c0*/  SHFL.IDX P6, R14, R13, R12, R11 ;  /* 0x0000000c0d0e7389 */ /* 0x00006400000c000b */
[----:B01----:R-:W-:Y:S01]  /*208d0*/  ENDCOLLECTIVE ;  /* 0x000000000000791b */ /* 0x003fe20003800000 */
.L_x_1014:
[----:B------:R-:W-:Y:S02]  /*208e0*/  IMAD.MOV.U32 R13, RZ, RZ, R3 ;  /* 0x000000ffff0d7224 */ /* 0x000fe400078e0003 */
[----:B------:R-:W-:Y:S02]  /*208f0*/  IMAD.MOV.U32 R12, RZ, RZ, 0x1 ;  /* 0x00000001ff0c7424 */ /* 0x000fe400078e00ff */
[----:B------:R-:W-:Y:S02]  /*20900*/  IMAD R2, R8, R7, RZ ;  /* 0x0000000708027224 */ /* 0x000fe400078e02ff */
[----:B------:R-:W0:Y:S01]  /*20910*/  S2R R8, SR_TID.X ;  /* 0x0000000000087919 */ /* 0x000e220000002100 */
[----:B------:R-:W-:-:S07]  /*20920*/  IMAD.MOV.U32 R7, RZ, RZ, R14 ;  /* 0x000000ffff077224 */ /* 0x000fce00078e000e */
[----:B0-----:R-:W-:Y:S05]  /*20930*/  WARPSYNC.COLLECTIVE R15, `(.L_x_1015) ;  /* 0x000000000f087348 */ /* 0x001fea0003c00000 */
[----:B------:R1:W2:Y:S02]  /*20940*/  SHFL.IDX P6, R14, R13, R12, R11 ;  /* 0x0000000c0d0e7389 */ /* 0x0002a400000c000b */
[----:B012---:R-:W-:Y:S01]  /*20950*/  ENDCOLLECTIVE ;  /* 0x000000000000791b */ /* 0x007fe20003800000 */
.L_x_1015:
[----:B------:R-:W-:Y:S02]  /*20960*/  IMAD.MOV.U32 R13, RZ, RZ, R4 ;  /* 0x000000ffff0d7224 */ /* 0x000fe400078e0004 */
[----:B------:R-:W-:-:S07]  /*20970*/  IMAD.MOV.U32 R9, RZ, RZ, R14 ;  /* 0x000000ffff097224 */ /* 0x000fce00078e000e */
[----:B------:R-:W-:Y:S05]  /*20980*/  WARPSYNC.COLLECTIVE R15, `(.L_x_1016) ;  /* 0x000000000f087348 */ /* 0x000fea0003c00000 */
[----:B------:R0:W1:Y:S02]  /*20990*/  SHFL.IDX P6, R14, R13, R12, R11 ;  /* 0x0000000c0d0e7389 */ /* 0x00006400000c000b */
[----:B01----:R-:W-:Y:S01]  /*209a0*/  ENDCOLLECTIVE ;  /* 0x000000000000791b */ /* 0x003fe20003800000 */
.L_x_1016:
[----:B------:R-:W-:-:S04]  /*209b0*/  LOP3.LUT R8, R8, 0x7f, RZ, 0xc0, !PT ;  /* 0x0000007f08087812 */ /* 0x000fc800078ec0ff */
[----:B------:R-:W-:-:S05]  /*209c0*/  SHF.R.U32.HI R5, RZ, 0x3, R8 ;  /* 0x00000003ff057819 */ /* 0x000fca0000011608 */
[----:B------:R-:W-:Y:S02]  /*209d0*/  IMAD.IADD R0, R5, 0x1, R17 ;  /* 0x0000000105007824 */ /* 0x000fe400078e0211 */
[----:B------:R-:W0:Y:S01]  /*209e0*/  S2R R17, SR_TID.X ;  /* 0x0000000000117919 */ /* 0x000e220000002100 */
[----:B------:R-:W-:Y:S02]  /*209f0*/  IMAD.MOV.U32 R13, RZ, RZ, R3 ;  /* 0x000000ffff0d7224 */ /* 0x000fe400078e0003 */
[C---:B------:R-:W-:Y:S01]  /*20a00*/  ISETP.GE.AND P3, PT, R0.reuse, R2, PT ;  /* 0x000000020000720c */ /* 0x040fe20003f66270 */
[----:B------:R-:W-:Y:S02]  /*20a10*/  VIADD R5, R0, 0x10 ;  /* 0x0000001000057836 */ /* 0x000fe40000000000 */
[----:B------:R-:W-:Y:S02]  /*20a20*/  IMAD.MOV.U32 R12, RZ, RZ, 0x2 ;  /* 0x00000002ff0c7424 */ /* 0x000fe400078e00ff */
[----:B0-----:R-:W-:-:S05]  /*20a30*/  IMAD.SHL.U32 R17, R17, 0x8, RZ ;  /* 0x0000000811117824 */ /* 0x001fca00078e00ff */
[----:B------:R-:W-:-:S04]  /*20a40*/  LOP3.LUT R17, R17, 0x38, RZ, 0xc0, !PT ;  /* 0x0000003811117812 */ /* 0x000fc800078ec0ff */
        /* <DEDUP_REMOVED lines=16> */
.L_x_1017:
[----:B------:R-:W-:Y:S01]  /*20b50*/  @!P3 LEA R8, P5, R17, R5, 0x1 ;  /* 0x000000051108b211 */ /* 0x000fe200078a08ff */
[----:B------:R-:W-:-:S04]  /*20b60*/  IMAD.MOV.U32 R13, RZ, RZ, R4 ;  /* 0x000000ffff0d7224 */ /* 0x000fc800078e0004 */
[----:B------:R-:W-:Y:S02]  /*20b70*/  @!P3 IMAD.MOV.U32 R6, RZ, RZ, R8 ;  /* 0x000000ffff06b224 */ /* 0x000fe400078e0008 */
[----:B------:R-:W-:-:S04]  /*20b80*/  @!P3 IMAD.X R5, RZ, RZ, R9, P5 ;  /* 0x000000ffff05b224 */ /* 0x000fc800028e0609 */
[----:B------:R-:W-:Y:S02]  /*20b90*/  @!P3 IMAD.MOV.U32 R7, RZ, RZ, R5 ;  /* 0x000000ffff07b224 */ /* 0x000fe400078e0005 */
[----:B------:R-:W-:-:S07]  /*20ba0*/  IMAD.MOV.U32 R8, RZ, RZ, R14 ;  /* 0x000000ffff087224 */ /* 0x000fce00078e000e */
[----:B------:R-:W-:Y:S05]  /*20bb0*/  WARPSYNC.COLLECTIVE R15, `(.L_x_1018) ;  /* 0x000000000f087348 */ /* 0x000fea0003c00000 */
[----:B------:R0:W1:Y:S02]  /*20bc0*/  SHFL.IDX P6, R14, R13, R12, R11 ;  /* 0x0000000c0d0e7389 */ /* 0x00006400000c000b */
[----:B01----:R-:W-:Y:S01]  /*20bd0*/  ENDCOLLECTIVE ;  /* 0x000000000000791b */ /* 0x003fe20003800000 */
.L_x_1018:
[----:B------:R-:W-:Y:S01]  /*20be0*/  VIADD R5, R0, 0x20 ;  /* 0x0000002000057836 */ /* 0x000fe20000000000 */
[----:B------:R-:W-:Y:S01]  /*20bf0*/  @!PT LDS RZ, [RZ] ;  /* 0x00000000fffff984 */ /* 0x000fe20000000800 */
[----:B------:R-:W-:Y:S01]  /*20c00*/  @!PT LDS RZ, [RZ] ;  /* 0x00000000fffff984 */ /* 0x000fe20000000800 */
[----:B------:R-:W-:Y:S01]  /*20c10*/  @!PT LDS RZ, [RZ] ;  /* 0x00000000fffff984 */ /* 0x000fe20000000800 */
[----:B------:R0:W-:Y:S04]  /*20c20*/  @!P3 LDGSTS.E.BYPASS.LTC128B.128 [R10+0x10c00], desc[UR40][R6.64], !P2 ;  /* 0x10c00000060abfae */ /* 0x0001e8000d101d68 */
[----:B------:R0:W-:Y:S04]  /*20c30*/  @!P3 LDGSTS.E.BYPASS.LTC128B.128 [R10+0x14c00], desc[UR40][R6.64+0x80], !P1 ;  /* 0x14c00080060abfae */ /* 0x0001e8000c901d68 */
[----:B------:R0:W-:Y:S01]  /*20c40*/  @!P3 LDGSTS.E.BYPASS.LTC128B.128 [R10+0x18c00], desc[UR40][R6.64+0x100], !P0 ;  /* 0x18c00100060abfae */ /* 0x0001e2000c101d68 */
[----:B------:R-:W-:Y:S01]  /*20c50*/  ISETP.GE.AND P3, PT, R5, R2, PT ;  /* 0x000000020500720c */ /* 0x000fe20003f66270 */
[----:B------:R-:W-:-:S02]  /*20c60*/  IMAD.MOV.U32 R13, RZ, RZ, R3 ;  /* 0x000000ffff0d7224 */ /* 0x000fc400078e0003 */
[----:B------:R-:W-:Y:S02]  /*20c70*/  IMAD.MOV.U32 R12, RZ, RZ, 0x3 ;  /* 0x00000003ff0c7424 */ /* 0x000fe400078e00ff */
[----:B------:R-:W-:-:S08]  /*20c80*/  IMAD.MOV.U32 R5, RZ, RZ, R14 ;  /* 0x000000ffff057224 */ /* 0x000fd000078e000e */
[----:B0-----:R-:W-:Y:S05]  /*20c90*/  WARPSYNC.COLLECTIVE R15, `(.L_x_1019) ;  /* 0x000000000f087348 */ /* 0x001fea0003c00000 */
[----:B------:R1:W2:Y:S02]  /*20ca0*/  SHFL.IDX P6, R14, R13, R12, R11 ;  /* 0x0000000c0d0e7389 */ /* 0x0002a400000c000b */
[----:B012---:R-:W-:Y:S01]  /*20cb0*/  ENDCOLLECTIVE ;  /* 0x000000000000791b */ /* 0x007fe20003800000 */
.L_x_1019:
[----:B------:R-:W-:-:S05]  /*20cc0*/  @!P3 LEA R5, P4, R17, R5, 0x1 ;  /* 0x000000051105b211 */ /* 0x000fca00078808ff */
[----:B------:R-:W-:-:S04]  /*20cd0*/  @!P3 IMAD.X R6, RZ, RZ, R8, P4 ;  /* 0x000000ffff06b224 */ /* 0x000fc800020e0608 */
[----:B------:R-:W-:Y:S02]  /*20ce0*/  @!P3 IMAD.MOV.U32 R7, RZ, RZ, R6 ;  /* 0x000000ffff07b224 */ /* 0x000fe400078e0006 */
[----:B------:R-:W-:Y:S02]  /*20cf0*/  @!P3 IMAD.MOV.U32 R6, RZ, RZ, R5 ;  /* 0x000000ffff06b224 */ /* 0x000fe400078e0005 */
[----:B------:R-:W-:Y:S02]  /*20d00*/  IMAD.MOV.U32 R13, RZ, RZ, R4 ;  /* 0x000000ffff0d7224 */ /* 0x000fe400078e0004 */
[----:B------:R-:W-:Y:S01]  /*20d10*/  VIADD R5, R0, 0x30 ;  /* 0x0000003000057836 */ /* 0x000fe20000000000 */
        /* <DEDUP_REMOVED lines=11> */
.L_x_1020:
[----:B------:R-:W-:Y:S02]  /*20dd0*/  IMAD.MOV.U32 R13, RZ, RZ, R3 ;  /* 0x000000ffff0d7224 */ /* 0x000fe400078e0003 */
[----:B------:R-:W-:Y:S02]  /*20de0*/  IMAD.MOV.U32 R12, RZ, RZ, 0x4 ;  /* 0x00000004ff0c7424 */ /* 0x000fe400078e00ff */
[----:B------:R-:W-:-:S07]  /*20df0*/  IMAD.MOV.U32 R5, RZ, RZ, R14 ;  /* 0x000000ffff057224 */ /* 0x000fce00078e000e */
[----:B------:R-:W-:Y:S05]  /*20e00*/  WARPSYNC.COLLECTIVE R15, `(.L_x_1021) ;  /* 0x000000000f087348 */ /* 0x000fea0003c00000 */
[----:B------:R0:W1:Y:S02]  /*20e10*/  SHFL.IDX P6, R14, R13, R12, R11 ;  /* 0x0000000c0d0e7389 */ /* 0x00006400000c000b */
[----:B01----:R-:W-:Y:S01]  /*20e20*/  ENDCOLLECTIVE ;  /* 0x000000000000791b */ /* 0x003fe20003800000 */
.L_x_1021:
        /* <DEDUP_REMOVED lines=17> */
.L_x_1022:
[----:B------:R-:W-:Y:S02]  /*20f40*/  IMAD.MOV.U32 R13, RZ, RZ, R3 ;  /* 0x000000ffff0d7224 */ /* 0x000fe400078e0003 */
[----:B------:R-:W-:Y:S02]  /*20f50*/  IMAD.MOV.U32 R12, RZ, RZ, 0x5 ;  /* 0x00000005ff0c7424 */ /* 0x000fe400078e00ff */
[----:B------:R-:W-:-:S07]  /*20f60*/  IMAD.MOV.U32 R5, RZ, RZ, R14 ;  /* 0x000000ffff057224 */ /* 0x000fce00078e000e */
[----:B------:R-:W-:Y:S05]  /*20f70*/  WARPSYNC.COLLECTIVE R15, `(.L_x_1023) ;  /* 0x000000000f087348 */ /* 0x000fea0003c00000 */
[----:B------:R0:W1:Y:S02]  /*20f80*/  SHFL.IDX P6, R14, R13, R12, R11 ;  /* 0x0000000c0d0e7389 */ /* 0x00006400000c000b */
[----:B01----:R-:W-:Y:S01]  /*20f90*/  ENDCOLLECTIVE ;  /* 0x000000000000791b */ /* 0x003fe20003800000 */
.L_x_1023:
        /* <DEDUP_REMOVED lines=17> */
.L_x_1024:
[----:B------:R-:W-:Y:S02]  /*210b0*/  IMAD.MOV.U32 R13, RZ, RZ, R3 ;  /* 0x000000ffff0d7224 */ /* 0x000fe400078e0003 */
[----:B------:R-:W-:Y:S02]  /*210c0*/  IMAD.MOV.U32 R12, RZ, RZ, 0x6 ;  /* 0x00000006ff0c7424 */ /* 0x000fe400078e00ff */
[----:B------:R-:W-:-:S07]  /*210d0*/  IMAD.MOV.U32 R5, RZ, RZ, R14 ;  /* 0x000000ffff057224 */ /* 0x000fce00078e000e */
[----:B------:R-:W-:Y:S05]  /*210e0*/  WARPSYNC.COLLECTIVE R15, `(.L_x_1025) ;  /* 0x000000000f087348 */ /* 0x000fea0003c00000 */
[----:B------:R0:W1:Y:S02]  /*210f0*/  SHFL.IDX P6, R14, R13, R12, R11 ;  /* 0x0000000c0d0e7389 */ /* 0x00006400000c000b */
[----:B01----:R-:W-:Y:S01]  /*21100*/  ENDCOLLECTIVE ;  /* 0x000000000000791b */ /* 0x003fe20003800000 */
.L_x_1025:
[----:B------:R-:W-:-:S05]  /*21110*/  @!P3 LEA R5, P4, R17, R5, 0x1 ;  /* 0x000000051105b211 */ /* 0x000fca00078808ff */
[----:B------:R-:W-:-:S04]  /*21120*/  @!P3 IMAD.X R6, RZ, RZ, R6, P4 ;  /* 0x000000ffff06b224 */ /* 0x000fc800020e0606 */
[----:B------:R-:W-:Y:S02]  /*21130*/  @!P3 IMAD.MOV.U32 R7, RZ, RZ, R6 ;  /* 0x000000ffff07b224 */ /* 0x000fe400078e0006 */
[----:B------:R-:W-:Y:S02]  /*21140*/  @!P3 IMAD.MOV.U32 R6, RZ, RZ, R5 ;  /* 0x000000ffff06b224 */ /* 0x000fe400078e0005 */
[----:B------:R-:W-:-:S03]  /*21150*/  IMAD.MOV.U32 R13, RZ, RZ, R4 ;  /* 0x000000ffff0d7224 */ /* 0x000fc600078e0004 */
[----:B------:R-:W-:Y:S01]  /*21160*/  @!PT LDS RZ, [RZ] ;  /* 0x00000000fffff984 */ /* 0x000fe20000000800 */
[----:B------:R-:W-:Y:S01]  /*21170*/  @!PT LDS RZ, [RZ] ;  /* 0x00000000fffff984 */ /* 0x000fe20000000800 */
[----:B------:R-:W-:Y:S01]  /*21180*/  @!PT LDS RZ, [RZ] ;  /* 0x00000000fffff984 */ /* 0x000fe20000000800 */
[----:B------:R-:W-:Y:S04]  /*21190*/  @!P3 LDGSTS.E.BYPASS.LTC128B.128 [R10+0x12c00], desc[UR40][R6.64], !P2 ;  /* 0x12c00000060abfae */ /* 0x000fe8000d101d68 */
[----:B------:R-:W-:Y:S04]  /*211a0*/  @!P3 LDGSTS.E.BYPASS.LTC128B.128 [R10+0x16c00], desc[UR40][R6.64+0x80], !P1 ;  /* 0x16c00080060abfae */ /* 0x000fe8000c901d68 */
[----:B------:R0:W-:Y:S02]  /*211b0*/  @!P3 LDGSTS.E.BYPASS.LTC128B.128 [R10+0x1ac00], desc[UR40][R6.64+0x100], !P0 ;  /* 0x1ac00100060abfae */ /* 0x0001e4000c101d68 */
[----:B0-----:R-:W-:-:S07]  /*211c0*/  IMAD.MOV.U32 R6, RZ, RZ, R14 ;  /* 0x000000ffff067224 */ /* 0x001fce00078e000e */
[----:B------:R-:W-:Y:S05]  /*211d0*/  WARPSYNC.COLLECTIVE R15, `(.L_x_1026) ;  /* 0x000000000f087348 */ /* 0x000fea0003c00000 */
[----:B------:R0:W1:Y:S02]  /*211e0*/  SHFL.IDX P6, R14, R13, R12, R11 ;  /* 0x0000000c0d0e7389 */ /* 0x00006400000c000b */
[----:B01----:R-:W-:Y:S01]  /*211f0*/  ENDCOLLECTIVE ;  /* 0x000000000000791b */ /* 0x003fe20003800000 */
.L_x_1026:
[----:B------:R-:W-:-:S05]  /*21200*/  VIADD R7, R0, 0x60 ;  /* 0x0000006000077836 */ /* 0x000fca0000000000 */
[----:B------:R-:W-:Y:S01]  /*21210*/  ISETP.GE.AND P4, PT, R7, R2, PT ;  /* 0x000000020700720c */ /* 0x000fe20003f86270 */
[----:B------:R-:W-:Y:S02]  /*21220*/  IMAD.MOV.U32 R13, RZ, RZ, R3 ;  /* 0x000000ffff0d7224 */ /* 0x000fe400078e0003 */
[----:B------:R-:W-:Y:S02]  /*21230*/  IMAD.MOV.U32 R12, RZ, RZ, 0x7 ;  /* 0x00000007ff0c7424 */ /* 0x000fe400078e00ff */
[----:B------:R-:W-:-:S08]  /*21240*/  IMAD.MOV.U32 R5, RZ, RZ, R14 ;  /* 0x000000ffff057224 */ /* 0x000fd000078e000e */
[----:B------:R-:W-:Y:S05]  /*21250*/  WARPSYNC.COLLECTIVE R15, `(.L_x_1027) ;  /* 0x000000000f087348 */ /* 0x000fea0003c00000 */
[----:B------:R0:W1:Y:S02]  /*21260*/  SHFL.IDX P6, R14, R13, R12, R11 ;  /* 0x0000000c0d0e7389 */ /* 0x00006400000c000b */
[----:B01----:R-:W-:Y:S01]  /*21270*/  ENDCOLLECTIVE ;  /* 0x000000000000791b */ /* 0x003fe20003800000 */
.L_x_1027:
[----:B------:R-:W-:-:S05]  /*21280*/  @!P4 LEA R5, P3, R17, R5, 0x1 ;  /* 0x000000051105c211 */ /* 0x000fca00078608ff */
[----:B------:R-:W-:-:S04]  /*21290*/  @!P4 IMAD.X R6, RZ, RZ, R6, P3 ;  /* 0x000000ffff06c224 */ /* 0x000fc800018e0606 */
[----:B------:R-:W-:Y:S02]  /*212a0*/  @!P4 IMAD.MOV.U32 R7, RZ, RZ, R6 ;  /* 0x000000ffff07c224 */ /* 0x000fe400078e0006 */
[----:B------:R-:W-:Y:S02]  /*212b0*/  IMAD.MOV.U32 R13, RZ, RZ, R4 ;  /* 0x000000ffff0d7224 */ /* 0x000fe400078e0004 */
[----:B------:R-:W-:-:S05]  /*212c0*/  @!P4 IMAD.MOV.U32 R6, RZ, RZ, R5 ;  /* 0x000000ffff06c224 */ /* 0x000fca00078e0005 */
[----:B------:R-:W-:Y:S01]  /*212d0*/  @!PT LDS RZ, [RZ] ;  /* 0x00000000fffff984 */ /* 0x000fe20000000800 */
[----:B------:R-:W-:Y:S01]  /*212e0*/  @!PT LDS RZ, [RZ] ;  /* 0x00000000fffff984 */ /* 0x000fe20000000800 */
[----:B------:R-:W-:Y:S01]  /*212f0*/  @!PT LDS RZ, [RZ] ;  /* 0x00000000fffff984 */ /* 0x000fe20000000800 */
[----:B------:R0:W-:Y:S01]  /*21300*/  @!P4 LDGSTS.E.BYPASS.LTC128B.128 [R10+0x13400], desc[UR40][R6.64], !P2 ;  /* 0x13400000060acfae */ /* 0x0001e2000d101d68 */
[----:B------:R-:W-:-:S03]  /*21310*/  IMAD.MOV.U32 R5, RZ, RZ, R14 ;  /* 0x000000ffff057224 */ /* 0x000fc600078e000e */
[----:B------:R0:W-:Y:S04]  /*21320*/  @!P4 LDGSTS.E.BYPASS.LTC128B.128 [R10+0x17400], desc[UR40][R6.64+0x80], !P1 ;  /* 0x17400080060acfae */ /* 0x0001e8000c901d68 */
[----:B0-----:R-:W-:Y:S05]  /*21330*/  WARPSYNC.COLLECTIVE R15, `(.L_x_1028) ;  /* 0x000000000f087348 */ /* 0x001fea0003c00000 */
[----:B------:R1:W2:Y:S02]  /*21340*/  SHFL.IDX P6, R14, R13, R12, R11 ;  /* 0x0000000c0d0e7389 */ /* 0x0002a400000c000b */
[----:B012---:R-:W-:Y:S01]  /*21350*/  ENDCOLLECTIVE ;  /* 0x000000000000791b */ /* 0x007fe20003800000 */
.L_x_1028:
[----:B------:R-:W-:Y:S01]  /*21360*/  @!PT LDS RZ, [RZ] ;  /* 0x00000000fffff984 */ /* 0x000fe20000000800 */
[----:B------:R-:W-:Y:S01]  /*21370*/  @!PT LDS RZ, [RZ] ;  /* 0x00000000fffff984 */ /* 0x000fe20000000800 */
[----:B------:R-:W-:Y:S01]  /*21380*/  @!PT LDS RZ, [RZ] ;  /* 0x00000000fffff984 */ /* 0x000fe20000000800 */
[----:B------:R0:W-:Y:S01]  /*21390*/  @!P4 LDGSTS.E.BYPASS.LTC128B.128 [R10+0x1b400], desc[UR40][R6.64+0x100], !P0 ;  /* 0x1b400100060acfae */ /* 0x0001e2000c101d68 */
[----:B------:R-:W-:Y:S01]  /*213a0*/  IMAD.MOV.U32 R3, RZ, RZ, R14 ;  /* 0x000000ffff037224 */ /* 0x000fe200078e000e */
[----:B------:R-:W-:Y:S06]  /*213b0*/  BRA `(.L_x_1029) ;  /* 0xffffffb000147947 */ /* 0x000fec000383ffff */
.L_x_890:
[----:B0-----:R-:W3:Y:S02]  /*213c0*/  LDL R2, [R1+0x4] ;  /* 0x0000040001027983 */ /* 0x001ee40000100800 */
[----:B---3--:R0:W1:Y:S02]  /*213d0*/  SYNCS.PHASECHK.TRANS64.TRYWAIT P0, [R2+URZ+0x34820], R0 ;  /* 0x03482000020075a7 */ /* 0x008064000800017f */
[----:B-1----:R-:W-:Y:S05]  /*213e0*/  @!P0 NANOSLEEP.SYNCS 0x989680 ;  /* 0x009896800000895d */ /* 0x002fea0003900000 */
[----:B------:R-:W1:Y:S02]  /*213f0*/  @!P0 SYNCS.PHASECHK.TRANS64 P0, [R2+URZ+0x34820], R0 ;  /* 0x03482000020085a7 */ /* 0x000e64000800007f */
[----:B-1----:R-:W-:Y:S05]  /*21400*/  @!P0 BRA `(.L_x_890) ;  /* 0xfffffffc00ec8947 */ /* 0x002fea000383ffff */
[----:B------:R-:W-:Y:S05]  /*21410*/  BRA `(.L_x_1030) ;  /* 0xffffffb000987947 */ /* 0x000fea000383ffff */
.L_x_899:
[----:B-1----:R1:W3:Y:S02]  /*21420*/  SYNCS.PHASECHK.TRANS64.TRYWAIT P0, [R3+URZ+0x34840], R2 ;  /* 0x03484002030075a7 */ /* 0x0022e4000800017f */
[----:B---3--:R-:W-:Y:S05]  /*21430*/  @!P0 NANOSLEEP.SYNCS 0x989680 ;  /* 0x009896800000895d */ /* 0x008fea0003900000 */
[----:B------:R-:W3:Y:S02]  /*21440*/  @!P0 SYNCS.PHASECHK.TRANS64 P0, [R3+URZ+0x34840], R2 ;  /* 0x03484002030085a7 */ /* 0x000ee4000800007f */
[----:B---3--:R-:W-:Y:S05]  /*21450*/  @!P0 BRA `(.L_x_899) ;  /* 0xfffffffc00f08947 */ /* 0x008fea000383ffff */
[----:B------:R-:W-:Y:S05]  /*21460*/  BRA `(.L_x_1031) ;  /* 0xffffffb400647947 */ /* 0x000fea000383ffff */
.L_x_906:
[----:B0-----:R0:W1:Y:S02]  /*21470*/  SYNCS.PHASECHK.TRANS64.TRYWAIT P0, [R3+URZ+0x60], R2 ;  /* 0x00006002030075a7 */ /* 0x001064000800017f */
[----:B-1----:R-:W-:Y:S05]  /*21480*/  @!P0 NANOSLEEP.SYNCS 0x989680 ;  /* 0x009896800000895d */ /* 0x002fea0003900000 */
[----:B------:R-:W1:Y:S02]  /*21490*/  @!P0 SYNCS.PHASECHK.TRANS64 P0, [R3+URZ+0x60], R2 ;  /* 0x00006002030085a7 */ /* 0x000e64000800007f */
[----:B-1----:R-:W-:Y:S05]  /*214a0*/  @!P0 BRA `(.L_x_906) ;  /* 0xfffffffc00f08947 */ /* 0x002fea000383ffff */
[----:B------:R-:W-:Y:S05]  /*214b0*/  BRA `(.L_x_1032) ;  /* 0xffffffb8007c7947 */ /* 0x000fea000383ffff */
.L_x_915:
[----:B---3--:R3:W4:Y:S02]  /*214c0*/  SYNCS.PHASECHK.TRANS64.TRYWAIT P0, [R3+URZ+0x34840], R2 ;  /* 0x03484002030075a7 */ /* 0x008724000800017f */
[----:B----4-:R-:W-:Y:S05]  /*214d0*/  @!P0 NANOSLEEP.SYNCS 0x989680 ;  /* 0x009896800000895d */ /* 0x010fea0003900000 */
[----:B------:R-:W4:Y:S02]  /*214e0*/  @!P0 SYNCS.PHASECHK.TRANS64 P0, [R3+URZ+0x34840], R2 ;  /* 0x03484002030085a7 */ /* 0x000f24000800007f */
[----:B----4-:R-:W-:Y:S05]  /*214f0*/  @!P0 BRA `(.L_x_915) ;  /* 0xfffffffc00f08947 */ /* 0x010fea000383ffff */
[----:B------:R-:W-:Y:S05]  /*21500*/  BRA `(.L_x_1033) ;  /* 0xffffffc000247947 */ /* 0x000fea000383ffff */
.L_x_922:
[----:B--2---:R2:W3:Y:S02]  /*21510*/  SYNCS.PHASECHK.TRANS64.TRYWAIT P0, [R2+URZ+0x60], R3 ;  /* 0x00006003020075a7 */ /* 0x0044e4000800017f */
[----:B---3--:R-:W-:Y:S05]  /*21520*/  @!P0 NANOSLEEP.SYNCS 0x989680 ;  /* 0x009896800000895d */ /* 0x008fea0003900000 */
[----:B------:R-:W3:Y:S02]  /*21530*/  @!P0 SYNCS.PHASECHK.TRANS64 P0, [R2+URZ+0x60], R3 ;  /* 0x00006003020085a7 */ /* 0x000ee4000800007f */
[----:B---3--:R-:W-:Y:S05]  /*21540*/  @!P0 BRA `(.L_x_922) ;  /* 0xfffffffc00f08947 */ /* 0x008fea000383ffff */
[----:B------:R-:W-:Y:S05]  /*21550*/  BRA `(.L_x_1034) ;  /* 0xffffffc4003c7947 */ /* 0x000fea000383ffff */
.L_x_931:
[----:B----4-:R4:W0:Y:S02]  /*21560*/  SYNCS.PHASECHK.TRANS64.TRYWAIT P0, [R2+URZ+0x34840], R3 ;  /* 0x03484003020075a7 */ /* 0x010824000800017f */
[----:B0-----:R-:W-:Y:S05]  /*21570*/  @!P0 NANOSLEEP.SYNCS 0x989680 ;  /* 0x009896800000895d */ /* 0x001fea0003900000 */
[----:B------:R-:W0:Y:S02]  /*21580*/  @!P0 SYNCS.PHASECHK.TRANS64 P0, [R2+URZ+0x34840], R3 ;  /* 0x03484003020085a7 */ /* 0x000e24000800007f */
[----:B0-----:R-:W-:Y:S05]  /*21590*/  @!P0 BRA `(.L_x_931) ;  /* 0xfffffffc00f08947 */ /* 0x001fea000383ffff */
[----:B------:R-:W-:Y:S05]  /*215a0*/  BRA `(.L_x_1035) ;  /* 0xffffffc800b07947 */ /* 0x000fea000383ffff */
.L_x_938:
[----:B0-----:R0:W2:Y:S02]  /*215b0*/  SYNCS.PHASECHK.TRANS64.TRYWAIT P0, [R2+URZ+0x60], R5 ;  /* 0x00006005020075a7 */ /* 0x0010a4000800017f */
[----:B--2---:R-:W-:Y:S05]  /*215c0*/  @!P0 NANOSLEEP.SYNCS 0x989680 ;  /* 0x009896800000895d */ /* 0x004fea0003900000 */
[----:B------:R-:W2:Y:S02]  /*215d0*/  @!P0 SYNCS.PHASECHK.TRANS64 P0, [R2+URZ+0x60], R5 ;  /* 0x00006005020085a7 */ /* 0x000ea4000800007f */
[----:B--2---:R-:W-:Y:S05]  /*215e0*/  @!P0 BRA `(.L_x_938) ;  /* 0xfffffffc00f08947 */ /* 0x004fea000383ffff */
[----:B------:R-:W-:Y:S05]  /*215f0*/  BRA `(.L_x_1036) ;  /* 0xffffffcc00c87947 */ /* 0x000fea000383ffff */
.L_x_949:
[----:B0-----:R0:W2:Y:S02]  /*21600*/  SYNCS.PHASECHK.TRANS64.TRYWAIT P0, [R0+URZ+0x34860], R2 ;  /* 0x03486002000075a7 */ /* 0x0010a4000800017f */
[----:B--2---:R-:W-:Y:S05]  /*21610*/  @!P0 NANOSLEEP.SYNCS 0x989680 ;  /* 0x009896800000895d */ /* 0x004fea0003900000 */
[----:B------:R-:W2:Y:S02]  /*21620*/  @!P0 SYNCS.PHASECHK.TRANS64 P0, [R0+URZ+0x34860], R2 ;  /* 0x03486002000085a7 */ /* 0x000ea4000800007f */
[----:B--2---:R-:W-:Y:S05]  /*21630*/  @!P0 BRA `(.L_x_949) ;  /* 0xfffffffc00f08947 */ /* 0x004fea000383ffff */
[----:B------:R-:W-:Y:S05]  /*21640*/  BRA `(.L_x_1037) ;  /* 0xffffffd400207947 */ /* 0x000fea000383ffff */
.L_x_956:
[----:B------:R-:W-:Y:S01]  /*21650*/  BSSY B0, `(.L_x_1038) ;  /* 0x0000008000007945 */ /* 0x000fe20003800000 */
[----:B------:R-:W-:Y:S02]  /*21660*/  IMAD.MOV.U32 R13, RZ, RZ, R16 ;  /* 0x000000ffff0d7224 */ /* 0x000fe400078e0010 */
[----:B------:R-:W-:Y:S02]  /*21670*/  IMAD.MOV.U32 R12, RZ, RZ, RZ ;  /* 0x000000ffff0c7224 */ /* 0x000fe400078e00ff */
[----:B------:R-:W-:Y:S02]  /*21680*/  IMAD.MOV.U32 R11, RZ, RZ, 0x1f ;  /* 0x0000001fff0b7424 */ /* 0x000fe400078e00ff */
[----:B------:R-:W-:-:S07]  /*21690*/  IMAD.MOV.U32 R15, RZ, RZ, -0x1 ;  /* 0xffffffffff0f7424 */ /* 0x000fce00078e00ff */
[----:B-1--45:R-:W-:Y:S05]  /*216a0*/  WARPSYNC.COLLECTIVE R15, `(.L_x_1039) ;  /* 0x000000000f087348 */ /* 0x032fea0003c00000 */
[----:B------:R0:W2:Y:S02]  /*216b0*/  SHFL.IDX P6, R14, R13, R12, R11 ;  /* 0x0000000c0d0e7389 */ /* 0x0000a400000c000b */
[----:B012-45:R-:W-:Y:S01]  /*216c0*/  ENDCOLLECTIVE ;  /* 0x000000000000791b */ /* 0x037fe20003800000 */
.L_x_1039:
[----:B------:R-:W-:Y:S05]  /*216d0*/  BSYNC B0 ;  /* 0x0000000000007941 */ /* 0x000fea0003800000 */
.L_x_1038:
        /* <DEDUP_REMOVED lines=9> */
.L_x_1040:
[----:B------:R-:W-:Y:S02]  /*21770*/  ULDC UR4, c[0x0][0xc3c] ;  /* 0x00030f0000047ab9 */ /* 0x000fe40000000800 */
        /* <DEDUP_REMOVED lines=17> */
.L_x_1041:
        /* <DEDUP_REMOVED lines=8> */
.L_x_1042:
        /* <DEDUP_REMOVED lines=8> */
.L_x_1043:
        /* <DEDUP_REMOVED lines=8> */
.L_x_1044:
        /* <DEDUP_REMOVED lines=8> */
.L_x_1045:
        /* <DEDUP_REMOVED lines=9> */
.L_x_1046:
[----:B------:R-:W-:Y:S01]  /*21b20*/  IMAD.MOV.U32 R6, RZ, RZ, R14 ;  /* 0x000000ffff067224 */ /* 0x000fe200078e000e */
[----:B------:R-:W-:Y:S06]  /*21b30*/  BRA `(.L_x_1047) ;  /* 0xffffffd400a47947 */ /* 0x000fec000383ffff */
.L_x_961:
[----:B------:R-:W-:Y:S01]  /*21b40*/  BSSY B0, `(.L_x_1048) ;  /* 0x0000008000007945 */ /* 0x000fe20003800000 */
[----:B-----5:R-:W-:Y:S02]  /*21b50*/  IMAD.MOV.U32 R13, RZ, RZ, R2 ;  /* 0x000000ffff0d7224 */ /* 0x020fe400078e0002 */
[----:B------:R-:W-:Y:S02]  /*21b60*/  IMAD.MOV.U32 R12, RZ, RZ, 0x1 ;  /* 0x00000001ff0c7424 */ /* 0x000fe400078e00ff */
[----:B------:R-:W-:Y:S02]  /*21b70*/  IMAD.MOV.U32 R11, RZ, RZ, RZ ;  /* 0x000000ffff0b7224 */ /* 0x000fe400078e00ff */
[----:B------:R-:W-:-:S07]  /*21b80*/  IMAD.MOV.U32 R15, RZ, RZ, -0x1 ;  /* 0xffffffffff0f7424 */ /* 0x000fce00078e00ff */
[----:B01----:R-:W-:Y:S05]  /*21b90*/  WARPSYNC.COLLECTIVE R15, `(.L_x_1049) ;  /* 0x000000000f087348 */ /* 0x003fea0003c00000 */
[----:B------:R2:W3:Y:S02]  /*21ba0*/  SHFL.UP P6, R14, R13, R12, R11 ;  /* 0x0400000c0d0e7389 */ /* 0x0004e400000c000b */
[----:B0123--:R-:W-:Y:S01]  /*21bb0*/  ENDCOLLECTIVE ;  /* 0x000000000000791b */ /* 0x00ffe20003800000 */
.L_x_1049:
[----:B------:R-:W-:Y:S05]  /*21bc0*/  BSYNC B0 ;  /* 0x0000000000007941 */ /* 0x000fea0003800000 */
.L_x_1048:
[----:B------:R-:W-:Y:S02]  /*21bd0*/  IMAD.MOV.U32 R3, RZ, RZ, R14 ;  /* 0x000000ffff037224 */ /* 0x000fe400078e000e */
[----:B------:R-:W-:Y:S02]  /*21be0*/  IMAD.MOV.U32 R12, RZ, RZ, 0x2 ;  /* 0x00000002ff0c7424 */ /* 0x000fe400078e00ff */
[----:B------:R-:W-:Y:S01]  /*21bf0*/  IMAD.MOV.U32 R11, RZ, RZ, RZ ;  /* 0x000000ffff0b7224 */ /* 0x000fe200078e00ff */
[----:B------:R-:W-:Y:S01]  /*21c00*/  SEL R3, R3, RZ, P1 ;  /* 0x000000ff03037207 */ /* 0x000fe20000800000 */
[----:B------:R-:W-:-:S04]  /*21c10*/  IMAD.MOV.U32 R15, RZ, RZ, -0x1 ;  /* 0xffffffffff0f7424 */ /* 0x000fc800078e00ff */
[----:B------:R-:W-:-:S04]  /*21c20*/  IMAD.IADD R3, R2, 0x1, R3 ;  /* 0x0000000102037824 */ /* 0x000fc800078e0203 */
[----:B------:R-:W-:-:S07]  /*21c30*/  IMAD.MOV.U32 R13, RZ, RZ, R3 ;  /* 0x000000ffff0d7224 */ /* 0x000fce00078e0003 */
[----:B------:R-:W-:Y:S05]  /*21c40*/  WARPSYNC.COLLECTIVE R15, `(.L_x_1050) ;  /* 0x000000000f087348 */ /* 0x000fea0003c00000 */
[----:B------:R0:W1:Y:S02]  /*21c50*/  SHFL.UP P6, R14, R13, R12, R11 ;  /* 0x0400000c0d0e7389 */ /* 0x00006400000c000b */
[----:B01----:R-:W-:Y:S01]  /*21c60*/  ENDCOLLECTIVE ;  /* 0x000000000000791b */ /* 0x003fe20003800000 */
.L_x_1050:
        /* <DEDUP_REMOVED lines=8> */
.L_x_1051:
        /* <DEDUP_REMOVED lines=8> */
.L_x_1052:
        /* <DEDUP_REMOVED lines=8> */
.L_x_1053:
        /* <DEDUP_REMOVED lines=9> */
.L_x_1054:
[----:B------:R-:W-:Y:S01]  /*21e80*/  IMAD.MOV.U32 R6, RZ, RZ, R14 ;  /* 0x000000ffff067224 */ /* 0x000fe200078e000e */
[----:B------:R-:W-:Y:S06]  /*21e90*/  BRA `(.L_x_1055) ;  /* 0xffffffd400687947 */ /* 0x000fec000383ffff */
.L_x_963:
[----:B------:R-:W-:Y:S01]  /*21ea0*/  BSSY B0, `(.L_x_1056) ;  /* 0x0000006000007945 */ /* 0x000fe20003800000 */
[----:B------:R-:W-:Y:S01]  /*21eb0*/  PLOP3.LUT P6, PT, P6, PT, PT, 0x8, 0x0 ;  /* 0x000000000000781c */ /* 0x000fe200037ce170 */
[----:B------:R-:W-:-:S12]  /*21ec0*/  IMAD.MOV.U32 R15, RZ, RZ, -0x1 ;  /* 0xffffffffff0f7424 */ /* 0x000fd800078e00ff */
[----:B01---5:R-:W-:Y:S05]  /*21ed0*/  WARPSYNC.COLLECTIVE R15, `(.L_x_1057) ;  /* 0x000000000f087348 */ /* 0x023fea0003c00000 */
[----:B------:R-:W-:Y:S01]  /*21ee0*/  VOTE.ANY R14, PT, P6 ;  /* 0x00000000000e7806 */ /* 0x000fe200030e0100 */
[----:B01---5:R-:W-:Y:S06]  /*21ef0*/  ENDCOLLECTIVE ;  /* 0x000000000000791b */ /* 0x023fec0003800000 */
.L_x_1057:
[----:B------:R-:W-:Y:S05]  /*21f00*/  BSYNC B0 ;  /* 0x0000000000007941 */ /* 0x000fea0003800000 */
.L_x_1056:
        /* <DEDUP_REMOVED lines=9> */
.L_x_1058:
[----:B------:R-:W-:Y:S01]  /*21fa0*/  IMAD.MOV.U32 R17, RZ, RZ, R14 ;  /* 0x000000ffff117224 */ /* 0x000fe200078e000e */
[----:B------:R-:W-:Y:S06]  /*21fb0*/  BRA `(.L_x_1059) ;  /* 0xffffffd400587947 */ /* 0x000fec000383ffff */
.L_x_965:
[----:B------:R-:W-:Y:S01]  /*21fc0*/  BSSY B0, `(.L_x_1060) ;  /* 0x0000007000007945 */ /* 0x000fe20003800000 */
[----:B------:R-:W-:Y:S02]  /*21fd0*/  IMAD.MOV.U32 R13, RZ, RZ, R5 ;  /* 0x000000ffff0d7224 */ /* 0x000fe400078e0005 */
[----:B------:R-:W-:Y:S02]  /*21fe0*/  IMAD.MOV.U32 R11, RZ, RZ, 0x1f ;  /* 0x0000001fff0b7424 */ /* 0x000fe400078e00ff */
[----:B------:R-:W-:-:S07]  /*21ff0*/  IMAD.MOV.U32 R15, RZ, RZ, -0x1 ;  /* 0xffffffffff0f7424 */ /* 0x000fce00078e00ff */
[----:B01-3-5:R-:W-:Y:S05]  /*22000*/  WARPSYNC.COLLECTIVE R15, `(.L_x_1061) ;  /* 0x000000000f087348 */ /* 0x02bfea0003c00000 */
[----:B------:R2:W4:Y:S02]  /*22010*/  SHFL.IDX P6, R14, R13, R12, R11 ;  /* 0x0000000c0d0e7389 */ /* 0x00052400000c000b */
[----:B012345:R-:W-:Y:S01]  /*22020*/  ENDCOLLECTIVE ;  /* 0x000000000000791b */ /* 0x03ffe20003800000 */
.L_x_1061:
[----:B------:R-:W-:Y:S05]  /*22030*/  BSYNC B0 ;  /* 0x0000000000007941 */ /* 0x000fea0003800000 */
.L_x_1060:
[----:B------:R-:W-:Y:S01]  /*22040*/  IMAD.MOV.U32 R2, RZ, RZ, R14 ;  /* 0x000000ffff027224 */ /* 0x000fe200078e000e */
[----:B------:R-:W-:Y:S06]  /*22050*/  BRA `(.L_x_964) ;  /* 0xffffffd4004c7947 */ /* 0x000fec000383ffff */
.L_x_969:
[----:B0-----:R0:W1:Y:S02]  /*22060*/  SYNCS.PHASECHK.TRANS64.TRYWAIT P0, [R0+URZ+0x34820], R3 ;  /* 0x03482003000075a7 */ /* 0x001064000800017f */
[----:B-1----:R-:W-:Y:S05]  /*22070*/  @!P0 NANOSLEEP.SYNCS 0x989680 ;  /* 0x009896800000895d */ /* 0x002fea0003900000 */
[----:B------:R-:W1:Y:S02]  /*22080*/  @!P0 SYNCS.PHASECHK.TRANS64 P0, [R0+URZ+0x34820], R3 ;  /* 0x03482003000085a7 */ /* 0x000e64000800007f */
[----:B-1----:R-:W-:Y:S05]  /*22090*/  @!P0 BRA `(.L_x_969) ;  /* 0xfffffffc00f08947 */ /* 0x002fea000383ffff */
[----:B------:R-:W-:Y:S05]  /*220a0*/  BRA `(.L_x_1062) ;  /* 0xffffffd800407947 */ /* 0x000fea000383ffff */
.L_x_970:
        /* <DEDUP_REMOVED lines=8> */
[----:B0---45:R-:W-:Y:S05]  /*22130*/  WARPSYNC.COLLECTIVE R15, `(.L_x_1064) ;  /* 0x000000000f087348 */ /* 0x031fea0003c00000 */
[----:B------:R1:W2:Y:S02]  /*22140*/  SHFL.IDX P6, R14, R13, R12, R11 ;  /* 0x0000000c0d0e7389 */ /* 0x0002a400000c000b */
[----:B012-45:R-:W-:Y:S01]  /*22150*/  ENDCOLLECTIVE ;  /* 0x000000000000791b */ /* 0x037fe20003800000 */
.L_x_1064:
[----:B------:R-:W-:Y:S05]  /*22160*/  BSYNC B0 ;  /* 0x0000000000007941 */ /* 0x000fea0003800000 */
.L_x_1063:
[----:B------:R-:W-:Y:S05]  /*22170*/  BRA `(.L_x_1065) ;  /* 0xffffffd800287947 */ /* 0x000fea000383ffff */
.L_x_971:
[----:B------:R-:W-:Y:S01]  /*22180*/  BSSY B0, `(.L_x_1066) ;  /* 0x0000006000007945 */ /* 0x000fe20003800000 */
[----:B------:R-:W-:-:S07]  /*22190*/  IMAD.MOV.U32 R15, RZ, RZ, -0x1 ;  /* 0xffffffffff0f7424 */ /* 0x000fce00078e00ff */
[----:B01--45:R-:W-:Y:S05]  /*221a0*/  WARPSYNC.COLLECTIVE R15, `(.L_x_1067) ;  /* 0x000000000f0c7348 */ /* 0x033fea0003c00000 */
[----:B------:R-:W-:Y:S02]  /*221b0*/  ELECT P6, UR62, PT ;  /* 0x00000000003e782f */ /* 0x000fe400038c0000 */
[----:B------:R-:W-:Y:S01]  /*221c0*/  MOV R14, UR62 ;  /* 0x0000003e000e7c02 */ /* 0x000fe20008000f00 */
[----:B01--45:R-:W-:Y:S10]  /*221d0*/  ENDCOLLECTIVE ;  /* 0x000000000000791b */ /* 0x033ff40003800000 */
.L_x_1067:
[----:B------:R-:W-:Y:S05]  /*221e0*/  BSYNC B0 ;  /* 0x0000000000007941 */ /* 0x000fea0003800000 */
.L_x_1066:
[----:B------:R-:W-:Y:S05]  /*221f0*/  BRA `(.L_x_1068) ;  /* 0xffffffd8001c7947 */ /* 0x000fea000383ffff */
.L_x_973:
[----:B0-----:R0:W1:Y:S02]  /*22200*/  SYNCS.PHASECHK.TRANS64.TRYWAIT P0, [R6+URZ], R5 ;  /* 0x00000005060075a7 */ /* 0x001064000800017f */
[----:B-1----:R-:W-:Y:S05]  /*22210*/  @!P0 NANOSLEEP.SYNCS 0x989680 ;  /* 0x009896800000895d */ /* 0x002fea0003900000 */
[----:B------:R-:W1:Y:S02]  /*22220*/  @!P0 SYNCS.PHASECHK.TRANS64 P0, [R6+URZ], R5 ;  /* 0x00000005060085a7 */ /* 0x000e64000800007f */
[----:B-1----:R-:W-:Y:S05]  /*22230*/  @!P0 BRA `(.L_x_973) ;  /* 0xfffffffc00f08947 */ /* 0x002fea000383ffff */
[----:B------:R-:W-:Y:S05]  /*22240*/  BRA `(.L_x_1069) ;  /* 0xffffffd800587947 */ /* 0x000fea000383ffff */
.L_x_974:
[----:B-1----:R1:W2:Y:S02]  /*22250*/  SYNCS.PHASECHK.TRANS64.TRYWAIT P0, [R7+URZ], R2 ;  /* 0x00000002070075a7 */ /* 0x0022a4000800017f */
[----:B--2---:R-:W-:Y:S05]  /*22260*/  @!P0 NANOSLEEP.SYNCS 0x989680 ;  /* 0x009896800000895d */ /* 0x004fea0003900000 */
[----:B------:R-:W2:Y:S02]  /*22270*/  @!P0 SYNCS.PHASECHK.TRANS64 P0, [R7+URZ], R2 ;  /* 0x00000002070085a7 */ /* 0x000ea4000800007f */
[----:B--2---:R-:W-:Y:S05]  /*22280*/  @!P0 BRA `(.L_x_974) ;  /* 0xfffffffc00f08947 */ /* 0x004fea000383ffff */
[----:B------:R-:W-:Y:S05]  /*22290*/  BRA `(.L_x_1070) ;  /* 0xffffffd8004c7947 */ /* 0x000fea000383ffff */
.L_x_976:
[----:B--2---:R2:W3:Y:S02]  /*222a0*/  SYNCS.PHASECHK.TRANS64.TRYWAIT P0, [R4+URZ], R5 ;  /* 0x00000005040075a7 */ /* 0x0044e4000800017f */
[----:B---3--:R-:W-:Y:S05]  /*222b0*/  @!P0 NANOSLEEP.SYNCS 0x989680 ;  /* 0x009896800000895d */ /* 0x008fea0003900000 */
[----:B------:R-:W3:Y:S02]  /*222c0*/  @!P0 SYNCS.PHASECHK.TRANS64 P0, [R4+URZ], R5 ;  /* 0x00000005040085a7 */ /* 0x000ee4000800007f */
[----:B---3--:R-:W-:Y:S05]  /*222d0*/  @!P0 BRA `(.L_x_976) ;  /* 0xfffffffc00f08947 */ /* 0x008fea000383ffff */
[----:B------:R-:W-:Y:S05]  /*222e0*/  BRA `(.L_x_1071) ;  /* 0xffffffd800547947 */ /* 0x000fea000383ffff */
.L_x_1072:
        /* <DEDUP_REMOVED lines=9> */
.L_x_3196:


//--------------------- .text._ZN7cutlass13device_kernelIN5flash11enable_sm90INS1_16FlashAttnFwdSm90INS1_25CollectiveMainloopFwdSm90ILi2EN4cute5tupleIJNS5_1CILi1EEES8_S8_EEENS6_IJNS7_ILi128EEENS7_ILi96EEENS7_ILi192EEEEEELi128ENS_10bfloat16_tEfNS_4arch4Sm90ELb0ELb1ELb0ELb0ELb0ELb0ELb0ELb1ELb1ELb1ELb0ELb0EEENS1_21CollectiveEpilogueFwdINS6_IJSA_SA_SB_EEES9_SE_SG_Li256ELb0ELb1ELb0ELb0EEENS1_30DynamicPersistentTileSchedulerILi256ELi128ELb0ELb1ELb1EEEEEEEEEvNT_6ParamsE --------------------------
	.section	.text._ZN7cutlass13device_kernelIN5flash11enable_sm90INS1_16FlashAttnFwdSm90INS1_25CollectiveMainloopFwdSm90ILi2EN4cute5tupleIJNS5_1CILi1EEES8_S8_EEENS6_IJNS7_ILi128EEENS7_ILi96EEENS7_ILi192EEEEEELi128ENS_10bfloat16_tEfNS_4arch4Sm90ELb0ELb1ELb0ELb0ELb0ELb0ELb0ELb1ELb1ELb1ELb0ELb0EEENS1_21CollectiveEpilogueFwdINS6_IJSA_SA_SB_EEES9_SE_SG_Li256ELb0ELb1ELb0ELb0EEENS1_30DynamicPersistentTileSchedulerILi256ELi128ELb0ELb1ELb1EEEEEEEEEvNT_6ParamsE,"ax",@progbits
	.align	128
.text._ZN7cutlass13device_kernelIN5flash11enable_sm90INS1_16FlashAttnFwdSm90INS1_25CollectiveMainloopFwdSm90ILi2EN4cute5tupleIJNS5_1CILi1EEES8_S8_EEENS6_IJNS7_ILi128EEENS7_ILi96EEENS7_ILi192EEEEEELi128ENS_10bfloat16_tEfNS_4arch4Sm90ELb0ELb1ELb0ELb0ELb0ELb0ELb0ELb1ELb1ELb1ELb0ELb0EEENS1_21CollectiveEpilogueFwdINS6_IJSA_SA_SB_EEES9_SE_SG_Li256ELb0ELb1ELb0ELb0EEENS1_30DynamicPersistentTileSchedulerILi256ELi128ELb0ELb1ELb1EEEEEEEEEvNT_6ParamsE:
        .type           _ZN7cutlass13device_kernelIN5flash11enable_sm90INS1_16FlashAttnFwdSm90INS1_25CollectiveMainloopFwdSm90ILi2EN4cute5tupleIJNS5_1CILi1EEES8_S8_EEENS6_IJNS7_ILi128EEENS7_ILi96EEENS7_ILi192EEEEEELi128ENS_10bfloat16_tEfNS_4arch4Sm90ELb0ELb1ELb0ELb0ELb0ELb0ELb0ELb1ELb1ELb1ELb0ELb0EEENS1_21CollectiveEpilogueFwdINS6_IJSA_SA_SB_EEES9_SE_SG_Li256ELb0ELb1ELb0ELb0EEENS1_30DynamicPersistentTileSchedulerILi256ELi128ELb0ELb1ELb1EEEEEEEEEvNT_6ParamsE,@function
        .size           _ZN7cutlass13device_kernelIN5flash11enable_sm90INS1_16FlashAttnFwdSm90INS1_25CollectiveMainloopFwdSm90ILi2EN4cute5tupleIJNS5_1CILi1EEES8_S8_EEENS6_IJNS7_ILi128EEENS7_ILi96EEENS7_ILi192EEEEEELi128ENS_10bfloat16_tEfNS_4arch4Sm90ELb0ELb1ELb0ELb0ELb0ELb0ELb0ELb1ELb1ELb1ELb0ELb0EEENS1_21CollectiveEpilogueFwdINS6_IJSA_SA_SB_EEES9_SE_SG_Li256ELb0ELb1ELb0ELb0EEENS1_30DynamicPersistentTileSchedulerILi256ELi128ELb0ELb1ELb1EEEEEEEEEvNT_6ParamsE,(.L_x_3197 - _ZN7cutlass13device_kernelIN5flash11enable_sm90INS1_16FlashAttnFwdSm90INS1_25CollectiveMainloopFwdSm90ILi2EN4cute5tupleIJNS5_1CILi1EEES8_S8_EEENS6_IJNS7_ILi128EEENS7_ILi96EEENS7_ILi192EEEEEELi128ENS_10bfloat16_tEfNS_4arch4Sm90ELb0ELb1ELb0ELb0ELb0ELb0ELb0ELb1ELb1ELb1ELb0ELb0EEENS1_21CollectiveEpilogueFwdINS6_IJSA_SA_SB_EEES9_SE_SG_Li256ELb0ELb1ELb0ELb0EEENS1_30DynamicPersistentTileSchedulerILi256ELi128ELb0ELb1ELb1EEEEEEEEEvNT_6ParamsE)
        .other          _ZN7cutlass13device_kernelIN5flash11enable_sm90INS1_16FlashAttnFwdSm90INS1_25CollectiveMainloopFwdSm90ILi2EN4cute5tupleIJNS5_1CILi1EEES8_S8_EEENS6_IJNS7_ILi128EEENS7_ILi96EEENS7_ILi192EEEEEELi128ENS_10bfloat16_tEfNS_4arch4Sm90ELb0ELb1ELb0ELb0ELb0ELb0ELb0ELb1ELb1ELb1ELb0ELb0EEENS1_21CollectiveEpilogueFwdINS6_IJSA_SA_SB_EEES9_SE_SG_Li256ELb0ELb1ELb0ELb0EEENS1_30DynamicPersistentTileSchedulerILi256ELi128ELb0ELb1ELb1EEEEEEEEEvNT_6ParamsE,@"STO_CUDA_ENTRY STV_DEFAULT"
_ZN7cutlass13device_kernelIN5flash11enable_sm90INS1_16FlashAttnFwdSm90INS1_25CollectiveMainloopFwdSm90ILi2EN4cute5tupleIJNS5_1CILi1EEES8_S8_EEENS6_IJNS7_ILi128EEENS7_ILi96EEENS7_ILi192EEEEEELi128ENS_10bfloat16_tEfNS_4arch4Sm90ELb0ELb1ELb0ELb0ELb0ELb0ELb0ELb1ELb1ELb1ELb0ELb0EEENS1_21CollectiveEpilogueFwdINS6_IJSA_SA_SB_EEES9_SE_SG_Li256ELb0ELb1ELb0ELb0EEENS1_30DynamicPersistentTileSchedulerILi256ELi128ELb0ELb1ELb1EEEEEEEEEvNT_6ParamsE:
        /* <DEDUP_REMOVED lines=18> */
.L_x_1074:
[----:B------:R-:W-:Y:S05]  /*0120*/  BSYNC B0 ;  /* 0x0000000000007941 */ /* 0x000fea0003800000 */
.L_x_1073:
        /* <DEDUP_REMOVED lines=41> */
.L_x_1075:
        /* <DEDUP_REMOVED lines=22> */
.L_x_1076:
        /* <DEDUP_REMOVED lines=18> */
.L_x_1077:
        /* <DEDUP_REMOVED lines=22> */
.L_x_1078:
        /* <DEDUP_REMOVED lines=22> */
.L_x_1079:
        /* <DEDUP_REMOVED lines=8> */
.L_x_1081:
[----:B------:R-:W-:-:S08]  /*0980*/  NOP ;  /* 0x0000000000007918 */ /* 0x000fd00000000000 */
[----:B------:R-:W1:Y:S02]  /*0990*/  USETMAXREG.TRY_ALLOC.CTAPOOL UP0, 0xf0 ;  /* 0x000000f0000079c8 */ /* 0x000e640008000600 */
[----:B-1----:R-:W-:-:S13]  /*09a0*/  PLOP3.LUT P0, PT, PT, PT, UP0, 0x80, 0x0 ;  /* 0x000000000000781c */ /* 0x002fda0003f0f008 */
[----:B------:R-:W-:Y:S05]  /*09b0*/  @!P0 BRA `(.L_x_1081) ;  /* 0xfffffffc00f08947 */ /* 0x000fea000383ffff */
[----:B------:R-:W1:Y:S08]  /*09c0*/  S2UR UR4, SR_CTAID.X ;  /* 0x00000000000479c3 */ /* 0x000e700000002500 */
[----:B------:R-:W-:Y:S08]  /*09d0*/  BAR.ARV 0x4, 0x180 ;  /* 0x0106000000007b1d */ /* 0x000ff00000002000 */
[----:B------:R-:W1:Y:S08]  /*09e0*/  LDC R0, c[0x0][0xc38] ;  /* 0x00030e00ff007b82 */ /* 0x000e700000000800 */
[----:B------:R-:W-:Y:S06]  /*09f0*/  BAR.ARV 0x8, 0x180 ;  /* 0x0206000000007b1d */ /* 0x000fec0000002000 */
[----:B-1----:R-:W-:-:S13]  /*0a00*/  ISETP.LE.AND P0, PT, R0, UR4, PT ;  /* 0x0000000400007c0c */ /* 0x002fda000bf03270 */
[----:B------:R-:W-:Y:S05]  /*0a10*/  @P0 EXIT ;  /* 0x000000000000094d */ /* 0x000fea0003800000 */
[----:B------:R-:W2:Y:S01]  /*0a20*/  LDL R3, [R1+0x1c] ;  /* 0x00001c0001037983 */ /* 0x000ea20000100800 */
[----:B------:R-:W-:Y:S01]  /*0a30*/  IMAD.MOV.U32 R165, RZ, RZ, RZ ;  /* 0x000000ffffa57224 */ /* 0x000fe200078e00ff */
[----:B------:R-:W-:Y:S01]  /*0a40*/  UMOV UR38, URZ ;  /* 0x0000003f00267c82 */ /* 0x000fe20008000000 */
[----:B------:R-:W-:Y:S01]  /*0a50*/  UMOV UR36, URZ ;  /* 0x0000003f00247c82 */ /* 0x000fe20008000000 */
[----:B0-----:R-:W0:Y:S02]  /*0a60*/  S2R R2, SR_TID.X ;  /* 0x0000000000027919 */ /* 0x001e240000002100 */
[----:B0-----:R-:W-:-:S05]  /*0a70*/  VIADD R173, R2, 0xffffff80 ;  /* 0xffffff8002ad7836 */ /* 0x001fca0000000000 */
[----:B------:R-:W-:-:S04]  /*0a80*/  SHF.R.S32.HI R0, RZ, 0x1f, R173 ;  /* 0x0000001fff007819 */ /* 0x000fc800000114ad */
[CC--:B------:R-:W-:Y:S02]  /*0a90*/  LEA.HI R2, R0.reuse, R173.reuse, RZ, 0x7 ;  /* 0x000000ad00027211 */ /* 0x0c0fe400078f38ff */
[-C--:B------:R-:W-:Y:S02]  /*0aa0*/  LEA.HI R4, R0, R173.reuse, RZ, 0x5 ;  /* 0x000000ad00047211 */ /* 0x080fe400078f28ff */
[----:B------:R-:W-:Y:S02]  /*0ab0*/  LOP3.LUT R166, R2, 0xffffff80, RZ, 0xc0, !PT ;  /* 0xffffff8002a67812 */ /* 0x000fe400078ec0ff */
[-C--:B------:R-:W-:Y:S01]  /*0ac0*/  LEA.HI R11, R0, R173.reuse, RZ, 0x2 ;  /* 0x000000ad000b7211 */ /* 0x080fe200078f10ff */
[----:B------:R-:W-:Y:S01]  /*0ad0*/  IMAD.SHL.U32 R5, R4, 0x20, RZ ;  /* 0x0000002004057824 */ /* 0x000fe200078e00ff */
[----:B------:R-:W-:Y:S01]  /*0ae0*/  LEA.HI R164, R0, R173, RZ, 0x3 ;  /* 0x000000ad00a47211 */ /* 0x000fe200078f18ff */
[----:B------:R-:W-:Y:S01]  /*0af0*/  IMAD.IADD R166, R173, 0x1, -R166 ;  /* 0x00000001ada67824 */ /* 0x000fe200078e0aa6 */
[----:B------:R-:W-:-:S02]  /*0b00*/  SHF.R.S32.HI R167, RZ, 0x7, R2 ;  /* 0x00000007ffa77819 */ /* 0x000fc40000011402 */
[----:B------:R-:W-:Y:S02]  /*0b10*/  LOP3.LUT R162, R164, 0xfffffff8, RZ, 0xc0, !PT ;  /* 0xfffffff8a4a27812 */ /* 0x000fe400078ec0ff */
[----:B------:R-:W-:Y:S02]  /*0b20*/  SHF.R.S32.HI R7, RZ, 0x1f, R166 ;  /* 0x0000001fff077819 */ /* 0x000fe400000114a6 */
[----:B------:R-:W-:Y:S01]  /*0b30*/  LEA.HI R2, R2, R167, RZ, 0x1 ;  /* 0x000000a702027211 */ /* 0x000fe200078f08ff */
[----:B------:R-:W-:Y:S01]  /*0b40*/  IMAD.IADD R162, R173, 0x1, -R162 ;  /* 0x00000001ada27824 */ /* 0x000fe200078e0aa2 */
[CC--:B------:R-:W-:Y:S02]  /*0b50*/  LEA.HI R8, R7.reuse, R166.reuse, RZ, 0x2 ;  /* 0x000000a607087211 */ /* 0x0c0fe400078f10ff */
[----:B------:R-:W-:Y:S01]  /*0b60*/  LEA.HI R7, R7, R166, RZ, 0x5 ;  /* 0x000000a607077211 */ /* 0x000fe200078f28ff */
[----:B------:R-:W-:Y:S01]  /*0b70*/  IMAD.SHL.U32 R23, R162, 0x8, RZ ;  /* 0x00000008a2177824 */ /* 0x000fe200078e00ff */
[----:B------:R-:W-:-:S02]  /*0b80*/  SHF.R.S32.HI R9, RZ, 0x2, R8 ;  /* 0x00000002ff097819 */ /* 0x000fc40000011408 */
[----:B------:R-:W-:Y:S01]  /*0b90*/  SHF.R.S32.HI R10, RZ, 0x1f, R8 ;  /* 0x0000001fff0a7819 */ /* 0x000fe20000011408 */
[----:B------:R-:W-:Y:S01]  /*0ba0*/  VIADD R160, R23, 0x40 ;  /* 0x0000004017a07836 */ /* 0x000fe20000000000 */
[----:B------:R-:W-:Y:S02]  /*0bb0*/  LOP3.LUT R5, R5, 0xfffffc00, RZ, 0xc0, !PT ;  /* 0xfffffc0005057812 */ /* 0x000fe400078ec0ff */
[----:B------:R-:W-:Y:S02]  /*0bc0*/  LEA.HI R10, R10, R9, RZ, 0x3 ;  /* 0x000000090a0a7211 */ /* 0x000fe400078f18ff */
[----:B------:R-:W-:Y:S02]  /*0bd0*/  SHF.R.S32.HI R7, RZ, 0x5, R7 ;  /* 0x00000005ff077819 */ /* 0x000fe40000011407 */
[----:B------:R-:W-:Y:S02]  /*0be0*/  LOP3.LUT R10, R10, 0xfffffff8, RZ, 0xc0, !PT ;  /* 0xfffffff80a0a7812 */ /* 0x000fe400078ec0ff */
[----:B------:R-:W-:-:S02]  /*0bf0*/  LOP3.LUT R2, R2, 0x3fffffe, RZ, 0xc0, !PT ;  /* 0x03fffffe02027812 */ /* 0x000fc400078ec0ff */
[----:B------:R-:W-:Y:S01]  /*0c00*/  SHF.R.S32.HI R164, RZ, 0x3, R164 ;  /* 0x00000003ffa47819 */ /* 0x000fe200000114a4 */
[----:B------:R-:W-:Y:S01]  /*0c10*/  IMAD.IADD R10, R9, 0x1, -R10 ;  /* 0x00000001090a7824 */ /* 0x000fe200078e0a0a */
[----:B------:R-:W-:Y:S01]  /*0c20*/  SHF.R.S32.HI R172, RZ, 0x1f, R23 ;  /* 0x0000001fffac7819 */ /* 0x000fe20000011417 */
[----:B------:R-:W-:Y:S01]  /*0c30*/  IMAD.IADD R2, R167, 0x1, -R2 ;  /* 0x00000001a7027824 */ /* 0x000fe200078e0a02 */
[----:B------:R-:W-:Y:S01]  /*0c40*/  SHF.R.S32.HI R171, RZ, 0x1f, R160 ;  /* 0x0000001fffab7819 */ /* 0x000fe200000114a0 */
[----:B------:R-:W-:-:S04]  /*0c50*/  IMAD R7, R7, 0x10, R10 ;  /* 0x0000001007077824 */ /* 0x000fc800078e020a */
[----:B------:R-:W-:Y:S01]  /*0c60*/  IMAD R168, R2, 0x40, R7 ;  /* 0x0000004002a87824 */ /* 0x000fe200078e0207 */
[----:B--2---:R-:W-:Y:S02]  /*0c70*/  R2UR UR5, R3 ;  /* 0x00000000030572ca */ /* 0x004fe400000e0000 */
[----:B------:R-:W-:-:S04]  /*0c80*/  LEA.HI R3, R0, R173, RZ, 0x4 ;  /* 0x000000ad00037211 */ /* 0x000fc800078f20ff */
[----:B------:R-:W-:Y:S02]  /*0c90*/  SHF.R.S32.HI R6, RZ, 0x4, R3 ;  /* 0x00000004ff067819 */ /* 0x000fe40000011403 */
[C---:B------:R-:W-:Y:S02]  /*0ca0*/  LOP3.LUT R4, R3.reuse, 0x3fffff0, RZ, 0xc0, !PT ;  /* 0x03fffff003047812 */ /* 0x040fe400078ec0ff */
[----:B------:R-:W-:-:S03]  /*0cb0*/  LEA.HI R3, R3, R6, RZ, 0x1 ;  /* 0x0000000603037211 */ /* 0x000fc600078f08ff */
[----:B------:R-:W-:Y:S01]  /*0cc0*/  IMAD.IADD R4, R173, 0x1, -R4 ;  /* 0x00000001ad047824 */ /* 0x000fe200078e0a04 */
[----:B------:R-:W-:Y:S01]  /*0cd0*/  LOP3.LUT R3, R3, 0x1ffffffe, RZ, 0xc0, !PT ;  /* 0x1ffffffe03037812 */ /* 0x000fe200078ec0ff */
[----:B------:R-:W-:Y:S02]  /*0ce0*/  ULOP3.LUT UR5, UR5, 0x1, URZ, 0xfc, !UPT ;  /* 0x0000000105057892 */ /* 0x000fe4000f8efc3f */
[----:B------:R-:W-:Y:S02]  /*0cf0*/  IMAD R4, R4, 0x40, R5 ;  /* 0x0000004004047824 */ /* 0x000fe400078e0205 */
[----:B------:R-:W-:Y:S01]  /*0d00*/  IMAD.IADD R3, R6, 0x1, -R3 ;  /* 0x0000000106037824 */ /* 0x000fe200078e0a03 */
[----:B------:R-:W-:Y:S01]  /*0d10*/  LOP3.LUT R6, R11, 0xfffffffc, RZ, 0xc0, !PT ;  /* 0xfffffffc0b067812 */ /* 0x000fe200078ec0ff */
[----:B------:R-:W-:Y:S02]  /*0d20*/  IMAD.U32 R170, RZ, RZ, UR5 ;  /* 0x00000005ffaa7e24 */ /* 0x000fe4000f8e00ff */
[----:B------:R-:W-:Y:S01]  /*0d30*/  IMAD R169, R3, 0x8, R4 ;  /* 0x0000000803a97824 */ /* 0x000fe200078e0204 */
[----:B------:R-:W-:Y:S01]  /*0d40*/  LOP3.LUT R3, R8, 0x7ffffffc, RZ, 0xc0, !PT ;  /* 0x7ffffffc08037812 */ /* 0x000fe200078ec0ff */
[----:B------:R-:W-:-:S04]  /*0d50*/  IMAD.IADD R6, R173, 0x1, -R6 ;  /* 0x00000001ad067824 */ /* 0x000fc800078e0a06 */
[----:B------:R-:W-:Y:S01]  /*0d60*/  IMAD.IADD R18, R166, 0x1, -R3 ;  /* 0x00000001a6127824 */ /* 0x000fe200078e0a03 */
[----:B------:R-:W-:-:S04]  /*0d70*/  LEA.HI R0, R6, R6, RZ, 0x1 ;  /* 0x0000000606007211 */ /* 0x000fc800078f08ff */
[----:B------:R-:W-:Y:S01]  /*0d80*/  LOP3.LUT R5, R0, 0x1ffffffe, RZ, 0xc0, !PT ;  /* 0x1ffffffe00057812 */ /* 0x000fe200078ec0ff */
[----:B------:R-:W-:-:S04]  /*0d90*/  IMAD.U32 R0, RZ, RZ, UR4 ;  /* 0x00000004ff007e24 */ /* 0x000fc8000f8e00ff */
[----:B------:R-:W-:-:S04]  /*0da0*/  IMAD.IADD R5, R6, 0x1, -R5 ;  /* 0x0000000106057824 */ /* 0x000fc800078e0a05 */
[----:B------:R-:W-:-:S07]  /*0db0*/  IMAD R19, R5, 0x8, R168 ;  /* 0x0000000805137824 */ /* 0x000fce00078e02a8 */
.L_x_1178:
[----:B0----5:R-:W0:Y:S01]  /*0dc0*/  LDC R5, c[0x0][0xc60] ;  /* 0x00031800ff057b82 */ /* 0x021e220000000800 */
[----:B--2---:R-:W-:Y:S01]  /*0dd0*/  IMAD.MOV.U32 R2, RZ, RZ, R0 ;  /* 0x000000ffff027224 */ /* 0x004fe200078e0000 */
[----:B------:R-:W-:Y:S01]  /*0de0*/  ULDC UR4, c[0x0][0xc78] ;  /* 0x00031e0000047ab9 */ /* 0x000fe20000000800 */
[----:B0-----:R-:W-:-:S13]  /*0df0*/  ISETP.NE.AND P0, PT, R5, 0x1, PT ;  /* 0x000000010500780c */ /* 0x001fda0003f05270 */
[----:B---3--:R-:W0:Y:S08]  /*0e00*/  @P0 LDC R3, c[0x0][0xc64] ;  /* 0x00031900ff030b82 */ /* 0x008e300000000800 */
[----:B------:R-:W1:Y:S01]  /*0e10*/  @P0 LDC R4, c[0x0][0xc68] ;  /* 0x00031a00ff040b82 */ /* 0x000e620000000800 */
[----:B0-----:R-:W-:-:S05]  /*0e20*/  @P0 IMAD.HI.U32 R3, R0, R3, RZ ;  /* 0x0000000300030227 */ /* 0x001fca00078e00ff */
[----:B-1----:R-:W-:-:S04]  /*0e30*/  @P0 SHF.R.U32.HI R2, RZ, R4, R3 ;  /* 0x00000004ff020219 */ /* 0x002fc80000011603 */
[----:B------:R-:W-:Y:S01]  /*0e40*/  ISETP.GE.AND P0, PT, R2, UR4, PT ;  /* 0x0000000402007c0c */ /* 0x000fe2000bf06270 */
[----:B------:R-:W-:-:S04]  /*0e50*/  IMAD.MOV R3, RZ, RZ, -R2 ;  /* 0x000000ffff037224 */ /* 0x000fc800078e0a02 */
[----:B------:R-:W-:-:S08]  /*0e60*/  IMAD R15, R5, R3, R0 ;  /* 0x00000003050f7224 */ /* 0x000fd000078e0200 */
[----:B----4-:R-:W-:Y:S05]  /*0e70*/  @!P0 BRA `(.L_x_1082) ;  /* 0x0000000000208947 */ /* 0x010fea0003800000 */
[----:B------:R-:W0:Y:S01]  /*0e80*/  LDC R3, c[0x0][0xc6c] ;  /* 0x00031b00ff037b82 */ /* 0x000e220000000800 */
[----:B------:R-:W-:Y:S01]  /*0e90*/  IMAD.MOV.U32 R0, RZ, RZ, R15 ;  /* 0x000000ffff007224 */ /* 0x000fe200078e000f */
[----:B0-----:R-:W-:-:S13]  /*0ea0*/  ISETP.NE.AND P0, PT, R3, 0x1, PT ;  /* 0x000000010300780c */ /* 0x001fda0003f05270 */
[----:B------:R-:W0:Y:S02]  /*0eb0*/  @P0 LDC.64 R4, c[0x0][0xc70] ;  /* 0x00031c00ff040b82 */ /* 0x000e240000000a00 */
[----:B0-----:R-:W-:-:S05]  /*0ec0*/  @P0 IMAD.HI.U32 R4, R15, R4, RZ ;  /* 0x000000040f040227 */ /* 0x001fca00078e00ff */
[----:B------:R-:W-:-:S05]  /*0ed0*/  @P0 SHF.R.U32.HI R0, RZ, R5, R4 ;  /* 0x00000005ff000219 */ /* 0x000fca0000011604 */
[----:B------:R-:W-:Y:S01]  /*0ee0*/  IMAD R3, R0, R3, RZ ;  /* 0x0000000300037224 */ /* 0x000fe200078e02ff */
[----:B------:R-:W-:Y:S06]  /*0ef0*/  BRA `(.L_x_1083) ;  /* 0x00000000001c7947 */ /* 0x000fec0003800000 */
.L_x_1082:
[----:B------:R-:W0:Y:S01]  /*0f00*/  LDC R3, c[0x0][0xc54] ;  /* 0x00031500ff037b82 */ /* 0x000e220000000800 */
[----:B------:R-:W-:Y:S01]  /*0f10*/  IMAD.MOV.U32 R0, RZ, RZ, R15 ;  /* 0x000000ffff007224 */ /* 0x000fe200078e000f */
[----:B0-----:R-:W-:-:S13]  /*0f20*/  ISETP.NE.AND P0, PT, R3, 0x1, PT ;  /* 0x000000010300780c */ /* 0x001fda0003f05270 */
[----:B------:R-:W0:Y:S02]  /*0f30*/  @P0 LDC.64 R4, c[0x0][0xc58] ;  /* 0x00031600ff040b82 */ /* 0x000e240000000a00 */
[----:B0-----:R-:W-:-:S05]  /*0f40*/  @P0 IMAD.HI.U32 R4, R15, R4, RZ ;  /* 0x000000040f040227 */ /* 0x001fca00078e00ff */
[----:B------:R-:W-:-:S05]  /*0f50*/  @P0 SHF.R.U32.HI R0, RZ, R5, R4 ;  /* 0x00000005ff000219 */ /* 0x000fca0000011604 */
[----:B------:R-:W-:-:S07]  /*0f60*/  IMAD R3, R0, R3, RZ ;  /* 0x0000000300037224 */ /* 0x000fce00078e02ff */
.L_x_1083:
[----:B------:R-:W0:Y:S01]  /*0f70*/  LDC R163, c[0x0][0xc48] ;  /* 0x00031200ffa37b82 */ /* 0x000e220000000800 */
[----:B------:R-:W-:Y:S01]  /*0f80*/  LOP3.LUT R0, RZ, R0, RZ, 0x33, !PT ;  /* 0x00000000ff007212 */ /* 0x000fe200078e33ff */
[----:B------:R-:W-:Y:S01]  /*0f90*/  IMAD.IADD R3, R15, 0x1, -R3 ;  /* 0x000000010f037824 */ /* 0x000fe200078e0a03 */
[----:B------:R-:W-:Y:S01]  /*0fa0*/  ULDC UR4, c[0x0][0xc3c] ;  /* 0x00030f0000047ab9 */ /* 0x000fe20000000800 */
[----:B------:R-:W-:Y:S02]  /*0fb0*/  ULDC UR6, c[0x0][0xc54] ;  /* 0x0003150000067ab9 */ /* 0x000fe40000000800 */
[----:B------:R-:W-:Y:S01]  /*0fc0*/  VIADD R0, R0, UR4 ;  /* 0x0000000400007c36 */ /* 0x000fe20008000000 */
[----:B------:R-:W-:Y:S01]  /*0fd0*/  ULDC.64 UR4, c[0x0][0x418] ;  /* 0x0001060000047ab9 */ /* 0x000fe20000000a00 */
[----:B------:R-:W1:Y:S01]  /*0fe0*/  LDC R4, c[0x0][0x448] ;  /* 0x00011200ff047b82 */ /* 0x000e620000000800 */
[----:B------:R-:W-:Y:S01]  /*0ff0*/  IMAD R15, R2, UR6, R3 ;  /* 0x00000006020f7c24 */ /* 0x000fe2000f8e0203 */
[----:B------:R-:W-:Y:S01]  /*1000*/  ISETP.NE.U32.AND P0, PT, RZ, UR4, PT ;  /* 0x00000004ff007c0c */ /* 0x000fe2000bf05070 */
[----:B------:R-:W-:-:S02]  /*1010*/  IMAD.SHL.U32 R17, R0, 0x80, RZ ;  /* 0x0000008000117824 */ /* 0x000fc400078e00ff */
[----:B------:R-:W-:Y:S01]  /*1020*/  IMAD.MOV.U32 R161, RZ, RZ, R15 ;  /* 0x000000ffffa17224 */ /* 0x000fe200078e000f */
[----:B------:R-:W-:Y:S01]  /*1030*/  ISETP.NE.AND.EX P0, PT, RZ, UR5, PT, P0 ;  /* 0x00000005ff007c0c */ /* 0x000fe2000bf05300 */
[----:B------:R-:W-:Y:S01]  /*1040*/  VIADD R2, R17, 0x7f ;  /* 0x0000007f11027836 */ /* 0x000fe20000000000 */
[----:B------:R-:W2:Y:S01]  /*1050*/  LDC.64 R12, c[0x0][0x9e0] ;  /* 0x00027800ff0c7b82 */ /* 0x000ea20000000a00 */
[----:B0-----:R-:W-:-:S07]  /*1060*/  ISETP.NE.AND P2, PT, R163, 0x1, PT ;  /* 0x00000001a300780c */ /* 0x001fce0003f45270 */
[----:B------:R-:W0:Y:S01]  /*1070*/  LDC R8, c[0x0][0x288] ;  /* 0x0000a200ff087b82 */ /* 0x000e220000000800 */
[----:B-1----:R-:W-:-:S07]  /*1080*/  ISETP.NE.AND P1, PT, R4, 0x1, PT ;  /* 0x000000010400780c */ /* 0x002fce0003f25270 */
[----:B------:R-:W1:Y:S08]  /*1090*/  LDC R72, c[0x0][0x424] ;  /* 0x00010900ff487b82 */ /* 0x000e700000000800 */
[----:B------:R-:W3:Y:S08]  /*10a0*/  @P2 LDC R4, c[0x0][0xc4c] ;  /* 0x00031300ff042b82 */ /* 0x000ef00000000800 */
[----:B------:R-:W4:Y:S01]  /*10b0*/  @P2 LDC R7, c[0x0][0xc50] ;  /* 0x00031400ff072b82 */ /* 0x000f220000000800 */
[----:B0-----:R-:W-:-:S07]  /*10c0*/  IADD3 R5, -R8, 0x1, RZ ;  /* 0x0000000108057810 */ /* 0x001fce0007ffe1ff */
[----:B------:R-:W0:Y:S01]  /*10d0*/  @P1 LDC R11, c[0x0][0x44c] ;  /* 0x00011300ff0b1b82 */ /* 0x000e220000000800 */
[----:B-1----:R-:W-:-:S07]  /*10e0*/  SEL R72, R72, 0x1, P0 ;  /* 0x0000000148487807 */ /* 0x002fce0000000000 */
[----:B------:R-:W1:Y:S01]  /*10f0*/  @P1 LDC R6, c[0x0][0x450] ;  /* 0x00011400ff061b82 */ /* 0x000e620000000800 */
[----:B---3--:R-:W-:-:S07]  /*1100*/  @P2 IMAD.HI.U32 R0, R15, R4, RZ ;  /* 0x000000040f002227 */ /* 0x008fce00078e00ff */
[----:B------:R-:W3:Y:S01]  /*1110*/  LDC R9, c[0x0][0x2f0] ;  /* 0x0000bc00ff097b82 */ /* 0x000ee20000000800 */
[----:B----4-:R-:W-:Y:S02]  /*1120*/  @P2 SHF.R.U32.HI R161, RZ, R7, R0 ;  /* 0x00000007ffa12219 */ /* 0x010fe40000011600 */
[----:B--2---:R-:W-:-:S03]  /*1130*/  ISETP.GE.AND P2, PT, R13, 0x1, PT ;  /* 0x000000010d00780c */ /* 0x004fc60003f46270 */
[----:B------:R-:W-:Y:S02]  /*1140*/  IMAD.MOV R0, RZ, RZ, -R161 ;  /* 0x000000ffff007224 */ /* 0x000fe400078e0aa1 */
[----:B0-----:R-:W-:-:S04]  /*1150*/  @P1 IMAD.HI.U32 R3, R2, R11, RZ ;  /* 0x0000000b02031227 */ /* 0x001fc800078e00ff */
[----:B------:R-:W-:Y:S01]  /*1160*/  IMAD R163, R163, R0, R15 ;  /* 0x00000000a3a37224 */ /* 0x000fe200078e020f */
[----:B-1----:R-:W-:Y:S01]  /*1170*/  @P1 SHF.R.U32.HI R2, RZ, R6, R3 ;  /* 0x00000006ff021219 */ /* 0x002fe20000011603 */
[CC--:B---3--:R-:W-:Y:S02]  /*1180*/  IMAD R5, R72.reuse, R9.reuse, R5 ;  /* 0x0000000948057224 */ /* 0x0c8fe400078e0205 */
[----:B------:R-:W-:Y:S02]  /*1190*/  IMAD R16, R72, R9, RZ ;  /* 0x0000000948107224 */ /* 0x000fe400078e02ff */
[----:B------:R-:W-:-:S04]  /*11a0*/  IMAD.IADD R3, R5, 0x1, R2 ;  /* 0x0000000105037824 */ /* 0x000fc800078e0202 */
[----:B------:R-:W-:Y:S01]  /*11b0*/  IMAD.IADD R0, R3, 0x1, R12 ;  /* 0x0000000103007824 */ /* 0x000fe200078e020c */
[----:B------:R-:W-:Y:S06]  /*11c0*/  @!P2 BRA `(.L_x_1084) ;  /* 0x000000000040a947 */ /* 0x000fec0003800000 */
[C---:B------:R-:W-:Y:S01]  /*11d0*/  ISETP.GT.AND P0, PT, R3.reuse, RZ, PT ;  /* 0x000000ff0300720c */ /* 0x040fe20003f04270 */
[----:B------:R-:W-:-:S12]  /*11e0*/  VIADD R2, R3, 0xffffffff ;  /* 0xffffffff03027836 */ /* 0x000fd80000000000 */
[----:B------:R-:W-:Y:S05]  /*11f0*/  @P0 BRA `(.L_x_1085) ;  /* 0x00000000001c0947 */ /* 0x000fea0003800000 */
[----:B------:R-:W-:Y:S01]  /*1200*/  ISETP.NE.AND P0, PT, R13, 0x1, PT ;  /* 0x000000010d00780c */ /* 0x000fe20003f05270 */
[----:B------:R-:W-:-:S12]  /*1210*/  IMAD.MOV R3, RZ, RZ, -R3 ;  /* 0x000000ffff037224 */ /* 0x000fd800078e0a03 */
[----:B------:R-:W0:Y:S02]  /*1220*/  @P0 LDC.64 R4, c[0x0][0x9e8] ;  /* 0x00027a00ff040b82 */ /* 0x000e240000000a00 */
[----:B0-----:R-:W-:-:S05]  /*1230*/  @P0 IMAD.HI.U32 R2, R3, R4, RZ ;  /* 0x0000000403020227 */ /* 0x001fca00078e00ff */
[----:B------:R-:W-:-:S04]  /*1240*/  @P0 SHF.R.U32.HI R3, RZ, R5, R2 ;  /* 0x00000005ff030219 */ /* 0x000fc80000011602 */
[----:B------:R-:W-:Y:S01]  /*1250*/  LOP3.LUT R2, RZ, R3, RZ, 0x33, !PT ;  /* 0x00000003ff027212 */ /* 0x000fe200078e33ff */
[----:B------:R-:W-:Y:S06]  /*1260*/  BRA `(.L_x_1086) ;  /* 0x0000000000107947 */ /* 0x000fec0003800000 */
.L_x_1085:
[----:B------:R-:W-:-:S13]  /*1270*/  ISETP.NE.AND P0, PT, R13, 0x1, PT ;  /* 0x000000010d00780c */ /* 0x000fda0003f05270 */
[----:B------:R-:W0:Y:S02]  /*1280*/  @P0 LDC.64 R4, c[0x0][0x9e8] ;  /* 0x00027a00ff040b82 */ /* 0x000e240000000a00 */
[----:B0-----:R-:W-:-:S05]  /*1290*/  @P0 IMAD.HI.U32 R4, R2, R4, RZ ;  /* 0x0000000402040227 */ /* 0x001fca00078e00ff */
[----:B------:R-:W-:-:S07]  /*12a0*/  @P0 SHF.R.U32.HI R2, RZ, R5, R4 ;  /* 0x00000005ff020219 */ /* 0x000fce0000011604 */
.L_x_1086:
[----:B------:R-:W-:-:S05]  /*12b0*/  IMAD R3, R2, R13, R13 ;  /* 0x0000000d02037224 */ /* 0x000fca00078e020d */
[----:B------:R-:W-:-:S07]  /*12c0*/  VIMNMX R0, R0, R3, PT ;  /* 0x0000000300007248 */ /* 0x000fce0003fe0100 */
.L_x_1084:
[----:B------:R-:W0:Y:S01]  /*12d0*/  @P1 LDC R4, c[0x0][0x44c] ;  /* 0x00011300ff041b82 */ /* 0x000e220000000800 */
[----:B------:R-:W-:Y:S01]  /*12e0*/  VIADD R2, R0, 0x5f ;  /* 0x0000005f00027836 */ /* 0x000fe20000000000 */
[----:B------:R-:W-:Y:S01]  /*12f0*/  ULDC UR4, c[0x0][0x9dc] ;  /* 0x0002770000047ab9 */ /* 0x000fe20000000800 */
[----:B------:R-:W-:Y:S02]  /*1300*/  IMAD R0, R72, R9, 0x5f ;  /* 0x0000005f48007424 */ /* 0x000fe400078e0209 */
[----:B------:R-:W-:-:S03]  /*1310*/  IMAD.HI R2, R2, 0x2aaaaaab, RZ ;  /* 0x2aaaaaab02027827 */ /* 0x000fc600078e02ff */
[----:B------:R-:W1:Y:S01]  /*1320*/  @P1 LDC R11, c[0x0][0x450] ;  /* 0x00011400ff0b1b82 */ /* 0x000e620000000800 */
[----:B------:R-:W-:Y:S01]  /*1330*/  IMAD.HI R0, R0, 0x2aaaaaab, RZ ;  /* 0x2aaaaaab00007827 */ /* 0x000fe200078e02ff */
[----:B------:R-:W-:-:S03]  /*1340*/  SHF.R.U32.HI R5, RZ, 0x1f, R2 ;  /* 0x0000001fff057819 */ /* 0x000fc60000011602 */
[----:B------:R-:W-:Y:S01]  /*1350*/  IMAD.MOV.U32 R7, RZ, RZ, R17 ;  /* 0x000000ffff077224 */ /* 0x000fe200078e0011 */
[----:B------:R-:W-:Y:S01]  /*1360*/  SHF.R.U32.HI R3, RZ, 0x1f, R0 ;  /* 0x0000001fff037819 */ /* 0x000fe20000011600 */
[----:B------:R-:W-:Y:S01]  /*1370*/  IMAD R72, R72, R9, -R8 ;  /* 0x0000000948487224 */ /* 0x000fe200078e0a08 */
[----:B------:R-:W-:Y:S02]  /*1380*/  LEA.HI.SX32 R2, R2, R5, 0x1c ;  /* 0x0000000502027211 */ /* 0x000fe400078fe2ff */
[----:B------:R-:W-:-:S04]  /*1390*/  LEA.HI.SX32 R3, R0, R3, 0x1c ;  /* 0x0000000300037211 */ /* 0x000fc800078fe2ff */
[----:B------:R-:W-:Y:S01]  /*13a0*/  VIMNMX R73, R3, R2, PT ;  /* 0x0000000203497248 */ /* 0x000fe20003fe0100 */
[----:B0-----:R-:W-:-:S05]  /*13b0*/  @P1 IMAD.HI.U32 R4, R17, R4, RZ ;  /* 0x0000000411041227 */ /* 0x001fca00078e00ff */
[----:B-1----:R-:W-:-:S05]  /*13c0*/  @P1 SHF.R.U32.HI R7, RZ, R11, R4 ;  /* 0x0000000bff071219 */ /* 0x002fca0000011604 */
[----:B------:R-:W-:-:S04]  /*13d0*/  IMAD.IADD R0, R72, 0x1, R7 ;  /* 0x0000000148007824 */ /* 0x000fc800078e0207 */
[----:B------:R-:W-:Y:S01]  /*13e0*/  VIADD R2, R0, -UR4 ;  /* 0x8000000400027c36 */ /* 0x000fe20008000000 */
[----:B------:R-:W-:Y:S06]  /*13f0*/  @!P2 BRA `(.L_x_1087) ;  /* 0x00000000003ca947 */ /* 0x000fec0003800000 */
[----:B------:R-:W-:-:S13]  /*1400*/  ISETP.GT.AND P0, PT, R0, -0x1, PT ;  /* 0xffffffff0000780c */ /* 0x000fda0003f04270 */
[----:B------:R-:W-:Y:S05]  /*1410*/  @P0 BRA `(.L_x_1088) ;  /* 0x00000000001c0947 */ /* 0x000fea0003800000 */
[----:B------:R-:W-:Y:S02]  /*1420*/  ISETP.NE.AND P0, PT, R13, 0x1, PT ;  /* 0x000000010d00780c */ /* 0x000fe40003f05270 */
[----:B------:R-:W-:-:S11]  /*1430*/  LOP3.LUT R3, RZ, R0, RZ, 0x33, !PT ;  /* 0x00000000ff037212 */ /* 0x000fd600078e33ff */
[----:B------:R-:W0:Y:S02]  /*1440*/  @P0 LDC.64 R4, c[0x0][0x9e8] ;  /* 0x00027a00ff040b82 */ /* 0x000e240000000a00 */
[----:B0-----:R-:W-:-:S05]  /*1450*/  @P0 IMAD.HI.U32 R0, R3, R4, RZ ;  /* 0x0000000403000227 */ /* 0x001fca00078e00ff */
[----:B------:R-:W-:-:S04]  /*1460*/  @P0 SHF.R.U32.HI R3, RZ, R5, R0 ;  /* 0x00000005ff030219 */ /* 0x000fc80000011600 */
[----:B------:R-:W-:Y:S01]  /*1470*/  LOP3.LUT R0, RZ, R3, RZ, 0x33, !PT ;  /* 0x00000003ff007212 */ /* 0x000fe200078e33ff */
[----:B------:R-:W-:Y:S06]  /*1480*/  BRA `(.L_x_1089) ;  /* 0x0000000000107947 */ /* 0x000fec0003800000 */
.L_x_1088:
[----:B------:R-:W-:-:S13]  /*1490*/  ISETP.NE.AND P0, PT, R13, 0x1, PT ;  /* 0x000000010d00780c */ /* 0x000fda0003f05270 */
[----:B------:R-:W0:Y:S02]  /*14a0*/  @P0 LDC.64 R4, c[0x0][0x9e8] ;  /* 0x00027a00ff040b82 */ /* 0x000e240000000a00 */
[----:B0-----:R-:W-:-:S05]  /*14b0*/  @P0 IMAD.HI.U32 R4, R0, R4, RZ ;  /* 0x0000000400040227 */ /* 0x001fca00078e00ff */
[----:B------:R-:W-:-:S07]  /*14c0*/  @P0 SHF.R.U32.HI R0, RZ, R5, R4 ;  /* 0x00000005ff000219 */ /* 0x000fce0000011604 */
.L_x_1089:
[----:B------:R-:W-:-:S05]  /*14d0*/  IMAD R3, R0, R13, RZ ;  /* 0x0000000d00037224 */ /* 0x000fca00078e02ff */
[----:B------:R-:W-:-:S07]  /*14e0*/  VIMNMX R2, R2, R3, !PT ;  /* 0x0000000302027248 */ /* 0x000fce0007fe0100 */
.L_x_1087:
[----:B------:R-:W-:Y:S01]  /*14f0*/  IMAD.HI R2, R2, 0x2aaaaaab, RZ ;  /* 0x2aaaaaab02027827 */ /* 0x000fe200078e02ff */
[----:B------:R-:W-:Y:S02]  /*1500*/  PLOP3.LUT P0, PT, PT, PT, PT, 0x80, 0x0 ;  /* 0x000000000000781c */ /* 0x000fe40003f0f070 */
[----:B------:R-:W-:Y:S02]  /*1510*/  CS2R R88, SRZ ;  /* 0x0000000000587805 */ /* 0x000fe4000001ff00 */
[----:B------:R-:W-:Y:S02]  /*1520*/  CS2R R86, SRZ ;  /* 0x0000000000567805 */ /* 0x000fe4000001ff00 */
[----:B------:R-:W-:Y:S02]  /*1530*/  CS2R R84, SRZ ;  /* 0x0000000000547805 */ /* 0x000fe4000001ff00 */
[----:B------:R-:W-:Y:S02]  /*1540*/  SHF.R.U32.HI R3, RZ, 0x1f, R2 ;  /* 0x0000001fff037819 */ /* 0x000fe40000011602 */
[----:B------:R-:W-:-:S02]  /*1550*/  CS2R R82, SRZ ;  /* 0x0000000000527805 */ /* 0x000fc4000001ff00 */
[----:B------:R-:W-:Y:S01]  /*1560*/  CS2R R80, SRZ ;  /* 0x0000000000507805 */ /* 0x000fe2000001ff00 */
[----:B------:R-:W-:Y:S01]  /*1570*/  IMAD.MOV.U32 R50, RZ, RZ, RZ ;  /* 0x000000ffff327224 */ /* 0x000fe200078e00ff */
[----:B------:R-:W-:Y:S02]  /*1580*/  LEA.HI.SX32 R3, R2, R3, 0x1c ;  /* 0x0000000302037211 */ /* 0x000fe400078fe2ff */
[----:B------:R-:W-:Y:S02]  /*1590*/  CS2R R46, SRZ ;  /* 0x00000000002e7805 */ /* 0x000fe4000001ff00 */
[----:B------:R-:W-:Y:S02]  /*15a0*/  CS2R R76, SRZ ;  /* 0x00000000004c7805 */ /* 0x000fe4000001ff00 */
[----:B------:R-:W-:Y:S02]  /*15b0*/  CS2R R74, SRZ ;  /* 0x00000000004a7805 */ /* 0x000fe4000001ff00 */
[----:B------:R-:W-:-:S02]  /*15c0*/  VIMNMX R22, RZ, R3, !PT ;  /* 0x00000003ff167248 */ /* 0x000fc40007fe0100 */
[----:B------:R-:W-:Y:S02]  /*15d0*/  CS2R R44, SRZ ;  /* 0x00000000002c7805 */ /* 0x000fe4000001ff00 */
[----:B------:R-:W-:Y:S02]  /*15e0*/  CS2R R70, SRZ ;  /* 0x0000000000467805 */ /* 0x000fe4000001ff00 */
[----:B------:R-:W-:Y:S02]  /*15f0*/  CS2R R68, SRZ ;  /* 0x0000000000447805 */ /* 0x000fe4000001ff00 */
[----:B------:R-:W-:Y:S02]  /*1600*/  ISETP.GT.AND P1, PT, R73, R22, PT ;  /* 0x000000164900720c */ /* 0x000fe40003f24270 */
[----:B------:R-:W-:Y:S02]  /*1610*/  CS2R R66, SRZ ;  /* 0x0000000000427805 */ /* 0x000fe4000001ff00 */
[----:B------:R-:W-:-:S02]  /*1620*/  CS2R R64, SRZ ;  /* 0x0000000000407805 */ /* 0x000fc4000001ff00 */
[----:B------:R-:W-:Y:S02]  /*1630*/  CS2R R62, SRZ ;  /* 0x00000000003e7805 */ /* 0x000fe4000001ff00 */
[----:B------:R-:W-:Y:S02]  /*1640*/  CS2R R60, SRZ ;  /* 0x00000000003c7805 */ /* 0x000fe4000001ff00 */
[----:B------:R-:W-:Y:S02]  /*1650*/  CS2R R58, SRZ ;  /* 0x00000000003a7805 */ /* 0x000fe4000001ff00 */
[----:B------:R-:W-:Y:S01]  /*1660*/  CS2R R56, SRZ ;  /* 0x0000000000387805 */ /* 0x000fe2000001ff00 */
[----:B------:R-:W-:Y:S01]  /*1670*/  IMAD.MOV.U32 R55, RZ, RZ, RZ ;  /* 0x000000ffff377224 */ /* 0x000fe200078e00ff */
        /* <DEDUP_REMOVED lines=11> */
[----:B------:R-:W-:Y:S01]  /*1730*/  IMAD.MOV.U32 R108, RZ, RZ, RZ ;  /* 0x000000ffff6c7224 */ /* 0x000fe200078e00ff */
[----:B------:R-:W-:Y:S02]  /*1740*/  CS2R R6, SRZ ;  /* 0x0000000000067805 */ /* 0x000fe4000001ff00 */
[----:B------:R-:W-:Y:S01]  /*1750*/  CS2R R28, SRZ ;  /* 0x00000000001c7805 */ /* 0x000fe2000001ff00 */
[----:B------:R-:W-:Y:S02]  /*1760*/  IMAD.MOV.U32 R27, RZ, RZ, RZ ;  /* 0x000000ffff1b7224 */ /* 0x000fe400078e00ff */
[----:B------:R-:W-:-:S02]  /*1770*/  IMAD.MOV.U32 R110, RZ, RZ, RZ ;  /* 0x000000ffff6e7224 */ /* 0x000fc400078e00ff */
[----:B------:R-:W-:Y:S01]  /*1780*/  IMAD.MOV.U32 R3, RZ, RZ, RZ ;  /* 0x000000ffff037224 */ /* 0x000fe200078e00ff */
[----:B------:R-:W-:Y:S06]  /*1790*/  @!P1 BRA `(.L_x_1090) ;  /* 0x000000b400449947 */ /* 0x000fec0003800000 */
[----:B------:R-:W0:Y:S01]  /*17a0*/  SHFL.IDX PT, R0, R167, RZ, 0x1f ;  /* 0x00001fffa7007589 */ /* 0x000e2200000e0000 */
[----:B------:R-:W1:Y:S01]  /*17b0*/  S2UR UR6, SR_CgaCtaId ;  /* 0x00000000000679c3 */ /* 0x000e620000008800 */
[----:B------:R-:W-:Y:S01]  /*17c0*/  UMOV UR37, 0x400 ;  /* 0x0000040000257882 */ /* 0x000fe20000000000 */
        /* <DEDUP_REMOVED lines=28> */
.L_x_1091:
[----:B------:R-:W-:Y:S02]  /*1990*/  LEA.HI R0, R165, R165, RZ, 0x1 ;  /* 0x000000a5a5007211 */ /* 0x000fe400078f08ff */
[----:B------:R-:W-:Y:S02]  /*19a0*/  R2UR UR4, R170 ;  /* 0x00000000aa0472ca */ /* 0x000fe400000e0000 */
[----:B------:R-:W-:-:S05]  /*19b0*/  LOP3.LUT R0, R0, 0xfffffffe, RZ, 0xc0, !PT ;  /* 0xfffffffe00007812 */ /* 0x000fca00078ec0ff */
[----:B------:R-:W-:-:S05]  /*19c0*/  IMAD.IADD R0, R165, 0x1, -R0 ;  /* 0x00000001a5007824 */ /* 0x000fca00078e0a00 */
[----:B------:R-:W-:Y:S01]  /*19d0*/  SHF.L.U32 R0, R0, 0x1f, RZ ;  /* 0x0000001f00007819 */ /* 0x000fe200000006ff */
[----:B------:R-:W-:-:S03]  /*19e0*/  IMAD.U32 R2, RZ, RZ, UR4 ;  /* 0x00000004ff027e24 */ /* 0x000fc6000f8e00ff */
[----:B------:R-:W0:Y:S02]  /*19f0*/  SYNCS.PHASECHK.TRANS64.TRYWAIT P1, [UR37+0x2a800], R0 ;  /* 0x02a80000ff0075a7 */ /* 0x000e240008020165 */
[----:B------:R-:W-:Y:S01]  /*1a00*/  ISETP.NE.AND P0, PT, R2, 0x3, PT ;  /* 0x000000030200780c */ /* 0x000fe20003f05270 */
[----:B0-----:R-:W-:-:S12]  /*1a10*/  @!P1 BRA `(.L_x_1092) ;  /* 0x0000011c00ac9947 */ /* 0x001fd80003800000 */
.L_x_1288:
[----:B------:R-:W-:Y:S05]  /*1a20*/  @!P0 BRA `(.L_x_1093) ;  /* 0x0000000000048947 */ /* 0x000fea0003800000 */
[----:B------:R-:W-:Y:S01]  /*1a30*/  BPT.TRAP 0x1 ;  /* 0x000000040000795c */ /* 0x000fe20000300000 */
.L_x_1093:
[----:B------:R-:W-:Y:S02]  /*1a40*/  IMAD.U32 R7, RZ, RZ, UR36 ;  /* 0x00000024ff077e24 */ /* 0x000fe4000f8e00ff */
[----:B0-----:R-:W-:-:S03]  /*1a50*/  IMAD.U32 R0, RZ, RZ, UR38 ;  /* 0x00000026ff007e24 */ /* 0x001fc6000f8e00ff */
[----:B------:R-:W-:Y:S02]  /*1a60*/  LEA R7, R7, UR37, 0x3 ;  /* 0x0000002507077c11 */ /* 0x000fe4000f8e18ff */
[----:B------:R-:W-:-:S04]  /*1a70*/  SHF.L.U32 R0, R0, 0x1f, RZ ;  /* 0x0000001f00007819 */ /* 0x000fc800000006ff */
[----:B------:R0:W1:Y:S01]  /*1a80*/  SYNCS.PHASECHK.TRANS64.TRYWAIT P1, [R7+URZ+0x2a830], R0 ;  /* 0x02a83000070075a7 */ /* 0x000062000802017f */
[----:B------:R-:W-:Y:S05]  /*1a90*/  @!P0 BRA `(.L_x_1094) ;  /* 0x0000000000048947 */ /* 0x000fea0003800000 */
[----:B------:R-:W-:Y:S01]  /*1aa0*/  BPT.TRAP 0x1 ;  /* 0x000000040000795c */ /* 0x000fe20000300000 */
.L_x_1094:
[----:B------:R-:W2:Y:S01]  /*1ab0*/  LDL.LU R2, [R1+0xc] ;  /* 0x00000c0001027983 */ /* 0x000ea20000300800 */
[----:B------:R-:W3:Y:S02]  /*1ac0*/  S2R R3, SR_TID.X ;  /* 0x0000000000037919 */ /* 0x000ee40000002100 */
[----:B---3--:R-:W-:Y:S02]  /*1ad0*/  LOP3.LUT P2, RZ, R3, 0x7f, RZ, 0xc0, !PT ;  /* 0x0000007f03ff7812 */ /* 0x008fe4000784c0ff */
[----:B--2---:R-:W-:-:S11]  /*1ae0*/  LOP3.LUT R2, R2, 0xffefffff, RZ, 0xc0, !PT ;  /* 0xffefffff02027812 */ /* 0x004fd600078ec0ff */
[----:B------:R-:W-:-:S05]  /*1af0*/  @P2 LOP3.LUT R2, R2, 0x100000, RZ, 0xfc, !PT ;  /* 0x0010000002022812 */ /* 0x000fca00078efcff */
[----:B------:R2:W-:Y:S01]  /*1b00*/  STL [R1+0xc], R2 ;  /* 0x00000c0201007387 */ /* 0x0005e20000100800 */
[----:B-1----:R-:W-:Y:S05]  /*1b10*/  @P1 BRA `(.L_x_1095) ;  /* 0x0000000000081947 */ /* 0x002fea0003800000 */
[----:B------:R-:W1:Y:S02]  /*1b20*/  SYNCS.PHASECHK.TRANS64.TRYWAIT P1, [R7+URZ+0x2a830], R0 ;  /* 0x02a83000070075a7 */ /* 0x000e64000802017f */
[----:B-1----:R-:W-:Y:S05]  /*1b30*/  @!P1 BRA `(.L_x_1096) ;  /* 0x0000011c007c9947 */ /* 0x002fea0003800000 */
.L_x_1095:
[----:B------:R-:W-:Y:S05]  /*1b40*/  WARPSYNC.ALL ;  /* 0x0000000000007948 */ /* 0x000fea0003800000 */
[----:B------:R-:W-:Y:S01]  /*1b50*/  UIADD3 UR4, UR37, 0x18400, URZ ;  /* 0x0001840025047890 */ /* 0x000fe2000fffe03f */
[----:B------:R-:W-:Y:S01]  /*1b60*/  WARPGROUP.ARRIVE ;  /* 0x00000000000079c5 */ /* 0x000fe20000000000 */
[----:B------:R-:W-:Y:S01]  /*1b70*/  UMOV UR9, 0x40000040 ;  /* 0x4000004000097882 */ /* 0x000fe20000000000 */
[----:B------:R-:W-:Y:S01]  /*1b80*/  UMOV UR11, 0x40000040 ;  /* 0x40000040000b7882 */ /* 0x000fe20000000000 */
[----:B------:R-:W-:Y:S01]  /*1b90*/  USHF.R.U32.HI UR4, URZ, 0x4, UR4 ;  /* 0x000000043f047899 */ /* 0x000fe20008011604 */
[----:B------:R-:W-:Y:S01]  /*1ba0*/  IMAD.U32 R5, RZ, RZ, UR9 ;  /* 0x00000009ff057e24 */ /* 0x000fe2000f8e00ff */
[----:B------:R-:W-:Y:S01]  /*1bb0*/  UMOV UR13, 0x40000040 ;  /* 0x40000040000d7882 */ /* 0x000fe20000000000 */
[----:B------:R-:W-:Y:S01]  /*1bc0*/  UMOV UR15, 0x40000040 ;  /* 0x40000040000f7882 */ /* 0x000fe20000000000 */
[----:B------:R-:W-:Y:S01]  /*1bd0*/  ULOP3.LUT UR4, UR4, 0x3fff, URZ, 0xc0, !UPT ;  /* 0x00003fff04047892 */ /* 0x000fe2000f8ec03f */
[----:B------:R-:W3:Y:S01]  /*1be0*/  LDC R174, c[0x0][0x448] ;  /* 0x00011200ffae7b82 */ /* 0x000ee20000000800 */
[----:B------:R-:W-:Y:S01]  /*1bf0*/  UMOV UR17, 0x40000040 ;  /* 0x4000004000117882 */ /* 0x000fe20000000000 */
[----:B------:R-:W-:Y:S01]  /*1c00*/  UMOV UR19, 0x40000040 ;  /* 0x4000004000137882 */ /* 0x000fe20000000000 */
[----:B------:R-:W-:Y:S01]  /*1c10*/  ULOP3.LUT UR39, UR4, 0x10000, URZ, 0xfc, !UPT ;  /* 0x0001000004277892 */ /* 0x000fe2000f8efc3f */
[----:B------:R-:W4:Y:S01]  /*1c20*/  S2R R8, SR_TID.X ;  /* 0x0000000000087919 */ /* 0x000f220000002100 */
[----:B------:R-:W-:Y:S01]  /*1c30*/  ULOP3.LUT UR4, UR40, 0x10000, URZ, 0xfc, !UPT ;  /* 0x0001000028047892 */ /* 0x000fe2000f8efc3f */
[----:B01----:R-:W-:Y:S01]  /*1c40*/  IMAD.IADD R0, R19, 0x1, R17 ;  /* 0x0000000113007824 */ /* 0x003fe200078e0211 */
[----:B------:R-:W-:Y:S01]  /*1c50*/  UIMAD UR5, UR36, 0x900, UR39 ;  /* 0x00000900240578a4 */ /* 0x000fe2000f8e0227 */
[----:B------:R-:W0:Y:S01]  /*1c60*/  LDC.64 R14, c[0x0][0x9e0] ;  /* 0x00027800ff0e7b82 */ /* 0x000e220000000a00 */
[----:B------:R-:W-:Y:S01]  /*1c70*/  UIADD3 UR12, UR4, 0x4, URZ ;  /* 0x00000004040c7890 */ /* 0x000fe2000fffe03f */
[----:B--2---:R-:W-:Y:S01]  /*1c80*/  IMAD.MOV.U32 R2, RZ, RZ, R0 ;  /* 0x000000ffff027224 */ /* 0x004fe200078e0000 */
[----:B------:R-:W-:Y:S01]  /*1c90*/  UIADD3 UR14, UR5, 0x4, URZ ;  /* 0x00000004050e7890 */ /* 0x000fe2000fffe03f */
[----:B------:R-:W-:-:S02]  /*1ca0*/  UMOV UR8, UR4 ;  /* 0x0000000400087c82 */ /* 0x000fc40008000000 */
[----:B------:R-:W-:Y:S01]  /*1cb0*/  UMOV UR10, UR5 ;  /* 0x00000005000a7c82 */ /* 0x000fe20008000000 */
[----:B------:R-:W-:Y:S01]  /*1cc0*/  IMAD.U32 R4, RZ, RZ, UR8 ;  /* 0x00000008ff047e24 */ /* 0x000fe2000f8e00ff */
[----:B------:R-:W-:Y:S01]  /*1cd0*/  HGMMA.64x96x16.F32.BF16 R24, gdesc[UR8], RZ, !UPT, gsb0 ;  /* 0x01600000081879f0 */ /* 0x000fe2000c0018ff */
[----:B------:R-:W-:Y:S01]  /*1ce0*/  UIADD3 UR8, UR4, 0x2, URZ ;  /* 0x0000000204087890 */ /* 0x000fe2000fffe03f */
[----:B------:R-:W1:Y:S01]  /*1cf0*/  LDC R11, c[0x0][0x288] ;  /* 0x0000a200ff0b7b82 */ /* 0x000e620000000800 */
[----:B------:R-:W-:Y:S01]  /*1d00*/  UIADD3 UR10, UR5, 0x2, URZ ;  /* 0x00000002050a7890 */ /* 0x000fe2000fffe03f */
[----:B------:R-:W-:Y:S01]  /*1d10*/  UMOV UR9, 0x40000040 ;  /* 0x4000004000097882 */ /* 0x000fe20000000000 */
[----:B------:R-:W-:Y:S01]  /*1d20*/  UMOV UR11, 0x40000040 ;  /* 0x40000040000b7882 */ /* 0x000fe20000000000 */
[----:B------:R-:W-:Y:S01]  /*1d30*/  UIADD3 UR16, UR4, 0x6, URZ ;  /* 0x0000000604107890 */ /* 0x000fe2000fffe03f */
[----:B---3--:R-:W-:Y:S01]  /*1d40*/  ISETP.NE.AND P2, PT, R174, 0x1, PT ;  /* 0x00000001ae00780c */ /* 0x008fe20003f45270 */
[----:B------:R-:W-:-:S02]  /*1d50*/  UIADD3 UR18, UR5, 0x6, URZ ;  /* 0x0000000605127890 */ /* 0x000fc4000fffe03f */
[----:B------:R-:W-:Y:S02]  /*1d60*/  UIADD3 UR20, UR4, 0x400, URZ ;  /* 0x0000040004147890 */ /* 0x000fe4000fffe03f */
[----:B------:R-:W-:Y:S01]  /*1d70*/  UIADD3 UR22, UR5, 0x300, URZ ;  /* 0x0000030005167890 */ /* 0x000fe2000fffe03f */
[----:B------:R-:W-:Y:S01]  /*1d80*/  UMOV UR21, 0x40000040 ;  /* 0x4000004000157882 */ /* 0x000fe20000000000 */
[----:B------:R-:W-:Y:S01]  /*1d90*/  UMOV UR23, 0x40000040 ;  /* 0x4000004000177882 */ /* 0x000fe20000000000 */
[----:B------:R-:W-:Y:S02]  /*1da0*/  UIADD3 UR24, UR4, 0x402, URZ ;  /* 0x0000040204187890 */ /* 0x000fe4000fffe03f */
[----:B------:R-:W-:Y:S01]  /*1db0*/  UIADD3 UR26, UR5, 0x302, URZ ;  /* 0x00000302051a7890 */ /* 0x000fe2000fffe03f */
[----:B----4-:R-:W-:Y:S01]  /*1dc0*/  LOP3.LUT P1, RZ, R8, 0x7f, RZ, 0xc0, !PT ;  /* 0x0000007f08ff7812 */ /* 0x010fe2000782c0ff */
[----:B------:R-:W-:Y:S01]  /*1dd0*/  UMOV UR25, 0x40000040 ;  /* 0x4000004000197882 */ /* 0x000fe20000000000 */
[----:B------:R-:W-:Y:S01]  /*1de0*/  UMOV UR27, 0x40000040 ;  /* 0x40000040001b7882 */ /* 0x000fe20000000000 */
[----:B------:R-:W-:Y:S01]  /*1df0*/  UIADD3 UR28, UR4, 0x404, URZ ;  /* 0x00000404041c7890 */ /* 0x000fe2000fffe03f */
[----:B------:R-:W2:Y:S01]  /*1e00*/  @P2 LDC R3, c[0x0][0x44c] ;  /* 0x00011300ff032b82 */ /* 0x000ea20000000800 */
[----:B------:R-:W-:Y:S01]  /*1e10*/  UIADD3 UR30, UR5, 0x304, URZ ;  /* 0x00000304051e7890 */ /* 0x000fe2000fffe03f */
[----:B------:R-:W-:Y:S01]  /*1e20*/  UMOV UR29, 0x40000040 ;  /* 0x40000040001d7882 */ /* 0x000fe20000000000 */
[----:B------:R-:W-:Y:S01]  /*1e30*/  UMOV UR31, 0x40000040 ;  /* 0x40000040001f7882 */ /* 0x000fe20000000000 */
[----:B------:R-:W-:-:S02]  /*1e40*/  UIADD3 UR32, UR4, 0x406, URZ ;  /* 0x0000040604207890 */ /* 0x000fc4000fffe03f */
[----:B------:R-:W-:Y:S02]  /*1e50*/  UIADD3 UR34, UR5, 0x306, URZ ;  /* 0x0000030605227890 */ /* 0x000fe4000fffe03f */
[----:B------:R-:W3:Y:S01]  /*1e60*/  @P2 LDC R6, c[0x0][0x450] ;  /* 0x00011400ff062b82 */ /* 0x000ee20000000800 */
        /* <DEDUP_REMOVED lines=10> */
[----:B------:R-:W-:Y:S01]  /*1f10*/  UIADD3 UR48, UR4, 0x804, URZ ;  /* 0x0000080404307890 */ /* 0x000fe2000fffe03f */
[----:B--2---:R-:W-:Y:S01]  /*1f20*/  @P2 IMAD.HI.U32 R3, R0, R3, RZ ;  /* 0x0000000300032227 */ /* 0x004fe200078e00ff */
[----:B------:R-:W-:Y:S01]  /*1f30*/  UIADD3 UR50, UR5, 0x604, URZ ;  /* 0x0000060405327890 */ /* 0x000fe2000fffe03f */
[----:B------:R-:W-:Y:S01]  /*1f40*/  UMOV UR49, 0x40000040 ;  /* 0x4000004000317882 */ /* 0x000fe20000000000 */
[----:B------:R-:W-:Y:S01]  /*1f50*/  UMOV UR51, 0x40000040 ;  /* 0x4000004000337882 */ /* 0x000fe20000000000 */
[----:B------:R-:W-:Y:S01]  /*1f60*/  UIADD3 UR56, UR4, 0x806, URZ ;  /* 0x0000080604387890 */ /* 0x000fe2000fffe03f */
[----:B------:R-:W-:Y:S01]  /*1f70*/  @!P1 VIADD R0, R7, 0x2a840 ;  /* 0x0002a84007009836 */ /* 0x000fe20000000000 */
[----:B------:R-:W-:Y:S01]  /*1f80*/  UIADD3 UR58, UR5, 0x606, URZ ;  /* 0x00000606053a7890 */ /* 0x000fe2000fffe03f */
[----:B---3--:R-:W-:Y:S01]  /*1f90*/  @P2 SHF.R.U32.HI R2, RZ, R6, R3 ;  /* 0x00000006ff022219 */ /* 0x008fe20000011603 */
[----:B------:R-:W-:Y:S01]  /*1fa0*/  UMOV UR57, 0x40000040 ;  /* 0x4000004000397882 */ /* 0x000fe20000000000 */
[----:B------:R-:W-:Y:S01]  /*1fb0*/  UMOV UR59, 0x40000040 ;  /* 0x40000040003b7882 */ /* 0x000fe20000000000 */
[----:B------:R-:W-:Y:S01]  /*1fc0*/  IMAD.MOV.U32 R6, RZ, RZ, -0x60 ;  /* 0xffffffa0ff067424 */ /* 0x000fe200078e00ff */
[----:B------:R-:W-:Y:S01]  /*1fd0*/  @!P1 PRMT R0, RZ, 0x654, R0 ;  /* 0x00000654ff009816 */ /* 0x000fe20000000000 */
[----:B------:R-:W2:Y:S02]  /*1fe0*/  SHFL.IDX PT, R77, R2, RZ, 0x1c1f ;  /* 0x001c1fff024d7589 */ /* 0x000ea400000e0000 */
[----:B------:R-:W-:-:S04]  /*1ff0*/  IMAD R7, R73, R6, 0x61 ;  /* 0x0000006149077424 */ /* 0x000fc800078e0206 */
[----:B------:R-:W-:-:S04]  /*2000*/  IMAD R6, R18, -0x2, R7 ;  /* 0xfffffffe12067824 */ /* 0x000fc800078e0207 */
[C---:B------:R-:W-:Y:S01]  /*2010*/  VIADD R75, R6.reuse, 0xffffffff ;  /* 0xffffffff064b7836 */ /* 0x040fe20000000000 */
[----:B-1----:R-:W-:-:S05]  /*2020*/  IADD3 R9, R6, -R11, R16 ;  /* 0x8000000b06097210 */ /* 0x002fca0007ffe010 */
[----:B0-----:R-:W-:Y:S01]  /*2030*/  IMAD.IADD R20, R9, 0x1, R14 ;  /* 0x0000000109147824 */ /* 0x001fe200078e020e */
[----:B------:R-:W-:Y:S02]  /*2040*/  WARPGROUP.DEPBAR.LE gsb0, 0x0 ;  /* 0x00008000000079c5 */ /* 0x000fe40000010000 */
[----:B------:R-:W-:-:S06]  /*2050*/  WARPGROUP.ARRIVE ;  /* 0x00000000000079c5 */ /* 0x000fcc0000000000 */
[----:B------:R-:W-:Y:S03]  /*2060*/  HGMMA.64x96x16.F32.BF16 R24, gdesc[UR8], R24, gsb0 ;  /* 0x01600000081879f0 */ /* 0x000fe60008001818 */
        /* <DEDUP_REMOVED lines=29> */
[----:B------:R-:W-:Y:S01]  /*2240*/  HGMMA.64x96x16.F32.BF16 R24, gdesc[UR56], R24, gsb0 ;  /* 0x01600000381879f0 */ /* 0x000fe20008001818 */
[----:B------:R-:W-:Y:S02]  /*2250*/  ULDC UR59, c[0x0][0x9dc] ;  /* 0x00027700003b7ab9 */ /* 0x000fe40000000800 */
[----:B------:R-:W-:-:S06]  /*2260*/  ULOP3.LUT UR4, URZ, UR59, URZ, 0x33, !UPT ;  /* 0x0000003b3f047292 */ /* 0x000fcc000f8e333f */
[----:B------:R-:W-:Y:S02]  /*2270*/  VIADD R74, R9, UR4 ;  /* 0x00000004094a7c36 */ /* 0x000fe40008000000 */
[----:B------:R-:W-:Y:S01]  /*2280*/  VIADD R9, R7, 0xffffffff ;  /* 0xffffffff07097836 */ /* 0x000fe20000000000 */
[----:B------:R-:W-:Y:S02]  /*2290*/  WARPGROUP.DEPBAR.LE gsb0, 0x0 ;  /* 0x00008000000079c5 */ /* 0x000fe40000010000 */
[----:B------:R0:W-:Y:S01]  /*22a0*/  @!P1 SYNCS.ARRIVE.TRANS64.RED.A1T0 RZ, [R0+URZ], RZ ;  /* 0x000000ff00ff99a7 */ /* 0x0001e2000810043f */
[----:B------:R-:W-:-:S04]  /*22b0*/  ISETP.GE.AND P1, PT, R15, 0x1, PT ;  /* 0x000000010f00780c */ /* 0x000fc80003f26270 */
[----:B------:R-:W-:Y:S01]  /*22c0*/  P2R R21, PR, RZ, 0x2 ;  /* 0x00000002ff157803 */ /* 0x000fe20000000000 */
[----:B0-----:R-:W-:-:S04]  /*22d0*/  IMAD R0, R73, -0x60, R16 ;  /* 0xffffffa049007824 */ /* 0x001fc800078e0210 */
[----:B------:R-:W-:-:S04]  /*22e0*/  VIADD R3, R0, 0x60 ;  /* 0x0000006000037836 */ /* 0x000fc80000000000 */
[----:B------:R-:W-:Y:S02]  /*22f0*/  IMAD R13, R18, -0x2, R3 ;  /* 0xfffffffe120d7824 */ /* 0x000fe400078e0203 */
[----:B--2---:R-:W-:-:S03]  /*2300*/  IMAD.IADD R3, R74, 0x1, R77 ;  /* 0x000000014a037824 */ /* 0x004fc600078e024d */
[----:B------:R-:W-:Y:S01]  /*2310*/  VIADDMNMX R0, R77, R20, R13, PT ;  /* 0x000000144d007246 */ /* 0x000fe2000380010d */
[----:B------:R-:W-:Y:S06]  /*2320*/  @!P1 BRA `(.L_x_1097) ;  /* 0x00000000004c9947 */ /* 0x000fec0003800000 */
[----:B------:R-:W-:Y:S01]  /*2330*/  IADD3 R6, R16, -R11, R77 ;  /* 0x8000000b10067210 */ /* 0x000fe20007ffe04d */
[----:B------:R-:W-:Y:S03]  /*2340*/  BSSY B0, `(.L_x_1098) ;  /* 0x000000e000007945 */ /* 0x000fe60003800000 */
        /* <DEDUP_REMOVED lines=9> */
.L_x_1099:
[----:B------:R-:W-:-:S13]  /*23e0*/  ISETP.NE.AND P1, PT, R15, 0x1, PT ;  /* 0x000000010f00780c */ /* 0x000fda0003f25270 */
[----:B------:R-:W0:Y:S02]  /*23f0*/  @P1 LDC.64 R76, c[0x0][0x9e8] ;  /* 0x00027a00ff4c1b82 */ /* 0x000e240000000a00 */
[----:B0-----:R-:W-:-:S05]  /*2400*/  @P1 IMAD.HI.U32 R8, R6, R76, RZ ;  /* 0x0000004c06081227 */ /* 0x001fca00078e00ff */
[----:B------:R-:W-:-:S07]  /*2410*/  @P1 SHF.R.U32.HI R6, RZ, R77, R8 ;  /* 0x0000004dff061219 */ /* 0x000fce0000011608 */
.L_x_1100:
[----:B------:R-:W-:Y:S05]  /*2420*/  BSYNC B0 ;  /* 0x0000000000007941 */ /* 0x000fea0003800000 */
.L_x_1098:
[----:B------:R-:W-:-:S05]  /*2430*/  IMAD R6, R6, R15, R75 ;  /* 0x0000000f06067224 */ /* 0x000fca00078e024b */
[----:B------:R-:W-:Y:S02]  /*2440*/  VIMNMX R3, R3, R6, !PT ;  /* 0x0000000603037248 */ /* 0x000fe40007fe0100 */
[----:B------:R-:W-:-:S07]  /*2450*/  VIADDMNMX R0, R6, R15, R0, PT ;  /* 0x0000000f06007246 */ /* 0x000fce0003800100 */
.L_x_1097:
[C---:B------:R-:W-:Y:S02]  /*2460*/  ISETP.GE.AND P1, PT, R9.reuse, 0x2, PT ;  /* 0x000000020900780c */ /* 0x040fe40003f26270 */
[----:B------:R-:W-:Y:S02]  /*2470*/  ISETP.GE.AND P5, PT, R9, 0x9, PT ;  /* 0x000000090900780c */ /* 0x000fe40003fa6270 */
[----:B------:R-:W-:Y:S02]  /*2480*/  ISETP.GT.AND P2, PT, R3, 0x1, !P1 ;  /* 0x000000010300780c */ /* 0x000fe40004f44270 */
[C---:B------:R-:W-:Y:S02]  /*2490*/  ISETP.GE.AND P3, PT, R9.reuse, 0xa, PT ;  /* 0x0000000a0900780c */ /* 0x040fe40003f66270 */
[----:B------:R-:W-:Y:S02]  /*24a0*/  ISETP.LT.OR P2, PT, R0, 0x2, P2 ;  /* 0x000000020000780c */ /* 0x000fe40001741670 */
[----:B------:R-:W-:-:S02]  /*24b0*/  ISETP.GE.AND P6, PT, R9, 0x52, PT ;  /* 0x000000520900780c */ /* 0x000fc40003fc6270 */
[----:B------:R-:W-:Y:S02]  /*24c0*/  FSEL R77, R25, -INF , !P2 ;  /* 0xff800000194d7808 */ /* 0x000fe40005000000 */
[----:B------:R-:W-:Y:S02]  /*24d0*/  ISETP.GT.AND P2, PT, R3, 0x8, !P5 ;  /* 0x000000080300780c */ /* 0x000fe40006f44270 */
[----:B------:R-:W-:Y:S02]  /*24e0*/  P2R R25, PR, RZ, 0x8 ;  /* 0x00000008ff197803 */ /* 0x000fe40000000000 */
[----:B------:R-:W-:-:S04]  /*24f0*/  ISETP.LT.OR P2, PT, R0, 0x9, P2 ;  /* 0x000000090000780c */ /* 0x000fc80001741670 */
[----:B------:R-:W-:Y:S02]  /*2500*/  FSEL R79, R28, -INF , !P2 ;  /* 0xff8000001c4f7808 */ /* 0x000fe40005000000 */
[----:B------:R-:W-:Y:S02]  /*2510*/  ISETP.GT.AND P2, PT, R3, 0x9, !P3 ;  /* 0x000000090300780c */ /* 0x000fe40005f44270 */
[----:B------:R-:W-:Y:S02]  /*2520*/  ISETP.GE.AND P3, PT, R9, 0x11, PT ;  /* 0x000000110900780c */ /* 0x000fe40003f66270 */
[----:B------:R-:W-:Y:S02]  /*2530*/  ISETP.LT.OR P2, PT, R0, 0xa, P2 ;  /* 0x0000000a0000780c */ /* 0x000fe40001741670 */
[----:B------:R-:W-:Y:S02]  /*2540*/  P2R R76, PR, RZ, 0x8 ;  /* 0x00000008ff4c7803 */ /* 0x000fe40000000000 */
[----:B------:R-:W-:-:S02]  /*2550*/  FSEL R81, R29, -INF , !P2 ;  /* 0xff8000001d517808 */ /* 0x000fc40005000000 */
[----:B------:R-:W-:Y:S02]  /*2560*/  ISETP.GT.AND P2, PT, R3, 0x10, !P3 ;  /* 0x000000100300780c */ /* 0x000fe40005f44270 */
[----:B------:R-:W-:Y:S02]  /*2570*/  ISETP.GE.AND P3, PT, R9, 0x12, PT ;  /* 0x000000120900780c */ /* 0x000fe40003f66270 */
[----:B------:R-:W-:Y:S02]  /*2580*/  ISETP.LT.OR P2, PT, R0, 0x11, P2 ;  /* 0x000000110000780c */ /* 0x000fe40001741670 */
[----:B------:R-:W-:Y:S02]  /*2590*/  P2R R78, PR, RZ, 0x8 ;  /* 0x00000008ff4e7803 */ /* 0x000fe40000000000 */
[----:B------:R-:W-:Y:S02]  /*25a0*/  FSEL R83, R32, -INF , !P2 ;  /* 0xff80000020537808 */ /* 0x000fe40005000000 */
[----:B------:R-:W-:-:S02]  /*25b0*/  ISETP.GT.AND P2, PT, R3, 0x11, !P3 ;  /* 0x000000110300780c */ /* 0x000fc40005f44270 */
[----:B------:R-:W-:Y:S02]  /*25c0*/  ISETP.GE.AND P3, PT, R9, 0x19, PT ;  /* 0x000000190900780c */ /* 0x000fe40003f66270 */
[----:B------:R-:W-:Y:S02]  /*25d0*/  ISETP.LT.OR P2, PT, R0, 0x12, P2 ;  /* 0x000000120000780c */ /* 0x000fe40001741670 */
[----:B------:R-:W-:Y:S02]  /*25e0*/  P2R R80, PR, RZ, 0x8 ;  /* 0x00000008ff507803 */ /* 0x000fe40000000000 */
[----:B------:R-:W-:Y:S02]  /*25f0*/  FSEL R85, R33, -INF , !P2 ;  /* 0xff80000021557808 */ /* 0x000fe40005000000 */
[----:B------:R-:W-:Y:S02]  /*2600*/  ISETP.GT.AND P2, PT, R3, 0x18, !P3 ;  /* 0x000000180300780c */ /* 0x000fe40005f44270 */
[----:B------:R-:W-:-:S02]  /*2610*/  ISETP.GE.AND P3, PT, R9, 0x1a, PT ;  /* 0x0000001a0900780c */ /* 0x000fc40003f66270 */
[----:B------:R-:W-:Y:S02]  /*2620*/  ISETP.LT.OR P2, PT, R0, 0x19, P2 ;  /* 0x000000190000780c */ /* 0x000fe40001741670 */
[----:B------:R-:W-:Y:S02]  /*2630*/  P2R R28, PR, RZ, 0x8 ;  /* 0x00000008ff1c7803 */ /* 0x000fe40000000000 */
[----:B------:R-:W-:Y:S02]  /*2640*/  FSEL R87, R36, -INF , !P2 ;  /* 0xff80000024577808 */ /* 0x000fe40005000000 */
[----:B------:R-:W-:Y:S02]  /*2650*/  ISETP.GT.AND P2, PT, R3, 0x19, !P3 ;  /* 0x000000190300780c */ /* 0x000fe40005f44270 */
[----:B------:R-:W-:Y:S02]  /*2660*/  ISETP.GE.AND P3, PT, R9, 0x21, PT ;  /* 0x000000210900780c */ /* 0x000fe40003f66270 */
[----:B------:R-:W-:-:S02]  /*2670*/  ISETP.LT.OR P2, PT, R0, 0x1a, P2 ;  /* 0x0000001a0000780c */ /* 0x000fc40001741670 */
[----:B------:R-:W-:Y:S02]  /*2680*/  P2R R36, PR, RZ, 0x8 ;  /* 0x00000008ff247803 */ /* 0x000fe40000000000 */
[----:B------:R-:W-:Y:S02]  /*2690*/  FSEL R89, R37, -INF , !P2 ;  /* 0xff80000025597808 */ /* 0x000fe40005000000 */
[----:B------:R-:W-:Y:S02]  /*26a0*/  ISETP.GT.AND P2, PT, R3, 0x20, !P3 ;  /* 0x000000200300780c */ /* 0x000fe40005f44270 */
[----:B------:R-:W-:Y:S02]  /*26b0*/  ISETP.GE.AND P3, PT, R9, 0x22, PT ;  /* 0x000000220900780c */ /* 0x000fe40003f66270 */
[----:B------:R-:W-:Y:S02]  /*26c0*/  ISETP.LT.OR P2, PT, R0, 0x21, P2 ;  /* 0x000000210000780c */ /* 0x000fe40001741670 */
[----:B------:R-:W-:-:S02]  /*26d0*/  P2R R37, PR, RZ, 0x8 ;  /* 0x00000008ff257803 */ /* 0x000fc40000000000 */
        /* <DEDUP_REMOVED lines=8> */
[----:B------:R-:W-:-:S04]  /*2760*/  ISETP.LT.OR P2, PT, R0, 0x29, P2 ;  /* 0x000000290000780c */ /* 0x000fc80001741670 */
[----:B------:R-:W-:Y:S02]  /*2770*/  FSEL R93, R44, -INF , !P2 ;  /* 0xff8000002c5d7808 */ /* 0x000fe40005000000 */
[----:B------:R-:W-:Y:S02]  /*2780*/  ISETP.GT.AND P2, PT, R3, 0x29, !P3 ;  /* 0x000000290300780c */ /* 0x000fe40005f44270 */
[----:B------:R-:W-:Y:S02]  /*2790*/  P2R R44, PR, RZ, 0x8 ;  /* 0x00000008ff2c7803 */ /* 0x000fe40000000000 */
[----:B------:R-:W-:Y:S02]  /*27a0*/  ISETP.LT.OR P2, PT, R0, 0x2a, P2 ;  /* 0x0000002a0000780c */ /* 0x000fe40001741670 */
[----:B------:R-:W-:Y:S02]  /*27b0*/  ISETP.GE.AND P3, PT, R9, 0x31, PT ;  /* 0x000000310900780c */ /* 0x000fe40003f66270 */
[----:B------:R-:W-:-:S02]  /*27c0*/  FSEL R45, R45, -INF , !P2 ;  /* 0xff8000002d2d7808 */ /* 0x000fc40005000000 */
[----:B------:R-:W-:Y:S02]  /*27d0*/  ISETP.GT.AND P2, PT, R3, 0x30, !P3 ;  /* 0x000000300300780c */ /* 0x000fe40005f44270 */
[----:B------:R-:W-:Y:S02]  /*27e0*/  P2R R84, PR, RZ, 0x8 ;  /* 0x00000008ff547803 */ /* 0x000fe40000000000 */
[----:B------:R-:W-:Y:S02]  /*27f0*/  ISETP.LT.OR P2, PT, R0, 0x31, P2 ;  /* 0x000000310000780c */ /* 0x000fe40001741670 */
[----:B------:R-:W-:Y:S02]  /*2800*/  ISETP.GE.AND P3, PT, R9, 0x32, PT ;  /* 0x000000320900780c */ /* 0x000fe40003f66270 */
[----:B------:R-:W-:Y:S02]  /*2810*/  FSEL R95, R48, -INF , !P2 ;  /* 0xff800000305f7808 */ /* 0x000fe40005000000 */
[----:B------:R-:W-:-:S02]  /*2820*/  ISETP.GT.AND P2, PT, R3, 0x31, !P3 ;  /* 0x000000310300780c */ /* 0x000fc40005f44270 */
[----:B------:R-:W-:Y:S02]  /*2830*/  P2R R48, PR, RZ, 0x8 ;  /* 0x00000008ff307803 */ /* 0x000fe40000000000 */
[----:B------:R-:W-:Y:S02]  /*2840*/  ISETP.LT.OR P2, PT, R0, 0x32, P2 ;  /* 0x000000320000780c */ /* 0x000fe40001741670 */
[----:B------:R-:W-:Y:S02]  /*2850*/  ISETP.GE.AND P3, PT, R9, 0x39, PT ;  /* 0x000000390900780c */ /* 0x000fe40003f66270 */
[----:B------:R-:W-:Y:S02]  /*2860*/  FSEL R49, R49, -INF , !P2 ;  /* 0xff80000031317808 */ /* 0x000fe40005000000 */
[----:B------:R-:W-:Y:S02]  /*2870*/  ISETP.GT.AND P2, PT, R3, 0x38, !P3 ;  /* 0x000000380300780c */ /* 0x000fe40005f44270 */
[----:B------:R-:W-:-:S02]  /*2880*/  P2R R86, PR, RZ, 0x8 ;  /* 0x00000008ff567803 */ /* 0x000fc40000000000 */
[----:B------:R-:W-:Y:S02]  /*2890*/  ISETP.LT.OR P2, PT, R0, 0x39, P2 ;  /* 0x000000390000780c */ /* 0x000fe40001741670 */
[----:B------:R-:W-:Y:S02]  /*28a0*/  ISETP.GE.AND P3, PT, R9, 0x3a, PT ;  /* 0x0000003a0900780c */ /* 0x000fe40003f66270 */
[----:B------:R-:W-:Y:S02]  /*28b0*/  FSEL R97, R52, -INF , !P2 ;  /* 0xff80000034617808 */ /* 0x000fe40005000000 */
[----:B------:R-:W-:Y:S02]  /*28c0*/  ISETP.GT.AND P2, PT, R3, 0x39, !P3 ;  /* 0x000000390300780c */ /* 0x000fe40005f44270 */
[----:B------:R-:W-:Y:S02]  /*28d0*/  P2R R52, PR, RZ, 0x8 ;  /* 0x00000008ff347803 */ /* 0x000fe40000000000 */
[----:B------:R-:W-:-:S02]  /*28e0*/  ISETP.LT.OR P2, PT, R0, 0x3a, P2 ;  /* 0x0000003a0000780c */ /* 0x000fc40001741670 */
[----:B------:R-:W-:Y:S02]  /*28f0*/  ISETP.GE.AND P3, PT, R9, 0x41, PT ;  /* 0x000000410900780c */ /* 0x000fe40003f66270 */
[----:B------:R-:W-:Y:S02]  /*2900*/  FSEL R53, R53, -INF , !P2 ;  /* 0xff80000035357808 */ /* 0x000fe40005000000 */
[----:B------:R-:W-:Y:S02]  /*2910*/  ISETP.GT.AND P2, PT, R3, 0x40, !P3 ;  /* 0x000000400300780c */ /* 0x000fe40005f44270 */
[----:B------:R-:W-:Y:S02]  /*2920*/  P2R R88, PR, RZ, 0x8 ;  /* 0x00000008ff587803 */ /* 0x000fe40000000000 */
[----:B------:R-:W-:Y:S02]  /*2930*/  ISETP.LT.OR P2, PT, R0, 0x41, P2 ;  /* 0x000000410000780c */ /* 0x000fe40001741670 */
[----:B------:R-:W-:-:S02]  /*2940*/  ISETP.GE.AND P3, PT, R9, 0x42, PT ;  /* 0x000000420900780c */ /* 0x000fc40003f66270 */
        /* <DEDUP_REMOVED lines=18> */
[----:B------:R-:W-:-:S04]  /*2a70*/  ISETP.LT.OR P2, PT, R0, 0x51, P2 ;  /* 0x000000510000780c */ /* 0x000fc80001741670 */
[----:B------:R-:W-:Y:S02]  /*2a80*/  FSEL R64, R64, -INF , !P2 ;  /* 0xff80000040407808 */ /* 0x000fe40005000000 */
[----:B------:R-:W-:-:S04]  /*2a90*/  ISETP.GT.AND P2, PT, R3, 0x51, !P6 ;  /* 0x000000510300780c */ /* 0x000fc80007744270 */
[----:B------:R-:W-:-:S04]  /*2aa0*/  ISETP.LT.OR P2, PT, R0, 0x52, P2 ;  /* 0x000000520000780c */ /* 0x000fc80001741670 */
[----:B------:R-:W-:Y:S02]  /*2ab0*/  FSEL R8, R65, -INF , !P2 ;  /* 0xff80000041087808 */ /* 0x000fe40005000000 */
[----:B------:R-:W-:-:S04]  /*2ac0*/  ISETP.GE.AND P2, PT, R9, 0x59, PT ;  /* 0x000000590900780c */ /* 0x000fc80003f46270 */
[----:B------:R-:W-:-:S04]  /*2ad0*/  ISETP.GT.AND P3, PT, R3, 0x58, !P2 ;  /* 0x000000580300780c */ /* 0x000fc80005764270 */
[----:B------:R-:W-:-:S04]  /*2ae0*/  ISETP.LT.OR P3, PT, R0, 0x59, P3 ;  /* 0x000000590000780c */ /* 0x000fc80001f61670 */
[----:B------:R-:W-:Y:S02]  /*2af0*/  FSEL R68, R68, -INF , !P3 ;  /* 0xff80000044447808 */ /* 0x000fe40005800000 */
[----:B------:R-:W-:-:S04]  /*2b00*/  ISETP.GE.AND P3, PT, R9, 0x1, PT ;  /* 0x000000010900780c */ /* 0x000fc80003f66270 */
[----:B------:R-:W-:-:S04]  /*2b10*/  ISETP.GT.AND P4, PT, R3, RZ, !P3 ;  /* 0x000000ff0300720c */ /* 0x000fc80005f84270 */
[----:B------:R-:W-:-:S04]  /*2b20*/  ISETP.LT.OR P4, PT, R0, 0x1, P4 ;  /* 0x000000010000780c */ /* 0x000fc80002781670 */
[----:B------:R-:W-:Y:S02]  /*2b30*/  FSEL R29, R24, -INF , !P4 ;  /* 0xff800000181d7808 */ /* 0x000fe40006000000 */
[----:B------:R-:W-:-:S04]  /*2b40*/  ISETP.GE.AND P4, PT, R9, 0x5a, PT ;  /* 0x0000005a0900780c */ /* 0x000fc80003f86270 */
[----:B------:R-:W-:Y:S02]  /*2b50*/  P2R R65, PR, RZ, 0x10 ;  /* 0x00000010ff417803 */ /* 0x000fe40000000000 */
[----:B------:R-:W-:Y:S02]  /*2b60*/  ISETP.GT.AND P4, PT, R3, 0x59, !P4 ;  /* 0x000000590300780c */ /* 0x000fe40006784270 */
[----:B------:R-:W0:Y:S02]  /*2b70*/  SHFL.IDX PT, R3, R2, 0x1, 0x1c1f ;  /* 0x003c1f0002037f89 */ /* 0x000e2400000e0000 */
[----:B------:R-:W-:-:S04]  /*2b80*/  ISETP.LT.OR P4, PT, R0, 0x5a, P4 ;  /* 0x0000005a0000780c */ /* 0x000fc80002781670 */
[----:B------:R-:W-:Y:S02]  /*2b90*/  FSEL R6, R69, -INF , !P4 ;  /* 0xff80000045067808 */ /* 0x000fe40006000000 */
[----:B------:R-:W-:Y:S02]  /*2ba0*/  ISETP.GE.AND P4, PT, R15, 0x1, PT ;  /* 0x000000010f00780c */ /* 0x000fe40003f86270 */
[----:B0-----:R-:W-:Y:S01]  /*2bb0*/  VIADDMNMX R24, R3, R20, R13, PT ;  /* 0x0000001403187246 */ /* 0x001fe2000380010d */
[----:B------:R-:W-:-:S10]  /*2bc0*/  IMAD.IADD R7, R74, 0x1, R3 ;  /* 0x000000014a077824 */ /* 0x000fd400078e0203 */
[----:B------:R-:W-:Y:S05]  /*2bd0*/  @!P4 BRA `(.L_x_1101) ;  /* 0x00000000004cc947 */ /* 0x000fea0003800000 */
        /* <DEDUP_REMOVED lines=11> */
.L_x_1103:
[----:B------:R-:W-:-:S13]  /*2c90*/  ISETP.NE.AND P4, PT, R15, 0x1, PT ;  /* 0x000000010f00780c */ /* 0x000fda0003f85270 */
[----:B------:R-:W0:Y:S02]  /*2ca0*/  @P4 LDC.64 R2, c[0x0][0x9e8] ;  /* 0x00027a00ff024b82 */ /* 0x000e240000000a00 */
[----:B0-----:R-:W-:-:S05]  /*2cb0*/  @P4 IMAD.HI.U32 R2, R0, R2, RZ ;  /* 0x0000000200024227 */ /* 0x001fca00078e00ff */
[----:B------:R-:W-:-:S07]  /*2cc0*/  @P4 SHF.R.U32.HI R0, RZ, R3, R2 ;  /* 0x00000003ff004219 */ /* 0x000fce0000011602 */
.L_x_1104:
[----:B------:R-:W-:Y:S05]  /*2cd0*/  BSYNC B0 ;  /* 0x0000000000007941 */ /* 0x000fea0003800000 */
.L_x_1102:
[----:B------:R-:W-:-:S05]  /*2ce0*/  IMAD R0, R0, R15, R75 ;  /* 0x0000000f00007224 */ /* 0x000fca00078e024b */
[----:B------:R-:W-:Y:S02]  /*2cf0*/  VIMNMX R7, R7, R0, !PT ;  /* 0x0000000007077248 */ /* 0x000fe40007fe0100 */
[----:B------:R-:W-:-:S07]  /*2d00*/  VIADDMNMX R24, R0, R15, R24, PT ;  /* 0x0000000f00187246 */ /* 0x000fce0003800118 */
.L_x_1101:
[C---:B------:R-:W-:Y:S01]  /*2d10*/  ISETP.GT.AND P1, PT, R7.reuse, 0x1, !P1 ;  /* 0x000000010700780c */ /* 0x040fe20004f24270 */
[----:B------:R-:W-:Y:S01]  /*2d20*/  ULDC UR4, c[0x0][0x988] ;  /* 0x0002620000047ab9 */ /* 0x000fe20000000800 */
[----:B------:R-:W-:Y:S01]  /*2d30*/  ISETP.GT.AND P5, PT, R7, 0x8, !P5 ;  /* 0x000000080700780c */ /* 0x000fe20006fa4270 */
[----:B------:R-:W-:Y:S01]  /*2d40*/  IMAD.U32 R9, RZ, RZ, UR4 ;  /* 0x00000004ff097e24 */ /* 0x000fe2000f8e00ff */
[C---:B------:R-:W-:Y:S02]  /*2d50*/  ISETP.LT.OR P1, PT, R24.reuse, 0x2, P1 ;  /* 0x000000021800780c */ /* 0x040fe40000f21670 */
[----:B------:R-:W-:Y:S02]  /*2d60*/  ISETP.LT.OR P5, PT, R24, 0x9, P5 ;  /* 0x000000091800780c */ /* 0x000fe40002fa1670 */
[----:B------:R-:W-:Y:S02]  /*2d70*/  FSEL R27, R27, -INF , !P1 ;  /* 0xff8000001b1b7808 */ /* 0x000fe40004800000 */
[----:B------:R-:W-:-:S02]  /*2d80*/  ISETP.NE.AND P1, PT, R25, RZ, PT ;  /* 0x000000ff1900720c */ /* 0x000fc40003f25270 */
[----:B------:R-:W-:Y:S02]  /*2d90*/  FSEL R30, R30, -INF , !P5 ;  /* 0xff8000001e1e7808 */ /* 0x000fe40006800000 */
[----:B------:R-:W-:Y:S02]  /*2da0*/  ISETP.GT.AND P1, PT, R7, 0x9, !P1 ;  /* 0x000000090700780c */ /* 0x000fe40004f24270 */
[----:B------:R-:W-:Y:S02]  /*2db0*/  ISETP.NE.AND P5, PT, R28, RZ, PT ;  /* 0x000000ff1c00720c */ /* 0x000fe40003fa5270 */
[----:B------:R-:W-:Y:S02]  /*2dc0*/  ISETP.LT.OR P1, PT, R24, 0xa, P1 ;  /* 0x0000000a1800780c */ /* 0x000fe40000f21670 */
[----:B------:R-:W-:Y:S02]  /*2dd0*/  FMNMX.FTZ R3, R29, R77, !PT ;  /* 0x0000004d1d037209 */ /* 0x000fe40007810000 */
[----:B------:R-:W-:-:S02]  /*2de0*/  FSEL R28, R31, -INF , !P1 ;  /* 0xff8000001f1c7808 */ /* 0x000fc40004800000 */
[----:B------:R-:W-:Y:S02]  /*2df0*/  ISETP.NE.AND P1, PT, R76, RZ, PT ;  /* 0x000000ff4c00720c */ /* 0x000fe40003f25270 */
[----:B------:R-:W-:Y:S02]  /*2e00*/  ISETP.NE.AND P4, PT, R36, RZ, PT ;  /* 0x000000ff2400720c */ /* 0x000fe40003f85270 */
[----:B------:R-:W-:Y:S02]  /*2e10*/  ISETP.GT.AND P1, PT, R7, 0x10, !P1 ;  /* 0x000000100700780c */ /* 0x000fe40004f24270 */
[----:B------:R-:W-:Y:S02]  /*2e20*/  FMNMX.FTZ R3, R79, R3, !PT ;  /* 0x000000034f037209 */ /* 0x000fe40007810000 */
[----:B------:R-:W-:Y:S02]  /*2e30*/  ISETP.LT.OR P1, PT, R24, 0x11, P1 ;  /* 0x000000111800780c */ /* 0x000fe40000f21670 */
[----:B------:R-:W-:-:S02]  /*2e40*/  FMNMX.FTZ R3, R81, R3, !PT ;  /* 0x0000000351037209 */ /* 0x000fc40007810000 */
[----:B------:R-:W-:Y:S02]  /*2e50*/  FSEL R34, R34, -INF , !P1 ;  /* 0xff80000022227808 */ /* 0x000fe40004800000 */
[----:B------:R-:W-:Y:S02]  /*2e60*/  ISETP.NE.AND P1, PT, R78, RZ, PT ;  /* 0x000000ff4e00720c */ /* 0x000fe40003f25270 */
[----:B------:R-:W-:Y:S02]  /*2e70*/  FMNMX.FTZ R3, R83, R3, !PT ;  /* 0x0000000353037209 */ /* 0x000fe40007810000 */
[----:B------:R-:W-:Y:S02]  /*2e80*/  ISETP.GT.AND P1, PT, R7, 0x11, !P1 ;  /* 0x000000110700780c */ /* 0x000fe40004f24270 */
[----:B------:R-:W-:Y:S02]  /*2e90*/  FMNMX.FTZ R3, R85, R3, !PT ;  /* 0x0000000355037209 */ /* 0x000fe40007810000 */
[----:B------:R-:W-:-:S02]  /*2ea0*/  ISETP.LT.OR P1, PT, R24, 0x12, P1 ;  /* 0x000000121800780c */ /* 0x000fc40000f21670 */
[----:B------:R-:W-:Y:S02]  /*2eb0*/  FMNMX.FTZ R3, R87, R3, !PT ;  /* 0x0000000357037209 */ /* 0x000fe40007810000 */
[----:B------:R-:W-:Y:S02]  /*2ec0*/  FSEL R32, R35, -INF , !P1 ;  /* 0xff80000023207808 */ /* 0x000fe40004800000 */
[----:B------:R-:W-:Y:S02]  /*2ed0*/  ISETP.NE.AND P1, PT, R80, RZ, PT ;  /* 0x000000ff5000720c */ /* 0x000fe40003f25270 */
[----:B------:R-:W-:Y:S02]  /*2ee0*/  FMNMX.FTZ R3, R89, R3, !PT ;  /* 0x0000000359037209 */ /* 0x000fe40007810000 */
[----:B------:R-:W-:Y:S02]  /*2ef0*/  ISETP.GT.AND P1, PT, R7, 0x18, !P1 ;  /* 0x000000180700780c */ /* 0x000fe40004f24270 */
[----:B------:R-:W-:-:S02]  /*2f00*/  FMNMX.FTZ R3, R91, R3, !PT ;  /* 0x000000035b037209 */ /* 0x000fc40007810000 */
[----:B------:R-:W-:Y:S02]  /*2f10*/  ISETP.LT.OR P1, PT, R24, 0x19, P1 ;  /* 0x000000191800780c */ /* 0x000fe40000f21670 */
[----:B------:R-:W-:Y:S02]  /*2f20*/  FMNMX.FTZ R3, R41, R3, !PT ;  /* 0x0000000329037209 */ /* 0x000fe40007810000 */
[----:B------:R-:W-:Y:S02]  /*2f30*/  FSEL R38, R38, -INF , !P1 ;  /* 0xff80000026267808 */ /* 0x000fe40004800000 */
[----:B------:R-:W-:Y:S02]  /*2f40*/  ISETP.GT.AND P1, PT, R7, 0x19, !P5 ;  /* 0x000000190700780c */ /* 0x000fe40006f24270 */
[----:B------:R-:W-:Y:S02]  /*2f50*/  ISETP.NE.AND P5, PT, R40, RZ, PT ;  /* 0x000000ff2800720c */ /* 0x000fe40003fa5270 */
[----:B------:R-:W-:-:S02]  /*2f60*/  ISETP.LT.OR P1, PT, R24, 0x1a, P1 ;  /* 0x0000001a1800780c */ /* 0x000fc40000f21670 */
[----:B------:R-:W-:Y:S02]  /*2f70*/  FMNMX.FTZ R3, R93, R3, !PT ;  /* 0x000000035d037209 */ /* 0x000fe40007810000 */
[----:B------:R-:W-:Y:S02]  /*2f80*/  FSEL R36, R39, -INF , !P1 ;  /* 0xff80000027247808 */ /* 0x000fe40004800000 */
        /* <DEDUP_REMOVED lines=19> */
[----:B------:R-:W-:Y:S02]  /*30c0*/  ISETP.NE.AND P1, PT, R44, RZ, PT ;  /* 0x000000ff2c00720c */ /* 0x000fe40003f25270 */
[----:B------:R-:W-:Y:S02]  /*30d0*/  FMNMX.FTZ R3, R10, R3, !PT ;  /* 0x000000030a037209 */ /* 0x000fe40007810000 */
[----:B------:R-:W-:-:S02]  /*30e0*/  ISETP.GT.AND P1, PT, R7, 0x29, !P1 ;  /* 0x000000290700780c */ /* 0x000fc40004f24270 */
[----:B------:R-:W-:Y:S02]  /*30f0*/  FMNMX.FTZ R3, R64, R3, !PT ;  /* 0x0000000340037209 */ /* 0x000fe40007810000 */
[----:B------:R-:W-:Y:S02]  /*3100*/  ISETP.LT.OR P1, PT, R24, 0x2a, P1 ;  /* 0x0000002a1800780c */ /* 0x000fe40000f21670 */
[----:B------:R-:W-:Y:S02]  /*3110*/  FMNMX.FTZ R3, R8, R3, !PT ;  /* 0x0000000308037209 */ /* 0x000fe40007810000 */
[----:B------:R-:W-:Y:S02]  /*3120*/  FSEL R44, R47, -INF , !P1 ;  /* 0xff8000002f2c7808 */ /* 0x000fe40004800000 */
[----:B------:R-:W-:Y:S02]  /*3130*/  ISETP.NE.AND P1, PT, R84, RZ, PT ;  /* 0x000000ff5400720c */ /* 0x000fe40003f25270 */
[----:B------:R-:W-:-:S02]  /*3140*/  FMNMX.FTZ R3, R68, R3, !PT ;  /* 0x0000000344037209 */ /* 0x000fc40007810000 */
[C---:B------:R-:W-:Y:S02]  /*3150*/  ISETP.GT.AND P1, PT, R7.reuse, 0x30, !P1 ;  /* 0x000000300700780c */ /* 0x040fe40004f24270 */
[----:B------:R-:W-:Y:S02]  /*3160*/  FMNMX.FTZ R13, R6, R3, !PT ;  /* 0x00000003060d7209 */ /* 0x000fe40007810000 */
[----:B------:R-:W-:Y:S02]  /*3170*/  ISETP.LT.OR P1, PT, R24, 0x31, P1 ;  /* 0x000000311800780c */ /* 0x000fe40000f21670 */
[----:B------:R-:W-:Y:S02]  /*3180*/  ISETP.GT.AND P3, PT, R7, RZ, !P3 ;  /* 0x000000ff0700720c */ /* 0x000fe40005f64270 */
[----:B------:R-:W-:Y:S02]  /*3190*/  FSEL R50, R50, -INF , !P1 ;  /* 0xff80000032327808 */ /* 0x000fe40004800000 */
[----:B------:R-:W-:-:S02]  /*31a0*/  ISETP.NE.AND P1, PT, R48, RZ, PT ;  /* 0x000000ff3000720c */ /* 0x000fc40003f25270 */
[----:B------:R-:W-:Y:S02]  /*31b0*/  ISETP.LT.OR P3, PT, R24, 0x1, P3 ;  /* 0x000000011800780c */ /* 0x000fe40001f61670 */
[----:B------:R-:W-:Y:S02]  /*31c0*/  ISETP.GT.AND P1, PT, R7, 0x31, !P1 ;  /* 0x000000310700780c */ /* 0x000fe40004f24270 */
[----:B------:R-:W-:Y:S02]  /*31d0*/  FSEL R26, R26, -INF , !P3 ;  /* 0xff8000001a1a7808 */ /* 0x000fe40005800000 */
[----:B------:R-:W-:Y:S02]  /*31e0*/  ISETP.LT.OR P1, PT, R24, 0x32, P1 ;  /* 0x000000321800780c */ /* 0x000fe40000f21670 */
[----:B------:R-:W-:Y:S02]  /*31f0*/  ISETP.NE.AND P4, PT, R57, RZ, PT ;  /* 0x000000ff3900720c */ /* 0x000fe40003f85270 */
[----:B------:R-:W-:-:S02]  /*3200*/  FSEL R48, R51, -INF , !P1 ;  /* 0xff80000033307808 */ /* 0x000fc40004800000 */
[----:B------:R-:W-:Y:S02]  /*3210*/  ISETP.NE.AND P1, PT, R86, RZ, PT ;  /* 0x000000ff5600720c */ /* 0x000fe40003f25270 */
[C---:B------:R-:W-:Y:S02]  /*3220*/  ISETP.GT.AND P6, PT, R7.reuse, 0x51, !P6 ;  /* 0x000000510700780c */ /* 0x040fe400077c4270 */
[C---:B------:R-:W-:Y:S02]  /*3230*/  ISETP.GT.AND P1, PT, R7.reuse, 0x38, !P1 ;  /* 0x000000380700780c */ /* 0x040fe40004f24270 */
[----:B------:R-:W-:Y:S02]  /*3240*/  ISETP.GT.AND P2, PT, R7, 0x58, !P2 ;  /* 0x000000580700780c */ /* 0x000fe40005744270 */
[C---:B------:R-:W-:Y:S02]  /*3250*/  ISETP.LT.OR P1, PT, R24.reuse, 0x39, P1 ;  /* 0x000000391800780c */ /* 0x040fe40000f21670 */
[----:B------:R-:W-:-:S02]  /*3260*/  ISETP.LT.OR P6, PT, R24, 0x52, P6 ;  /* 0x000000521800780c */ /* 0x000fc400037c1670 */
[----:B------:R-:W-:Y:S02]  /*3270*/  FSEL R54, R54, -INF , !P1 ;  /* 0xff80000036367808 */ /* 0x000fe40004800000 */
[----:B------:R-:W-:Y:S02]  /*3280*/  ISETP.NE.AND P1, PT, R52, RZ, PT ;  /* 0x000000ff3400720c */ /* 0x000fe40003f25270 */
[----:B------:R-:W0:Y:S01]  /*3290*/  SHFL.BFLY PT, R52, R13, 0x2, 0x1f ;  /* 0x0c401f000d347f89 */ /* 0x000e2200000e0000 */
[----:B------:R-:W-:Y:S02]  /*32a0*/  ISETP.LT.OR P2, PT, R24, 0x59, P2 ;  /* 0x000000591800780c */ /* 0x000fe40001741670 */
[----:B------:R-:W-:Y:S02]  /*32b0*/  ISETP.GT.AND P1, PT, R7, 0x39, !P1 ;  /* 0x000000390700780c */ /* 0x000fe40004f24270 */
[----:B------:R-:W-:Y:S02]  /*32c0*/  FSEL R70, R70, -INF , !P2 ;  /* 0xff80000046467808 */ /* 0x000fe40005000000 */
[----:B------:R-:W-:-:S04]  /*32d0*/  ISETP.LT.OR P1, PT, R24, 0x3a, P1 ;  /* 0x0000003a1800780c */ /* 0x000fc80000f21670 */
[----:B------:R-:W-:Y:S02]  /*32e0*/  FSEL R20, R55, -INF , !P1 ;  /* 0xff80000037147808 */ /* 0x000fe40004800000 */
[----:B------:R-:W-:-:S04]  /*32f0*/  ISETP.NE.AND P1, PT, R88, RZ, PT ;  /* 0x000000ff5800720c */ /* 0x000fc80003f25270 */
[----:B------:R-:W-:-:S04]  /*3300*/  ISETP.GT.AND P1, PT, R7, 0x40, !P1 ;  /* 0x000000400700780c */ /* 0x000fc80004f24270 */
[----:B------:R-:W-:Y:S02]  /*3310*/  ISETP.LT.OR P1, PT, R24, 0x41, P1 ;  /* 0x000000411800780c */ /* 0x000fe40000f21670 */
[----:B0-----:R-:W-:Y:S02]  /*3320*/  FMNMX.FTZ R52, R13, R52, !PT ;  /* 0x000000340d347209 */ /* 0x001fe40007810000 */
[----:B------:R-:W-:Y:S02]  /*3330*/  FMNMX.FTZ R13, R26, R27, !PT ;  /* 0x0000001b1a0d7209 */ /* 0x000fe40007810000 */
[----:B------:R-:W-:Y:S01]  /*3340*/  FSEL R58, R58, -INF , !P1 ;  /* 0xff8000003a3a7808 */ /* 0x000fe20004800000 */
[----:B------:R-:W0:Y:S01]  /*3350*/  SHFL.BFLY PT, R3, R52, 0x1, 0x1f ;  /* 0x0c201f0034037f89 */ /* 0x000e2200000e0000 */
[----:B------:R-:W-:Y:S02]  /*3360*/  FMNMX.FTZ R13, R30, R13, !PT ;  /* 0x0000000d1e0d7209 */ /* 0x000fe40007810000 */
[----:B------:R-:W-:-:S02]  /*3370*/  ISETP.NE.AND P1, PT, R56, RZ, PT ;  /* 0x000000ff3800720c */ /* 0x000fc40003f25270 */
[----:B------:R-:W-:Y:S02]  /*3380*/  FMNMX.FTZ R13, R28, R13, !PT ;  /* 0x0000000d1c0d7209 */ /* 0x000fe40007810000 */
[----:B------:R-:W-:Y:S02]  /*3390*/  ISETP.GT.AND P1, PT, R7, 0x41, !P1 ;  /* 0x000000410700780c */ /* 0x000fe40004f24270 */
[----:B------:R-:W-:Y:S02]  /*33a0*/  FMNMX.FTZ R13, R34, R13, !PT ;  /* 0x0000000d220d7209 */ /* 0x000fe40007810000 */
[----:B------:R-:W-:Y:S02]  /*33b0*/  ISETP.LT.OR P1, PT, R24, 0x42, P1 ;  /* 0x000000421800780c */ /* 0x000fe40000f21670 */
[----:B------:R-:W-:Y:S02]  /*33c0*/  FMNMX.FTZ R13, R32, R13, !PT ;  /* 0x0000000d200d7209 */ /* 0x000fe40007810000 */
[----:B------:R-:W-:-:S02]  /*33d0*/  FSEL R2, R59, -INF , !P1 ;  /* 0xff8000003b027808 */ /* 0x000fc40004800000 */
        /* <DEDUP_REMOVED lines=9> */
[----:B0-----:R-:W-:Y:S02]  /*3470*/  FMNMX.FTZ R3, R52, R3, !PT ;  /* 0x0000000334037209 */ /* 0x001fe40007810000 */
[----:B------:R-:W-:Y:S02]  /*3480*/  FMNMX.FTZ R13, R44, R13, !PT ;  /* 0x0000000d2c0d7209 */ /* 0x000fe40007810000 */
[----:B------:R-:W-:Y:S01]  /*3490*/  ISETP.LT.OR P1, PT, R24, 0x4a, P1 ;  /* 0x0000004a1800780c */ /* 0x000fe20000f21670 */
[----:B------:R-:W-:Y:S01]  /*34a0*/  FMUL.FTZ R25, R3, R9 ;  /* 0x0000000903197220 */ /* 0x000fe20000410000 */
[----:B------:R-:W-:-:S02]  /*34b0*/  FMNMX.FTZ R13, R50, R13, !PT ;  /* 0x0000000d320d7209 */ /* 0x000fc40007810000 */
[----:B------:R-:W-:Y:S02]  /*34c0*/  FSEL R0, R63, -INF , !P1 ;  /* 0xff8000003f007808 */ /* 0x000fe40004800000 */
[----:B------:R-:W-:Y:S02]  /*34d0*/  FMNMX.FTZ R13, R48, R13, !PT ;  /* 0x0000000d300d7209 */ /* 0x000fe40007810000 */
[----:B------:R-:W-:Y:S02]  /*34e0*/  FSETP.NEU.FTZ.AND P1, PT, R3, -INF , PT ;  /* 0xff8000000300780b */ /* 0x000fe40003f3d000 */
[----:B------:R-:W-:Y:S02]  /*34f0*/  FMNMX.FTZ R13, R54, R13, !PT ;  /* 0x0000000d360d7209 */ /* 0x000fe40007810000 */
[----:B------:R-:W-:Y:S02]  /*3500*/  ISETP.NE.AND P4, PT, R61, RZ, PT ;  /* 0x000000ff3d00720c */ /* 0x000fe40003f85270 */
[----:B------:R-:W-:-:S02]  /*3510*/  FMNMX.FTZ R13, R20, R13, !PT ;  /* 0x0000000d140d7209 */ /* 0x000fc40007810000 */
[----:B------:R-:W-:Y:S02]  /*3520*/  FSEL R74, R25, RZ, P1 ;  /* 0x000000ff194a7208 */ /* 0x000fe40000800000 */
[----:B------:R-:W-:Y:S02]  /*3530*/  FMNMX.FTZ R13, R58, R13, !PT ;  /* 0x0000000d3a0d7209 */ /* 0x000fe40007810000 */
[----:B------:R-:W-:Y:S01]  /*3540*/  ISETP.GT.AND P1, PT, R7, 0x50, !P4 ;  /* 0x000000500700780c */ /* 0x000fe20006724270 */
[--C-:B------:R-:W-:Y:S01]  /*3550*/  FFMA.FTZ R39, R45, R9, -R74.reuse ;  /* 0x000000092d277223 */ /* 0x100fe2000001084a */
[----:B------:R-:W-:Y:S01]  /*3560*/  FMNMX.FTZ R13, R2, R13, !PT ;  /* 0x0000000d020d7209 */ /* 0x000fe20007810000 */
[--C-:B------:R-:W-:Y:S01]  /*3570*/  FFMA.FTZ R25, R29, R9, -R74.reuse ;  /* 0x000000091d197223 */ /* 0x100fe2000001084a */
[----:B------:R-:W-:Y:S01]  /*3580*/  ISETP.LT.OR P1, PT, R24, 0x51, P1 ;  /* 0x000000511800780c */ /* 0x000fe20000f21670 */
[----:B------:R0:W-:Y:S01]  /*3590*/  MUFU.EX2 R150, R39 ;  /* 0x0000002700967308 */ /* 0x0001e20000000800 */
[----:B------:R-:W-:Y:S01]  /*35a0*/  FMNMX.FTZ R13, R62, R13, !PT ;  /* 0x0000000d3e0d7209 */ /* 0x000fe20007810000 */
[-CC-:B------:R-:W-:Y:S01]  /*35b0*/  FFMA.FTZ R29, R77, R9.reuse, -R74.reuse ;  /* 0x000000094d1d7223 */ /* 0x180fe2000001084a */
[----:B------:R-:W-:Y:S01]  /*35c0*/  ISETP.NE.AND P4, PT, R65, RZ, PT ;  /* 0x000000ff4100720c */ /* 0x000fe20003f85270 */
[-CC-:B------:R-:W-:Y:S01]  /*35d0*/  FFMA.FTZ R31, R79, R9.reuse, -R74.reuse ;  /* 0x000000094f1f7223 */ /* 0x180fe2000001084a */
[----:B------:R-:W-:Y:S01]  /*35e0*/  FSEL R66, R66, -INF , !P1 ;  /* 0xff80000042427808 */ /* 0x000fe20004800000 */
[--C-:B------:R-:W-:Y:S01]  /*35f0*/  FFMA.FTZ R33, R81, R9, -R74.reuse ;  /* 0x0000000951217223 */ /* 0x100fe2000001084a */
[----:B------:R-:W-:Y:S01]  /*3600*/  FMNMX.FTZ R13, R0, R13, !PT ;  /* 0x0000000d000d7209 */ /* 0x000fe20007810000 */
[----:B------:R-:W-:Y:S01]  /*3610*/  MUFU.EX2 R25, R25 ;  /* 0x0000001900197308 */ /* 0x000fe20000000800 */
[----:B------:R-:W-:Y:S01]  /*3620*/  ISETP.GT.AND P1, PT, R7, 0x59, !P4 ;  /* 0x000000590700780c */ /* 0x000fe20006724270 */
[-CC-:B------:R-:W-:Y:S01]  /*3630*/  FFMA.FTZ R7, R41, R9.reuse, -R74.reuse ;  /* 0x0000000929077223 */ /* 0x180fe2000001084a */
[----:B------:R-:W-:Y:S01]  /*3640*/  FSEL R52, R67, -INF , !P6 ;  /* 0xff80000043347808 */ /* 0x000fe20007000000 */
[--C-:B0-----:R-:W-:Y:S01]  /*3650*/  FFMA.FTZ R39, R8, R9, -R74.reuse ;  /* 0x0000000908277223 */ /* 0x101fe2000001084a */
[----:B------:R-:W-:Y:S01]  /*3660*/  FMNMX.FTZ R13, R66, R13, !PT ;  /* 0x0000000d420d7209 */ /* 0x000fe20007810000 */
[--C-:B------:R-:W-:Y:S01]  /*3670*/  FFMA.FTZ R35, R83, R9, -R74.reuse ;  /* 0x0000000953237223 */ /* 0x100fe2000001084a */
[----:B------:R-:W-:Y:S01]  /*3680*/  ISETP.LT.OR P1, PT, R24, 0x5a, P1 ;  /* 0x0000005a1800780c */ /* 0x000fe20000f21670 */
[----:B------:R-:W-:Y:S01]  /*3690*/  MUFU.EX2 R148, R7 ;  /* 0x0000000700947308 */ /* 0x000fe20000000800 */
[----:B------:R-:W-:Y:S01]  /*36a0*/  FMNMX.FTZ R13, R52, R13, !PT ;  /* 0x0000000d340d7209 */ /* 0x000fe20007810000 */
[-CC-:B------:R-:W-:Y:S01]  /*36b0*/  FFMA.FTZ R43, R49, R9.reuse, -R74.reuse ;  /* 0x00000009312b7223 */ /* 0x180fe2000001084a */
[----:B------:R-:W-:Y:S01]  /*36c0*/  FSEL R24, R71, -INF , !P1 ;  /* 0xff80000047187808 */ /* 0x000fe20004800000 */
[--C-:B------:R-:W-:Y:S01]  /*36d0*/  FFMA.FTZ R6, R6, R9, -R74.reuse ;  /* 0x0000000906067223 */ /* 0x100fe2000001084a */
[----:B------:R-:W-:Y:S01]  /*36e0*/  FMNMX.FTZ R13, R70, R13, !PT ;  /* 0x0000000d460d7209 */ /* 0x000fe20007810000 */
[-CC-:B------:R-:W-:Y:S01]  /*36f0*/  FFMA.FTZ R47, R53, R9.reuse, -R74.reuse ;  /* 0x00000009352f7223 */ /* 0x180fe2000001084a */
[--C-:B------:R-:W-:Y:S01]  /*3700*/  FFMA.FTZ R37, R87, R9, -R74.reuse ;  /* 0x0000000957257223 */ /* 0x100fe2000001084a */
[----:B------:R0:W1:Y:S01]  /*3710*/  MUFU.EX2 R156, R29 ;  /* 0x0000001d009c7308 */ /* 0x0000620000000800 */
[----:B------:R-:W-:Y:S01]  /*3720*/  FMNMX.FTZ R13, R24, R13, !PT ;  /* 0x0000000d180d7209 */ /* 0x000fe20007810000 */
[-CC-:B------:R-:W-:Y:S01]  /*3730*/  FFMA.FTZ R10, R10, R9.reuse, -R74.reuse ;  /* 0x000000090a0a7223 */ /* 0x180fe2000001084a */
[-CC-:B------:R-:W-:Y:S01]  /*3740*/  FFMA.FTZ R41, R95, R9.reuse, -R74.reuse ;  /* 0x000000095f297223 */ /* 0x180fe2000001084a */
[-CC-:B------:R-:W-:Y:S01]  /*3750*/  FFMA.FTZ R45, R97, R9.reuse, -R74.reuse ;  /* 0x00000009612d7223 */ /* 0x180fe2000001084a */
[----:B------:R-:W-:Y:S01]  /*3760*/  ISETP.NE.AND P4, PT, R174, 0x1, PT ;  /* 0x00000001ae00780c */ /* 0x000fe20003f85270 */
[----:B------:R-:W2:Y:S01]  /*3770*/  SHFL.BFLY PT, R56, R13, 0x2, 0x1f ;  /* 0x0c401f000d387f89 */ /* 0x000ea200000e0000 */
[-CC-:B------:R-:W-:Y:S01]  /*3780*/  FFMA.FTZ R49, R99, R9.reuse, -R74.reuse ;  /* 0x0000000963317223 */ /* 0x180fe2000001084a */
[----:B------:R-:W3:Y:S01]  /*3790*/  MUFU.EX2 R31, R31 ;  /* 0x0000001f001f7308 */ /* 0x000ee20000000800 */
[-CC-:B0-----:R-:W-:Y:S01]  /*37a0*/  FFMA.FTZ R29, R85, R9.reuse, -R74.reuse ;  /* 0x00000009551d7223 */ /* 0x181fe2000001084a */
[-CC-:B------:R-:W-:Y:S01]  /*37b0*/  FFMA.FTZ R12, R12, R9.reuse, -R74.reuse ;  /* 0x000000090c0c7223 */ /* 0x180fe2000001084a */
[-CC-:B------:R-:W-:Y:S01]  /*37c0*/  FFMA.FTZ R60, R60, R9.reuse, -R74.reuse ;  /* 0x000000093c3c7223 */ /* 0x180fe2000001084a */
[-CC-:B------:R-:W-:Y:S01]  /*37d0*/  FFMA.FTZ R64, R64, R9.reuse, -R74.reuse ;  /* 0x0000000940407223 */ /* 0x180fe2000001084a */
[----:B------:R-:W-:Y:S01]  /*37e0*/  FFMA.FTZ R68, R68, R9, -R74 ;  /* 0x0000000944447223 */ /* 0x000fe2000001084a */
[----:B------:R-:W-:-:S02]  /*37f0*/  IMAD.MOV.U32 R53, RZ, RZ, R17 ;  /* 0x000000ffff357224 */ /* 0x000fc400078e0011 */
[----:B------:R0:W4:Y:S02]  /*3800*/  MUFU.EX2 R158, R33 ;  /* 0x00000021009e7308 */ /* 0x0001240000000800 */
[----:B------:R-:W5:Y:S06]  /*3810*/  @P4 LDC R55, c[0x0][0x450] ;  /* 0x00011400ff374b82 */ /* 0x000f6c0000000800 */
[----:B------:R-:W4:Y:S01]  /*3820*/  MUFU.EX2 R35, R35 ;  /* 0x0000002300237308 */ /* 0x000f220000000800 */
[----:B0-----:R-:W-:Y:S01]  /*3830*/  FFMA.FTZ R33, R89, R9, -R74 ;  /* 0x0000000959217223 */ /* 0x001fe2000001084a */
[----:B--2---:R-:W-:-:S06]  /*3840*/  FMNMX.FTZ R56, R13, R56, !PT ;  /* 0x000000380d387209 */ /* 0x004fcc0007810000 */
[----:B------:R-:W-:Y:S01]  /*3850*/  MUFU.EX2 R144, R43 ;  /* 0x0000002b00907308 */ /* 0x000fe20000000800 */
[----:B------:R-:W0:Y:S07]  /*3860*/  SHFL.BFLY PT, R7, R56, 0x1, 0x1f ;  /* 0x0c201f0038077f89 */ /* 0x000e2e00000e0000 */
[----:B------:R1:W-:Y:S08]  /*3870*/  MUFU.EX2 R43, R6 ;  /* 0x00000006002b7308 */ /* 0x0003f00000000800 */
[----:B------:R3:W-:Y:S01]  /*3880*/  MUFU.EX2 R146, R47 ;  /* 0x0000002f00927308 */ /* 0x0007e20000000800 */
[----:B-1----:R-:W-:Y:S01]  /*3890*/  FADD.FTZ R6, R25, R156 ;  /* 0x0000009c19067221 */ /* 0x002fe20000010000 */
[----:B------:R-:W-:-:S06]  /*38a0*/  F2FP.BF16.F32.PACK_AB R156, R156, R25 ;  /* 0x000000199c9c723e */ /* 0x000fcc00000010ff */
[----:B------:R1:W-:Y:S01]  /*38b0*/  MUFU.EX2 R152, R29 ;  /* 0x0000001d00987308 */ /* 0x0003e20000000800 */
[----:B---3--:R-:W-:Y:S01]  /*38c0*/  FADD.FTZ R47, R31, R6 ;  /* 0x000000061f2f7221 */ /* 0x008fe20000010000 */
[----:B0-----:R-:W-:-:S03]  /*38d0*/  FMNMX.FTZ R8, R56, R7, !PT ;  /* 0x0000000738087209 */ /* 0x001fc60007810000 */
[C---:B----4-:R-:W-:Y:S01]  /*38e0*/  FADD.FTZ R6, R158.reuse, R47 ;  /* 0x0000002f9e067221 */ /* 0x050fe20000010000 */
[----:B------:R-:W-:Y:S01]  /*38f0*/  F2FP.BF16.F32.PACK_AB R158, R158, R31 ;  /* 0x0000001f9e9e723e */ /* 0x000fe200000010ff */
[CC--:B------:R-:W-:Y:S01]  /*3900*/  FMUL.FTZ R7, R8.reuse, R9.reuse ;  /* 0x0000000908077220 */ /* 0x0c0fe20000410000 */
[----:B------:R-:W-:Y:S01]  /*3910*/  FSETP.NEU.FTZ.AND P1, PT, R8, -INF , PT ;  /* 0xff8000000800780b */ /* 0x000fe20003f3d000 */
[----:B------:R-:W-:Y:S01]  /*3920*/  MUFU.EX2 R37, R37 ;  /* 0x0000002500257308 */ /* 0x000fe20000000800 */
[----:B------:R-:W-:Y:S01]  /*3930*/  FADD.FTZ R51, R35, R6 ;  /* 0x0000000623337221 */ /* 0x000fe20000010000 */
[----:B-1----:R-:W-:Y:S01]  /*3940*/  FFMA.FTZ R29, R91, R9, -R74 ;  /* 0x000000095b1d7223 */ /* 0x002fe2000001084a */
[----:B------:R-:W-:-:S05]  /*3950*/  FSEL R7, R7, RZ, P1 ;  /* 0x000000ff07077208 */ /* 0x000fca0000800000 */
        /* <DEDUP_REMOVED lines=14> */
[----:B------:R-:W0:Y:S01]  /*3a40*/  MUFU.EX2 R27, R27 ;  /* 0x0000001b001b7308 */ /* 0x000e220000000800 */
        /* <DEDUP_REMOVED lines=8> */
[-CC-:B------:R-:W-:Y:S01]  /*3ad0*/  FFMA.FTZ R66, R66, R9.reuse, -R7.reuse ;  /* 0x0000000942427223 */ /* 0x180fe20000010807 */
[-CC-:B------:R-:W-:Y:S01]  /*3ae0*/  FFMA.FTZ R52, R52, R9.reuse, -R7.reuse ;  /* 0x0000000934347223 */ /* 0x180fe20000010807 */
[-CC-:B------:R-:W-:Y:S01]  /*3af0*/  FFMA.FTZ R70, R70, R9.reuse, -R7.reuse ;  /* 0x0000000946467223 */ /* 0x180fe20000010807 */
[----:B------:R-:W-:-:S04]  /*3b00*/  FFMA.FTZ R24, R24, R9, -R7 ;  /* 0x0000000918187223 */ /* 0x000fc80000010807 */
[----:B------:R2:W3:Y:S01]  /*3b10*/  MUFU.EX2 R159, R28 ;  /* 0x0000001c009f7308 */ /* 0x0004e20000000800 */
[----:B0-----:R-:W-:Y:S01]  /*3b20*/  FADD.FTZ R47, R26, R27 ;  /* 0x0000001b1a2f7221 */ /* 0x001fe20000010000 */
[----:B------:R-:W-:-:S06]  /*3b30*/  F2FP.BF16.F32.PACK_AB R157, R27, R26 ;  /* 0x0000001a1b9d723e */ /* 0x000fcc00000010ff */
[----:B------:R-:W0:Y:S01]  /*3b40*/  MUFU.EX2 R34, R34 ;  /* 0x0000002200227308 */ /* 0x000e220000000800 */
[----:B-1----:R-:W-:Y:S01]  /*3b50*/  FADD.FTZ R6, R30, R47 ;  /* 0x0000002f1e067221 */ /* 0x002fe20000010000 */
[----:B--2---:R-:W1:Y:S06]  /*3b60*/  @P4 LDC R28, c[0x0][0x44c] ;  /* 0x00011300ff1c4b82 */ /* 0x004e6c0000000800 */
[----:B------:R-:W2:Y:S01]  /*3b70*/  MUFU.EX2 R153, R32 ;  /* 0x0000002000997308 */ /* 0x000ea20000000800 */
[C---:B---3--:R-:W-:Y:S01]  /*3b80*/  FADD.FTZ R47, R159.reuse, R6 ;  /* 0x000000069f2f7221 */ /* 0x048fe20000010000 */
[----:B------:R-:W-:-:S06]  /*3b90*/  F2FP.BF16.F32.PACK_AB R159, R159, R30 ;  /* 0x0000001e9f9f723e */ /* 0x000fcc00000010ff */
[----:B------:R-:W3:Y:S01]  /*3ba0*/  MUFU.EX2 R38, R38 ;  /* 0x0000002600267308 */ /* 0x000ee20000000800 */
[----:B0-----:R-:W-:-:S07]  /*3bb0*/  FADD.FTZ R6, R34, R47 ;  /* 0x0000002f22067221 */ /* 0x001fce0000010000 */
[----:B------:R0:W-:Y:S01]  /*3bc0*/  MUFU.EX2 R154, R33 ;  /* 0x00000021009a7308 */ /* 0x0001e20000000800 */
[----:B--2---:R-:W-:Y:S01]  /*3bd0*/  FADD.FTZ R47, R153, R6 ;  /* 0x00000006992f7221 */ /* 0x004fe20000010000 */
[----:B-1----:R-:W-:Y:S01]  /*3be0*/  @P4 IMAD.HI.U32 R28, R17, R28, RZ ;  /* 0x0000001c111c4227 */ /* 0x002fe200078e00ff */
[----:B------:R-:W-:-:S04]  /*3bf0*/  F2FP.BF16.F32.PACK_AB R153, R153, R34 ;  /* 0x000000229999723e */ /* 0x000fc800000010ff */
[----:B-----5:R-:W-:Y:S01]  /*3c00*/  @P4 SHF.R.U32.HI R53, RZ, R55, R28 ;  /* 0x00000037ff354219 */ /* 0x020fe2000001161c */
[----:B------:R-:W1:Y:S01]  /*3c10*/  MUFU.EX2 R155, R36 ;  /* 0x00000024009b7308 */ /* 0x000e620000000800 */
[----:B0-----:R-:W-:Y:S01]  /*3c20*/  FFMA.FTZ R33, R93, R9, -R74 ;  /* 0x000000095d217223 */ /* 0x001fe2000001084a */
[----:B---3--:R-:W-:Y:S01]  /*3c30*/  FADD.FTZ R6, R38, R47 ;  /* 0x0000002f26067221 */ /* 0x008fe20000010000 */
[----:B------:R-:W-:-:S05]  /*3c40*/  ISETP.GE.AND P4, PT, R15, 0x1, PT ;  /* 0x000000010f00780c */ /* 0x000fca0003f86270 */
[----:B------:R-:W-:Y:S08]  /*3c50*/  MUFU.EX2 R29, R29 ;  /* 0x0000001d001d7308 */ /* 0x000ff00000000800 */
[----:B------:R-:W0:Y:S01]  /*3c60*/  MUFU.EX2 R42, R42 ;  /* 0x0000002a002a7308 */ /* 0x000e220000000800 */
[C---:B-1----:R-:W-:Y:S01]  /*3c70*/  FADD.FTZ R47, R155.reuse, R6 ;  /* 0x000000069b2f7221 */ /* 0x042fe20000010000 */
[----:B------:R-:W-:-:S06]  /*3c80*/  F2FP.BF16.F32.PACK_AB R155, R155, R38 ;  /* 0x000000269b9b723e */ /* 0x000fcc00000010ff */
[----:B------:R1:W-:Y:S08]  /*3c90*/  MUFU.EX2 R13, R10 ;  /* 0x0000000a000d7308 */ /* 0x0003f00000000800 */
[----:B------:R-:W2:Y:S01]  /*3ca0*/  MUFU.EX2 R149, R40 ;  /* 0x0000002800957308 */ /* 0x000ea20000000800 */
[----:B-1----:R-:W-:Y:S01]  /*3cb0*/  FADD.FTZ R10, R152, R51 ;  /* 0x00000033980a7221 */ /* 0x002fe20000010000 */
[----:B0-----:R-:W-:Y:S01]  /*3cc0*/  FADD.FTZ R6, R42, R47 ;  /* 0x0000002f2a067221 */ /* 0x001fe20000010000 */
[----:B------:R-:W-:-:S02]  /*3cd0*/  F2FP.BF16.F32.PACK_AB R152, R152, R35 ;  /* 0x000000239898723e */ /* 0x000fc400000010ff */
[----:B------:R-:W-:-:S03]  /*3ce0*/  FADD.FTZ R51, R37, R10 ;  /* 0x0000000a25337221 */ /* 0x000fc60000010000 */
[----:B------:R-:W0:Y:S01]  /*3cf0*/  MUFU.EX2 R33, R33 ;  /* 0x0000002100217308 */ /* 0x000e220000000800 */
[C---:B------:R-:W-:Y:S01]  /*3d00*/  FADD.FTZ R10, R154.reuse, R51 ;  /* 0x000000339a0a7221 */ /* 0x040fe20000010000 */
[----:B------:R-:W-:-:S03]  /*3d10*/  F2FP.BF16.F32.PACK_AB R154, R154, R37 ;  /* 0x000000259a9a723e */ /* 0x000fc600000010ff */
[----:B------:R-:W-:-:S03]  /*3d20*/  FADD.FTZ R51, R29, R10 ;  /* 0x0000000a1d337221 */ /* 0x000fc60000010000 */
[----:B------:R-:W-:Y:S01]  /*3d30*/  MUFU.EX2 R46, R46 ;  /* 0x0000002e002e7308 */ /* 0x000fe20000000800 */
[C---:B------:R-:W-:Y:S01]  /*3d40*/  FADD.FTZ R10, R148.reuse, R51 ;  /* 0x00000033940a7221 */ /* 0x040fe20000010000 */
[C---:B--2---:R-:W-:Y:S01]  /*3d50*/  FADD.FTZ R47, R149.reuse, R6 ;  /* 0x00000006952f7221 */ /* 0x044fe20000010000 */
[----:B------:R-:W-:Y:S02]  /*3d60*/  F2FP.BF16.F32.PACK_AB R148, R148, R29 ;  /* 0x0000001d9494723e */ /* 0x000fe400000010ff */
[----:B------:R-:W-:-:S03]  /*3d70*/  F2FP.BF16.F32.PACK_AB R149, R149, R42 ;  /* 0x0000002a9595723e */ /* 0x000fc600000010ff */
[----:B------:R-:W-:Y:S01]  /*3d80*/  MUFU.EX2 R151, R44 ;  /* 0x0000002c00977308 */ /* 0x000fe20000000800 */
[----:B0-----:R-:W-:-:S04]  /*3d90*/  FADD.FTZ R51, R33, R10 ;  /* 0x0000000a21337221 */ /* 0x001fc80000010000 */
[C---:B------:R-:W-:Y:S01]  /*3da0*/  FADD.FTZ R10, R150.reuse, R51 ;  /* 0x00000033960a7221 */ /* 0x040fe20000010000 */
[----:B------:R-:W-:Y:S02]  /*3db0*/  F2FP.BF16.F32.PACK_AB R150, R150, R33 ;  /* 0x000000219696723e */ /* 0x000fe400000010ff */
[----:B------:R-:W0:Y:S08]  /*3dc0*/  MUFU.EX2 R41, R41 ;  /* 0x0000002900297308 */ /* 0x000e300000000800 */
[----:B------:R-:W-:Y:S08]  /*3dd0*/  MUFU.EX2 R50, R50 ;  /* 0x0000003200327308 */ /* 0x000ff00000000800 */
[----:B------:R-:W-:Y:S01]  /*3de0*/  MUFU.EX2 R145, R48 ;  /* 0x0000003000917308 */ /* 0x000fe20000000800 */
[----:B0-----:R-:W-:-:S04]  /*3df0*/  FADD.FTZ R51, R41, R10 ;  /* 0x0000000a29337221 */ /* 0x001fc80000010000 */
[C---:B------:R-:W-:Y:S01]  /*3e00*/  FADD.FTZ R6, R144.reuse, R51 ;  /* 0x0000003390067221 */ /* 0x040fe20000010000 */
[----:B------:R-:W-:Y:S02]  /*3e10*/  F2FP.BF16.F32.PACK_AB R144, R144, R41 ;  /* 0x000000299090723e */ /* 0x000fe400000010ff */
[----:B------:R-:W0:Y:S08]  /*3e20*/  MUFU.EX2 R45, R45 ;  /* 0x0000002d002d7308 */ /* 0x000e300000000800 */
[----:B------:R-:W-:Y:S08]  /*3e30*/  MUFU.EX2 R54, R54 ;  /* 0x0000003600367308 */ /* 0x000ff00000000800 */
[----:B------:R1:W-:Y:S08]  /*3e40*/  MUFU.EX2 R141, R2 ;  /* 0x00000002008d7308 */ /* 0x0003f00000000800 */
[----:B------:R-:W-:Y:S01]  /*3e50*/  MUFU.EX2 R147, R20 ;  /* 0x0000001400937308 */ /* 0x000fe20000000800 */
[----:B-1----:R-:W-:Y:S01]  /*3e60*/  FADD.FTZ R2, R46, R47 ;  /* 0x0000002f2e027221 */ /* 0x002fe20000010000 */
[----:B0-----:R-:W-:-:S03]  /*3e70*/  FADD.FTZ R47, R45, R6 ;  /* 0x000000062d2f7221 */ /* 0x001fc60000010000 */
[----:B------:R-:W-:Y:S01]  /*3e80*/  FADD.FTZ R7, R151, R2 ;  /* 0x0000000297077221 */ /* 0x000fe20000010000 */
[----:B------:R-:W-:Y:S01]  /*3e90*/  FADD.FTZ R6, R146, R47 ;  /* 0x0000002f92067221 */ /* 0x000fe20000010000 */
[----:B------:R-:W-:Y:S01]  /*3ea0*/  IMAD.IADD R47, R72, 0x1, R53 ;  /* 0x00000001482f7824 */ /* 0x000fe200078e0235 */
[----:B------:R-:W0:Y:S01]  /*3eb0*/  MUFU.EX2 R49, R49 ;  /* 0x0000003100317308 */ /* 0x000e220000000800 */
[----:B------:R-:W-:Y:S01]  /*3ec0*/  FADD.FTZ R2, R50, R7 ;  /* 0x0000000732027221 */ /* 0x000fe20000010000 */
[----:B------:R-:W-:Y:S01]  /*3ed0*/  F2FP.BF16.F32.PACK_AB R146, R146, R45 ;  /* 0x0000002d9292723e */ /* 0x000fe200000010ff */
[----:B------:R-:W-:Y:S01]  /*3ee0*/  IMAD.IADD R14, R47, 0x1, R14 ;  /* 0x000000012f0e7824 */ /* 0x000fe200078e020e */
[----:B------:R-:W-:Y:S01]  /*3ef0*/  F2FP.BF16.F32.PACK_AB R151, R151, R46 ;  /* 0x0000002e9797723e */ /* 0x000fe200000010ff */
[C---:B------:R-:W-:Y:S01]  /*3f00*/  FADD.FTZ R7, R145.reuse, R2 ;  /* 0x0000000291077221 */ /* 0x040fe20000010000 */
[----:B------:R-:W-:Y:S02]  /*3f10*/  F2FP.BF16.F32.PACK_AB R145, R145, R50 ;  /* 0x000000329191723e */ /* 0x000fe400000010ff */
[----:B------:R-:W-:Y:S08]  /*3f20*/  MUFU.EX2 R58, R58 ;  /* 0x0000003a003a7308 */ /* 0x000ff00000000800 */
[----:B------:R-:W1:Y:S01]  /*3f30*/  MUFU.EX2 R12, R12 ;  /* 0x0000000c000c7308 */ /* 0x000e620000000800 */
[----:B0-----:R-:W-:-:S07]  /*3f40*/  FADD.FTZ R25, R49, R6 ;  /* 0x0000000631197221 */ /* 0x001fce0000010000 */
[----:B------:R-:W0:Y:S08]  /*3f50*/  MUFU.EX2 R60, R60 ;  /* 0x0000003c003c7308 */ /* 0x000e300000000800 */
[----:B------:R-:W2:Y:S01]  /*3f60*/  MUFU.EX2 R62, R62 ;  /* 0x0000003e003e7308 */ /* 0x000ea20000000800 */
[C---:B-1----:R-:W-:Y:S01]  /*3f70*/  FADD.FTZ R25, R12.reuse, R25 ;  /* 0x000000190c197221 */ /* 0x042fe20000010000 */
[----:B------:R-:W-:-:S06]  /*3f80*/  F2FP.BF16.F32.PACK_AB R140, R12, R49 ;  /* 0x000000310c8c723e */ /* 0x000fcc00000010ff */
[----:B------:R1:W3:Y:S01]  /*3f90*/  MUFU.EX2 R143, R0 ;  /* 0x00000000008f7308 */ /* 0x0002e20000000800 */
[----:B0-----:R-:W-:Y:S01]  /*3fa0*/  FADD.FTZ R2, R60, R25 ;  /* 0x000000193c027221 */ /* 0x001fe20000010000 */
[----:B------:R-:W-:-:S03]  /*3fb0*/  F2FP.BF16.F32.PACK_AB R142, R13, R60 ;  /* 0x0000003c0d8e723e */ /* 0x000fc600000010ff */
[----:B------:R-:W-:-:S03]  /*3fc0*/  FADD.FTZ R25, R13, R2 ;  /* 0x000000020d197221 */ /* 0x000fc60000010000 */
[----:B------:R-:W0:Y:S01]  /*3fd0*/  MUFU.EX2 R66, R66 ;  /* 0x0000004200427308 */ /* 0x000e220000000800 */
[----:B-1----:R-:W-:-:S04]  /*3fe0*/  FADD.FTZ R0, R54, R7 ;  /* 0x0000000736007221 */ /* 0x002fc80000010000 */
[C---:B------:R-:W-:Y:S01]  /*3ff0*/  FADD.FTZ R7, R147.reuse, R0 ;  /* 0x0000000093077221 */ /* 0x040fe20000010000 */
[----:B------:R-:W-:Y:S02]  /*4000*/  F2FP.BF16.F32.PACK_AB R147, R147, R54 ;  /* 0x000000369393723e */ /* 0x000fe400000010ff */
[----:B------:R-:W1:Y:S01]  /*4010*/  MUFU.EX2 R64, R64 ;  /* 0x0000004000407308 */ /* 0x000e620000000800 */
[----:B------:R-:W-:-:S04]  /*4020*/  FADD.FTZ R0, R58, R7 ;  /* 0x000000073a007221 */ /* 0x000fc80000010000 */
[C---:B------:R-:W-:Y:S01]  /*4030*/  FADD.FTZ R7, R141.reuse, R0 ;  /* 0x000000008d077221 */ /* 0x040fe20000010000 */
[----:B------:R-:W-:Y:S02]  /*4040*/  F2FP.BF16.F32.PACK_AB R141, R141, R58 ;  /* 0x0000003a8d8d723e */ /* 0x000fe400000010ff */
[----:B------:R-:W4:Y:S01]  /*4050*/  MUFU.EX2 R137, R52 ;  /* 0x0000003400897308 */ /* 0x000f220000000800 */
[----:B--2---:R-:W-:-:S04]  /*4060*/  FADD.FTZ R0, R62, R7 ;  /* 0x000000073e007221 */ /* 0x004fc80000010000 */
[C---:B---3--:R-:W-:Y:S01]  /*4070*/  FADD.FTZ R13, R143.reuse, R0 ;  /* 0x000000008f0d7221 */ /* 0x048fe20000010000 */
[----:B------:R-:W-:Y:S02]  /*4080*/  F2FP.BF16.F32.PACK_AB R143, R143, R62 ;  /* 0x0000003e8f8f723e */ /* 0x000fe400000010ff */
[----:B------:R-:W2:Y:S01]  /*4090*/  MUFU.EX2 R39, R39 ;  /* 0x0000002700277308 */ /* 0x000ea20000000800 */
[----:B0-----:R-:W-:Y:S01]  /*40a0*/  FADD.FTZ R0, R66, R13 ;  /* 0x0000000d42007221 */ /* 0x001fe20000010000 */
[----:B-1----:R-:W-:-:S06]  /*40b0*/  FADD.FTZ R2, R64, R25 ;  /* 0x0000001940027221 */ /* 0x002fcc0000010000 */
[----:B------:R-:W0:Y:S01]  /*40c0*/  MUFU.EX2 R70, R70 ;  /* 0x0000004600467308 */ /* 0x000e220000000800 */
[C---:B----4-:R-:W-:Y:S01]  /*40d0*/  FADD.FTZ R13, R137.reuse, R0 ;  /* 0x00000000890d7221 */ /* 0x050fe20000010000 */
[----:B------:R-:W-:-:S06]  /*40e0*/  F2FP.BF16.F32.PACK_AB R137, R137, R66 ;  /* 0x000000428989723e */ /* 0x000fcc00000010ff */
[----:B------:R-:W1:Y:S01]  /*40f0*/  MUFU.EX2 R68, R68 ;  /* 0x0000004400447308 */ /* 0x000e620000000800 */
[C---:B--2---:R-:W-:Y:S01]  /*4100*/  FADD.FTZ R25, R39.reuse, R2 ;  /* 0x0000000227197221 */ /* 0x044fe20000010000 */
[----:B------:R-:W-:-:S06]  /*4110*/  F2FP.BF16.F32.PACK_AB R136, R39, R64 ;  /* 0x000000402788723e */ /* 0x000fcc00000010ff */
[----:B------:R-:W2:Y:S01]  /*4120*/  MUFU.EX2 R139, R24 ;  /* 0x00000018008b7308 */ /* 0x000ea20000000800 */
[----:B0-----:R-:W-:Y:S01]  /*4130*/  FADD.FTZ R6, R70, R13 ;  /* 0x0000000d46067221 */ /* 0x001fe20000010000 */
[----:B------:R-:W-:Y:S02]  /*4140*/  VIADD R13, R73, 0xfffffffe ;  /* 0xfffffffe490d7836 */ /* 0x000fe40000000000 */
[----:B-1----:R-:W-:Y:S01]  /*4150*/  FADD.FTZ R2, R68, R25 ;  /* 0x0000001944027221 */ /* 0x002fe20000010000 */
[----:B------:R-:W-:-:S03]  /*4160*/  F2FP.BF16.F32.PACK_AB R138, R43, R68 ;  /* 0x000000442b8a723e */ /* 0x000fc600000010ff */
[----:B------:R-:W-:Y:S01]  /*4170*/  FADD.FTZ R7, R43, R2 ;  /* 0x000000022b077221 */ /* 0x000fe20000010000 */
[C---:B--2---:R-:W-:Y:S01]  /*4180*/  FADD.FTZ R6, R139.reuse, R6 ;  /* 0x000000068b067221 */ /* 0x044fe20000010000 */
[----:B------:R-:W-:Y:S01]  /*4190*/  F2FP.BF16.F32.PACK_AB R139, R139, R70 ;  /* 0x000000468b8b723e */ /* 0x000fe200000010ff */
        /* <DEDUP_REMOVED lines=11> */
.L_x_1106:
[----:B------:R-:W-:-:S13]  /*4250*/  ISETP.NE.AND P1, PT, R15, 0x1, PT ;  /* 0x000000010f00780c */ /* 0x000fda0003f25270 */
[----:B------:R-:W0:Y:S02]  /*4260*/  @P1 LDC.64 R24, c[0x0][0x9e8] ;  /* 0x00027a00ff181b82 */ /* 0x000e240000000a00 */
[----:B0-----:R-:W-:-:S05]  /*4270*/  @P1 IMAD.HI.U32 R2, R0, R24, RZ ;  /* 0x0000001800021227 */ /* 0x001fca00078e00ff */
[----:B------:R-:W-:-:S07]  /*4280*/  @P1 SHF.R.U32.HI R0, RZ, R25, R2 ;  /* 0x00000019ff001219 */ /* 0x000fce0000011602 */
.L_x_1107:
[----:B------:R-:W-:-:S05]  /*4290*/  IMAD R15, R0, R15, R15 ;  /* 0x0000000f000f7224 */ /* 0x000fca00078e020f */
[----:B------:R-:W-:-:S07]  /*42a0*/  VIMNMX R14, R14, R15, PT ;  /* 0x0000000f0e0e7248 */ /* 0x000fce0003fe0100 */
.L_x_1105:
[----:B------:R-:W-:Y:S01]  /*42b0*/  IMAD.HI R14, R14, 0x2aaaaaab, RZ ;  /* 0x2aaaaaab0e0e7827 */ /* 0x000fe200078e02ff */
[----:B------:R-:W-:Y:S02]  /*42c0*/  CS2R R86, SRZ ;  /* 0x0000000000567805 */ /* 0x000fe4000001ff00 */
[----:B------:R-:W-:Y:S02]  /*42d0*/  CS2R R84, SRZ ;  /* 0x0000000000547805 */ /* 0x000fe4000001ff00 */
[----:B------:R-:W-:Y:S01]  /*42e0*/  CS2R R82, SRZ ;  /* 0x0000000000527805 */ /* 0x000fe2000001ff00 */
[----:B------:R-:W-:Y:S01]  /*42f0*/  IMAD.MOV.U32 R2, RZ, RZ, 0x3f800000 ;  /* 0x3f800000ff027424 */ /* 0x000fe200078e00ff */
[----:B------:R-:W-:Y:S01]  /*4300*/  SHF.R.U32.HI R15, RZ, 0x1f, R14 ;  /* 0x0000001fff0f7819 */ /* 0x000fe2000001160e */
[----:B------:R-:W-:Y:S01]  /*4310*/  IMAD.MOV.U32 R0, RZ, RZ, 0x3f800000 ;  /* 0x3f800000ff007424 */ /* 0x000fe200078e00ff */
[----:B------:R-:W-:Y:S02]  /*4320*/  CS2R R80, SRZ ;  /* 0x0000000000507805 */ /* 0x000fe4000001ff00 */
[----:B------:R-:W-:-:S02]  /*4330*/  CS2R R78, SRZ ;  /* 0x00000000004e7805 */ /* 0x000fc4000001ff00 */
[----:B------:R-:W-:Y:S02]  /*4340*/  LEA.HI.SX32 R15, R14, R15, 0x1c ;  /* 0x0000000f0e0f7211 */ /* 0x000fe400078fe2ff */
[----:B------:R-:W-:Y:S02]  /*4350*/  CS2R R76, SRZ ;  /* 0x00000000004c7805 */ /* 0x000fe4000001ff00 */
[----:B------:R-:W-:Y:S02]  /*4360*/  CS2R R74, SRZ ;  /* 0x00000000004a7805 */ /* 0x000fe4000001ff00 */
[----:B------:R-:W-:Y:S02]  /*4370*/  CS2R R72, SRZ ;  /* 0x0000000000487805 */ /* 0x000fe4000001ff00 */
[----:B------:R-:W-:Y:S02]  /*4380*/  VIMNMX R10, R22, R15, !PT ;  /* 0x0000000f160a7248 */ /* 0x000fe40007fe0100 */
[----:B------:R-:W-:-:S02]  /*4390*/  CS2R R70, SRZ ;  /* 0x0000000000467805 */ /* 0x000fc4000001ff00 */
[----:B------:R-:W-:Y:S02]  /*43a0*/  CS2R R68, SRZ ;  /* 0x0000000000447805 */ /* 0x000fe4000001ff00 */
[----:B------:R-:W-:Y:S02]  /*43b0*/  CS2R R66, SRZ ;  /* 0x0000000000427805 */ /* 0x000fe4000001ff00 */
        /* <DEDUP_REMOVED lines=21> */
[----:B------:R-:W-:Y:S01]  /*4510*/  CS2R R24, SRZ ;  /* 0x0000000000187805 */ /* 0x000fe2000001ff00 */
[----:B------:R-:W-:Y:S06]  /*4520*/  @!P1 BRA `(.L_x_1108) ;  /* 0x0000002c006c9947 */ /* 0x000fec0003800000 */
[----:B------:R-:W-:Y:S01]  /*4530*/  IMAD.MOV.U32 R2, RZ, RZ, 0x3f800000 ;  /* 0x3f800000ff027424 */ /* 0x000fe200078e00ff */
[----:B------:R-:W-:Y:S01]  /*4540*/  ULDC UR58, c[0x0][0x9e4] ;  /* 0x00027900003a7ab9 */ /* 0x000fe20000000800 */
[----:B------:R-:W-:Y:S01]  /*4550*/  IMAD.MOV.U32 R87, RZ, RZ, RZ ;  /* 0x000000ffff577224 */ /* 0x000fe200078e00ff */
[----:B------:R-:W-:Y:S01]  /*4560*/  ULDC UR59, c[0x0][0x9dc] ;  /* 0x00027700003b7ab9 */ /* 0x000fe20000000800 */
[----:B------:R-:W-:-:S05]  /*4570*/  ULDC UR60, c[0x0][0x9e0] ;  /* 0x00027800003c7ab9 */ /* 0x000fca0000000800 */
.L_x_1125:
[----:B------:R-:W-:-:S04]  /*4580*/  UIADD3 UR4, UR36, 0x1, URZ ;  /* 0x0000000124047890 */ /* 0x000fc8000fffe03f */
[----:B------:R-:W-:-:S04]  /*4590*/  UISETP.NE.AND UP0, UPT, UR4, 0x2, UPT ;  /* 0x000000020400788c */ /* 0x000fc8000bf05270 */
[----:B------:R-:W-:Y:S02]  /*45a0*/  USEL UR7, URZ, 0x1, UP0 ;  /* 0x000000013f077887 */ /* 0x000fe40008000000 */
[----:B------:R-:W-:Y:S02]  /*45b0*/  USEL UR4, UR4, URZ, UP0 ;  /* 0x0000003f04047287 */ /* 0x000fe40008000000 */
[----:B------:R-:W-:Y:S01]  /*45c0*/  ULOP3.LUT UR7, UR38, UR7, URZ, 0x3c, !UPT ;  /* 0x0000000726077292 */ /* 0x000fe2000f8e3c3f */
[----:B------:R-:W-:Y:S11]  /*45d0*/  @!P0 BRA `(.L_x_1109) ;  /* 0x0000000000048947 */ /* 0x000ff60003800000 */
[----:B------:R-:W-:Y:S01]  /*45e0*/  BPT.TRAP 0x1 ;  /* 0x000000040000795c */ /* 0x000fe20000300000 */
.L_x_1109:
[----:B------:R-:W-:Y:S01]  /*45f0*/  ULEA UR6, UR4, UR37, 0x3 ;  /* 0x0000002504067291 */ /* 0x000fe2000f8e183f */
[----:B------:R-:W-:-:S05]  /*4600*/  IMAD.U32 R9, RZ, RZ, UR7 ;  /* 0x00000007ff097e24 */ /* 0x000fca000f8e00ff */
[----:B------:R-:W-:-:S04]  /*4610*/  SHF.L.U32 R9, R9, 0x1f, RZ ;  /* 0x0000001f09097819 */ /* 0x000fc800000006ff */
[----:B------:R0:W1:Y:S01]  /*4620*/  SYNCS.PHASECHK.TRANS64.TRYWAIT P1, [UR6+0x2a830], R9 ;  /* 0x02a83009ff0075a7 */ /* 0x0000620008020146 */
[----:B------:R-:W-:Y:S05]  /*4630*/  @!P0 BRA `(.L_x_1110) ;  /* 0x0000000000048947 */ /* 0x000fea0003800000 */
[----:B------:R-:W-:Y:S01]  /*4640*/  BPT.TRAP 0x1 ;  /* 0x000000040000795c */ /* 0x000fe20000300000 */
.L_x_1110:
[----:B-1----:R-:W-:Y:S05]  /*4650*/  @P1 BRA `(.L_x_1111) ;  /* 0x0000000000081947 */ /* 0x002fea0003800000 */
[----:B------:R-:W1:Y:S02]  /*4660*/  SYNCS.PHASECHK.TRANS64.TRYWAIT P1, [UR6+0x2a830], R9 ;  /* 0x02a83009ff0075a7 */ /* 0x000e640008020146 */
[----:B-1----:R-:W-:Y:S05]  /*4670*/  @!P1 BRA `(.L_x_1112) ;  /* 0x000000f000c09947 */ /* 0x002fea0003800000 */
.L_x_1111:
        /* <DEDUP_REMOVED lines=15> */
[----:B------:R-:W-:Y:S01]  /*4770*/  HGMMA.64x96x16.F32.BF16 R88, gdesc[UR52], RZ, !UPT, gsb0 ;  /* 0x01600000345879f0 */ /* 0x000fe2000c0018ff */
        /* <DEDUP_REMOVED lines=113> */
[----:B------:R-:W-:Y:S05]  /*4e90*/  @!P0 BRA `(.L_x_1113) ;  /* 0x0000000000048947 */ /* 0x000fea0003800000 */
[----:B------:R-:W-:Y:S01]  /*4ea0*/  BPT.TRAP 0x1 ;  /* 0x000000040000795c */ /* 0x000fe20000300000 */
.L_x_1113:
[----:B------:R-:W-:Y:S01]  /*4eb0*/  ULEA UR11, UR36, UR37, 0x3 ;  /* 0x00000025240b7291 */ /* 0x000fe2000f8e183f */
[----:B------:R-:W-:-:S05]  /*4ec0*/  IMAD.U32 R0, RZ, RZ, UR38 ;  /* 0x00000026ff007e24 */ /* 0x000fca000f8e00ff */
[----:B------:R-:W-:-:S04]  /*4ed0*/  SHF.L.U32 R0, R0, 0x1f, RZ ;  /* 0x0000001f00007819 */ /* 0x000fc800000006ff */
[----:B------:R2:W3:Y:S01]  /*4ee0*/  SYNCS.PHASECHK.TRANS64.TRYWAIT P1, [UR11+0x2a850], R0 ;  /* 0x02a85000ff0075a7 */ /* 0x0004e2000802014b */
[----:B------:R-:W-:Y:S05]  /*4ef0*/  @!P0 BRA `(.L_x_1114) ;  /* 0x0000000000048947 */ /* 0x000fea0003800000 */
[----:B------:R-:W-:Y:S01]  /*4f00*/  BPT.TRAP 0x1 ;  /* 0x000000040000795c */ /* 0x000fe20000300000 */
.L_x_1114:
[----:B---3--:R-:W-:Y:S05]  /*4f10*/  @P1 BRA `(.L_x_1115) ;  /* 0x0000000000081947 */ /* 0x008fea0003800000 */
[----:B------:R-:W3:Y:S02]  /*4f20*/  SYNCS.PHASECHK.TRANS64.TRYWAIT P1, [UR11+0x2a850], R0 ;  /* 0x02a85000ff0075a7 */ /* 0x000ee4000802014b */
[----:B---3--:R-:W-:Y:S05]  /*4f30*/  @!P1 BRA `(.L_x_1116) ;  /* 0x000000e800a89947 */ /* 0x008fea0003800000 */
.L_x_1115:
[----:B------:R-:W-:Y:S01]  /*4f40*/  UIADD3 UR5, UR37, 0x400, URZ ;  /* 0x0000040025057890 */ /* 0x000fe2000fffe03f */
[----:B------:R-:W-:Y:S01]  /*4f50*/  WARPGROUP.ARRIVE ;  /* 0x00000000000079c5 */ /* 0x000fe20000000000 */
[----:B------:R-:W-:Y:S01]  /*4f60*/  UMOV UR15, 0x40000040 ;  /* 0x40000040000f7882 */ /* 0x000fe20000000000 */
[----:B------:R-:W-:Y:S01]  /*4f70*/  ISETP.NE.AND P3, PT, R174, 0x1, PT ;  /* 0x00000001ae00780c */ /* 0x000fe20003f65270 */
[----:B------:R-:W-:-:S03]  /*4f80*/  USHF.R.U32.HI UR5, URZ, 0x4, UR5 ;  /* 0x000000043f057899 */ /* 0x000fc60008011605 */
[----:B------:R-:W3:Y:S01]  /*4f90*/  S2R R175, SR_TID.X ;  /* 0x0000000000af7919 */ /* 0x000ee20000002100 */
[----:B01----:R-:W-:Y:S01]  /*4fa0*/  IMAD.IADD R9, R19, 0x1, R17 ;  /* 0x0000000113097824 */ /* 0x003fe200078e0211 */
[----:B------:R-:W0:Y:S01]  /*4fb0*/  LDC R11, c[0x0][0x288] ;  /* 0x0000a200ff0b7b82 */ /* 0x000e220000000800 */
[----:B------:R-:W-:Y:S01]  /*4fc0*/  ULOP3.LUT UR5, UR5, 0x3fff, URZ, 0xc0, !UPT ;  /* 0x00003fff05057892 */ /* 0x000fe2000f8ec03f */
[----:B------:R-:W-:-:S03]  /*4fd0*/  ISETP.NE.AND P1, PT, R21, RZ, PT ;  /* 0x000000ff1500720c */ /* 0x000fc60003f25270 */
[----:B------:R-:W-:-:S04]  /*4fe0*/  ULOP3.LUT UR5, UR5, 0x3000000, URZ, 0xfc, !UPT ;  /* 0x0300000005057892 */ /* 0x000fc8000f8efc3f */
[----:B------:R-:W-:Y:S01]  /*4ff0*/  UIMAD UR10, UR36, 0x600, UR5 ;  /* 0x00000600240a78a4 */ /* 0x000fe2000f8e0205 */
[----:B--2---:R-:W1:Y:S01]  /*5000*/  @P3 LDC R0, c[0x0][0x44c] ;  /* 0x00011300ff003b82 */ /* 0x004e620000000800 */
[----:B------:R-:W-:-:S05]  /*5010*/  ULOP3.LUT UR5, URZ, UR59, URZ, 0x33, !UPT ;  /* 0x0000003b3f057292 */ /* 0x000fca000f8e333f */
[----:B------:R-:W-:Y:S02]  /*5020*/  UMOV UR14, UR10 ;  /* 0x0000000a000e7c82 */ /* 0x000fe40008000000 */
[----:B------:R-:W-:Y:S01]  /*5030*/  HGMMA.64x128x16.F32.BF16 R24, R156, gdesc[UR12].tnspB, R24, gsb0 ;  /* 0x41e0000c9c187df0 */ /* 0x000fe20008001818 */
[----:B------:R-:W-:Y:S01]  /*5040*/  UIADD3 UR14, UR10, 0x80, URZ ;  /* 0x000000800a0e7890 */ /* 0x000fe2000fffe03f */
[----:B------:R-:W2:Y:S01]  /*5050*/  @P3 LDC R15, c[0x0][0x450] ;  /* 0x00011400ff0f3b82 */ /* 0x000ea20000000800 */
[----:B------:R-:W-:Y:S01]  /*5060*/  UMOV UR15, 0x40000040 ;  /* 0x40000040000f7882 */ /* 0x000fe20000000000 */
[----:B---3--:R-:W-:Y:S01]  /*5070*/  LOP3.LUT P2, RZ, R175, 0x7f, RZ, 0xc0, !PT ;  /* 0x0000007fafff7812 */ /* 0x008fe2000784c0ff */
[----:B-1----:R-:W-:-:S05]  /*5080*/  @P3 IMAD.HI.U32 R0, R9, R0, RZ ;  /* 0x0000000009003227 */ /* 0x002fca00078e00ff */
[----:B--2---:R-:W-:Y:S01]  /*5090*/  @P3 SHF.R.U32.HI R9, RZ, R15, R0 ;  /* 0x0000000fff093219 */ /* 0x004fe20000011600 */
[----:B------:R-:W-:-:S06]  /*50a0*/  IMAD.U32 R0, RZ, RZ, UR6 ;  /* 0x00000006ff007e24 */ /* 0x000fcc000f8e00ff */
[----:B------:R-:W-:-:S05]  /*50b0*/  @!P2 VIADD R0, R0, 0x2a840 ;  /* 0x0002a8400000a836 */ /* 0x000fca0000000000 */
[----:B------:R-:W-:Y:S01]  /*50c0*/  @!P2 PRMT R0, RZ, 0x654, R0 ;  /* 0x00000654ff00a816 */ /* 0x000fe20000000000 */
        /* <DEDUP_REMOVED lines=22> */
[----:B------:R-:W-:Y:S01]  /*5230*/  WARPGROUP.ARRIVE ;  /* 0x00000000000079c5 */ /* 0x000fe20000000000 */
[----:B------:R-:W-:-:S04]  /*5240*/  IMAD R140, R13, -0x60, RZ ;  /* 0xffffffa00d8c7824 */ /* 0x000fc800078e02ff */
[----:B------:R-:W-:Y:S02]  /*5250*/  VIADD R15, R140, 0x1 ;  /* 0x000000018c0f7836 */ /* 0x000fe40000000000 */
[----:B------:R-:W-:Y:S02]  /*5260*/  HGMMA.64x128x16.F32.BF16 R24, R136, gdesc[UR12].tnspB, R24, gsb0 ;  /* 0x41e0000c88187df0 */ /* 0x000fe40008001818 */
[----:B------:R-:W-:-:S04]  /*5270*/  IMAD R15, R18, -0x2, R15 ;  /* 0xfffffffe120f7824 */ /* 0x000fc800078e020f */
[C---:B------:R-:W-:Y:S01]  /*5280*/  VIADD R144, R15.reuse, 0xffffffff ;  /* 0xffffffff0f907836 */ /* 0x040fe20000000000 */
[----:B------:R-:W-:Y:S02]  /*5290*/  WARPGROUP.DEPBAR.LE gsb0, 0x0 ;  /* 0x00008000000079c5 */ /* 0x000fe40000010000 */
[----:B------:R-:W1:Y:S01]  /*52a0*/  SHFL.IDX PT, R139, R9, RZ, 0x1c1f ;  /* 0x001c1fff098b7589 */ /* 0x000e6200000e0000 */
[----:B------:R0:W-:Y:S02]  /*52b0*/  @!P2 SYNCS.ARRIVE.TRANS64.RED.A1T0 RZ, [R0+URZ], RZ ;  /* 0x000000ff00ffa9a7 */ /* 0x0001e4000810043f */
[----:B0-----:R-:W-:-:S05]  /*52c0*/  IADD3 R0, R15, -R11, R16 ;  /* 0x8000000b0f007210 */ /* 0x001fca0007ffe010 */
[C---:B------:R-:W-:Y:S02]  /*52d0*/  VIADD R141, R0.reuse, UR60 ;  /* 0x0000003c008d7c36 */ /* 0x040fe40008000000 */
[----:B------:R-:W-:Y:S02]  /*52e0*/  VIADD R142, R0, UR5 ;  /* 0x00000005008e7c36 */ /* 0x000fe40008000000 */
[--C-:B-1----:R-:W-:Y:S02]  /*52f0*/  IMAD.IADD R15, R141, 0x1, R139.reuse ;  /* 0x000000018d0f7824 */ /* 0x102fe400078e028b */
[----:B------:R-:W-:Y:S01]  /*5300*/  IMAD.IADD R137, R142, 0x1, R139 ;  /* 0x000000018e897824 */ /* 0x000fe200078e028b */
[----:B------:R-:W-:Y:S06]  /*5310*/  @!P1 BRA `(.L_x_1117) ;  /* 0x0000000000549947 */ /* 0x000fec0003800000 */
[----:B------:R-:W-:Y:S01]  /*5320*/  IADD3 R139, R16, -R11, R139 ;  /* 0x8000000b108b7210 */ /* 0x000fe20007ffe08b */
[----:B------:R-:W-:Y:S03]  /*5330*/  BSSY B0, `(.L_x_1118) ;  /* 0x0000010000007945 */ /* 0x000fe60003800000 */
[----:B------:R-:W-:-:S13]  /*5340*/  ISETP.GT.AND P1, PT, R139, -0x1, PT ;  /* 0xffffffff8b00780c */ /* 0x000fda0003f24270 */
[----:B------:R-:W-:Y:S05]  /*5350*/  @P1 BRA `(.L_x_1119) ;  /* 0x0000000000201947 */ /* 0x000fea0003800000 */
[----:B------:R-:W-:Y:S01]  /*5360*/  IMAD.U32 R2, RZ, RZ, UR58 ;  /* 0x0000003aff027e24 */ /* 0x000fe2000f8e00ff */
[----:B------:R-:W-:-:S04]  /*5370*/  LOP3.LUT R139, RZ, R139, RZ, 0x33, !PT ;  /* 0x0000008bff8b7212 */ /* 0x000fc800078e33ff */
[----:B------:R-:W-:-:S13]  /*5380*/  ISETP.NE.AND P1, PT, R2, 0x1, PT ;  /* 0x000000010200780c */ /* 0x000fda0003f25270 */
[----:B------:R-:W0:Y:S02]  /*5390*/  @P1 LDC.64 R146, c[0x0][0x9e8] ;  /* 0x00027a00ff921b82 */ /* 0x000e240000000a00 */
[----:B0-----:R-:W-:-:S05]  /*53a0*/  @P1 IMAD.HI.U32 R0, R139, R146, RZ ;  /* 0x000000928b001227 */ /* 0x001fca00078e00ff */
[----:B------:R-:W-:-:S04]  /*53b0*/  @P1 SHF.R.U32.HI R139, RZ, R147, R0 ;  /* 0x00000093ff8b1219 */ /* 0x000fc80000011600 */
[----:B------:R-:W-:Y:S01]  /*53c0*/  LOP3.LUT R139, RZ, R139, RZ, 0x33, !PT ;  /* 0x0000008bff8b7212 */ /* 0x000fe200078e33ff */
[----:B------:R-:W-:Y:S06]  /*53d0*/  BRA `(.L_x_1120) ;  /* 0x0000000000147947 */ /* 0x000fec0003800000 */
.L_x_1119:
[----:B------:R-:W-:-:S05]  /*53e0*/  IMAD.U32 R2, RZ, RZ, UR58 ;  /* 0x0000003aff027e24 */ /* 0x000fca000f8e00ff */
[----:B------:R-:W-:-:S13]  /*53f0*/  ISETP.NE.AND P1, PT, R2, 0x1, PT ;  /* 0x000000010200780c */ /* 0x000fda0003f25270 */
[----:B------:R-:W0:Y:S02]  /*5400*/  @P1 LDC.64 R146, c[0x0][0x9e8] ;  /* 0x00027a00ff921b82 */ /* 0x000e240000000a00 */
[----:B0-----:R-:W-:-:S05]  /*5410*/  @P1 IMAD.HI.U32 R0, R139, R146, RZ ;  /* 0x000000928b001227 */ /* 0x001fca00078e00ff */
[----:B------:R-:W-:-:S07]  /*5420*/  @P1 SHF.R.U32.HI R139, RZ, R147, R0 ;  /* 0x00000093ff8b1219 */ /* 0x000fce0000011600 */
.L_x_1120:
[----:B------:R-:W-:Y:S05]  /*5430*/  BSYNC B0 ;  /* 0x0000000000007941 */ /* 0x000fea0003800000 */
.L_x_1118:
[----:B------:R-:W-:-:S05]  /*5440*/  IMAD R0, R139, R2, R144 ;  /* 0x000000028b007224 */ /* 0x000fca00078e0290 */
[----:B------:R-:W-:Y:S02]  /*5450*/  VIADDMNMX R15, R0, R2, R15, PT ;  /* 0x00000002000f7246 */ /* 0x000fe4000380010f */
[----:B------:R-:W-:-:S07]  /*5460*/  VIMNMX R137, R137, R0, !PT ;  /* 0x0000000089897248 */ /* 0x000fce0007fe0100 */
.L_x_1117:
[C---:B------:R-:W-:Y:S01]  /*5470*/  ISETP.GE.AND P1, PT, R140.reuse, 0x2, PT ;  /* 0x000000028c00780c */ /* 0x040fe20003f26270 */
[----:B------:R-:W0:Y:S01]  /*5480*/  SHFL.IDX PT, R9, R9, 0x1, 0x1c1f ;  /* 0x003c1f0009097f89 */ /* 0x000e2200000e0000 */
[C---:B------:R-:W-:Y:S02]  /*5490*/  ISETP.GE.AND P4, PT, R140.reuse, 0xa, PT ;  /* 0x0000000a8c00780c */ /* 0x040fe40003f86270 */
[----:B------:R-:W-:Y:S02]  /*54a0*/  ISETP.GT.AND P2, PT, R137, 0x1, !P1 ;  /* 0x000000018900780c */ /* 0x000fe40004f44270 */
[----:B------:R-:W-:Y:S02]  /*54b0*/  P2R R139, PR, RZ, 0x10 ;  /* 0x00000010ff8b7803 */ /* 0x000fe40000000000 */
[----:B------:R-:W-:Y:S02]  /*54c0*/  ISETP.LT.OR P3, PT, R15, 0x2, P2 ;  /* 0x000000020f00780c */ /* 0x000fe40001761670 */
[----:B------:R-:W-:-:S02]  /*54d0*/  ISETP.GE.AND P2, PT, R140, 0x9, PT ;  /* 0x000000098c00780c */ /* 0x000fc40003f46270 */
[----:B------:R-:W-:Y:S02]  /*54e0*/  FSEL R186, R89, -INF , !P3 ;  /* 0xff80000059ba7808 */ /* 0x000fe40005800000 */
[----:B------:R-:W-:-:S04]  /*54f0*/  ISETP.GT.AND P3, PT, R137, 0x8, !P2 ;  /* 0x000000088900780c */ /* 0x000fc80005764270 */
[----:B------:R-:W-:-:S04]  /*5500*/  ISETP.LT.OR P3, PT, R15, 0x9, P3 ;  /* 0x000000090f00780c */ /* 0x000fc80001f61670 */
[----:B------:R-:W-:Y:S02]  /*5510*/  FSEL R184, R92, -INF , !P3 ;  /* 0xff8000005cb87808 */ /* 0x000fe40005800000 */
[----:B------:R-:W-:Y:S01]  /*5520*/  ISETP.GT.AND P3, PT, R137, 0x9, !P4 ;  /* 0x000000098900780c */ /* 0x000fe20006764270 */
[----:B0-----:R-:W-:Y:S01]  /*5530*/  IMAD.IADD R89, R142, 0x1, R9 ;  /* 0x000000018e597824 */ /* 0x001fe200078e0209 */
        /* <DEDUP_REMOVED lines=10> */
[C---:B------:R-:W-:Y:S02]  /*55e0*/  ISETP.GE.AND P4, PT, R140.reuse, 0x19, PT ;  /* 0x000000198c00780c */ /* 0x040fe40003f86270 */
        /* <DEDUP_REMOVED lines=69> */
[----:B------:R-:W-:-:S04]  /*5a40*/  ISETP.LT.OR P3, PT, R15, 0x4a, P3 ;  /* 0x0000004a0f00780c */ /* 0x000fc80001f61670 */
[----:B------:R-:W-:Y:S02]  /*5a50*/  FSEL R12, R125, -INF , !P3 ;  /* 0xff8000007d0c7808 */ /* 0x000fe40005800000 */
[----:B------:R-:W-:-:S04]  /*5a60*/  ISETP.GE.AND P3, PT, R140, 0x51, PT ;  /* 0x000000518c00780c */ /* 0x000fc80003f66270 */
        /* <DEDUP_REMOVED lines=12> */
[----:B------:R-:W-:Y:S02]  /*5b30*/  P2R R97, PR, RZ, 0x40 ;  /* 0x00000040ff617803 */ /* 0x000fe40000000000 */
[----:B------:R-:W-:-:S04]  /*5b40*/  ISETP.GT.AND P6, PT, R137, RZ, !P6 ;  /* 0x000000ff8900720c */ /* 0x000fc800077c4270 */
[----:B------:R-:W-:-:S04]  /*5b50*/  ISETP.LT.OR P6, PT, R15, 0x1, P6 ;  /* 0x000000010f00780c */ /* 0x000fc800037c1670 */
[----:B------:R-:W-:Y:S02]  /*5b60*/  FSEL R188, R88, -INF , !P6 ;  /* 0xff80000058bc7808 */ /* 0x000fe40007000000 */
[----:B------:R-:W-:-:S04]  /*5b70*/  ISETP.GE.AND P6, PT, R140, 0x5a, PT ;  /* 0x0000005a8c00780c */ /* 0x000fc80003fc6270 */
[----:B------:R-:W-:Y:S02]  /*5b80*/  P2R R125, PR, RZ, 0x40 ;  /* 0x00000040ff7d7803 */ /* 0x000fe40000000000 */
[----:B------:R-:W-:-:S04]  /*5b90*/  ISETP.GT.AND P6, PT, R137, 0x59, !P6 ;  /* 0x000000598900780c */ /* 0x000fc800077c4270 */
[----:B------:R-:W-:Y:S01]  /*5ba0*/  ISETP.LT.OR P6, PT, R15, 0x5a, P6 ;  /* 0x0000005a0f00780c */ /* 0x000fe200037c1670 */
[----:B------:R-:W-:-:S03]  /*5bb0*/  IMAD.IADD R15, R141, 0x1, R9 ;  /* 0x000000018d0f7824 */ /* 0x000fc600078e0209 */
[----:B------:R-:W-:Y:S02]  /*5bc0*/  FSEL R88, R133, -INF , !P6 ;  /* 0xff80000085587808 */ /* 0x000fe40007000000 */
[----:B------:R-:W-:-:S13]  /*5bd0*/  ISETP.NE.AND P6, PT, R21, RZ, PT ;  /* 0x000000ff1500720c */ /* 0x000fda0003fc5270 */
[----:B------:R-:W-:Y:S05]  /*5be0*/  @!P6 BRA `(.L_x_1121) ;  /* 0x000000000054e947 */ /* 0x000fea0003800000 */
        /* <DEDUP_REMOVED lines=12> */
.L_x_1123:
[----:B------:R-:W-:-:S05]  /*5cb0*/  IMAD.U32 R93, RZ, RZ, UR58 ;  /* 0x0000003aff5d7e24 */ /* 0x000fca000f8e00ff */
[----:B------:R-:W-:-:S13]  /*5cc0*/  ISETP.NE.AND P6, PT, R93, 0x1, PT ;  /* 0x000000015d00780c */ /* 0x000fda0003fc5270 */
[----:B------:R-:W0:Y:S02]  /*5cd0*/  @P6 LDC.64 R140, c[0x0][0x9e8] ;  /* 0x00027a00ff8c6b82 */ /* 0x000e240000000a00 */
[----:B0-----:R-:W-:-:S05]  /*5ce0*/  @P6 IMAD.HI.U32 R140, R9, R140, RZ ;  /* 0x0000008c098c6227 */ /* 0x001fca00078e00ff */
[----:B------:R-:W-:-:S07]  /*5cf0*/  @P6 SHF.R.U32.HI R9, RZ, R141, R140 ;  /* 0x0000008dff096219 */ /* 0x000fce000001168c */
.L_x_1124:
[----:B------:R-:W-:Y:S05]  /*5d00*/  BSYNC B0 ;  /* 0x0000000000007941 */ /* 0x000fea0003800000 */
.L_x_1122:
[----:B------:R-:W-:-:S05]  /*5d10*/  IMAD R140, R9, R93, R144 ;  /* 0x0000005d098c7224 */ /* 0x000fca00078e0290 */
[----:B------:R-:W-:Y:S02]  /*5d20*/  VIADDMNMX R15, R140, R93, R15, PT ;  /* 0x0000005d8c0f7246 */ /* 0x000fe4000380010f */
[----:B------:R-:W-:-:S07]  /*5d30*/  VIMNMX R89, R89, R140, !PT ;  /* 0x0000008c59597248 */ /* 0x000fce0007fe0100 */
.L_x_1121:
[C---:B------:R-:W-:Y:S01]  /*5d40*/  ISETP.GT.AND P1, PT, R89.reuse, 0x1, !P1 ;  /* 0x000000015900780c */ /* 0x040fe20004f24270 */
[----:B------:R-:W-:Y:S01]  /*5d50*/  UMOV UR38, UR7 ;  /* 0x0000000700267c82 */ /* 0x000fe20008000000 */
[----:B------:R-:W-:Y:S01]  /*5d60*/  ISETP.GT.AND P2, PT, R89, 0x8, !P2 ;  /* 0x000000085900780c */ /* 0x000fe20005744270 */
[----:B------:R-:W-:Y:S01]  /*5d70*/  UMOV UR36, UR4 ;  /* 0x0000000400247c82 */ /* 0x000fe20008000000 */
        /* <DEDUP_REMOVED lines=8> */
[----:B------:R-:W-:Y:S02]  /*5e00*/  ISETP.NE.AND P6, PT, R101, RZ, PT ;  /* 0x000000ff6500720c */ /* 0x000fe40003fc5270 */
[----:B------:R-:W-:-:S02]  /*5e10*/  FSEL R150, R95, -INF , !P1 ;  /* 0xff8000005f967808 */ /* 0x000fc40004800000 */
[----:B------:R-:W-:Y:S02]  /*5e20*/  ISETP.NE.AND P1, PT, R143, RZ, PT ;  /* 0x000000ff8f00720c */ /* 0x000fe40003f25270 */
[----:B------:R-:W-:Y:S02]  /*5e30*/  FMNMX.FTZ R9, R188, R3, !PT ;  /* 0x00000003bc097209 */ /* 0x000fe40007810000 */
        /* <DEDUP_REMOVED lines=20> */
[----:B------:R-:W-:Y:S02]  /*5f80*/  FMNMX.FTZ R9, R96, R9, !PT ;  /* 0x0000000960097209 */ /* 0x000fe40007810000 */
        /* <DEDUP_REMOVED lines=30> */
[----:B------:R-:W-:-:S02]  /*6170*/  ISETP.GT.AND P3, PT, R89, 0x50, !P3 ;  /* 0x000000505900780c */ /* 0x000fc40005f64270 */
[----:B------:R-:W-:Y:S02]  /*6180*/  ISETP.GT.AND P1, PT, R89, 0x30, !P1 ;  /* 0x000000305900780c */ /* 0x000fe40004f24270 */
[----:B------:R-:W-:Y:S02]  /*6190*/  FMNMX.FTZ R9, R132, R9, !PT ;  /* 0x0000000984097209 */ /* 0x000fe40007810000 */
[C---:B------:R-:W-:Y:S02]  /*61a0*/  ISETP.LT.OR P1, PT, R15.reuse, 0x31, P1 ;  /* 0x000000310f00780c */ /* 0x040fe40000f21670 */
[----:B------:R-:W-:Y:S02]  /*61b0*/  ISETP.LT.OR P3, PT, R15, 0x51, P3 ;  /* 0x000000510f00780c */ /* 0x000fe40001f61670 */
[----:B------:R-:W-:Y:S02]  /*61c0*/  FSEL R114, R114, -INF , !P1 ;  /* 0xff80000072727808 */ /* 0x000fe40004800000 */
[----:B------:R-:W-:-:S02]  /*61d0*/  ISETP.NE.AND P1, PT, R153, RZ, PT ;  /* 0x000000ff9900720c */ /* 0x000fc40003f25270 */
[----:B------:R-:W-:Y:S02]  /*61e0*/  FMNMX.FTZ R91, R88, R9, !PT ;  /* 0x00000009585b7209 */ /* 0x000fe40007810000 */
[----:B------:R-:W-:Y:S01]  /*61f0*/  ISETP.GT.AND P1, PT, R89, 0x31, !P1 ;  /* 0x000000315900780c */ /* 0x000fe20004f24270 */
[----:B------:R-:W0:Y:S01]  /*6200*/  LDC R9, c[0x0][0x988] ;  /* 0x00026200ff097b82 */ /* 0x000e220000000800 */
[----:B------:R-:W-:Y:S02]  /*6210*/  FSEL R180, R130, -INF , !P3 ;  /* 0xff80000082b47808 */ /* 0x000fe40005800000 */
[----:B------:R-:W-:Y:S01]  /*6220*/  ISETP.LT.OR P1, PT, R15, 0x32, P1 ;  /* 0x000000320f00780c */ /* 0x000fe20000f21670 */
[----:B------:R-:W1:Y:S01]  /*6230*/  SHFL.BFLY PT, R130, R91, 0x2, 0x1f ;  /* 0x0c401f005b827f89 */ /* 0x000e6200000e0000 */
[----:B------:R-:W-:Y:S02]  /*6240*/  ISETP.NE.AND P2, PT, R121, RZ, PT ;  /* 0x000000ff7900720c */ /* 0x000fe40003f45270 */
[----:B------:R-:W-:-:S02]  /*6250*/  FSEL R110, R115, -INF , !P1 ;  /* 0xff800000736e7808 */ /* 0x000fc40004800000 */
[----:B------:R-:W-:Y:S02]  /*6260*/  ISETP.NE.AND P1, PT, R113, RZ, PT ;  /* 0x000000ff7100720c */ /* 0x000fe40003f25270 */
[----:B------:R-:W-:Y:S02]  /*6270*/  ISETP.NE.AND P6, PT, R157, RZ, PT ;  /* 0x000000ff9d00720c */ /* 0x000fe40003fc5270 */
[C---:B------:R-:W-:Y:S02]  /*6280*/  ISETP.GT.AND P1, PT, R89.reuse, 0x38, !P1 ;  /* 0x000000385900780c */ /* 0x040fe40004f24270 */
[----:B------:R-:W-:Y:S02]  /*6290*/  ISETP.GT.AND P4, PT, R89, 0x51, !P4 ;  /* 0x000000515900780c */ /* 0x000fe40006784270 */
[C---:B------:R-:W-:Y:S02]  /*62a0*/  ISETP.LT.OR P1, PT, R15.reuse, 0x39, P1 ;  /* 0x000000390f00780c */ /* 0x040fe40000f21670 */
[----:B------:R-:W-:-:S02]  /*62b0*/  ISETP.LT.OR P4, PT, R15, 0x52, P4 ;  /* 0x000000520f00780c */ /* 0x000fc40002781670 */
[----:B------:R-:W-:Y:S02]  /*62c0*/  FSEL R118, R118, -INF , !P1 ;  /* 0xff80000076767808 */ /* 0x000fe40004800000 */
[----:B------:R-:W-:Y:S02]  /*62d0*/  ISETP.NE.AND P1, PT, R154, RZ, PT ;  /* 0x000000ff9a00720c */ /* 0x000fe40003f25270 */
[C---:B------:R-:W-:Y:S02]  /*62e0*/  ISETP.GT.AND P5, PT, R89.reuse, 0x58, !P5 ;  /* 0x000000585900780c */ /* 0x040fe40006fa4270 */
[----:B------:R-:W-:Y:S02]  /*62f0*/  ISETP.GT.AND P1, PT, R89, 0x39, !P1 ;  /* 0x000000395900780c */ /* 0x000fe40004f24270 */
[----:B-1----:R-:W-:Y:S02]  /*6300*/  FMNMX.FTZ R93, R91, R130, !PT ;  /* 0x000000825b5d7209 */ /* 0x002fe40007810000 */
[----:B------:R-:W-:-:S02]  /*6310*/  ISETP.LT.OR P1, PT, R15, 0x3a, P1 ;  /* 0x0000003a0f00780c */ /* 0x000fc40000f21670 */
[----:B------:R-:W-:Y:S01]  /*6320*/  FSEL R182, R131, -INF , !P4 ;  /* 0xff80000083b67808 */ /* 0x000fe20006000000 */
[----:B------:R-:W1:Y:S01]  /*6330*/  SHFL.BFLY PT, R130, R93, 0x1, 0x1f ;  /* 0x0c201f005d827f89 */ /* 0x000e6200000e0000 */
[----:B------:R-:W-:Y:S02]  /*6340*/  FSEL R154, R119, -INF , !P1 ;  /* 0xff800000779a7808 */ /* 0x000fe40004800000 */
[----:B------:R-:W-:Y:S02]  /*6350*/  ISETP.NE.AND P1, PT, R117, RZ, PT ;  /* 0x000000ff7500720c */ /* 0x000fe40003f25270 */
[----:B------:R-:W-:Y:S02]  /*6360*/  ISETP.LT.OR P5, PT, R15, 0x59, P5 ;  /* 0x000000590f00780c */ /* 0x000fe40002fa1670 */
[----:B------:R-:W-:Y:S02]  /*6370*/  ISETP.GT.AND P1, PT, R89, 0x40, !P1 ;  /* 0x000000405900780c */ /* 0x000fe40004f24270 */
[----:B------:R-:W-:-:S02]  /*6380*/  FSEL R134, R134, -INF , !P5 ;  /* 0xff80000086867808 */ /* 0x000fc40006800000 */
[----:B------:R-:W-:-:S04]  /*6390*/  ISETP.LT.OR P1, PT, R15, 0x41, P1 ;  /* 0x000000410f00780c */ /* 0x000fc80000f21670 */
[----:B------:R-:W-:Y:S02]  /*63a0*/  FSEL R122, R122, -INF , !P1 ;  /* 0xff8000007a7a7808 */ /* 0x000fe40004800000 */
[----:B------:R-:W-:-:S04]  /*63b0*/  ISETP.NE.AND P1, PT, R155, RZ, PT ;  /* 0x000000ff9b00720c */ /* 0x000fc80003f25270 */
[----:B------:R-:W-:Y:S02]  /*63c0*/  ISETP.GT.AND P1, PT, R89, 0x41, !P1 ;  /* 0x000000415900780c */ /* 0x000fe40004f24270 */
[----:B-1----:R-:W-:Y:S02]  /*63d0*/  FMNMX.FTZ R130, R93, R130, !PT ;  /* 0x000000825d827209 */ /* 0x002fe40007810000 */
[----:B------:R-:W-:-:S04]  /*63e0*/  ISETP.LT.OR P1, PT, R15, 0x42, P1 ;  /* 0x000000420f00780c */ /* 0x000fc80000f21670 */
[----:B------:R-:W-:Y:S02]  /*63f0*/  FSEL R158, R123, -INF , !P1 ;  /* 0xff8000007b9e7808 */ /* 0x000fe40004800000 */
[----:B------:R-:W-:-:S04]  /*6400*/  ISETP.GT.AND P1, PT, R89, 0x48, !P2 ;  /* 0x000000485900780c */ /* 0x000fc80005724270 */
[----:B------:R-:W-:-:S04]  /*6410*/  ISETP.LT.OR P1, PT, R15, 0x49, P1 ;  /* 0x000000490f00780c */ /* 0x000fc80000f21670 */
[----:B------:R-:W-:Y:S02]  /*6420*/  FSEL R126, R126, -INF , !P1 ;  /* 0xff8000007e7e7808 */ /* 0x000fe40004800000 */
[----:B------:R-:W-:Y:S02]  /*6430*/  ISETP.GT.AND P1, PT, R89, 0x49, !P6 ;  /* 0x000000495900780c */ /* 0x000fe40007724270 */
[----:B------:R-:W-:Y:S02]  /*6440*/  ISETP.NE.AND P6, PT, R97, RZ, PT ;  /* 0x000000ff6100720c */ /* 0x000fe40003fc5270 */
[----:B------:R-:W-:-:S04]  /*6450*/  ISETP.LT.OR P1, PT, R15, 0x4a, P1 ;  /* 0x0000004a0f00780c */ /* 0x000fc80000f21670 */
[----:B------:R-:W-:Y:S02]  /*6460*/  FSEL R176, R127, -INF , !P1 ;  /* 0xff8000007fb07808 */ /* 0x000fe40004800000 */
[----:B------:R-:W-:Y:S02]  /*6470*/  ISETP.GT.AND P1, PT, R89, RZ, !P6 ;  /* 0x000000ff5900720c */ /* 0x000fe40007724270 */
[----:B------:R-:W-:Y:S02]  /*6480*/  ISETP.NE.AND P6, PT, R125, RZ, PT ;  /* 0x000000ff7d00720c */ /* 0x000fe40003fc5270 */
[----:B------:R-:W-:Y:S02]  /*6490*/  ISETP.LT.OR P1, PT, R15, 0x1, P1 ;  /* 0x000000010f00780c */ /* 0x000fe40000f21670 */
[----:B------:R-:W-:Y:S02]  /*64a0*/  ISETP.GT.AND P2, PT, R89, 0x59, !P6 ;  /* 0x000000595900780c */ /* 0x000fe40007744270 */
[----:B------:R-:W-:Y:S01]  /*64b0*/  FSEL R111, R90, -INF , !P1 ;  /* 0xff8000005a6f7808 */ /* 0x000fe20004800000 */
[C---:B0-----:R-:W-:Y:S01]  /*64c0*/  FMUL.FTZ R90, R130.reuse, R9 ;  /* 0x00000009825a7220 */ /* 0x041fe20000410000 */
[----:B------:R-:W-:-:S02]  /*64d0*/  FSETP.NEU.FTZ.AND P1, PT, R130, -INF , PT ;  /* 0xff8000008200780b */ /* 0x000fc40003f3d000 */
[----:B------:R-:W-:Y:S02]  /*64e0*/  FMNMX.FTZ R91, R111, R8, !PT ;  /* 0x000000086f5b7209 */ /* 0x000fe40007810000 */
[----:B------:R-:W-:Y:S02]  /*64f0*/  FSEL R113, R90, RZ, P1 ;  /* 0x000000ff5a717208 */ /* 0x000fe40000800000 */
[----:B------:R-:W-:Y:S02]  /*6500*/  FMNMX.FTZ R93, R152, R91, !PT ;  /* 0x0000005b985d7209 */ /* 0x000fe40007810000 */
[----:B------:R-:W-:Y:S01]  /*6510*/  ISETP.LT.OR P2, PT, R15, 0x5a, P2 ;  /* 0x0000005a0f00780c */ /* 0x000fe20001741670 */
[--C-:B------:R-:W-:Y:S01]  /*6520*/  FFMA.FTZ R104, R104, R9, -R113.reuse ;  /* 0x0000000968687223 */ /* 0x100fe20000010871 */
[----:B------:R-:W-:Y:S01]  /*6530*/  FMNMX.FTZ R93, R94, R93, !PT ;  /* 0x0000005d5e5d7209 */ /* 0x000fe20007810000 */
[-CC-:B------:R-:W-:Y:S01]  /*6540*/  FFMA.FTZ R15, R108, R9.reuse, -R113.reuse ;  /* 0x000000096c0f7223 */ /* 0x180fe20000010871 */
[-CC-:B------:R-:W-:Y:S01]  /*6550*/  FFMA.FTZ R107, R2, R9.reuse, -R113.reuse ;  /* 0x00000009026b7223 */ /* 0x180fe20000010871 */
[--C-:B------:R-:W-:Y:S01]  /*6560*/  FFMA.FTZ R89, R112, R9, -R113.reuse ;  /* 0x0000000970597223 */ /* 0x100fe20000010871 */
[----:B------:R-:W-:Y:S01]  /*6570*/  FMNMX.FTZ R93, R150, R93, !PT ;  /* 0x0000005d965d7209 */ /* 0x000fe20007810000 */
[-CC-:B------:R-:W-:Y:S01]  /*6580*/  FFMA.FTZ R112, R12, R9.reuse, -R113.reuse ;  /* 0x000000090c707223 */ /* 0x180fe20000010871 */
[----:B------:R-:W-:Y:S01]  /*6590*/  FSEL R2, R130, RZ, P1 ;  /* 0x000000ff82027208 */ /* 0x000fe20000800000 */
[--C-:B------:R-:W-:Y:S01]  /*65a0*/  FFMA.FTZ R136, R136, R9, -R113.reuse ;  /* 0x0000000988887223 */ /* 0x100fe20000010871 */
[----:B------:R-:W-:Y:S01]  /*65b0*/  FMNMX.FTZ R93, R98, R93, !PT ;  /* 0x0000005d625d7209 */ /* 0x000fe20007810000 */
[-CC-:B------:R-:W-:Y:S01]  /*65c0*/  FFMA.FTZ R188, R188, R9.reuse, -R113.reuse ;  /* 0x00000009bcbc7223 */ /* 0x180fe20000010871 */
[----:B------:R-:W-:Y:S01]  /*65d0*/  FFMA.FTZ R90, R186, R9, -R113 ;  /* 0x00000009ba5a7223 */ /* 0x000fe20000010871 */
[----:B------:R-:W-:Y:S01]  /*65e0*/  FADD.FTZ R2, -R2, R3 ;  /* 0x0000000302027221 */ /* 0x000fe20000010100 */
[----:B------:R-:W-:Y:S01]  /*65f0*/  FMNMX.FTZ R95, R148, R93, !PT ;  /* 0x0000005d945f7209 */ /* 0x000fe20007810000 */
[-CC-:B------:R-:W-:Y:S01]  /*6600*/  FFMA.FTZ R184, R184, R9.reuse, -R113.reuse ;  /* 0x00000009b8b87223 */ /* 0x180fe20000010871 */
[-CC-:B------:R-:W-:Y:S01]  /*6610*/  FFMA.FTZ R178, R178, R9.reuse, -R113.reuse ;  /* 0x00000009b2b27223 */ /* 0x180fe20000010871 */
[----:B------:R-:W-:Y:S01]  /*6620*/  FMUL.FTZ R2, R2, R9 ;  /* 0x0000000902027220 */ /* 0x000fe20000410000 */
        /* <DEDUP_REMOVED lines=13> */
[----:B------:R-:W-:Y:S01]  /*6700*/  FFMA.FTZ R88, R88, R9, -R113 ;  /* 0x0000000958587223 */ /* 0x000fe20000010871 */
[----:B------:R-:W-:Y:S01]  /*6710*/  MUFU.EX2 R91, R188 ;  /* 0x000000bc005b7308 */ /* 0x000fe20000000800 */
[----:B------:R-:W-:-:S02]  /*6720*/  LOP3.LUT P6, RZ, R175, 0x7f, RZ, 0xc0, !PT ;  /* 0x0000007fafff7812 */ /* 0x000fc400078cc0ff */
[----:B------:R-:W-:-:S04]  /*6730*/  FMNMX.FTZ R97, R140, R97, !PT ;  /* 0x000000618c617209 */ /* 0x000fc80007810000 */
[----:B------:R-:W-:Y:S01]  /*6740*/  FMNMX.FTZ R97, R142, R97, !PT ;  /* 0x000000618e617209 */ /* 0x000fe20007810000 */
[----:B------:R-:W0:Y:S03]  /*6750*/  MUFU.EX2 R90, R90 ;  /* 0x0000005a005a7308 */ /* 0x000e260000000800 */
[----:B------:R-:W-:-:S04]  /*6760*/  FMNMX.FTZ R97, R114, R97, !PT ;  /* 0x0000006172617209 */ /* 0x000fc80007810000 */
[----:B------:R-:W-:Y:S01]  /*6770*/  FMNMX.FTZ R99, R110, R97, !PT ;  /* 0x000000616e637209 */ /* 0x000fe20007810000 */
[----:B------:R-:W-:Y:S03]  /*6780*/  MUFU.EX2 R93, R184 ;  /* 0x000000b8005d7308 */ /* 0x000fe60000000800 */
[----:B------:R-:W-:-:S04]  /*6790*/  FMNMX.FTZ R99, R118, R99, !PT ;  /* 0x0000006376637209 */ /* 0x000fc80007810000 */
[----:B------:R-:W-:Y:S01]  /*67a0*/  FMNMX.FTZ R99, R154, R99, !PT ;  /* 0x000000639a637209 */ /* 0x000fe20007810000 */
[----:B------:R1:W-:Y:S03]  /*67b0*/  MUFU.EX2 R97, R136 ;  /* 0x0000008800617308 */ /* 0x0003e60000000800 */
[----:B------:R-:W-:-:S04]  /*67c0*/  FMNMX.FTZ R99, R122, R99, !PT ;  /* 0x000000637a637209 */ /* 0x000fc80007810000 */
[----:B------:R-:W-:Y:S01]  /*67d0*/  FMNMX.FTZ R101, R158, R99, !PT ;  /* 0x000000639e657209 */ /* 0x000fe20007810000 */
[----:B------:R-:W-:Y:S01]  /*67e0*/  MUFU.EX2 R178, R178 ;  /* 0x000000b200b27308 */ /* 0x000fe20000000800 */
[----:B-1----:R-:W-:Y:S02]  /*67f0*/  FFMA.FTZ R136, R128, R9, -R113 ;  /* 0x0000000980887223 */ /* 0x002fe40000010871 */
[----:B------:R-:W-:-:S04]  /*6800*/  FMNMX.FTZ R101, R126, R101, !PT ;  /* 0x000000657e657209 */ /* 0x000fc80007810000 */
[----:B------:R-:W-:Y:S01]  /*6810*/  FMNMX.FTZ R101, R176, R101, !PT ;  /* 0x00000065b0657209 */ /* 0x000fe20007810000 */
[----:B------:R1:W-:Y:S03]  /*6820*/  MUFU.EX2 R99, R104 ;  /* 0x0000006800637308 */ /* 0x0003e60000000800 */
[----:B------:R-:W-:-:S04]  /*6830*/  FMNMX.FTZ R101, R180, R101, !PT ;  /* 0x00000065b4657209 */ /* 0x000fc80007810000 */
[----:B------:R-:W-:Y:S01]  /*6840*/  FMNMX.FTZ R101, R182, R101, !PT ;  /* 0x00000065b6657209 */ /* 0x000fe20007810000 */
[----:B------:R0:W-:Y:S01]  /*6850*/  MUFU.EX2 R95, R156 ;  /* 0x0000009c005f7308 */ /* 0x0001e20000000800 */
[----:B-1----:R-:W-:Y:S02]  /*6860*/  FSEL R104, R135, -INF , !P2 ;  /* 0xff80000087687808 */ /* 0x002fe40005000000 */
[----:B------:R-:W-:-:S04]  /*6870*/  FMNMX.FTZ R101, R134, R101, !PT ;  /* 0x0000006586657209 */ /* 0x000fc80007810000 */
[----:B------:R-:W-:Y:S01]  /*6880*/  FMNMX.FTZ R105, R104, R101, !PT ;  /* 0x0000006568697209 */ /* 0x000fe20007810000 */
[--C-:B------:R-:W-:Y:S01]  /*6890*/  FFMA.FTZ R101, R116, R9, -R113.reuse ;  /* 0x0000000974657223 */ /* 0x100fe20000010871 */
[----:B------:R-:W-:Y:S01]  /*68a0*/  MUFU.EX2 R138, R138 ;  /* 0x0000008a008a7308 */ /* 0x000fe20000000800 */
[----:B0-----:R-:W-:Y:S02]  /*68b0*/  F2FP.BF16.F32.PACK_AB R156, R90, R91 ;  /* 0x0000005b5a9c723e */ /* 0x001fe400000010ff */
[----:B------:R-:W0:Y:S05]  /*68c0*/  SHFL.BFLY PT, R108, R105, 0x2, 0x1f ;  /* 0x0c401f00696c7f89 */ /* 0x000e2a00000e0000 */
[----:B------:R-:W-:Y:S08]  /*68d0*/  MUFU.EX2 R100, R100 ;  /* 0x0000006400647308 */ /* 0x000ff00000000800 */
[----:B------:R-:W-:Y:S08]  /*68e0*/  MUFU.EX2 R96, R96 ;  /* 0x0000006000607308 */ /* 0x000ff00000000800 */
[----:B------:R-:W-:Y:S01]  /*68f0*/  MUFU.EX2 R15, R15 ;  /* 0x0000000f000f7308 */ /* 0x000fe20000000800 */
[----:B0-----:R-:W-:Y:S01]  /*6900*/  FMNMX.FTZ R109, R105, R108, !PT ;  /* 0x0000006c696d7209 */ /* 0x001fe20007810000 */
[-CC-:B------:R-:W-:Y:S01]  /*6910*/  FFMA.FTZ R108, R0, R9.reuse, -R113.reuse ;  /* 0x00000009006c7223 */ /* 0x180fe20000010871 */
[----:B------:R-:W-:-:S03]  /*6920*/  FFMA.FTZ R105, R124, R9, -R113 ;  /* 0x000000097c697223 */ /* 0x000fc60000010871 */
[----:B------:R-:W0:Y:S02]  /*6930*/  SHFL.BFLY PT, R0, R109, 0x1, 0x1f ;  /* 0x0c201f006d007f89 */ /* 0x000e2400000e0000 */
[----:B------:R-:W-:Y:S08]  /*6940*/  MUFU.EX2 R14, R14 ;  /* 0x0000000e000e7308 */ /* 0x000ff00000000800 */
[----:B------:R-:W-:Y:S08]  /*6950*/  MUFU.EX2 R89, R89 ;  /* 0x0000005900597308 */ /* 0x000ff00000000800 */
[----:B------:R-:W-:Y:S01]  /*6960*/  MUFU.EX2 R92, R92 ;  /* 0x0000005c005c7308 */ /* 0x000fe20000000800 */
[----:B0-----:R-:W-:-:S07]  /*6970*/  FMNMX.FTZ R12, R109, R0, !PT ;  /* 0x000000006d0c7209 */ /* 0x001fce0007810000 */
[----:B------:R-:W-:Y:S01]  /*6980*/  MUFU.EX2 R101, R101 ;  /* 0x0000006500657308 */ /* 0x000fe20000000800 */
[C---:B------:R-:W-:Y:S01]  /*6990*/  FSETP.NEU.FTZ.AND P1, PT, R12.reuse, -INF , PT ;  /* 0xff8000000c00780b */ /* 0x040fe20003f3d000 */
[----:B------:R-:W-:-:S03]  /*69a0*/  FMUL.FTZ R0, R12, R9 ;  /* 0x000000090c007220 */ /* 0x000fc60000410000 */
[----:B------:R-:W-:-:S03]  /*69b0*/  FSEL R3, R12, RZ, P1 ;  /* 0x000000ff0c037208 */ /* 0x000fc60000800000 */
[----:B------:R-:W-:Y:S01]  /*69c0*/  MUFU.EX2 R20, R20 ;  /* 0x0000001400147308 */ /* 0x000fe20000000800 */
[----:B------:R-:W-:Y:S02]  /*69d0*/  FSEL R113, R0, RZ, P1 ;  /* 0x000000ff00717208 */ /* 0x000fe40000800000 */
[C---:B------:R-:W-:Y:S01]  /*69e0*/  ISETP.GT.AND P1, PT, R13.reuse, R10, PT ;  /* 0x0000000a0d00720c */ /* 0x040fe20003f24270 */
[----:B------:R-:W-:Y:S02]  /*69f0*/  VIADD R13, R13, 0xffffffff ;  /* 0xffffffff0d0d7836 */ /* 0x000fe40000000000 */
[-CC-:B------:R-:W-:Y:S01]  /*6a00*/  FFMA.FTZ R157, R111, R9.reuse, -R113.reuse ;  /* 0x000000096f9d7223 */ /* 0x180fe20000010871 */
[-CC-:B------:R-:W-:Y:S01]  /*6a10*/  FFMA.FTZ R116, R152, R9.reuse, -R113.reuse ;  /* 0x0000000998747223 */ /* 0x180fe20000010871 */
[----:B------:R0:W1:Y:S01]  /*6a20*/  MUFU.EX2 R0, R2 ;  /* 0x0000000200007308 */ /* 0x0000620000000800 */
        /* <DEDUP_REMOVED lines=8> */
[----:B0-----:R-:W-:Y:S01]  /*6ab0*/  FADD.FTZ R2, -R3, R8 ;  /* 0x0000000803027221 */ /* 0x001fe20000010100 */
[-CC-:B------:R-:W-:Y:S01]  /*6ac0*/  FFMA.FTZ R106, R144, R9.reuse, -R113.reuse ;  /* 0x00000009906a7223 */ /* 0x180fe20000010871 */
[-CC-:B------:R-:W-:Y:S01]  /*6ad0*/  FFMA.FTZ R151, R140, R9.reuse, -R113.reuse ;  /* 0x000000098c977223 */ /* 0x180fe20000010871 */
[-CC-:B------:R-:W-:Y:S01]  /*6ae0*/  FFMA.FTZ R142, R142, R9.reuse, -R113.reuse ;  /* 0x000000098e8e7223 */ /* 0x180fe20000010871 */
[-C--:B------:R-:W-:Y:S01]  /*6af0*/  FMUL.FTZ R2, R2, R9.reuse ;  /* 0x0000000902027220 */ /* 0x080fe20000410000 */
[-CC-:B------:R-:W-:Y:S01]  /*6b00*/  FFMA.FTZ R114, R114, R9.reuse, -R113.reuse ;  /* 0x0000000972727223 */ /* 0x180fe20000010871 */
[----:B------:R-:W-:Y:S01]  /*6b10*/  FFMA.FTZ R110, R110, R9, -R113 ;  /* 0x000000096e6e7223 */ /* 0x000fe20000010871 */
[----:B------:R-:W-:Y:S01]  /*6b20*/  MUFU.EX2 R116, R116 ;  /* 0x0000007400747308 */ /* 0x000fe20000000800 */
[----:B-1----:R-:W-:Y:S01]  /*6b30*/  FFMA.FTZ R7, R0, R7, R91 ;  /* 0x0000000700077223 */ /* 0x002fe2000001005b */
[-CC-:B------:R-:W-:Y:S01]  /*6b40*/  FFMA.FTZ R118, R118, R9.reuse, -R113.reuse ;  /* 0x0000000976767223 */ /* 0x180fe20000010871 */
[-CC-:B------:R-:W-:Y:S01]  /*6b50*/  FFMA.FTZ R154, R154, R9.reuse, -R113.reuse ;  /* 0x000000099a9a7223 */ /* 0x180fe20000010871 */
[-C--:B------:R-:W-:Y:S01]  /*6b60*/  FFMA.FTZ R122, R122, R9.reuse, -R113 ;  /* 0x000000097a7a7223 */ /* 0x080fe20000010871 */
[----:B------:R-:W-:Y:S01]  /*6b70*/  FADD.FTZ R120, R90, R7 ;  /* 0x000000075a787221 */ /* 0x000fe20000010000 */
[-CC-:B------:R-:W-:Y:S01]  /*6b80*/  FFMA.FTZ R158, R158, R9.reuse, -R113.reuse ;  /* 0x000000099e9e7223 */ /* 0x180fe20000010871 */
[-CC-:B------:R-:W-:Y:S01]  /*6b90*/  FFMA.FTZ R126, R126, R9.reuse, -R113.reuse ;  /* 0x000000097e7e7223 */ /* 0x180fe20000010871 */
[----:B------:R-:W0:Y:S01]  /*6ba0*/  MUFU.EX2 R2, R2 ;  /* 0x0000000200027308 */ /* 0x000e220000000800 */
[----:B------:R-:W-:Y:S01]  /*6bb0*/  FADD.FTZ R3, R93, R120 ;  /* 0x000000785d037221 */ /* 0x000fe20000010000 */
[-CC-:B------:R-:W-:Y:S01]  /*6bc0*/  FFMA.FTZ R176, R176, R9.reuse, -R113.reuse ;  /* 0x00000009b0b07223 */ /* 0x180fe20000010871 */
[-CC-:B------:R-:W-:Y:S01]  /*6bd0*/  FFMA.FTZ R180, R180, R9.reuse, -R113.reuse ;  /* 0x00000009b4b47223 */ /* 0x180fe20000010871 */
[-C--:B------:R-:W-:Y:S01]  /*6be0*/  FFMA.FTZ R182, R182, R9.reuse, -R113 ;  /* 0x00000009b6b67223 */ /* 0x080fe20000010871 */
[----:B------:R-:W-:Y:S01]  /*6bf0*/  FADD.FTZ R120, R178, R3 ;  /* 0x00000003b2787221 */ /* 0x000fe20000010000 */
[-CC-:B------:R-:W-:Y:S01]  /*6c00*/  FFMA.FTZ R134, R134, R9.reuse, -R113.reuse ;  /* 0x0000000986867223 */ /* 0x180fe20000010871 */
[----:B------:R-:W-:Y:S01]  /*6c10*/  FFMA.FTZ R104, R104, R9, -R113 ;  /* 0x0000000968687223 */ /* 0x000fe20000010871 */
[----:B------:R-:W1:Y:S01]  /*6c20*/  MUFU.EX2 R159, R159 ;  /* 0x0000009f009f7308 */ /* 0x000e620000000800 */
[----:B------:R-:W-:Y:S01]  /*6c30*/  FADD.FTZ R7, R95, R120 ;  /* 0x000000785f077221 */ /* 0x000fe20000010000 */
[----:B------:R-:W-:Y:S01]  /*6c40*/  IMAD.U32 R111, RZ, RZ, UR11 ;  /* 0x0000000bff6f7e24 */ /* 0x000fe2000f8e00ff */
[----:B------:R-:W-:-:S02]  /*6c50*/  F2FP.BF16.F32.PACK_AB R152, R138, R95 ;  /* 0x0000005f8a98723e */ /* 0x000fc400000010ff */
[----:B------:R-:W-:Y:S01]  /*6c60*/  FADD.FTZ R120, R138, R7 ;  /* 0x000000078a787221 */ /* 0x000fe20000010000 */
[----:B------:R-:W-:Y:S01]  /*6c70*/  @!P6 VIADD R111, R111, 0x2a860 ;  /* 0x0002a8606f6fe836 */ /* 0x000fe20000000000 */
[----:B------:R-:W-:Y:S01]  /*6c80*/  F2FP.BF16.F32.PACK_AB R148, R96, R99 ;  /* 0x000000636094723e */ /* 0x000fe200000010ff */
[----:B------:R-:W2:Y:S01]  /*6c90*/  MUFU.EX2 R94, R94 ;  /* 0x0000005e005e7308 */ /* 0x000ea20000000800 */
[----:B0-----:R-:W-:Y:S01]  /*6ca0*/  FFMA.FTZ R3, R2, R6, R157 ;  /* 0x0000000602037223 */ /* 0x001fe2000001009d */
[----:B------:R-:W-:Y:S01]  /*6cb0*/  FADD.FTZ R7, R97, R120 ;  /* 0x0000007861077221 */ /* 0x000fe20000010000 */
[----:B------:R-:W-:Y:S02]  /*6cc0*/  @!P6 PRMT R111, RZ, 0x654, R111 ;  /* 0x00000654ff6fe816 */ /* 0x000fe4000000006f */
[----:B------:R-:W-:Y:S01]  /*6cd0*/  FADD.FTZ R6, R116, R3 ;  /* 0x0000000374067221 */ /* 0x000fe20000010000 */
[----:B------:R-:W-:Y:S01]  /*6ce0*/  F2FP.BF16.F32.PACK_AB R150, R14, R15 ;  /* 0x0000000f0e96723e */ /* 0x000fe200000010ff */
[----:B------:R0:W-:Y:S01]  /*6cf0*/  @!P6 SYNCS.ARRIVE.TRANS64.RED.A1T0 RZ, [R111+URZ], RZ ;  /* 0x000000ff6fffe9a7 */ /* 0x0001e2000810043f */
[----:B------:R-:W3:Y:S01]  /*6d00*/  MUFU.EX2 R153, R153 ;  /* 0x0000009900997308 */ /* 0x000ee20000000800 */
[----:B-1----:R-:W-:Y:S01]  /*6d10*/  FADD.FTZ R3, R159, R6 ;  /* 0x000000069f037221 */ /* 0x002fe20000010000 */
[----:B------:R-:W-:-:S02]  /*6d20*/  F2FP.BF16.F32.PACK_AB R144, R92, R89 ;  /* 0x000000595c90723e */ /* 0x000fc400000010ff */
[----:B------:R-:W-:Y:S02]  /*6d30*/  F2FP.BF16.F32.PACK_AB R146, R20, R101 ;  /* 0x000000651492723e */ /* 0x000fe400000010ff */
[----:B------:R-:W-:Y:S02]  /*6d40*/  F2FP.BF16.F32.PACK_AB R157, R116, R157 ;  /* 0x0000009d749d723e */ /* 0x000fe400000010ff */
[----:B------:R-:W1:Y:S01]  /*6d50*/  MUFU.EX2 R98, R98 ;  /* 0x0000006200627308 */ /* 0x000e620000000800 */
[C---:B--2---:R-:W-:Y:S01]  /*6d60*/  FADD.FTZ R6, R94.reuse, R3 ;  /* 0x000000035e067221 */ /* 0x044fe20000010000 */
[----:B------:R-:W-:-:S06]  /*6d70*/  F2FP.BF16.F32.PACK_AB R159, R94, R159 ;  /* 0x0000009f5e9f723e */ /* 0x000fcc00000010ff */
[----:B------:R-:W2:Y:S01]  /*6d80*/  MUFU.EX2 R155, R155 ;  /* 0x0000009b009b7308 */ /* 0x000ea20000000800 */
[----:B---3--:R-:W-:-:S07]  /*6d90*/  FADD.FTZ R3, R153, R6 ;  /* 0x0000000699037221 */ /* 0x008fce0000010000 */
[----:B------:R-:W3:Y:S01]  /*6da0*/  MUFU.EX2 R102, R102 ;  /* 0x0000006600667308 */ /* 0x000ee20000000800 */
[C---:B-1----:R-:W-:Y:S01]  /*6db0*/  FADD.FTZ R6, R98.reuse, R3 ;  /* 0x0000000362067221 */ /* 0x042fe20000010000 */
[----:B------:R-:W-:-:S06]  /*6dc0*/  F2FP.BF16.F32.PACK_AB R153, R98, R153 ;  /* 0x000000996299723e */ /* 0x000fcc00000010ff */
[----:B------:R-:W1:Y:S01]  /*6dd0*/  MUFU.EX2 R149, R149 ;  /* 0x0000009500957308 */ /* 0x000e620000000800 */
[----:B--2---:R-:W-:-:S07]  /*6de0*/  FADD.FTZ R3, R155, R6 ;  /* 0x000000069b037221 */ /* 0x004fce0000010000 */
[----:B------:R-:W2:Y:S01]  /*6df0*/  MUFU.EX2 R106, R106 ;  /* 0x0000006a006a7308 */ /* 0x000ea20000000800 */
[C---:B---3--:R-:W-:Y:S01]  /*6e00*/  FADD.FTZ R6, R102.reuse, R3 ;  /* 0x0000000366067221 */ /* 0x048fe20000010000 */
[----:B------:R-:W-:-:S06]  /*6e10*/  F2FP.BF16.F32.PACK_AB R155, R102, R155 ;  /* 0x0000009b669b723e */ /* 0x000fcc00000010ff */
[----:B------:R-:W3:Y:S01]  /*6e20*/  MUFU.EX2 R151, R151 ;  /* 0x0000009700977308 */ /* 0x000ee20000000800 */
[----:B-1----:R-:W-:-:S07]  /*6e30*/  FADD.FTZ R3, R149, R6 ;  /* 0x0000000695037221 */ /* 0x002fce0000010000 */
[----:B------:R-:W1:Y:S01]  /*6e40*/  MUFU.EX2 R8, R142 ;  /* 0x0000008e00087308 */ /* 0x000e620000000800 */
[C---:B--2---:R-:W-:Y:S01]  /*6e50*/  FADD.FTZ R6, R106.reuse, R3 ;  /* 0x000000036a067221 */ /* 0x044fe20000010000 */
[----:B------:R-:W-:-:S06]  /*6e60*/  F2FP.BF16.F32.PACK_AB R149, R106, R149 ;  /* 0x000000956a95723e */ /* 0x000fcc00000010ff */
[----:B------:R2:W4:Y:S01]  /*6e70*/  MUFU.EX2 R124, R114 ;  /* 0x00000072007c7308 */ /* 0x0005220000000800 */
[----:B---3--:R-:W-:-:S07]  /*6e80*/  FADD.FTZ R3, R151, R6 ;  /* 0x0000000697037221 */ /* 0x008fce0000010000 */
[----:B------:R3:W5:Y:S01]  /*6e90*/  MUFU.EX2 R145, R110 ;  /* 0x0000006e00917308 */ /* 0x0007620000000800 */
[----:B--2---:R-:W-:Y:S01]  /*6ea0*/  FADD.FTZ R114, R100, R7 ;  /* 0x0000000764727221 */ /* 0x004fe20000010000 */
[C---:B-1----:R-:W-:Y:S01]  /*6eb0*/  FADD.FTZ R3, R8.reuse, R3 ;  /* 0x0000000308037221 */ /* 0x042fe20000010000 */
[----:B------:R-:W-:Y:S01]  /*6ec0*/  F2FP.BF16.F32.PACK_AB R151, R8, R151 ;  /* 0x000000970897723e */ /* 0x000fe200000010ff */
[----:B------:R-:W-:Y:S02]  /*6ed0*/  IMAD.MOV.U32 R8, RZ, RZ, R12 ;  /* 0x000000ffff087224 */ /* 0x000fe400078e000c */
[----:B------:R-:W-:Y:S02]  /*6ee0*/  FADD.FTZ R7, R99, R114 ;  /* 0x0000007263077221 */ /* 0x000fe40000010000 */
[----:B------:R-:W1:Y:S02]  /*6ef0*/  MUFU.EX2 R118, R118 ;  /* 0x0000007600767308 */ /* 0x000e640000000800 */
[----:B---3--:R-:W-:Y:S01]  /*6f00*/  FADD.FTZ R110, R96, R7 ;  /* 0x00000007606e7221 */ /* 0x008fe20000010000 */
[----:B----4-:R-:W-:-:S03]  /*6f10*/  FADD.FTZ R3, R124, R3 ;  /* 0x000000037c037221 */ /* 0x010fc60000010000 */
[----:B------:R-:W-:Y:S02]  /*6f20*/  FADD.FTZ R7, R15, R110 ;  /* 0x0000006e0f077221 */ /* 0x000fe40000010000 */
[----:B------:R2:W3:Y:S02]  /*6f30*/  MUFU.EX2 R147, R154 ;  /* 0x0000009a00937308 */ /* 0x0004e40000000800 */
[----:B------:R-:W-:Y:S01]  /*6f40*/  FADD.FTZ R110, R14, R7 ;  /* 0x000000070e6e7221 */ /* 0x000fe20000010000 */
[C---:B-----5:R-:W-:Y:S01]  /*6f50*/  FADD.FTZ R3, R145.reuse, R3 ;  /* 0x0000000391037221 */ /* 0x060fe20000010000 */
[----:B------:R-:W-:Y:S02]  /*6f60*/  F2FP.BF16.F32.PACK_AB R145, R145, R124 ;  /* 0x0000007c9191723e */ /* 0x000fe400000010ff */
[----:B------:R-:W-:Y:S02]  /*6f70*/  FADD.FTZ R7, R89, R110 ;  /* 0x0000006e59077221 */ /* 0x000fe40000010000 */
[----:B------:R-:W4:Y:S02]  /*6f80*/  MUFU.EX2 R122, R122 ;  /* 0x0000007a007a7308 */ /* 0x000f240000000800 */
[----:B------:R-:W-:Y:S01]  /*6f90*/  FADD.FTZ R110, R92, R7 ;  /* 0x000000075c6e7221 */ /* 0x000fe20000010000 */
[----:B-1----:R-:W-:Y:S01]  /*6fa0*/  FADD.FTZ R3, R118, R3 ;  /* 0x0000000376037221 */ /* 0x002fe20000010000 */
[----:B--2---:R-:W-:-:S02]  /*6fb0*/  F2FP.BF16.F32.PACK_AB R154, R100, R97 ;  /* 0x00000061649a723e */ /* 0x004fc400000010ff */
[----:B------:R-:W-:Y:S02]  /*6fc0*/  FADD.FTZ R7, R101, R110 ;  /* 0x0000006e65077221 */ /* 0x000fe40000010000 */
[----:B------:R-:W1:Y:S01]  /*6fd0*/  MUFU.EX2 R103, R103 ;  /* 0x0000006700677308 */ /* 0x000e620000000800 */
[C---:B---3--:R-:W-:Y:S01]  /*6fe0*/  FADD.FTZ R3, R147.reuse, R3 ;  /* 0x0000000393037221 */ /* 0x048fe20000010000 */
[----:B------:R-:W-:Y:S01]  /*6ff0*/  FADD.FTZ R6, R20, R7 ;  /* 0x0000000714067221 */ /* 0x000fe20000010000 */
[----:B------:R-:W-:-:S05]  /*7000*/  F2FP.BF16.F32.PACK_AB R147, R147, R118 ;  /* 0x000000769393723e */ /* 0x000fca00000010ff */
[----:B------:R2:W3:Y:S01]  /*7010*/  MUFU.EX2 R141, R158 ;  /* 0x0000009e008d7308 */ /* 0x0004e20000000800 */
[----:B----4-:R-:W-:-:S07]  /*7020*/  FADD.FTZ R3, R122, R3 ;  /* 0x000000037a037221 */ /* 0x010fce0000010000 */
[----:B------:R-:W4:Y:S01]  /*7030*/  MUFU.EX2 R108, R108 ;  /* 0x0000006c006c7308 */ /* 0x000f220000000800 */
[----:B-1----:R-:W-:Y:S01]  /*7040*/  FADD.FTZ R7, R103, R6 ;  /* 0x0000000667077221 */ /* 0x002fe20000010000 */
[----:B--2---:R-:W-:-:S06]  /*7050*/  F2FP.BF16.F32.PACK_AB R158, R178, R93 ;  /* 0x0000005db29e723e */ /* 0x004fcc00000010ff */
[----:B------:R-:W1:Y:S01]  /*7060*/  MUFU.EX2 R126, R126 ;  /* 0x0000007e007e7308 */ /* 0x000e620000000800 */
[C---:B---3--:R-:W-:Y:S01]  /*7070*/  FADD.FTZ R3, R141.reuse, R3 ;  /* 0x000000038d037221 */ /* 0x048fe20000010000 */
[----:B------:R-:W-:-:S06]  /*7080*/  F2FP.BF16.F32.PACK_AB R141, R141, R122 ;  /* 0x0000007a8d8d723e */ /* 0x000fcc00000010ff */
[----:B------:R-:W2:Y:S01]  /*7090*/  MUFU.EX2 R105, R105 ;  /* 0x0000006900697308 */ /* 0x000ea20000000800 */
[C---:B----4-:R-:W-:Y:S01]  /*70a0*/  FADD.FTZ R6, R108.reuse, R7 ;  /* 0x000000076c067221 */ /* 0x050fe20000010000 */
[----:B------:R-:W-:-:S06]  /*70b0*/  F2FP.BF16.F32.PACK_AB R140, R108, R103 ;  /* 0x000000676c8c723e */ /* 0x000fcc00000010ff */
[----:B------:R-:W3:Y:S01]  /*70c0*/  MUFU.EX2 R143, R176 ;  /* 0x000000b0008f7308 */ /* 0x000ee20000000800 */
[----:B-1----:R-:W-:-:S07]  /*70d0*/  FADD.FTZ R3, R126, R3 ;  /* 0x000000037e037221 */ /* 0x002fce0000010000 */
[----:B------:R-:W1:Y:S01]  /*70e0*/  MUFU.EX2 R112, R112 ;  /* 0x0000007000707308 */ /* 0x000e620000000800 */
[----:B--2---:R-:W-:-:S07]  /*70f0*/  FADD.FTZ R7, R105, R6 ;  /* 0x0000000669077221 */ /* 0x004fce0000010000 */
[----:B------:R-:W2:Y:S01]  /*7100*/  MUFU.EX2 R180, R180 ;  /* 0x000000b400b47308 */ /* 0x000ea20000000800 */
[C---:B---3--:R-:W-:Y:S01]  /*7110*/  FADD.FTZ R3, R143.reuse, R3 ;  /* 0x000000038f037221 */ /* 0x048fe20000010000 */
[----:B------:R-:W-:-:S06]  /*7120*/  F2FP.BF16.F32.PACK_AB R143, R143, R126 ;  /* 0x0000007e8f8f723e */ /* 0x000fcc00000010ff */
[----:B------:R-:W3:Y:S01]  /*7130*/  MUFU.EX2 R136, R136 ;  /* 0x0000008800887308 */ /* 0x000ee20000000800 */
[C---:B-1----:R-:W-:Y:S01]  /*7140*/  FADD.FTZ R7, R112.reuse, R7 ;  /* 0x0000000770077221 */ /* 0x042fe20000010000 */
[----:B------:R-:W-:-:S06]  /*7150*/  F2FP.BF16.F32.PACK_AB R142, R112, R105 ;  /* 0x00000069708e723e */ /* 0x000fcc00000010ff */
[----:B------:R-:W1:Y:S01]  /*7160*/  MUFU.EX2 R137, R182 ;  /* 0x000000b600897308 */ /* 0x000e620000000800 */
[----:B--2---:R-:W-:-:S07]  /*7170*/  FADD.FTZ R3, R180, R3 ;  /* 0x00000003b4037221 */ /* 0x004fce0000010000 */
[----:B------:R-:W2:Y:S01]  /*7180*/  MUFU.EX2 R107, R107 ;  /* 0x0000006b006b7308 */ /* 0x000ea20000000800 */
[----:B---3--:R-:W-:-:S07]  /*7190*/  FADD.FTZ R6, R136, R7 ;  /* 0x0000000788067221 */ /* 0x008fce0000010000 */
[----:B------:R-:W3:Y:S01]  /*71a0*/  MUFU.EX2 R134, R134 ;  /* 0x0000008600867308 */ /* 0x000ee20000000800 */
[C---:B-1----:R-:W-:Y:S01]  /*71b0*/  FADD.FTZ R3, R137.reuse, R3 ;  /* 0x0000000389037221 */ /* 0x042fe20000010000 */
[----:B------:R-:W-:-:S06]  /*71c0*/  F2FP.BF16.F32.PACK_AB R137, R137, R180 ;  /* 0x000000b48989723e */ /* 0x000fcc00000010ff */
[----:B------:R-:W1:Y:S01]  /*71d0*/  MUFU.EX2 R109, R132 ;  /* 0x00000084006d7308 */ /* 0x000e620000000800 */
[C---:B--2---:R-:W-:Y:S01]  /*71e0*/  FADD.FTZ R6, R107.reuse, R6 ;  /* 0x000000066b067221 */ /* 0x044fe20000010000 */
[----:B------:R-:W-:-:S06]  /*71f0*/  F2FP.BF16.F32.PACK_AB R136, R107, R136 ;  /* 0x000000886b88723e */ /* 0x000fcc00000010ff */
[----:B------:R-:W2:Y:S01]  /*7200*/  MUFU.EX2 R104, R104 ;  /* 0x0000006800687308 */ /* 0x000ea20000000800 */
[----:B---3--:R-:W-:-:S07]  /*7210*/  FADD.FTZ R3, R134, R3 ;  /* 0x0000000386037221 */ /* 0x008fce0000010000 */
[----:B------:R-:W3:Y:S01]  /*7220*/  MUFU.EX2 R88, R88 ;  /* 0x0000005800587308 */ /* 0x000ee20000000800 */
[----:B-1----:R-:W-:Y:S01]  /*7230*/  FADD.FTZ R7, R109, R6 ;  /* 0x000000066d077221 */ /* 0x002fe20000010000 */
[C---:B--2---:R-:W-:Y:S01]  /*7240*/  FADD.FTZ R6, R104.reuse, R3 ;  /* 0x0000000368067221 */ /* 0x044fe20000010000 */
[----:B------:R-:W-:Y:S01]  /*7250*/  F2FP.BF16.F32.PACK_AB R139, R104, R134 ;  /* 0x00000086688b723e */ /* 0x000fe200000010ff */
[----:B------:R-:W-:Y:S02]  /*7260*/  IMAD.MOV.U32 R3, RZ, RZ, R130 ;  /* 0x000000ffff037224 */ /* 0x000fe400078e0082 */
[C---:B---3--:R-:W-:Y:S01]  /*7270*/  FADD.FTZ R7, R88.reuse, R7 ;  /* 0x0000000758077221 */ /* 0x048fe20000010000 */
[----:B------:R-:W-:Y:S01]  /*7280*/  F2FP.BF16.F32.PACK_AB R138, R88, R109 ;  /* 0x0000006d588a723e */ /* 0x000fe200000010ff */
[----:B0-----:R-:W-:Y:S06]  /*7290*/  @P1 BRA `(.L_x_1125) ;  /* 0xffffffd000b81947 */ /* 0x001fec000383ffff */
[----:B------:R-:W-:Y:S01]  /*72a0*/  IMAD.MOV.U32 R8, RZ, RZ, R12 ;  /* 0x000000ffff087224 */ /* 0x000fe200078e000c */
[----:B------:R-:W-:Y:S01]  /*72b0*/  UMOV UR36, UR4 ;  /* 0x0000000400247c82 */ /* 0x000fe20008000000 */
[----:B------:R-:W-:Y:S01]  /*72c0*/  IMAD.MOV.U32 R3, RZ, RZ, R130 ;  /* 0x000000ffff037224 */ /* 0x000fe200078e0082 */
[----:B------:R-:W-:-:S06]  /*72d0*/  UMOV UR38, UR7 ;  /* 0x0000000700267c82 */ /* 0x000fcc0008000000 */
.L_x_1108:
[----:B------:R-:W0:Y:S01]  /*72e0*/  LDC R14, c[0x0][0x448] ;  /* 0x00011200ff0e7b82 */ /* 0x000e220000000800 */
[----:B------:R-:W-:Y:S01]  /*72f0*/  VIADD R12, R17, 0x7f ;  /* 0x0000007f110c7836 */ /* 0x000fe20000000000 */
[----:B------:R-:W-:-:S06]  /*7300*/  IADD3 R11, R16, 0x1, -R11 ;  /* 0x00000001100b7810 */ /* 0x000fcc0007ffe80b */
[----:B------:R-:W1:Y:S01]  /*7310*/  LDC R10, c[0x0][0x9e4] ;  /* 0x00027900ff0a7b82 */ /* 0x000e620000000800 */
[----:B0-----:R-:W-:-:S13]  /*7320*/  ISETP.NE.AND P1, PT, R14, 0x1, PT ;  /* 0x000000010e00780c */ /* 0x001fda0003f25270 */
[----:B------:R-:W0:Y:S08]  /*7330*/  @P1 LDC R15, c[0x0][0x44c] ;  /* 0x00011300ff0f1b82 */ /* 0x000e300000000800 */
[----:B------:R-:W2:Y:S01]  /*7340*/  @P1 LDC R20, c[0x0][0x450] ;  /* 0x00011400ff141b82 */ /* 0x000ea20000000800 */
[----:B0-----:R-:W-:-:S05]  /*7350*/  @P1 IMAD.HI.U32 R15, R12, R15, RZ ;  /* 0x0000000f0c0f1227 */ /* 0x001fca00078e00ff */
[----:B--2---:R-:W-:Y:S02]  /*7360*/  @P1 SHF.R.U32.HI R12, RZ, R20, R15 ;  /* 0x00000014ff0c1219 */ /* 0x004fe4000001160f */
[----:B-1----:R-:W-:-:S03]  /*7370*/  ISETP.GE.AND P1, PT, R10, 0x1, PT ;  /* 0x000000010a00780c */ /* 0x002fc60003f26270 */
[----:B------:R-:W-:-:S04]  /*7380*/  IMAD.IADD R11, R11, 0x1, R12 ;  /* 0x000000010b0b7824 */ /* 0x000fc800078e020c */
[----:B------:R-:W-:-:S06]  /*7390*/  VIADD R12, R11, -UR59 ;  /* 0x8000003b0b0c7c36 */ /* 0x000fcc0008000000 */
[----:B------:R-:W-:Y:S05]  /*73a0*/  @!P1 BRA `(.L_x_1126) ;  /* 0x00000000003c9947 */ /* 0x000fea0003800000 */
        /* <DEDUP_REMOVED lines=9> */
.L_x_1127:
[----:B------:R-:W-:-:S13]  /*7440*/  ISETP.NE.AND P1, PT, R10, 0x1, PT ;  /* 0x000000010a00780c */ /* 0x000fda0003f25270 */
[----:B------:R-:W0:Y:S02]  /*7450*/  @P1 LDC.64 R20, c[0x0][0x9e8] ;  /* 0x00027a00ff141b82 */ /* 0x000e240000000a00 */
[----:B0-----:R-:W-:-:S05]  /*7460*/  @P1 IMAD.HI.U32 R20, R11, R20, RZ ;  /* 0x000000140b141227 */ /* 0x001fca00078e00ff */
[----:B------:R-:W-:-:S07]  /*7470*/  @P1 SHF.R.U32.HI R11, RZ, R21, R20 ;  /* 0x00000015ff0b1219 */ /* 0x000fce0000011614 */
.L_x_1128:
[----:B------:R-:W-:-:S05]  /*7480*/  IMAD R11, R11, R10, RZ ;  /* 0x0000000a0b0b7224 */ /* 0x000fca00078e02ff */
[----:B------:R-:W-:-:S07]  /*7490*/  VIMNMX R12, R12, R11, !PT ;  /* 0x0000000b0c0c7248 */ /* 0x000fce0007fe0100 */
.L_x_1126:
[----:B------:R-:W-:-:S04]  /*74a0*/  VIADD R12, R12, 0x5f ;  /* 0x0000005f0c0c7836 */ /* 0x000fc80000000000 */
[----:B------:R-:W-:-:S05]  /*74b0*/  IMAD.HI R12, R12, 0x2aaaaaab, RZ ;  /* 0x2aaaaaab0c0c7827 */ /* 0x000fca00078e02ff */
[----:B------:R-:W-:-:S04]  /*74c0*/  SHF.R.U32.HI R11, RZ, 0x1f, R12 ;  /* 0x0000001fff0b7819 */ /* 0x000fc8000001160c */
[----:B------:R-:W-:-:S04]  /*74d0*/  LEA.HI.SX32 R11, R12, R11, 0x1c ;  /* 0x0000000b0c0b7211 */ /* 0x000fc800078fe2ff */
[----:B------:R-:W-:-:S04]  /*74e0*/  VIMNMX R12, R22, R11, !PT ;  /* 0x0000000b160c7248 */ /* 0x000fc80007fe0100 */
[----:B------:R-:W-:-:S13]  /*74f0*/  ISETP.GE.AND P1, PT, R13, R12, PT ;  /* 0x0000000c0d00720c */ /* 0x000fda0003f26270 */
[----:B------:R-:W-:Y:S05]  /*7500*/  @!P1 BRA `(.L_x_1129) ;  /* 0x0000001c00109947 */ /* 0x000fea0003800000 */
[----:B------:R-:W-:Y:S01]  /*7510*/  IMAD.MOV.U32 R11, RZ, RZ, R8 ;  /* 0x000000ffff0b7224 */ /* 0x000fe200078e0008 */
[----:B------:R-:W-:Y:S01]  /*7520*/  UMOV UR6, UR38 ;  /* 0x0000002600067c82 */ /* 0x000fe20008000000 */
[----:B------:R-:W-:Y:S01]  /*7530*/  IMAD.MOV.U32 R15, RZ, RZ, R3 ;  /* 0x000000ffff0f7224 */ /* 0x000fe200078e0003 */
[----:B------:R-:W-:-:S06]  /*7540*/  UMOV UR4, UR36 ;  /* 0x0000002400047c82 */ /* 0x000fcc0008000000 */
.L_x_1138:
[----:B------:R-:W-:-:S04]  /*7550*/  UIADD3 UR7, UR4, 0x1, URZ ;  /* 0x0000000104077890 */ /* 0x000fc8000fffe03f */
[----:B------:R-:W-:-:S04]  /*7560*/  UISETP.NE.AND UP0, UPT, UR7, 0x2, UPT ;  /* 0x000000020700788c */ /* 0x000fc8000bf05270 */
[----:B------:R-:W-:Y:S02]  /*7570*/  USEL UR7, UR7, URZ, UP0 ;  /* 0x0000003f07077287 */ /* 0x000fe40008000000 */
[----:B------:R-:W-:-:S04]  /*7580*/  USEL UR38, URZ, 0x1, UP0 ;  /* 0x000000013f267887 */ /* 0x000fc80008000000 */
[----:B------:R-:W-:Y:S01]  /*7590*/  ULOP3.LUT UR38, UR6, UR38, URZ, 0x3c, !UPT ;  /* 0x0000002606267292 */ /* 0x000fe2000f8e3c3f */
[----:B------:R-:W-:Y:S01]  /*75a0*/  UMOV UR36, UR7 ;  /* 0x0000000700247c82 */ /* 0x000fe20008000000 */
[----:B------:R-:W-:Y:S10]  /*75b0*/  @!P0 BRA `(.L_x_1130) ;  /* 0x0000000000048947 */ /* 0x000ff40003800000 */
[----:B------:R-:W-:Y:S01]  /*75c0*/  BPT.TRAP 0x1 ;  /* 0x000000040000795c */ /* 0x000fe20000300000 */
.L_x_1130:
[----:B------:R-:W-:Y:S01]  /*75d0*/  ULEA UR5, UR36, UR37, 0x3 ;  /* 0x0000002524057291 */ /* 0x000fe2000f8e183f */
[----:B------:R-:W-:-:S05]  /*75e0*/  IMAD.U32 R3, RZ, RZ, UR38 ;  /* 0x00000026ff037e24 */ /* 0x000fca000f8e00ff */
[----:B------:R-:W-:-:S04]  /*75f0*/  SHF.L.U32 R3, R3, 0x1f, RZ ;  /* 0x0000001f03037819 */ /* 0x000fc800000006ff */
[----:B------:R0:W1:Y:S01]  /*7600*/  SYNCS.PHASECHK.TRANS64.TRYWAIT P1, [UR5+0x2a830], R3 ;  /* 0x02a83003ff0075a7 */ /* 0x0000620008020145 */
[----:B------:R-:W-:Y:S05]  /*7610*/  @!P0 BRA `(.L_x_1131) ;  /* 0x0000000000048947 */ /* 0x000fea0003800000 */
[----:B------:R-:W-:Y:S01]  /*7620*/  BPT.TRAP 0x1 ;  /* 0x000000040000795c */ /* 0x000fe20000300000 */
.L_x_1131:
[----:B-1----:R-:W-:Y:S05]  /*7630*/  @P1 BRA `(.L_x_1132) ;  /* 0x0000000000081947 */ /* 0x002fea0003800000 */
[----:B------:R-:W1:Y:S02]  /*7640*/  SYNCS.PHASECHK.TRANS64.TRYWAIT P1, [UR5+0x2a830], R3 ;  /* 0x02a83003ff0075a7 */ /* 0x000e640008020145 */
[----:B-1----:R-:W-:Y:S05]  /*7650*/  @!P1 BRA `(.L_x_1133) ;  /* 0x000000c000f89947 */ /* 0x002fea0003800000 */
.L_x_1132:
        /* <DEDUP_REMOVED lines=131> */
.L_x_1134:
[----:B------:R-:W-:Y:S01]  /*7e90*/  ULEA UR10, UR4, UR37, 0x3 ;  /* 0x00000025040a7291 */ /* 0x000fe2000f8e183f */
[----:B------:R-:W-:-:S05]  /*7ea0*/  IMAD.U32 R0, RZ, RZ, UR6 ;  /* 0x00000006ff007e24 */ /* 0x000fca000f8e00ff */
[----:B------:R-:W-:-:S04]  /*7eb0*/  SHF.L.U32 R0, R0, 0x1f, RZ ;  /* 0x0000001f00007819 */ /* 0x000fc800000006ff */
[----:B------:R2:W3:Y:S01]  /*7ec0*/  SYNCS.PHASECHK.TRANS64.TRYWAIT P1, [UR10+0x2a850], R0 ;  /* 0x02a85000ff0075a7 */ /* 0x0004e2000802014a */
[----:B------:R-:W-:Y:S05]  /*7ed0*/  @!P0 BRA `(.L_x_1135) ;  /* 0x0000000000048947 */ /* 0x000fea0003800000 */
[----:B------:R-:W-:Y:S01]  /*7ee0*/  BPT.TRAP 0x1 ;  /* 0x000000040000795c */ /* 0x000fe20000300000 */
.L_x_1135:
[----:B---3--:R-:W-:Y:S05]  /*7ef0*/  @P1 BRA `(.L_x_1136) ;  /* 0x0000000000081947 */ /* 0x008fea0003800000 */
[----:B------:R-:W3:Y:S02]  /*7f00*/  SYNCS.PHASECHK.TRANS64.TRYWAIT P1, [UR10+0x2a850], R0 ;  /* 0x02a85000ff0075a7 */ /* 0x000ee4000802014a */
[----:B---3--:R-:W-:Y:S05]  /*7f10*/  @!P1 BRA `(.L_x_1137) ;  /* 0x000000b800e09947 */ /* 0x008fea0003800000 */
.L_x_1136:
[----:B------:R-:W-:Y:S01]  /*7f20*/  UIADD3 UR5, UR37, 0x400, URZ ;  /* 0x0000040025057890 */ /* 0x000fe2000fffe03f */
[----:B------:R-:W-:Y:S01]  /*7f30*/  WARPGROUP.ARRIVE ;  /* 0x00000000000079c5 */ /* 0x000fe20000000000 */
[----:B------:R-:W-:Y:S01]  /*7f40*/  UMOV UR15, 0x40000040 ;  /* 0x40000040000f7882 */ /* 0x000fe20000000000 */
[----:B0-2---:R-:W-:Y:S01]  /*7f50*/  FMNMX.FTZ R0, R88, R15, !PT ;  /* 0x0000000f58007209 */ /* 0x005fe20007810000 */
[----:B------:R-:W-:Y:S01]  /*7f60*/  USHF.R.U32.HI UR5, URZ, 0x4, UR5 ;  /* 0x000000043f057899 */ /* 0x000fe20008011605 */
[----:B------:R-:W0:Y:S02]  /*7f70*/  LDC R9, c[0x0][0x988] ;  /* 0x00026200ff097b82 */ /* 0x000e240000000800 */
[----:B------:R-:W2:Y:S01]  /*7f80*/  S2R R175, SR_TID.X ;  /* 0x0000000000af7919 */ /* 0x000ea20000002100 */
[----:B-1----:R-:W-:Y:S01]  /*7f90*/  FMNMX.FTZ R3, R89, R0, !PT ;  /* 0x0000000059037209 */ /* 0x002fe20007810000 */
[----:B------:R-:W-:-:S03]  /*7fa0*/  ULOP3.LUT UR5, UR5, 0x3fff, URZ, 0xc0, !UPT ;  /* 0x00003fff05057892 */ /* 0x000fc6000f8ec03f */
[----:B------:R-:W-:Y:S01]  /*7fb0*/  FMNMX.FTZ R0, R92, R3, !PT ;  /* 0x000000035c007209 */ /* 0x000fe20007810000 */
[----:B------:R-:W-:-:S03]  /*7fc0*/  ULOP3.LUT UR5, UR5, 0x3000000, URZ, 0xfc, !UPT ;  /* 0x0300000005057892 */ /* 0x000fc6000f8efc3f */
[----:B------:R-:W-:Y:S01]  /*7fd0*/  FMNMX.FTZ R3, R93, R0, !PT ;  /* 0x000000005d037209 */ /* 0x000fe20007810000 */
[----:B------:R-:W-:-:S03]  /*7fe0*/  UIMAD UR4, UR4, 0x600, UR5 ;  /* 0x00000600040478a4 */ /* 0x000fc6000f8e0205 */
[----:B------:R-:W-:Y:S01]  /*7ff0*/  FMNMX.FTZ R0, R96, R3, !PT ;  /* 0x0000000360007209 */ /* 0x000fe20007810000 */
[----:B------:R-:W-:-:S03]  /*8000*/  UIADD3 UR6, UR4, 0x80, URZ ;  /* 0x0000008004067890 */ /* 0x000fc6000fffe03f */
        /* <DEDUP_REMOVED lines=8> */
[----:B------:R-:W-:Y:S02]  /*8090*/  FMNMX.FTZ R0, R104, R3, !PT ;  /* 0x0000000368007209 */ /* 0x000fe40007810000 */
[----:B--2---:R-:W-:Y:S02]  /*80a0*/  LOP3.LUT P1, RZ, R175, 0x7f, RZ, 0xc0, !PT ;  /* 0x0000007fafff7812 */ /* 0x004fe4000782c0ff */
        /* <DEDUP_REMOVED lines=15> */
[----:B------:R-:W1:Y:S02]  /*81a0*/  SHFL.BFLY PT, R3, R0, 0x2, 0x1f ;  /* 0x0c401f0000037f89 */ /* 0x000e6400000e0000 */
[----:B-1----:R-:W-:-:S05]  /*81b0*/  FMNMX.FTZ R8, R0, R3, !PT ;  /* 0x0000000300087209 */ /* 0x002fca0007810000 */
[----:B------:R-:W1:Y:S02]  /*81c0*/  SHFL.BFLY PT, R3, R8, 0x1, 0x1f ;  /* 0x0c201f0008037f89 */ /* 0x000e6400000e0000 */
[----:B-1----:R-:W-:-:S05]  /*81d0*/  FMNMX.FTZ R3, R8, R3, !PT ;  /* 0x0000000308037209 */ /* 0x002fca0007810000 */
[C---:B------:R-:W-:Y:S01]  /*81e0*/  FADD.FTZ R2, -R3.reuse, R15 ;  /* 0x0000000f03027221 */ /* 0x040fe20000010100 */
[----:B0-----:R-:W-:-:S03]  /*81f0*/  FMUL.FTZ R174, R3, R9 ;  /* 0x0000000903ae7220 */ /* 0x001fc60000410000 */
[----:B------:R-:W-:Y:S01]  /*8200*/  FMUL.FTZ R20, R2, R9 ;  /* 0x0000000902147220 */ /* 0x000fe20000410000 */
[----:B------:R-:W-:Y:S01]  /*8210*/  FMNMX.FTZ R2, R90, R11, !PT ;  /* 0x0000000b5a027209 */ /* 0x000fe20007810000 */
[-CC-:B------:R-:W-:Y:S01]  /*8220*/  FFMA.FTZ R15, R88, R9.reuse, -R174.reuse ;  /* 0x00000009580f7223 */ /* 0x180fe200000108ae */
[----:B------:R-:W-:Y:S02]  /*8230*/  WARPGROUP.DEPBAR.LE gsb0, 0x0 ;  /* 0x00008000000079c5 */ /* 0x000fe40000010000 */
[----:B------:R-:W-:Y:S01]  /*8240*/  WARPGROUP.ARRIVE ;  /* 0x00000000000079c5 */ /* 0x000fe20000000000 */
[----:B------:R-:W-:Y:S01]  /*8250*/  FMNMX.FTZ R21, R91, R2, !PT ;  /* 0x000000025b157209 */ /* 0x000fe20007810000 */
[-CC-:B------:R-:W-:Y:S01]  /*8260*/  FFMA.FTZ R156, R89, R9.reuse, -R174.reuse ;  /* 0x00000009599c7223 */ /* 0x180fe200000108ae */
[----:B------:R0:W-:Y:S01]  /*8270*/  MUFU.EX2 R0, R20 ;  /* 0x0000001400007308 */ /* 0x0001e20000000800 */
[--C-:B------:R-:W-:Y:S01]  /*8280*/  FFMA.FTZ R158, R92, R9, -R174.reuse ;  /* 0x000000095c9e7223 */ /* 0x100fe200000108ae */
[----:B------:R-:W-:Y:S01]  /*8290*/  FMNMX.FTZ R2, R94, R21, !PT ;  /* 0x000000155e027209 */ /* 0x000fe20007810000 */
[----:B------:R-:W-:Y:S01]  /*82a0*/  HGMMA.64x128x16.F32.BF16 R24, R152, gdesc[UR12].tnspB, R24, gsb0 ;  /* 0x41e0000c98187df0 */ /* 0x000fe20008001818 */
[----:B------:R-:W-:Y:S01]  /*82b0*/  UMOV UR14, UR6 ;  /* 0x00000006000e7c82 */ /* 0x000fe20008000000 */
[----:B------:R-:W-:Y:S01]  /*82c0*/  UMOV UR15, 0x40000040 ;  /* 0x40000040000f7882 */ /* 0x000fe20000000000 */
[----:B------:R-:W-:Y:S01]  /*82d0*/  UIADD3 UR6, UR4, 0x180, URZ ;  /* 0x0000018004067890 */ /* 0x000fe2000fffe03f */
[----:B------:R-:W-:Y:S01]  /*82e0*/  FMNMX.FTZ R21, R95, R2, !PT ;  /* 0x000000025f157209 */ /* 0x000fe20007810000 */
[----:B------:R-:W1:Y:S01]  /*82f0*/  MUFU.EX2 R15, R15 ;  /* 0x0000000f000f7308 */ /* 0x000e620000000800 */
[-CC-:B0-----:R-:W-:Y:S01]  /*8300*/  FFMA.FTZ R20, R120, R9.reuse, -R174.reuse ;  /* 0x0000000978147223 */ /* 0x181fe200000108ae */
[--C-:B------:R-:W-:Y:S01]  /*8310*/  FFMA.FTZ R88, R124, R9, -R174.reuse ;  /* 0x000000097c587223 */ /* 0x100fe200000108ae */
[----:B------:R-:W-:Y:S01]  /*8320*/  FMNMX.FTZ R2, R98, R21, !PT ;  /* 0x0000001562027209 */ /* 0x000fe20007810000 */
[-CC-:B------:R-:W-:Y:S01]  /*8330*/  FFMA.FTZ R92, R128, R9.reuse, -R174.reuse ;  /* 0x00000009805c7223 */ /* 0x180fe200000108ae */
[----:B------:R-:W-:-:S02]  /*8340*/  FFMA.FTZ R133, R133, R9, -R174 ;  /* 0x0000000985857223 */ /* 0x000fc400000108ae */
[----:B------:R-:W-:Y:S01]  /*8350*/  FMNMX.FTZ R21, R99, R2, !PT ;  /* 0x0000000263157209 */ /* 0x000fe20007810000 */
[----:B------:R-:W0:Y:S03]  /*8360*/  MUFU.EX2 R156, R156 ;  /* 0x0000009c009c7308 */ /* 0x000e260000000800 */
[----:B------:R-:W-:Y:S01]  /*8370*/  FMNMX.FTZ R2, R102, R21, !PT ;  /* 0x0000001566027209 */ /* 0x000fe20007810000 */
[----:B------:R-:W-:-:S03]  /*8380*/  FFMA.FTZ R21, R93, R9, -R174 ;  /* 0x000000095d157223 */ /* 0x000fc600000108ae */
[----:B------:R-:W-:Y:S01]  /*8390*/  FMNMX.FTZ R89, R103, R2, !PT ;  /* 0x0000000267597209 */ /* 0x000fe20007810000 */
[----:B------:R-:W-:Y:S01]  /*83a0*/  MUFU.EX2 R158, R158 ;  /* 0x0000009e009e7308 */ /* 0x000fe20000000800 */
[----:B-1----:R-:W-:Y:S02]  /*83b0*/  FFMA.FTZ R7, R0, R7, R15 ;  /* 0x0000000700077223 */ /* 0x002fe4000001000f */
[----:B------:R-:W-:-:S04]  /*83c0*/  FMNMX.FTZ R2, R106, R89, !PT ;  /* 0x000000596a027209 */ /* 0x000fc80007810000 */
[----:B------:R-:W-:Y:S01]  /*83d0*/  FMNMX.FTZ R89, R107, R2, !PT ;  /* 0x000000026b597209 */ /* 0x000fe20007810000 */
[----:B------:R-:W-:Y:S01]  /*83e0*/  MUFU.EX2 R21, R21 ;  /* 0x0000001500157308 */ /* 0x000fe20000000800 */
[C---:B0-----:R-:W-:Y:S01]  /*83f0*/  FADD.FTZ R7, R156.reuse, R7 ;  /* 0x000000079c077221 */ /* 0x041fe20000010000 */
[----:B------:R-:W-:Y:S01]  /*8400*/  F2FP.BF16.F32.PACK_AB R156, R156, R15 ;  /* 0x0000000f9c9c723e */ /* 0x000fe200000010ff */
[----:B------:R-:W-:Y:S01]  /*8410*/  IMAD.MOV.U32 R15, RZ, RZ, R3 ;  /* 0x000000ffff0f7224 */ /* 0x000fe200078e0003 */
[----:B------:R-:W-:Y:S01]  /*8420*/  FMNMX.FTZ R2, R110, R89, !PT ;  /* 0x000000596e027209 */ /* 0x000fe20007810000 */
[----:B------:R-:W-:-:S03]  /*8430*/  FFMA.FTZ R89, R97, R9, -R174 ;  /* 0x0000000961597223 */ /* 0x000fc600000108ae */
[----:B------:R-:W-:Y:S01]  /*8440*/  FMNMX.FTZ R93, R111, R2, !PT ;  /* 0x000000026f5d7209 */ /* 0x000fe20007810000 */
[----:B------:R-:W-:Y:S03]  /*8450*/  MUFU.EX2 R20, R20 ;  /* 0x0000001400147308 */ /* 0x000fe60000000800 */
[----:B------:R-:W-:-:S04]  /*8460*/  FMNMX.FTZ R2, R114, R93, !PT ;  /* 0x0000005d72027209 */ /* 0x000fc80007810000 */
[----:B------:R-:W-:Y:S01]  /*8470*/  FMNMX.FTZ R93, R115, R2, !PT ;  /* 0x00000002735d7209 */ /* 0x000fe20007810000 */
[----:B------:R-:W-:Y:S03]  /*8480*/  MUFU.EX2 R89, R89 ;  /* 0x0000005900597308 */ /* 0x000fe60000000800 */
        /* <DEDUP_REMOVED lines=8> */
[-CC-:B------:R-:W-:Y:S01]  /*8510*/  FFMA.FTZ R97, R105, R9.reuse, -R174.reuse ;  /* 0x0000000969617223 */ /* 0x180fe200000108ae */
[-CC-:B------:R-:W-:Y:S01]  /*8520*/  FFMA.FTZ R105, R113, R9.reuse, -R174.reuse ;  /* 0x0000000971697223 */ /* 0x180fe200000108ae */
[-CC-:B------:R-:W-:Y:S01]  /*8530*/  FFMA.FTZ R113, R121, R9.reuse, -R174.reuse ;  /* 0x0000000979717223 */ /* 0x180fe200000108ae */
[----:B------:R-:W-:Y:S01]  /*8540*/  FMNMX.FTZ R101, R127, R2, !PT ;  /* 0x000000027f657209 */ /* 0x000fe20007810000 */
[----:B------:R-:W-:Y:S01]  /*8550*/  FFMA.FTZ R121, R129, R9, -R174 ;  /* 0x0000000981797223 */ /* 0x000fe200000108ae */
[----:B------:R-:W-:Y:S02]  /*8560*/  MUFU.EX2 R92, R92 ;  /* 0x0000005c005c7308 */ /* 0x000fe40000000800 */
[----:B------:R-:W-:-:S04]  /*8570*/  FMNMX.FTZ R2, R130, R101, !PT ;  /* 0x0000006582027209 */ /* 0x000fc80007810000 */
[----:B------:R-:W-:Y:S02]  /*8580*/  FMNMX.FTZ R101, R131, R2, !PT ;  /* 0x0000000283657209 */ /* 0x000fe40007810000 */
[----:B------:R-:W-:Y:S02]  /*8590*/  MUFU.EX2 R97, R97 ;  /* 0x0000006100617308 */ /* 0x000fe40000000800 */
[----:B------:R-:W-:Y:S01]  /*85a0*/  FMNMX.FTZ R2, R134, R101, !PT ;  /* 0x0000006586027209 */ /* 0x000fe20007810000 */
[-CC-:B------:R-:W-:Y:S01]  /*85b0*/  FFMA.FTZ R101, R109, R9.reuse, -R174.reuse ;  /* 0x000000096d657223 */ /* 0x180fe200000108ae */
[-CC-:B------:R-:W-:Y:S01]  /*85c0*/  FFMA.FTZ R109, R117, R9.reuse, -R174.reuse ;  /* 0x00000009756d7223 */ /* 0x180fe200000108ae */
[----:B------:R-:W-:Y:S01]  /*85d0*/  FFMA.FTZ R117, R125, R9, -R174 ;  /* 0x000000097d757223 */ /* 0x000fe200000108ae */
[----:B------:R-:W-:Y:S02]  /*85e0*/  FMNMX.FTZ R2, R135, R2, !PT ;  /* 0x0000000287027209 */ /* 0x000fe40007810000 */
        /* <DEDUP_REMOVED lines=10> */
[----:B------:R-:W-:-:S03]  /*8690*/  FFMA.FTZ R96, R132, R9, -R174 ;  /* 0x0000000984607223 */ /* 0x000fc600000108ae */
[----:B------:R-:W-:Y:S01]  /*86a0*/  HGMMA.64x128x16.F32.BF16 R24, R148, gdesc[UR12].tnspB, R24, gsb0 ;  /* 0x41e0000c94187df0 */ /* 0x000fe20008001818 */
[----:B------:R-:W-:Y:S01]  /*86b0*/  UMOV UR14, UR6 ;  /* 0x00000006000e7c82 */ /* 0x000fe20008000000 */
[----:B------:R-:W-:Y:S01]  /*86c0*/  UMOV UR15, 0x40000040 ;  /* 0x40000040000f7882 */ /* 0x000fe20000000000 */
[----:B------:R-:W-:Y:S01]  /*86d0*/  UIADD3 UR6, UR4, 0x200, URZ ;  /* 0x0000020004067890 */ /* 0x000fe2000fffe03f */
[----:B------:R-:W-:Y:S01]  /*86e0*/  MUFU.EX2 R152, R152 ;  /* 0x0000009800987308 */ /* 0x000fe20000000800 */
[----:B------:R-:W-:-:S07]  /*86f0*/  UIADD3 UR4, UR4, 0x280, URZ ;  /* 0x0000028004047890 */ /* 0x000fce000fffe03f */
[----:B------:R-:W-:Y:S08]  /*8700*/  MUFU.EX2 R154, R154 ;  /* 0x0000009a009a7308 */ /* 0x000ff00000000800 */
[----:B------:R-:W-:Y:S01]  /*8710*/  MUFU.EX2 R96, R96 ;  /* 0x0000006000607308 */ /* 0x000fe20000000800 */
[----:B------:R-:W-:Y:S02]  /*8720*/  WARPGROUP.DEPBAR.LE gsb0, 0x0 ;  /* 0x00008000000079c5 */ /* 0x000fe40000010000 */
[----:B------:R-:W-:Y:S01]  /*8730*/  WARPGROUP.ARRIVE ;  /* 0x00000000000079c5 */ /* 0x000fe20000000000 */
[-CC-:B------:R-:W-:Y:S01]  /*8740*/  FFMA.FTZ R148, R104, R9.reuse, -R174.reuse ;  /* 0x0000000968947223 */ /* 0x180fe200000108ae */
[----:B------:R-:W-:-:S04]  /*8750*/  FFMA.FTZ R150, R108, R9, -R174 ;  /* 0x000000096c967223 */ /* 0x000fc800000108ae */
[----:B------:R-:W-:Y:S01]  /*8760*/  HGMMA.64x128x16.F32.BF16 R24, R144, gdesc[UR12].tnspB, R24, gsb0 ;  /* 0x41e0000c90187df0 */ /* 0x000fe20008001818 */
[----:B------:R-:W-:Y:S01]  /*8770*/  UMOV UR14, UR6 ;  /* 0x00000006000e7c82 */ /* 0x000fe20008000000 */
[----:B------:R-:W-:Y:S01]  /*8780*/  UMOV UR15, 0x40000040 ;  /* 0x40000040000f7882 */ /* 0x000fe20000000000 */
[----:B------:R-:W-:Y:S01]  /*8790*/  UMOV UR6, UR4 ;  /* 0x0000000400067c82 */ /* 0x000fe20008000000 */
[----:B------:R-:W-:Y:S01]  /*87a0*/  MUFU.EX2 R148, R148 ;  /* 0x0000009400947308 */ /* 0x000fe20000000800 */
[----:B------:R-:W-:-:S07]  /*87b0*/  UMOV UR4, UR36 ;  /* 0x0000002400047c82 */ /* 0x000fce0008000000 */
[----:B------:R-:W-:Y:S01]  /*87c0*/  MUFU.EX2 R150, R150 ;  /* 0x0000009600967308 */ /* 0x000fe20000000800 */
[----:B------:R-:W-:Y:S02]  /*87d0*/  WARPGROUP.DEPBAR.LE gsb0, 0x0 ;  /* 0x00008000000079c5 */ /* 0x000fe40000010000 */
[----:B------:R-:W-:Y:S01]  /*87e0*/  WARPGROUP.ARRIVE ;  /* 0x00000000000079c5 */ /* 0x000fe20000000000 */
[----:B------:R-:W0:Y:S01]  /*87f0*/  SHFL.BFLY PT, R145, R2, 0x2, 0x1f ;  /* 0x0c401f0002917f89 */ /* 0x000e2200000e0000 */
[-CC-:B------:R-:W-:Y:S01]  /*8800*/  FFMA.FTZ R144, R112, R9.reuse, -R174.reuse ;  /* 0x0000000970907223 */ /* 0x180fe200000108ae */
[----:B------:R-:W-:-:S03]  /*8810*/  FFMA.FTZ R146, R116, R9, -R174 ;  /* 0x0000000974927223 */ /* 0x000fc600000108ae */
[----:B------:R-:W-:Y:S02]  /*8820*/  HGMMA.64x128x16.F32.BF16 R24, R140, gdesc[UR12].tnspB, R24, gsb0 ;  /* 0x41e0000c8c187df0 */ /* 0x000fe40008001818 */
[----:B------:R-:W-:Y:S08]  /*8830*/  MUFU.EX2 R144, R144 ;  /* 0x0000009000907308 */ /* 0x000ff00000000800 */
[----:B------:R-:W-:Y:S01]  /*8840*/  MUFU.EX2 R146, R146 ;  /* 0x0000009200927308 */ /* 0x000fe20000000800 */
[----:B0-----:R-:W-:-:S05]  /*8850*/  FMNMX.FTZ R145, R2, R145, !PT ;  /* 0x0000009102917209 */ /* 0x001fca0007810000 */
[----:B------:R-:W0:Y:S02]  /*8860*/  SHFL.BFLY PT, R8, R145, 0x1, 0x1f ;  /* 0x0c201f0091087f89 */ /* 0x000e2400000e0000 */
[----:B0-----:R-:W-:-:S05]  /*8870*/  FMNMX.FTZ R8, R145, R8, !PT ;  /* 0x0000000891087209 */ /* 0x001fca0007810000 */
[CC--:B------:R-:W-:Y:S01]  /*8880*/  FMUL.FTZ R100, R8.reuse, R9.reuse ;  /* 0x0000000908647220 */ /* 0x0c0fe20000410000 */
[----:B------:R-:W-:Y:S02]  /*8890*/  FADD.FTZ R2, -R8, R11 ;  /* 0x0000000b08027221 */ /* 0x000fe40000010100 */
[----:B------:R-:W-:Y:S01]  /*88a0*/  MUFU.EX2 R11, R133 ;  /* 0x00000085000b7308 */ /* 0x000fe20000000800 */
[-CC-:B------:R-:W-:Y:S01]  /*88b0*/  FFMA.FTZ R90, R90, R9.reuse, -R100.reuse ;  /* 0x000000095a5a7223 */ /* 0x180fe20000010864 */
[-C--:B------:R-:W-:Y:S01]  /*88c0*/  FMUL.FTZ R2, R2, R9.reuse ;  /* 0x0000000902027220 */ /* 0x080fe20000410000 */
        /* <DEDUP_REMOVED lines=14> */
[----:B0-----:R-:W-:Y:S01]  /*89b0*/  IMAD.U32 R90, RZ, RZ, UR7 ;  /* 0x00000007ff5a7e24 */ /* 0x001fe2000f8e00ff */
[----:B------:R-:W-:Y:S01]  /*89c0*/  UMOV UR7, 0x40000040 ;  /* 0x4000004000077882 */ /* 0x000fe20000000000 */
[-CC-:B------:R-:W-:Y:S01]  /*89d0*/  FFMA.FTZ R115, R115, R9.reuse, -R100.reuse ;  /* 0x0000000973737223 */ /* 0x180fe20000010864 */
[-CC-:B------:R-:W-:Y:S01]  /*89e0*/  FFMA.FTZ R118, R118, R9.reuse, -R100.reuse ;  /* 0x0000000976767223 */ /* 0x180fe20000010864 */
[-CC-:B------:R-:W-:Y:S01]  /*89f0*/  FFMA.FTZ R119, R119, R9.reuse, -R100.reuse ;  /* 0x0000000977777223 */ /* 0x180fe20000010864 */
[----:B------:R-:W-:Y:S01]  /*8a00*/  @!P1 LEA R90, R90, UR37, 0x3 ;  /* 0x000000255a5a9c11 */ /* 0x000fe2000f8e18ff */
[-CC-:B------:R-:W-:Y:S01]  /*8a10*/  FFMA.FTZ R122, R122, R9.reuse, -R100.reuse ;  /* 0x000000097a7a7223 */ /* 0x180fe20000010864 */
[----:B------:R-:W0:Y:S01]  /*8a20*/  MUFU.EX2 R91, R91 ;  /* 0x0000005b005b7308 */ /* 0x000e220000000800 */
[-CC-:B------:R-:W-:Y:S01]  /*8a30*/  FFMA.FTZ R123, R123, R9.reuse, -R100.reuse ;  /* 0x000000097b7b7223 */ /* 0x180fe20000010864 */
[----:B------:R-:W-:Y:S01]  /*8a40*/  FFMA.FTZ R126, R126, R9, -R100 ;  /* 0x000000097e7e7223 */ /* 0x000fe20000010864 */
[----:B------:R-:W-:-:S02]  /*8a50*/  @!P1 VIADD R90, R90, 0x2a840 ;  /* 0x0002a8405a5a9836 */ /* 0x000fc40000000000 */
[-CC-:B------:R-:W-:Y:S01]  /*8a60*/  FFMA.FTZ R127, R127, R9.reuse, -R100.reuse ;  /* 0x000000097f7f7223 */ /* 0x180fe20000010864 */
[-CC-:B------:R-:W-:Y:S01]  /*8a70*/  FFMA.FTZ R130, R130, R9.reuse, -R100.reuse ;  /* 0x0000000982827223 */ /* 0x180fe20000010864 */
[-CC-:B------:R-:W-:Y:S01]  /*8a80*/  FFMA.FTZ R131, R131, R9.reuse, -R100.reuse ;  /* 0x0000000983837223 */ /* 0x180fe20000010864 */
[-C--:B------:R-:W-:Y:S01]  /*8a90*/  FFMA.FTZ R134, R134, R9.reuse, -R100 ;  /* 0x0000000986867223 */ /* 0x080fe20000010864 */
[----:B------:R2:W3:Y:S01]  /*8aa0*/  MUFU.EX2 R159, R94 ;  /* 0x0000005e009f7308 */ /* 0x0004e20000000800 */
[----:B------:R-:W-:Y:S01]  /*8ab0*/  @!P1 PRMT R90, RZ, 0x654, R90 ;  /* 0x00000654ff5a9816 */ /* 0x000fe2000000005a */
[----:B-1----:R-:W-:Y:S01]  /*8ac0*/  FFMA.FTZ R6, R2, R6, R157 ;  /* 0x0000000602067223 */ /* 0x002fe2000001009d */
[----:B------:R-:W-:-:S05]  /*8ad0*/  FFMA.FTZ R100, R135, R9, -R100 ;  /* 0x0000000987647223 */ /* 0x000fca0000010864 */
[----:B------:R-:W1:Y:S01]  /*8ae0*/  MUFU.EX2 R95, R95 ;  /* 0x0000005f005f7308 */ /* 0x000e620000000800 */
[----:B--2---:R-:W-:Y:S02]  /*8af0*/  IMAD.U32 R94, RZ, RZ, UR10 ;  /* 0x0000000aff5e7e24 */ /* 0x004fe4000f8e00ff */
[C---:B0-----:R-:W-:Y:S01]  /*8b00*/  FADD.FTZ R6, R91.reuse, R6 ;  /* 0x000000065b067221 */ /* 0x041fe20000010000 */
[----:B------:R-:W-:-:S04]  /*8b10*/  F2FP.BF16.F32.PACK_AB R157, R91, R157 ;  /* 0x0000009d5b9d723e */ /* 0x000fc800000010ff */
[----:B------:R-:W0:Y:S01]  /*8b20*/  MUFU.EX2 R153, R98 ;  /* 0x0000006200997308 */ /* 0x000e220000000800 */
[----:B---3--:R-:W-:-:S07]  /*8b30*/  FADD.FTZ R6, R159, R6 ;  /* 0x000000069f067221 */ /* 0x008fce0000010000 */
[----:B------:R-:W2:Y:S01]  /*8b40*/  MUFU.EX2 R99, R99 ;  /* 0x0000006300637308 */ /* 0x000ea20000000800 */
[C---:B-1----:R-:W-:Y:S01]  /*8b50*/  FADD.FTZ R6, R95.reuse, R6 ;  /* 0x000000065f067221 */ /* 0x042fe20000010000 */
[----:B------:R-:W-:-:S06]  /*8b60*/  F2FP.BF16.F32.PACK_AB R159, R95, R159 ;  /* 0x0000009f5f9f723e */ /* 0x000fcc00000010ff */
[----:B------:R-:W1:Y:S01]  /*8b70*/  MUFU.EX2 R155, R102 ;  /* 0x00000066009b7308 */ /* 0x000e620000000800 */
[----:B0-----:R-:W-:-:S07]  /*8b80*/  FADD.FTZ R6, R153, R6 ;  /* 0x0000000699067221 */ /* 0x001fce0000010000 */
[----:B------:R-:W0:Y:S01]  /*8b90*/  MUFU.EX2 R103, R103 ;  /* 0x0000006700677308 */ /* 0x000e220000000800 */
[C---:B--2---:R-:W-:Y:S01]  /*8ba0*/  FADD.FTZ R6, R99.reuse, R6 ;  /* 0x0000000663067221 */ /* 0x044fe20000010000 */
[----:B------:R-:W-:-:S06]  /*8bb0*/  F2FP.BF16.F32.PACK_AB R153, R99, R153 ;  /* 0x000000996399723e */ /* 0x000fcc00000010ff */
[----:B------:R-:W2:Y:S01]  /*8bc0*/  MUFU.EX2 R149, R106 ;  /* 0x0000006a00957308 */ /* 0x000ea20000000800 */
[----:B-1----:R-:W-:Y:S01]  /*8bd0*/  FADD.FTZ R6, R155, R6 ;  /* 0x000000069b067221 */ /* 0x002fe20000010000 */
[----:B------:R-:W-:Y:S02]  /*8be0*/  WARPGROUP.DEPBAR.LE gsb0, 0x0 ;  /* 0x00008000000079c5 */ /* 0x000fe40000010000 */
[----:B------:R-:W-:-:S04]  /*8bf0*/  WARPGROUP.ARRIVE ;  /* 0x00000000000079c5 */ /* 0x000fc80000000000 */
[----:B------:R-:W1:Y:S01]  /*8c00*/  MUFU.EX2 R107, R107 ;  /* 0x0000006b006b7308 */ /* 0x000e620000000800 */
[----:B0-----:R-:W-:Y:S01]  /*8c10*/  FADD.FTZ R6, R103, R6 ;  /* 0x0000000667067221 */ /* 0x001fe20000010000 */
[----:B------:R-:W-:Y:S02]  /*8c20*/  F2FP.BF16.F32.PACK_AB R140, R113, R20 ;  /* 0x00000014718c723e */ /* 0x000fe400000010ff */
[----:B------:R-:W-:Y:S01]  /*8c30*/  F2FP.BF16.F32.PACK_AB R155, R103, R155 ;  /* 0x0000009b679b723e */ /* 0x000fe200000010ff */
[----:B------:R-:W-:Y:S01]  /*8c40*/  HGMMA.64x128x16.F32.BF16 R24, R136, gdesc[UR4].tnspB, R24, gsb0 ;  /* 0x41e0000488187df0 */ /* 0x000fe20008001818 */
[----:B------:R-:W-:Y:S01]  /*8c50*/  UMOV UR6, UR38 ;  /* 0x0000002600067c82 */ /* 0x000fe20008000000 */
[----:B------:R-:W-:Y:S01]  /*8c60*/  F2FP.BF16.F32.PACK_AB R142, R117, R88 ;  /* 0x00000058758e723e */ /* 0x000fe200000010ff */
        /* <DEDUP_REMOVED lines=25> */
[----:B------:R-:W-:Y:S01]  /*8e00*/  MUFU.EX2 R131, R131 ;  /* 0x0000008300837308 */ /* 0x000fe20000000800 */
[----:B-1----:R-:W-:-:S07]  /*8e10*/  FADD.FTZ R6, R143, R6 ;  /* 0x000000068f067221 */ /* 0x002fce0000010000 */
[----:B------:R-:W-:Y:S01]  /*8e20*/  MUFU.EX2 R100, R100 ;  /* 0x0000006400647308 */ /* 0x000fe20000000800 */
[C---:B0-----:R-:W-:Y:S01]  /*8e30*/  FADD.FTZ R6, R127.reuse, R6 ;  /* 0x000000067f067221 */ /* 0x041fe20000010000 */
[----:B------:R-:W-:Y:S01]  /*8e40*/  F2FP.BF16.F32.PACK_AB R143, R127, R143 ;  /* 0x0000008f7f8f723e */ /* 0x000fe200000010ff */
[----:B------:R-:W-:Y:S02]  /*8e50*/  WARPGROUP.DEPBAR.LE gsb0, 0x0 ;  /* 0x00008000000079c5 */ /* 0x000fe40000010000 */
[----:B------:R0:W-:Y:S03]  /*8e60*/  @!P1 SYNCS.ARRIVE.TRANS64.RED.A1T0 RZ, [R90+URZ], RZ ;  /* 0x000000ff5aff99a7 */ /* 0x0001e6000810043f */
[----:B------:R-:W1:Y:S01]  /*8e70*/  MUFU.EX2 R137, R130 ;  /* 0x0000008200897308 */ /* 0x000e620000000800 */
[----:B------:R-:W-:Y:S02]  /*8e80*/  F2FP.BF16.F32.PACK_AB R138, R11, R96 ;  /* 0x000000600b8a723e */ /* 0x000fe400000010ff */
[----:B------:R-:W-:Y:S01]  /*8e90*/  F2FP.BF16.F32.PACK_AB R136, R121, R92 ;  /* 0x0000005c7988723e */ /* 0x000fe200000010ff */
[----:B0-----:R-:W-:-:S04]  /*8ea0*/  @!P1 VIADD R90, R94, 0x2a860 ;  /* 0x0002a8605e5a9836 */ /* 0x001fc80000000000 */
[----:B------:R-:W0:Y:S01]  /*8eb0*/  MUFU.EX2 R139, R134 ;  /* 0x00000086008b7308 */ /* 0x000e220000000800 */
[----:B------:R-:W-:-:S04]  /*8ec0*/  @!P1 PRMT R90, RZ, 0x654, R90 ;  /* 0x00000654ff5a9816 */ /* 0x000fc8000000005a */
[----:B------:R2:W-:Y:S01]  /*8ed0*/  @!P1 SYNCS.ARRIVE.TRANS64.RED.A1T0 RZ, [R90+URZ], RZ ;  /* 0x000000ff5aff99a7 */ /* 0x0005e2000810043f */
[----:B------:R-:W-:Y:S01]  /*8ee0*/  ISETP.GT.AND P1, PT, R13, R12, PT ;  /* 0x0000000c0d00720c */ /* 0x000fe20003f24270 */
[----:B-1----:R-:W-:Y:S01]  /*8ef0*/  FADD.FTZ R6, R137, R6 ;  /* 0x0000000689067221 */ /* 0x002fe20000010000 */
[----:B------:R-:W-:Y:S01]  /*8f00*/  F2FP.BF16.F32.PACK_AB R137, R131, R137 ;  /* 0x000000898389723e */ /* 0x000fe200000010ff */
[----:B------:R-:W-:Y:S02]  /*8f10*/  VIADD R13, R13, 0xffffffff ;  /* 0xffffffff0d0d7836 */ /* 0x000fe40000000000 */
[----:B------:R-:W-:Y:S01]  /*8f20*/  FADD.FTZ R6, R131, R6 ;  /* 0x0000000683067221 */ /* 0x000fe20000010000 */
[----:B--2---:R-:W-:Y:S01]  /*8f30*/  FADD.FTZ R90, R158, R7 ;  /* 0x000000079e5a7221 */ /* 0x004fe20000010000 */
[----:B------:R-:W-:Y:S02]  /*8f40*/  F2FP.BF16.F32.PACK_AB R158, R21, R158 ;  /* 0x0000009e159e723e */ /* 0x000fe400000010ff */
[----:B0-----:R-:W-:Y:S01]  /*8f50*/  FADD.FTZ R6, R139, R6 ;  /* 0x000000068b067221 */ /* 0x001fe20000010000 */
[----:B------:R-:W-:Y:S01]  /*8f60*/  F2FP.BF16.F32.PACK_AB R139, R100, R139 ;  /* 0x0000008b648b723e */ /* 0x000fe200000010ff */
[----:B------:R-:W-:-:S02]  /*8f70*/  FADD.FTZ R7, R21, R90 ;  /* 0x0000005a15077221 */ /* 0x000fc40000010000 */
[----:B------:R-:W-:Y:S02]  /*8f80*/  FADD.FTZ R6, R100, R6 ;  /* 0x0000000664067221 */ /* 0x000fe40000010000 */
[----:B------:R-:W-:Y:S01]  /*8f90*/  FADD.FTZ R90, R152, R7 ;  /* 0x00000007985a7221 */ /* 0x000fe20000010000 */
[----:B------:R-:W-:-:S03]  /*8fa0*/  F2FP.BF16.F32.PACK_AB R152, R89, R152 ;  /* 0x000000985998723e */ /* 0x000fc600000010ff */
[----:B------:R-:W-:-:S04]  /*8fb0*/  FADD.FTZ R7, R89, R90 ;  /* 0x0000005a59077221 */ /* 0x000fc80000010000 */
        /* <DEDUP_REMOVED lines=15> */
[----:B------:R-:W-:-:S04]  /*90b0*/  FADD.FTZ R90, R20, R7 ;  /* 0x00000007145a7221 */ /* 0x000fc80000010000 */
[----:B------:R-:W-:-:S04]  /*90c0*/  FADD.FTZ R7, R113, R90 ;  /* 0x0000005a71077221 */ /* 0x000fc80000010000 */
[----:B------:R-:W-:-:S04]  /*90d0*/  FADD.FTZ R90, R88, R7 ;  /* 0x00000007585a7221 */ /* 0x000fc80000010000 */
[----:B------:R-:W-:-:S04]  /*90e0*/  FADD.FTZ R7, R117, R90 ;  /* 0x0000005a75077221 */ /* 0x000fc80000010000 */
[----:B------:R-:W-:-:S04]  /*90f0*/  FADD.FTZ R20, R92, R7 ;  /* 0x000000075c147221 */ /* 0x000fc80000010000 */
[----:B------:R-:W-:-:S04]  /*9100*/  FADD.FTZ R7, R121, R20 ;  /* 0x0000001479077221 */ /* 0x000fc80000010000 */
[----:B------:R-:W-:-:S04]  /*9110*/  FADD.FTZ R20, R96, R7 ;  /* 0x0000000760147221 */ /* 0x000fc80000010000 */
[----:B------:R-:W-:Y:S01]  /*9120*/  FADD.FTZ R7, R11, R20 ;  /* 0x000000140b077221 */ /* 0x000fe20000010000 */
[----:B------:R-:W-:Y:S01]  /*9130*/  IMAD.MOV.U32 R11, RZ, RZ, R8 ;  /* 0x000000ffff0b7224 */ /* 0x000fe200078e0008 */
[----:B------:R-:W-:Y:S06]  /*9140*/  @P1 BRA `(.L_x_1138) ;  /* 0xffffffe400001947 */ /* 0x000fec000383ffff */
.L_x_1129:
[----:B------:R-:W-:-:S13]  /*9150*/  ISETP.GE.AND P1, PT, R13, R22, PT ;  /* 0x000000160d00720c */ /* 0x000fda0003f26270 */
[----:B------:R-:W-:Y:S05]  /*9160*/  @!P1 BRA `(.L_x_1139) ;  /* 0x0000002c007c9947 */ /* 0x000fea0003800000 */
[----:B------:R-:W-:Y:S01]  /*9170*/  IMAD.MOV.U32 R11, RZ, RZ, R8 ;  /* 0x000000ffff0b7224 */ /* 0x000fe200078e0008 */
[----:B------:R-:W-:Y:S01]  /*9180*/  UMOV UR6, UR38 ;  /* 0x0000002600067c82 */ /* 0x000fe20008000000 */
[----:B------:R-:W-:Y:S01]  /*9190*/  IMAD.MOV.U32 R12, RZ, RZ, R3 ;  /* 0x000000ffff0c7224 */ /* 0x000fe200078e0003 */
[----:B------:R-:W-:Y:S01]  /*91a0*/  UMOV UR4, UR36 ;  /* 0x0000002400047c82 */ /* 0x000fe20008000000 */
[----:B------:R-:W-:Y:S01]  /*91b0*/  ULDC UR58, c[0x0][0x9e4] ;  /* 0x00027900003a7ab9 */ /* 0x000fe20000000800 */
[----:B------:R-:W-:Y:S01]  /*91c0*/  ULDC UR59, c[0x0][0x288] ;  /* 0x0000a200003b7ab9 */ /* 0x000fe20000000800 */
[----:B------:R-:W-:Y:S01]  /*91d0*/  ULDC UR60, c[0x0][0x9dc] ;  /* 0x00027700003c7ab9 */ /* 0x000fe20000000800 */
[----:B------:R-:W-:-:S05]  /*91e0*/  ULDC UR61, c[0x0][0x9e0] ;  /* 0x00027800003d7ab9 */ /* 0x000fca0000000800 */
.L_x_1156:
        /* <DEDUP_REMOVED lines=8> */
.L_x_1140:
[----:B------:R-:W-:Y:S01]  /*9270*/  ULEA UR5, UR36, UR37, 0x3 ;  /* 0x0000002524057291 */ /* 0x000fe2000f8e183f */
[----:B------:R-:W-:-:S05]  /*9280*/  IMAD.U32 R3, RZ, RZ, UR38 ;  /* 0x00000026ff037e24 */ /* 0x000fca000f8e00ff */
[----:B------:R-:W-:-:S04]  /*9290*/  SHF.L.U32 R3, R3, 0x1f, RZ ;  /* 0x0000001f03037819 */ /* 0x000fc800000006ff */
[----:B------:R0:W1:Y:S01]  /*92a0*/  SYNCS.PHASECHK.TRANS64.TRYWAIT P1, [UR5+0x2a830], R3 ;  /* 0x02a83003ff0075a7 */ /* 0x0000620008020145 */
[----:B------:R-:W-:Y:S05]  /*92b0*/  @!P0 BRA `(.L_x_1141) ;  /* 0x0000000000048947 */ /* 0x000fea0003800000 */
[----:B------:R-:W-:Y:S01]  /*92c0*/  BPT.TRAP 0x1 ;  /* 0x000000040000795c */ /* 0x000fe20000300000 */
.L_x_1141:
[----:B-1----:R-:W-:Y:S05]  /*92d0*/  @P1 BRA `(.L_x_1142) ;  /* 0x0000000000081947 */ /* 0x002fea0003800000 */
[----:B------:R-:W1:Y:S02]  /*92e0*/  SYNCS.PHASECHK.TRANS64.TRYWAIT P1, [UR5+0x2a830], R3 ;  /* 0x02a83003ff0075a7 */ /* 0x000e640008020145 */
[----:B-1----:R-:W-:Y:S05]  /*92f0*/  @!P1 BRA `(.L_x_1143) ;  /* 0x000000a800009947 */ /* 0x002fea0003800000 */
.L_x_1142:
        /* <DEDUP_REMOVED lines=131> */
.L_x_1144:
[----:B------:R-:W-:Y:S01]  /*9b30*/  ULEA UR14, UR4, UR37, 0x3 ;  /* 0x00000025040e7291 */ /* 0x000fe2000f8e183f */
[----:B------:R-:W-:-:S05]  /*9b40*/  IMAD.U32 R0, RZ, RZ, UR6 ;  /* 0x00000006ff007e24 */ /* 0x000fca000f8e00ff */
[----:B------:R-:W-:-:S04]  /*9b50*/  SHF.L.U32 R0, R0, 0x1f, RZ ;  /* 0x0000001f00007819 */ /* 0x000fc800000006ff */
[----:B------:R2:W3:Y:S01]  /*9b60*/  SYNCS.PHASECHK.TRANS64.TRYWAIT P1, [UR14+0x2a850], R0 ;  /* 0x02a85000ff0075a7 */ /* 0x0004e2000802014e */
[----:B------:R-:W-:Y:S05]  /*9b70*/  @!P0 BRA `(.L_x_1145) ;  /* 0x0000000000048947 */ /* 0x000fea0003800000 */
[----:B------:R-:W-:Y:S01]  /*9b80*/  BPT.TRAP 0x1 ;  /* 0x000000040000795c */ /* 0x000fe20000300000 */
.L_x_1145:
[----:B---3--:R-:W-:Y:S05]  /*9b90*/  @P1 BRA `(.L_x_1146) ;  /* 0x0000000000081947 */ /* 0x008fea0003800000 */
[----:B------:R-:W3:Y:S02]  /*9ba0*/  SYNCS.PHASECHK.TRANS64.TRYWAIT P1, [UR14+0x2a850], R0 ;  /* 0x02a85000ff0075a7 */ /* 0x000ee4000802014e */
[----:B---3--:R-:W-:Y:S05]  /*9bb0*/  @!P1 BRA `(.L_x_1147) ;  /* 0x0000009c00e89947 */ /* 0x008fea0003800000 */
.L_x_1146:
[----:B------:R-:W-:Y:S01]  /*9bc0*/  UIADD3 UR5, UR37, 0x400, URZ ;  /* 0x0000040025057890 */ /* 0x000fe2000fffe03f */
[----:B------:R-:W-:Y:S01]  /*9bd0*/  WARPGROUP.ARRIVE ;  /* 0x00000000000079c5 */ /* 0x000fe20000000000 */
[----:B------:R-:W-:-:S05]  /*9be0*/  UMOV UR11, 0x40000040 ;  /* 0x40000040000b7882 */ /* 0x000fca0000000000 */
[----:B------:R-:W3:Y:S01]  /*9bf0*/  S2R R175, SR_TID.X ;  /* 0x0000000000af7919 */ /* 0x000ee20000002100 */
[----:B------:R-:W-:Y:S01]  /*9c00*/  USHF.R.U32.HI UR5, URZ, 0x4, UR5 ;  /* 0x000000043f057899 */ /* 0x000fe20008011605 */
[----:B------:R-:W-:Y:S01]  /*9c10*/  ISETP.NE.AND P2, PT, R14, 0x1, PT ;  /* 0x000000010e00780c */ /* 0x000fe20003f45270 */
[----:B01----:R-:W-:Y:S02]  /*9c20*/  IMAD.IADD R3, R19, 0x1, R17 ;  /* 0x0000000113037824 */ /* 0x003fe400078e0211 */
[----:B------:R-:W-:Y:S01]  /*9c30*/  ULOP3.LUT UR5, UR5, 0x3fff, URZ, 0xc0, !UPT ;  /* 0x00003fff05057892 */ /* 0x000fe2000f8ec03f */
[----:B------:R-:W-:-:S03]  /*9c40*/  IMAD.U32 R8, RZ, RZ, UR7 ;  /* 0x00000007ff087e24 */ /* 0x000fc6000f8e00ff */
[----:B------:R-:W-:-:S04]  /*9c50*/  ULOP3.LUT UR5, UR5, 0x3000000, URZ, 0xfc, !UPT ;  /* 0x0300000005057892 */ /* 0x000fc8000f8efc3f */
[----:B------:R-:W-:Y:S02]  /*9c60*/  UIMAD UR4, UR4, 0x600, UR5 ;  /* 0x00000600040478a4 */ /* 0x000fe4000f8e0205 */
[----:B--2---:R-:W0:Y:S02]  /*9c70*/  @P2 LDC R0, c[0x0][0x44c] ;  /* 0x00011300ff002b82 */ /* 0x004e240000000800 */
[----:B------:R-:W-:-:S03]  /*9c80*/  UIADD3 UR6, UR4, 0x80, URZ ;  /* 0x0000008004067890 */ /* 0x000fc6000fffe03f */
[----:B------:R-:W-:Y:S02]  /*9c90*/  UMOV UR10, UR4 ;  /* 0x00000004000a7c82 */ /* 0x000fe40008000000 */
[----:B------:R-:W-:Y:S01]  /*9ca0*/  HGMMA.64x128x16.F32.BF16 R24, R156, gdesc[UR8].tnspB, R24, gsb0 ;  /* 0x41e000089c187df0 */ /* 0x000fe20008001818 */
[----:B------:R-:W-:Y:S01]  /*9cb0*/  UMOV UR11, 0x40000040 ;  /* 0x40000040000b7882 */ /* 0x000fe20000000000 */
[----:B------:R-:W-:Y:S01]  /*9cc0*/  UMOV UR10, UR6 ;  /* 0x00000006000a7c82 */ /* 0x000fe20008000000 */
[----:B------:R-:W-:Y:S01]  /*9cd0*/  UIADD3 UR6, UR4, 0x100, URZ ;  /* 0x0000010004067890 */ /* 0x000fe2000fffe03f */
[----:B------:R-:W1:Y:S01]  /*9ce0*/  @P2 LDC R9, c[0x0][0x450] ;  /* 0x00011400ff092b82 */ /* 0x000e620000000800 */
[----:B---3--:R-:W-:Y:S01]  /*9cf0*/  LOP3.LUT P1, RZ, R175, 0x7f, RZ, 0xc0, !PT ;  /* 0x0000007fafff7812 */ /* 0x008fe2000782c0ff */
[----:B0-----:R-:W-:-:S12]  /*9d00*/  @P2 IMAD.HI.U32 R2, R3, R0, RZ ;  /* 0x0000000003022227 */ /* 0x001fd800078e00ff */
[----:B------:R-:W-:Y:S02]  /*9d10*/  @!P1 LEA R0, R8, UR37, 0x3 ;  /* 0x0000002508009c11 */ /* 0x000fe4000f8e18ff */
[----:B-1----:R-:W-:-:S03]  /*9d20*/  @P2 SHF.R.U32.HI R3, RZ, R9, R2 ;  /* 0x00000009ff032219 */ /* 0x002fc60000011602 */
[----:B------:R-:W-:Y:S02]  /*9d30*/  @!P1 VIADD R0, R0, 0x2a840 ;  /* 0x0002a84000009836 */ /* 0x000fe40000000000 */
[----:B------:R-:W0:Y:S03]  /*9d40*/  SHFL.IDX PT, R21, R3, RZ, 0x1c1f ;  /* 0x001c1fff03157589 */ /* 0x000e2600000e0000 */
[----:B------:R-:W-:Y:S01]  /*9d50*/  @!P1 PRMT R0, RZ, 0x654, R0 ;  /* 0x00000654ff009816 */ /* 0x000fe20000000000 */
        /* <DEDUP_REMOVED lines=20> */
[----:B------:R-:W-:Y:S01]  /*9ea0*/  HGMMA.64x128x16.F32.BF16 R24, R140, gdesc[UR8].tnspB, R24, gsb0 ;  /* 0x41e000088c187df0 */ /* 0x000fe20008001818 */
[----:B------:R-:W-:Y:S01]  /*9eb0*/  UMOV UR10, UR4 ;  /* 0x00000004000a7c82 */ /* 0x000fe20008000000 */
[----:B------:R-:W-:Y:S01]  /*9ec0*/  UMOV UR11, 0x40000040 ;  /* 0x40000040000b7882 */ /* 0x000fe20000000000 */
[----:B------:R-:W-:Y:S01]  /*9ed0*/  ULOP3.LUT UR4, URZ, UR60, URZ, 0x33, !UPT ;  /* 0x0000003c3f047292 */ /* 0x000fe2000f8e333f */
[----:B------:R-:W-:Y:S02]  /*9ee0*/  WARPGROUP.DEPBAR.LE gsb0, 0x0 ;  /* 0x00008000000079c5 */ /* 0x000fe40000010000 */
[----:B------:R-:W-:-:S06]  /*9ef0*/  WARPGROUP.ARRIVE ;  /* 0x00000000000079c5 */ /* 0x000fcc0000000000 */
[----:B------:R-:W-:Y:S03]  /*9f00*/  HGMMA.64x128x16.F32.BF16 R24, R136, gdesc[UR8].tnspB, R24, gsb0 ;  /* 0x41e0000888187df0 */ /* 0x000fe60008001818 */
[----:B------:R-:W-:Y:S02]  /*9f10*/  WARPGROUP.DEPBAR.LE gsb0, 0x0 ;  /* 0x00008000000079c5 */ /* 0x000fe40000010000 */
[----:B------:R-:W-:Y:S01]  /*9f20*/  IMAD R137, R13, -0x60, RZ ;  /* 0xffffffa00d897824 */ /* 0x000fe200078e02ff */
[----:B------:R1:W-:Y:S01]  /*9f30*/  @!P1 SYNCS.ARRIVE.TRANS64.RED.A1T0 RZ, [R0+URZ], RZ ;  /* 0x000000ff00ff99a7 */ /* 0x0003e2000810043f */
[----:B------:R-:W-:Y:S02]  /*9f40*/  ISETP.GE.AND P1, PT, R10, 0x1, PT ;  /* 0x000000010a00780c */ /* 0x000fe40003f26270 */
[----:B------:R-:W-:-:S04]  /*9f50*/  VIADD R9, R137, 0x1 ;  /* 0x0000000189097836 */ /* 0x000fc80000000000 */
[----:B------:R-:W-:-:S04]  /*9f60*/  IMAD R9, R18, -0x2, R9 ;  /* 0xfffffffe12097824 */ /* 0x000fc800078e0209 */
[C---:B------:R-:W-:Y:S01]  /*9f70*/  VIADD R142, R9.reuse, 0xffffffff ;  /* 0xffffffff098e7836 */ /* 0x040fe20000000000 */
[----:B-1----:R-:W-:-:S05]  /*9f80*/  IADD3 R0, R9, -UR59, R16 ;  /* 0x8000003b09007c10 */ /* 0x002fca000fffe010 */
[C---:B------:R-:W-:Y:S02]  /*9f90*/  VIADD R139, R0.reuse, UR61 ;  /* 0x0000003d008b7c36 */ /* 0x040fe40008000000 */
[----:B------:R-:W-:Y:S02]  /*9fa0*/  VIADD R140, R0, UR4 ;  /* 0x00000004008c7c36 */ /* 0x000fe40008000000 */
[--C-:B0-----:R-:W-:Y:S02]  /*9fb0*/  IMAD.IADD R9, R139, 0x1, R21.reuse ;  /* 0x000000018b097824 */ /* 0x101fe400078e0215 */
[----:B------:R-:W-:Y:S01]  /*9fc0*/  IMAD.IADD R15, R140, 0x1, R21 ;  /* 0x000000018c0f7824 */ /* 0x000fe200078e0215 */
[----:B------:R-:W-:Y:S06]  /*9fd0*/  @!P1 BRA `(.L_x_1148) ;  /* 0x0000000000549947 */ /* 0x000fec0003800000 */
[----:B------:R-:W-:Y:S01]  /*9fe0*/  IADD3 R21, R16, -UR59, R21 ;  /* 0x8000003b10157c10 */ /* 0x000fe2000fffe015 */
        /* <DEDUP_REMOVED lines=11> */
.L_x_1150:
[----:B------:R-:W-:-:S05]  /*a0a0*/  IMAD.U32 R2, RZ, RZ, UR58 ;  /* 0x0000003aff027e24 */ /* 0x000fca000f8e00ff */
[----:B------:R-:W-:-:S13]  /*a0b0*/  ISETP.NE.AND P1, PT, R2, 0x1, PT ;  /* 0x000000010200780c */ /* 0x000fda0003f25270 */
[----:B------:R-:W0:Y:S02]  /*a0c0*/  @P1 LDC.64 R144, c[0x0][0x9e8] ;  /* 0x00027a00ff901b82 */ /* 0x000e240000000a00 */
[----:B0-----:R-:W-:-:S05]  /*a0d0*/  @P1 IMAD.HI.U32 R0, R21, R144, RZ ;  /* 0x0000009015001227 */ /* 0x001fca00078e00ff */
[----:B------:R-:W-:-:S07]  /*a0e0*/  @P1 SHF.R.U32.HI R21, RZ, R145, R0 ;  /* 0x00000091ff151219 */ /* 0x000fce0000011600 */
.L_x_1151:
[----:B------:R-:W-:Y:S05]  /*a0f0*/  BSYNC B0 ;  /* 0x0000000000007941 */ /* 0x000fea0003800000 */
.L_x_1149:
[----:B------:R-:W-:-:S05]  /*a100*/  IMAD R0, R21, R2, R142 ;  /* 0x0000000215007224 */ /* 0x000fca00078e028e */
[----:B------:R-:W-:Y:S02]  /*a110*/  VIADDMNMX R9, R0, R2, R9, PT ;  /* 0x0000000200097246 */ /* 0x000fe40003800109 */
[----:B------:R-:W-:-:S07]  /*a120*/  VIMNMX R15, R15, R0, !PT ;  /* 0x000000000f0f7248 */ /* 0x000fce0007fe0100 */
.L_x_1148:
[C---:B------:R-:W-:Y:S01]  /*a130*/  ISETP.GE.AND P1, PT, R137.reuse, 0x2, PT ;  /* 0x000000028900780c */ /* 0x040fe20003f26270 */
[----:B------:R-:W0:Y:S01]  /*a140*/  SHFL.IDX PT, R3, R3, 0x1, 0x1c1f ;  /* 0x003c1f0003037f89 */ /* 0x000e2200000e0000 */
[----:B------:R-:W-:Y:S02]  /*a150*/  ISETP.GE.AND P4, PT, R137, 0xa, PT ;  /* 0x0000000a8900780c */ /* 0x000fe40003f86270 */
        /* <DEDUP_REMOVED lines=111> */
[----:B------:R-:W-:Y:S01]  /*a850*/  ISETP.GT.AND P6, PT, R15, 0x59, !P6 ;  /* 0x000000590f00780c */ /* 0x000fe200077c4270 */
[----:B------:R-:W-:-:S03]  /*a860*/  IMAD.IADD R15, R139, 0x1, R3 ;  /* 0x000000018b0f7824 */ /* 0x000fc600078e0203 */
[----:B------:R-:W-:-:S04]  /*a870*/  ISETP.LT.OR P6, PT, R9, 0x5a, P6 ;  /* 0x0000005a0900780c */ /* 0x000fc800037c1670 */
[----:B------:R-:W-:Y:S02]  /*a880*/  FSEL R88, R133, -INF , !P6 ;  /* 0xff80000085587808 */ /* 0x000fe40007000000 */
[----:B------:R-:W-:-:S13]  /*a890*/  ISETP.GE.AND P6, PT, R10, 0x1, PT ;  /* 0x000000010a00780c */ /* 0x000fda0003fc6270 */
[----:B------:R-:W-:Y:S05]  /*a8a0*/  @!P6 BRA `(.L_x_1152) ;  /* 0x000000000054e947 */ /* 0x000fea0003800000 */
        /* <DEDUP_REMOVED lines=12> */
.L_x_1154:
[----:B------:R-:W-:-:S05]  /*a970*/  IMAD.U32 R9, RZ, RZ, UR58 ;  /* 0x0000003aff097e24 */ /* 0x000fca000f8e00ff */
[----:B------:R-:W-:-:S13]  /*a980*/  ISETP.NE.AND P6, PT, R9, 0x1, PT ;  /* 0x000000010900780c */ /* 0x000fda0003fc5270 */
[----:B------:R-:W0:Y:S02]  /*a990*/  @P6 LDC.64 R140, c[0x0][0x9e8] ;  /* 0x00027a00ff8c6b82 */ /* 0x000e240000000a00 */
[----:B0-----:R-:W-:-:S05]  /*a9a0*/  @P6 IMAD.HI.U32 R140, R3, R140, RZ ;  /* 0x0000008c038c6227 */ /* 0x001fca00078e00ff */
[----:B------:R-:W-:-:S07]  /*a9b0*/  @P6 SHF.R.U32.HI R3, RZ, R141, R140 ;  /* 0x0000008dff036219 */ /* 0x000fce000001168c */
.L_x_1155:
[----:B------:R-:W-:Y:S05]  /*a9c0*/  BSYNC B0 ;  /* 0x0000000000007941 */ /* 0x000fea0003800000 */
.L_x_1153:
[----:B------:R-:W-:-:S05]  /*a9d0*/  IMAD R140, R3, R9, R142 ;  /* 0x00000009038c7224 */ /* 0x000fca00078e028e */
[----:B------:R-:W-:Y:S02]  /*a9e0*/  VIADDMNMX R15, R140, R9, R15, PT ;  /* 0x000000098c0f7246 */ /* 0x000fe4000380010f */
[----:B------:R-:W-:-:S07]  /*a9f0*/  VIMNMX R21, R21, R140, !PT ;  /* 0x0000008c15157248 */ /* 0x000fce0007fe0100 */
.L_x_1152:
[C---:B------:R-:W-:Y:S01]  /*aa00*/  ISETP.GT.AND P1, PT, R21.reuse, 0x1, !P1 ;  /* 0x000000011500780c */ /* 0x040fe20004f24270 */
[----:B------:R-:W0:Y:S01]  /*aa10*/  LDC R9, c[0x0][0x988] ;  /* 0x00026200ff097b82 */ /* 0x000e220000000800 */
[----:B------:R-:W-:Y:S01]  /*aa20*/  ISETP.GT.AND P2, PT, R21, 0x8, !P2 ;  /* 0x000000081500780c */ /* 0x000fe20005744270 */
[----:B------:R-:W-:Y:S01]  /*aa30*/  UMOV UR6, UR38 ;  /* 0x0000002600067c82 */ /* 0x000fe20008000000 */
[C---:B------:R-:W-:Y:S01]  /*aa40*/  ISETP.LT.OR P1, PT, R15.reuse, 0x2, P1 ;  /* 0x000000020f00780c */ /* 0x040fe20000f21670 */
[----:B------:R-:W-:Y:S01]  /*aa50*/  UMOV UR4, UR36 ;  /* 0x0000002400047c82 */ /* 0x000fe20008000000 */
        /* <DEDUP_REMOVED lines=59> */
[----:B------:R-:W-:Y:S02]  /*ae10*/  ISETP.NE.AND P6, PT, R156, RZ, PT ;  /* 0x000000ff9c00720c */ /* 0x000fe40003fc5270 */
[----:B------:R-:W-:Y:S02]  /*ae20*/  FSEL R142, R111, -INF , !P1 ;  /* 0xff8000006f8e7808 */ /* 0x000fe40004800000 */
[----:B------:R-:W-:Y:S02]  /*ae30*/  ISETP.NE.AND P1, PT, R109, RZ, PT ;  /* 0x000000ff6d00720c */ /* 0x000fe40003f25270 */
[----:B------:R-:W-:-:S02]  /*ae40*/  FMNMX.FTZ R3, R2, R3, !PT ;  /* 0x0000000302037209 */ /* 0x000fc40007810000 */
[----:B------:R-:W-:Y:S02]  /*ae50*/  ISETP.GT.AND P1, PT, R21, 0x30, !P1 ;  /* 0x000000301500780c */ /* 0x000fe40004f24270 */
[----:B------:R-:W-:Y:S02]  /*ae60*/  FMNMX.FTZ R3, R132, R3, !PT ;  /* 0x0000000384037209 */ /* 0x000fe40007810000 */
[----:B------:R-:W-:Y:S02]  /*ae70*/  ISETP.LT.OR P1, PT, R15, 0x31, P1 ;  /* 0x000000310f00780c */ /* 0x000fe40000f21670 */
[----:B------:R-:W-:Y:S02]  /*ae80*/  FMNMX.FTZ R91, R88, R3, !PT ;  /* 0x00000003585b7209 */ /* 0x000fe40007810000 */
[----:B------:R-:W-:Y:S02]  /*ae90*/  FSEL R114, R114, -INF , !P1 ;  /* 0xff80000072727808 */ /* 0x000fe40004800000 */
[----:B------:R-:W-:Y:S01]  /*aea0*/  ISETP.NE.AND P1, PT, R151, RZ, PT ;  /* 0x000000ff9700720c */ /* 0x000fe20003f25270 */
[----:B------:R-:W1:Y:S01]  /*aeb0*/  SHFL.BFLY PT, R186, R91, 0x2, 0x1f ;  /* 0x0c401f005bba7f89 */ /* 0x000e6200000e0000 */
[----:B------:R-:W-:-:S02]  /*aec0*/  ISETP.NE.AND P2, PT, R121, RZ, PT ;  /* 0x000000ff7900720c */ /* 0x000fc40003f45270 */
[C---:B------:R-:W-:Y:S02]  /*aed0*/  ISETP.GT.AND P1, PT, R21.reuse, 0x31, !P1 ;  /* 0x000000311500780c */ /* 0x040fe40004f24270 */
[----:B------:R-:W-:Y:S02]  /*aee0*/  ISETP.GT.AND P3, PT, R21, 0x50, !P3 ;  /* 0x000000501500780c */ /* 0x000fe40005f64270 */
[C---:B------:R-:W-:Y:S02]  /*aef0*/  ISETP.LT.OR P1, PT, R15.reuse, 0x32, P1 ;  /* 0x000000320f00780c */ /* 0x040fe40000f21670 */
[----:B------:R-:W-:Y:S02]  /*af00*/  ISETP.LT.OR P3, PT, R15, 0x51, P3 ;  /* 0x000000510f00780c */ /* 0x000fe40001f61670 */
[----:B------:R-:W-:Y:S02]  /*af10*/  FSEL R110, R115, -INF , !P1 ;  /* 0xff800000736e7808 */ /* 0x000fe40004800000 */
[----:B------:R-:W-:-:S02]  /*af20*/  ISETP.NE.AND P1, PT, R113, RZ, PT ;  /* 0x000000ff7100720c */ /* 0x000fc40003f25270 */
[C---:B------:R-:W-:Y:S02]  /*af30*/  ISETP.GT.AND P4, PT, R21.reuse, 0x51, !P4 ;  /* 0x000000511500780c */ /* 0x040fe40006784270 */
[----:B------:R-:W-:Y:S02]  /*af40*/  ISETP.GT.AND P1, PT, R21, 0x38, !P1 ;  /* 0x000000381500780c */ /* 0x000fe40004f24270 */
[----:B------:R-:W-:Y:S02]  /*af50*/  FSEL R130, R130, -INF , !P3 ;  /* 0xff80000082827808 */ /* 0x000fe40005800000 */
[C---:B------:R-:W-:Y:S02]  /*af60*/  ISETP.LT.OR P1, PT, R15.reuse, 0x39, P1 ;  /* 0x000000390f00780c */ /* 0x040fe40000f21670 */
[----:B------:R-:W-:Y:S02]  /*af70*/  ISETP.LT.OR P4, PT, R15, 0x52, P4 ;  /* 0x000000520f00780c */ /* 0x000fe40002781670 */
[----:B------:R-:W-:-:S02]  /*af80*/  FSEL R118, R118, -INF , !P1 ;  /* 0xff80000076767808 */ /* 0x000fc40004800000 */
[----:B------:R-:W-:Y:S02]  /*af90*/  ISETP.NE.AND P1, PT, R153, RZ, PT ;  /* 0x000000ff9900720c */ /* 0x000fe40003f25270 */
[C---:B------:R-:W-:Y:S02]  /*afa0*/  ISETP.GT.AND P5, PT, R21.reuse, 0x58, !P5 ;  /* 0x000000581500780c */ /* 0x040fe40006fa4270 */
[----:B------:R-:W-:Y:S02]  /*afb0*/  ISETP.GT.AND P1, PT, R21, 0x39, !P1 ;  /* 0x000000391500780c */ /* 0x000fe40004f24270 */
[----:B------:R-:W-:Y:S02]  /*afc0*/  FSEL R178, R131, -INF , !P4 ;  /* 0xff80000083b27808 */ /* 0x000fe40006000000 */
[C---:B------:R-:W-:Y:S02]  /*afd0*/  ISETP.LT.OR P1, PT, R15.reuse, 0x3a, P1 ;  /* 0x0000003a0f00780c */ /* 0x040fe40000f21670 */
[----:B------:R-:W-:-:S02]  /*afe0*/  ISETP.LT.OR P5, PT, R15, 0x59, P5 ;  /* 0x000000590f00780c */ /* 0x000fc40002fa1670 */
[----:B------:R-:W-:Y:S02]  /*aff0*/  FSEL R156, R119, -INF , !P1 ;  /* 0xff800000779c7808 */ /* 0x000fe40004800000 */
[----:B------:R-:W-:Y:S02]  /*b000*/  ISETP.NE.AND P1, PT, R117, RZ, PT ;  /* 0x000000ff7500720c */ /* 0x000fe40003f25270 */
[----:B------:R-:W-:Y:S02]  /*b010*/  FSEL R134, R134, -INF , !P5 ;  /* 0xff80000086867808 */ /* 0x000fe40006800000 */
[----:B------:R-:W-:-:S04]  /*b020*/  ISETP.GT.AND P1, PT, R21, 0x40, !P1 ;  /* 0x000000401500780c */ /* 0x000fc80004f24270 */
[----:B------:R-:W-:-:S04]  /*b030*/  ISETP.LT.OR P1, PT, R15, 0x41, P1 ;  /* 0x000000410f00780c */ /* 0x000fc80000f21670 */
[----:B------:R-:W-:Y:S02]  /*b040*/  FSEL R122, R122, -INF , !P1 ;  /* 0xff8000007a7a7808 */ /* 0x000fe40004800000 */
[----:B------:R-:W-:-:S04]  /*b050*/  ISETP.NE.AND P1, PT, R155, RZ, PT ;  /* 0x000000ff9b00720c */ /* 0x000fc80003f25270 */
[----:B------:R-:W-:-:S04]  /*b060*/  ISETP.GT.AND P1, PT, R21, 0x41, !P1 ;  /* 0x000000411500780c */ /* 0x000fc80004f24270 */
[----:B------:R-:W-:-:S04]  /*b070*/  ISETP.LT.OR P1, PT, R15, 0x42, P1 ;  /* 0x000000420f00780c */ /* 0x000fc80000f21670 */
[----:B------:R-:W-:Y:S02]  /*b080*/  FSEL R158, R123, -INF , !P1 ;  /* 0xff8000007b9e7808 */ /* 0x000fe40004800000 */
[----:B------:R-:W-:-:S04]  /*b090*/  ISETP.GT.AND P1, PT, R21, 0x48, !P2 ;  /* 0x000000481500780c */ /* 0x000fc80005724270 */
[----:B------:R-:W-:-:S04]  /*b0a0*/  ISETP.LT.OR P1, PT, R15, 0x49, P1 ;  /* 0x000000490f00780c */ /* 0x000fc80000f21670 */
[----:B------:R-:W-:Y:S02]  /*b0b0*/  FSEL R126, R126, -INF , !P1 ;  /* 0xff8000007e7e7808 */ /* 0x000fe40004800000 */
[----:B------:R-:W-:Y:S02]  /*b0c0*/  ISETP.GT.AND P1, PT, R21, 0x49, !P6 ;  /* 0x000000491500780c */ /* 0x000fe40007724270 */
[----:B------:R-:W-:Y:S02]  /*b0d0*/  ISETP.NE.AND P6, PT, R93, RZ, PT ;  /* 0x000000ff5d00720c */ /* 0x000fe40003fc5270 */
[----:B-1----:R-:W-:Y:S02]  /*b0e0*/  FMNMX.FTZ R93, R91, R186, !PT ;  /* 0x000000ba5b5d7209 */ /* 0x002fe40007810000 */
[----:B------:R-:W-:-:S03]  /*b0f0*/  ISETP.LT.OR P1, PT, R15, 0x4a, P1 ;  /* 0x0000004a0f00780c */ /* 0x000fc60000f21670 */
[----:B------:R-:W1:Y:S01]  /*b100*/  SHFL.BFLY PT, R186, R93, 0x1, 0x1f ;  /* 0x0c201f005dba7f89 */ /* 0x000e6200000e0000 */
[----:B------:R-:W-:Y:S02]  /*b110*/  FSEL R176, R127, -INF , !P1 ;  /* 0xff8000007fb07808 */ /* 0x000fe40004800000 */
[----:B------:R-:W-:Y:S02]  /*b120*/  ISETP.GT.AND P1, PT, R21, RZ, !P6 ;  /* 0x000000ff1500720c */ /* 0x000fe40007724270 */
[----:B------:R-:W-:Y:S02]  /*b130*/  ISETP.NE.AND P6, PT, R125, RZ, PT ;  /* 0x000000ff7d00720c */ /* 0x000fe40003fc5270 */
[----:B------:R-:W-:Y:S02]  /*b140*/  ISETP.LT.OR P1, PT, R15, 0x1, P1 ;  /* 0x000000010f00780c */ /* 0x000fe40000f21670 */
[----:B------:R-:W-:Y:S02]  /*b150*/  ISETP.GT.AND P2, PT, R21, 0x59, !P6 ;  /* 0x000000591500780c */ /* 0x000fe40007744270 */
[----:B------:R-:W-:-:S02]  /*b160*/  LOP3.LUT P6, RZ, R175, 0x7f, RZ, 0xc0, !PT ;  /* 0x0000007fafff7812 */ /* 0x000fc400078cc0ff */
[----:B------:R-:W-:Y:S02]  /*b170*/  ISETP.LT.OR P2, PT, R15, 0x5a, P2 ;  /* 0x0000005a0f00780c */ /* 0x000fe40001741670 */
[----:B-1----:R-:W-:Y:S02]  /*b180*/  FMNMX.FTZ R3, R93, R186, !PT ;  /* 0x000000ba5d037209 */ /* 0x002fe40007810000 */
[----:B------:R-:W-:Y:S02]  /*b190*/  FSEL R186, R90, -INF , !P1 ;  /* 0xff8000005aba7808 */ /* 0x000fe40004800000 */
[C---:B------:R-:W-:Y:S01]  /*b1a0*/  FSETP.NEU.FTZ.AND P1, PT, R3.reuse, -INF , PT ;  /* 0xff8000000300780b */ /* 0x040fe20003f3d000 */
[C---:B0-----:R-:W-:Y:S01]  /*b1b0*/  FMUL.FTZ R90, R3.reuse, R9 ;  /* 0x00000009035a7220 */ /* 0x041fe20000410000 */
[----:B------:R-:W-:Y:S02]  /*b1c0*/  FMNMX.FTZ R91, R186, R11, !PT ;  /* 0x0000000bba5b7209 */ /* 0x000fe40007810000 */
[----:B------:R-:W-:-:S02]  /*b1d0*/  FSEL R109, R3, RZ, P1 ;  /* 0x000000ff036d7208 */ /* 0x000fc40000800000 */
[----:B------:R-:W-:Y:S02]  /*b1e0*/  FMNMX.FTZ R91, R152, R91, !PT ;  /* 0x0000005b985b7209 */ /* 0x000fe40007810000 */
[----:B------:R-:W-:Y:S02]  /*b1f0*/  FSEL R111, R90, RZ, P1 ;  /* 0x000000ff5a6f7208 */ /* 0x000fe40000800000 */
[----:B------:R-:W-:-:S03]  /*b200*/  FMNMX.FTZ R91, R94, R91, !PT ;  /* 0x0000005b5e5b7209 */ /* 0x000fc60007810000 */
        /* <DEDUP_REMOVED lines=11> */
[--C-:B------:R-:W-:Y:S01]  /*b2c0*/  FFMA.FTZ R174, R174, R9, -R111.reuse ;  /* 0x00000009aeae7223 */ /* 0x100fe2000001086f */
[----:B------:R-:W-:Y:S01]  /*b2d0*/  MUFU.EX2 R89, R89 ;  /* 0x0000005900597308 */ /* 0x000fe20000000800 */
        /* <DEDUP_REMOVED lines=13> */
[----:B------:R-:W-:-:S02]  /*b3b0*/  FFMA.FTZ R105, R128, R9, -R111 ;  /* 0x0000000980697223 */ /* 0x000fc4000001086f */
        /* <DEDUP_REMOVED lines=12> */
[----:B------:R0:W-:Y:S01]  /*b480*/  MUFU.EX2 R97, R104 ;  /* 0x0000006800617308 */ /* 0x0001e20000000800 */
[----:B------:R-:W-:-:S04]  /*b490*/  FMNMX.FTZ R99, R126, R99, !PT ;  /* 0x000000637e637209 */ /* 0x000fc80007810000 */
[----:B------:R-:W-:-:S03]  /*b4a0*/  FMNMX.FTZ R99, R176, R99, !PT ;  /* 0x00000063b0637209 */ /* 0x000fc60007810000 */
[----:B------:R1:W-:Y:S01]  /*b4b0*/  MUFU.EX2 R95, R138 ;  /* 0x0000008a005f7308 */ /* 0x0003e20000000800 */
[----:B------:R-:W-:Y:S02]  /*b4c0*/  FMNMX.FTZ R99, R130, R99, !PT ;  /* 0x0000006382637209 */ /* 0x000fe40007810000 */
[----:B0-----:R-:W-:Y:S02]  /*b4d0*/  FSEL R104, R135, -INF , !P2 ;  /* 0xff80000087687808 */ /* 0x001fe40005000000 */
[----:B------:R-:W-:-:S03]  /*b4e0*/  FMNMX.FTZ R99, R178, R99, !PT ;  /* 0x00000063b2637209 */ /* 0x000fc60007810000 */
[----:B------:R-:W-:Y:S01]  /*b4f0*/  MUFU.EX2 R136, R136 ;  /* 0x0000008800887308 */ /* 0x000fe20000000800 */
[----:B------:R-:W-:Y:S01]  /*b500*/  FMNMX.FTZ R99, R134, R99, !PT ;  /* 0x0000006386637209 */ /* 0x000fe20007810000 */
[----:B-1----:R-:W-:-:S03]  /*b510*/  FFMA.FTZ R138, R132, R9, -R111 ;  /* 0x00000009848a7223 */ /* 0x002fc6000001086f */
[----:B------:R-:W-:Y:S01]  /*b520*/  FMNMX.FTZ R103, R104, R99, !PT ;  /* 0x0000006368677209 */ /* 0x000fe20007810000 */
[-CC-:B------:R-:W-:Y:S01]  /*b530*/  FFMA.FTZ R99, R116, R9.reuse, -R111.reuse ;  /* 0x0000000974637223 */ /* 0x180fe2000001086f */
[-CC-:B------:R-:W-:Y:S01]  /*b540*/  FFMA.FTZ R116, R2, R9.reuse, -R111.reuse ;  /* 0x0000000902747223 */ /* 0x180fe2000001086f */
[----:B------:R-:W-:Y:S02]  /*b550*/  MUFU.EX2 R100, R100 ;  /* 0x0000006400647308 */ /* 0x000fe40000000800 */
[----:B------:R-:W0:Y:S06]  /*b560*/  SHFL.BFLY PT, R108, R103, 0x2, 0x1f ;  /* 0x0c401f00676c7f89 */ /* 0x000e2c00000e0000 */
        /* <DEDUP_REMOVED lines=10> */
[----:B0-----:R-:W-:Y:S01]  /*b610*/  FMNMX.FTZ R8, R107, R0, !PT ;  /* 0x000000006b087209 */ /* 0x001fe20007810000 */
[----:B------:R-:W-:Y:S01]  /*b620*/  FADD.FTZ R0, -R109, R12 ;  /* 0x0000000c6d007221 */ /* 0x000fe20000010100 */
[----:B------:R-:W-:-:S05]  /*b630*/  FFMA.FTZ R107, R88, R9, -R111 ;  /* 0x00000009586b7223 */ /* 0x000fca000001086f */
[----:B------:R-:W-:Y:S01]  /*b640*/  MUFU.EX2 R101, R101 ;  /* 0x0000006500657308 */ /* 0x000fe20000000800 */
[C---:B------:R-:W-:Y:S01]  /*b650*/  FSETP.NEU.FTZ.AND P1, PT, R8.reuse, -INF , PT ;  /* 0xff8000000800780b */ /* 0x040fe20003f3d000 */
[-C--:B------:R-:W-:Y:S01]  /*b660*/  FMUL.FTZ R2, R8, R9.reuse ;  /* 0x0000000908027220 */ /* 0x080fe20000410000 */
[----:B------:R-:W-:Y:S01]  /*b670*/  FMUL.FTZ R0, R0, R9 ;  /* 0x0000000900007220 */ /* 0x000fe20000410000 */
[----:B------:R-:W-:-:S03]  /*b680*/  IMAD.U32 R111, RZ, RZ, UR14 ;  /* 0x0000000eff6f7e24 */ /* 0x000fc6000f8e00ff */
[----:B------:R-:W-:Y:S01]  /*b690*/  FSEL R109, R2, RZ, P1 ;  /* 0x000000ff026d7208 */ /* 0x000fe20000800000 */
[----:B------:R-:W-:Y:S01]  /*b6a0*/  MUFU.EX2 R108, R108 ;  /* 0x0000006c006c7308 */ /* 0x000fe20000000800 */
[----:B------:R-:W-:Y:S01]  /*b6b0*/  FSEL R2, R8, RZ, P1 ;  /* 0x000000ff08027208 */ /* 0x000fe20000800000 */
[----:B------:R-:W-:Y:S01]  /*b6c0*/  @!P6 VIADD R111, R111, 0x2a860 ;  /* 0x0002a8606f6fe836 */ /* 0x000fe20000000000 */
[----:B------:R-:W-:Y:S01]  /*b6d0*/  ISETP.GT.AND P1, PT, R13, R22, PT ;  /* 0x000000160d00720c */ /* 0x000fe20003f24270 */
[-CC-:B------:R-:W-:Y:S01]  /*b6e0*/  FFMA.FTZ R157, R186, R9.reuse, -R109.reuse ;  /* 0x00000009ba9d7223 */ /* 0x180fe2000001086d */
[-C--:B------:R-:W-:Y:S01]  /*b6f0*/  FFMA.FTZ R12, R152, R9.reuse, -R109 ;  /* 0x00000009980c7223 */ /* 0x080fe2000001086d */
[----:B------:R-:W-:Y:S01]  /*b700*/  FADD.FTZ R2, -R2, R11 ;  /* 0x0000000b02027221 */ /* 0x000fe20000010100 */
[-CC-:B------:R-:W-:Y:S01]  /*b710*/  FFMA.FTZ R159, R94, R9.reuse, -R109.reuse ;  /* 0x000000095e9f7223 */ /* 0x180fe2000001086d */
[----:B------:R-:W0:Y:S01]  /*b720*/  MUFU.EX2 R0, R0 ;  /* 0x0000000000007308 */ /* 0x000e220000000800 */
[-CC-:B------:R-:W-:Y:S01]  /*b730*/  FFMA.FTZ R88, R150, R9.reuse, -R109.reuse ;  /* 0x0000000996587223 */ /* 0x180fe2000001086d */
[-C--:B------:R-:W-:Y:S01]  /*b740*/  FMUL.FTZ R2, R2, R9.reuse ;  /* 0x0000000902027220 */ /* 0x080fe20000410000 */
        /* <DEDUP_REMOVED lines=12> */
[----:B------:R-:W-:Y:S01]  /*b810*/  FFMA.FTZ R156, R156, R9, -R109 ;  /* 0x000000099c9c7223 */ /* 0x000fe2000001086d */
[----:B------:R-:W1:Y:S01]  /*b820*/  MUFU.EX2 R2, R2 ;  /* 0x0000000200027308 */ /* 0x000e620000000800 */
[----:B0-----:R-:W-:Y:S01]  /*b830*/  FFMA.FTZ R7, R0, R7, R89 ;  /* 0x0000000700077223 */ /* 0x001fe20000010059 */
        /* <DEDUP_REMOVED lines=10> */
[----:B------:R-:W-:Y:S01]  /*b8e0*/  FFMA.FTZ R104, R104, R9, -R109 ;  /* 0x0000000968687223 */ /* 0x000fe2000001086d */
[----:B------:R-:W-:Y:S01]  /*b8f0*/  FADD.FTZ R120, R180, R7 ;  /* 0x00000007b4787221 */ /* 0x000fe20000010000 */
[----:B------:R-:W-:Y:S01]  /*b900*/  @!P6 PRMT R111, RZ, 0x654, R111 ;  /* 0x00000654ff6fe816 */ /* 0x000fe2000000006f */
[----:B------:R-:W-:Y:S01]  /*b910*/  VIADD R13, R13, 0xffffffff ;  /* 0xffffffff0d0d7836 */ /* 0x000fe20000000000 */
[----:B------:R-:W2:Y:S01]  /*b920*/  MUFU.EX2 R159, R159 ;  /* 0x0000009f009f7308 */ /* 0x000ea20000000800 */
[----:B-1----:R-:W-:Y:S01]  /*b930*/  FFMA.FTZ R7, R2, R6, R157 ;  /* 0x0000000602077223 */ /* 0x002fe2000001009d */
[----:B------:R-:W-:Y:S01]  /*b940*/  FADD.FTZ R11, R93, R120 ;  /* 0x000000785d0b7221 */ /* 0x000fe20000010000 */
[----:B------:R-:W-:Y:S01]  /*b950*/  F2FP.BF16.F32.PACK_AB R150, R20, R15 ;  /* 0x0000000f1496723e */ /* 0x000fe200000010ff */
[----:B------:R1:W-:Y:S01]  /*b960*/  @!P6 SYNCS.ARRIVE.TRANS64.RED.A1T0 RZ, [R111+URZ], RZ ;  /* 0x000000ff6fffe9a7 */ /* 0x0003e2000810043f */
[C---:B------:R-:W-:Y:S01]  /*b970*/  F2FP.BF16.F32.PACK_AB R152, R154.reuse, R93 ;  /* 0x0000005d9a98723e */ /* 0x040fe200000010ff */
[----:B------:R-:W-:Y:S01]  /*b980*/  FADD.FTZ R120, R154, R11 ;  /* 0x0000000b9a787221 */ /* 0x000fe20000010000 */
[----:B------:R-:W-:Y:S01]  /*b990*/  F2FP.BF16.F32.PACK_AB R154, R136, R95 ;  /* 0x0000005f889a723e */ /* 0x000fe200000010ff */
[----:B------:R-:W3:Y:S01]  /*b9a0*/  MUFU.EX2 R88, R88 ;  /* 0x0000005800587308 */ /* 0x000ee20000000800 */
[C---:B0-----:R-:W-:Y:S01]  /*b9b0*/  FADD.FTZ R6, R12.reuse, R7 ;  /* 0x000000070c067221 */ /* 0x041fe20000010000 */
[----:B------:R-:W-:Y:S01]  /*b9c0*/  FADD.FTZ R11, R95, R120 ;  /* 0x000000785f0b7221 */ /* 0x000fe20000010000 */
[----:B------:R-:W-:Y:S01]  /*b9d0*/  F2FP.BF16.F32.PACK_AB R157, R12, R157 ;  /* 0x0000009d0c9d723e */ /* 0x000fe200000010ff */
[----:B------:R-:W-:Y:S01]  /*b9e0*/  IMAD.MOV.U32 R12, RZ, RZ, R3 ;  /* 0x000000ffff0c7224 */ /* 0x000fe200078e0003 */
[----:B------:R-:W-:-:S02]  /*b9f0*/  F2FP.BF16.F32.PACK_AB R148, R100, R97 ;  /* 0x000000616494723e */ /* 0x000fc400000010ff */
[----:B------:R-:W-:Y:S01]  /*ba00*/  F2FP.BF16.F32.PACK_AB R144, R96, R21 ;  /* 0x000000156090723e */ /* 0x000fe200000010ff */
[----:B------:R-:W0:Y:S01]  /*ba10*/  MUFU.EX2 R153, R153 ;  /* 0x0000009900997308 */ /* 0x000e220000000800 */
[----:B--2---:R-:W-:Y:S01]  /*ba20*/  FADD.FTZ R7, R159, R6 ;  /* 0x000000069f077221 */ /* 0x004fe20000010000 */
[----:B------:R-:W-:Y:S02]  /*ba30*/  F2FP.BF16.F32.PACK_AB R146, R92, R99 ;  /* 0x000000635c92723e */ /* 0x000fe400000010ff */
[----:B------:R-:W-:-:S04]  /*ba40*/  F2FP.BF16.F32.PACK_AB R140, R108, R101 ;  /* 0x000000656c8c723e */ /* 0x000fc800000010ff */
[----:B------:R-:W2:Y:S01]  /*ba50*/  MUFU.EX2 R94, R94 ;  /* 0x0000005e005e7308 */ /* 0x000ea20000000800 */
[C---:B---3--:R-:W-:Y:S01]  /*ba60*/  FADD.FTZ R6, R88.reuse, R7 ;  /* 0x0000000758067221 */ /* 0x048fe20000010000 */
[----:B------:R-:W-:-:S06]  /*ba70*/  F2FP.BF16.F32.PACK_AB R159, R88, R159 ;  /* 0x0000009f589f723e */ /* 0x000fcc00000010ff */
[----:B------:R-:W3:Y:S01]  /*ba80*/  MUFU.EX2 R155, R155 ;  /* 0x0000009b009b7308 */ /* 0x000ee20000000800 */
[----:B0-----:R-:W-:-:S07]  /*ba90*/  FADD.FTZ R7, R153, R6 ;  /* 0x0000000699077221 */ /* 0x001fce0000010000 */
[----:B------:R-:W0:Y:S01]  /*baa0*/  MUFU.EX2 R98, R98 ;  /* 0x0000006200627308 */ /* 0x000e220000000800 */
[C---:B--2---:R-:W-:Y:S01]  /*bab0*/  FADD.FTZ R6, R94.reuse, R7 ;  /* 0x000000075e067221 */ /* 0x044fe20000010000 */
[----:B------:R-:W-:-:S06]  /*bac0*/  F2FP.BF16.F32.PACK_AB R153, R94, R153 ;  /* 0x000000995e99723e */ /* 0x000fcc00000010ff */
[----:B------:R-:W2:Y:S01]  /*bad0*/  MUFU.EX2 R149, R149 ;  /* 0x0000009500957308 */ /* 0x000ea20000000800 */
[----:B---3--:R-:W-:-:S07]  /*bae0*/  FADD.FTZ R7, R155, R6 ;  /* 0x000000069b077221 */ /* 0x008fce0000010000 */
[----:B------:R3:W-:Y:S01]  /*baf0*/  MUFU.EX2 R124, R114 ;  /* 0x00000072007c7308 */ /* 0x0007e20000000800 */
[C---:B0-----:R-:W-:Y:S01]  /*bb00*/  FADD.FTZ R6, R98.reuse, R7 ;  /* 0x0000000762067221 */ /* 0x041fe20000010000 */
[----:B------:R-:W-:-:S06]  /*bb10*/  F2FP.BF16.F32.PACK_AB R155, R98, R155 ;  /* 0x0000009b629b723e */ /* 0x000fcc00000010ff */
[----:B------:R-:W0:Y:S01]  /*bb20*/  MUFU.EX2 R102, R102 ;  /* 0x0000006600667308 */ /* 0x000e220000000800 */
[----:B---3--:R-:W-:Y:S01]  /*bb30*/  FADD.FTZ R114, R136, R11 ;  /* 0x0000000b88727221 */ /* 0x008fe20000010000 */
[----:B--2---:R-:W-:-:S03]  /*bb40*/  FADD.FTZ R7, R149, R6 ;  /* 0x0000000695077221 */ /* 0x004fc60000010000 */
[----:B------:R-:W-:-:S03]  /*bb50*/  FADD.FTZ R11, R97, R114 ;  /* 0x00000072610b7221 */ /* 0x000fc60000010000 */
[----:B------:R-:W2:Y:S08]  /*bb60*/  MUFU.EX2 R151, R151 ;  /* 0x0000009700977308 */ /* 0x000eb00000000800 */
[----:B------:R3:W-:Y:S01]  /*bb70*/  MUFU.EX2 R145, R110 ;  /* 0x0000006e00917308 */ /* 0x0007e20000000800 */
[C---:B0-----:R-:W-:Y:S01]  /*bb80*/  FADD.FTZ R6, R102.reuse, R7 ;  /* 0x0000000766067221 */ /* 0x041fe20000010000 */
[----:B------:R-:W-:-:S06]  /*bb90*/  F2FP.BF16.F32.PACK_AB R149, R102, R149 ;  /* 0x000000956695723e */ /* 0x000fcc00000010ff */
[----:B------:R-:W0:Y:S01]  /*bba0*/  MUFU.EX2 R106, R106 ;  /* 0x0000006a006a7308 */ /* 0x000e220000000800 */
[----:B---3--:R-:W-:Y:S01]  /*bbb0*/  FADD.FTZ R110, R100, R11 ;  /* 0x0000000b646e7221 */ /* 0x008fe20000010000 */
[----:B--2---:R-:W-:-:S03]  /*bbc0*/  FADD.FTZ R7, R151, R6 ;  /* 0x0000000697077221 */ /* 0x004fc60000010000 */
[----:B------:R-:W-:-:S03]  /*bbd0*/  FADD.FTZ R11, R15, R110 ;  /* 0x0000006e0f0b7221 */ /* 0x000fc60000010000 */
[----:B------:R-:W2:Y:S01]  /*bbe0*/  MUFU.EX2 R118, R118 ;  /* 0x0000007600767308 */ /* 0x000ea20000000800 */
[----:B------:R-:W-:-:S04]  /*bbf0*/  FADD.FTZ R110, R20, R11 ;  /* 0x0000000b146e7221 */ /* 0x000fc80000010000 */
[----:B------:R-:W-:-:S03]  /*bc00*/  FADD.FTZ R11, R21, R110 ;  /* 0x0000006e150b7221 */ /* 0x000fc60000010000 */
[----:B------:R3:W4:Y:S01]  /*bc10*/  MUFU.EX2 R147, R156 ;  /* 0x0000009c00937308 */ /* 0x0007220000000800 */
[----:B------:R-:W-:Y:S01]  /*bc20*/  FADD.FTZ R110, R96, R11 ;  /* 0x0000000b606e7221 */ /* 0x000fe20000010000 */
[C---:B0-----:R-:W-:Y:S01]  /*bc30*/  FADD.FTZ R7, R106.reuse, R7 ;  /* 0x000000076a077221 */ /* 0x041fe20000010000 */
[----:B------:R-:W-:Y:S02]  /*bc40*/  F2FP.BF16.F32.PACK_AB R151, R106, R151 ;  /* 0x000000976a97723e */ /* 0x000fe400000010ff */
[----:B------:R-:W-:Y:S01]  /*bc50*/  FADD.FTZ R11, R99, R110 ;  /* 0x0000006e630b7221 */ /* 0x000fe20000010000 */
[----:B------:R-:W-:Y:S02]  /*bc60*/  FADD.FTZ R7, R124, R7 ;  /* 0x000000077c077221 */ /* 0x000fe40000010000 */
[----:B------:R-:W0:Y:S01]  /*bc70*/  MUFU.EX2 R103, R103 ;  /* 0x0000006700677308 */ /* 0x000e220000000800 */
[----:B------:R-:W-:Y:S01]  /*bc80*/  FADD.FTZ R6, R92, R11 ;  /* 0x0000000b5c067221 */ /* 0x000fe20000010000 */
[----:B------:R-:W-:Y:S01]  /*bc90*/  FADD.FTZ R7, R145, R7 ;  /* 0x0000000791077221 */ /* 0x000fe20000010000 */
[----:B---3--:R-:W-:-:S02]  /*bca0*/  F2FP.BF16.F32.PACK_AB R156, R90, R89 ;  /* 0x000000595a9c723e */ /* 0x008fc400000010ff */
[----:B------:R-:W-:Y:S01]  /*bcb0*/  FADD.FTZ R11, R101, R6 ;  /* 0x00000006650b7221 */ /* 0x000fe20000010000 */
[----:B--2---:R-:W-:Y:S01]  /*bcc0*/  FADD.FTZ R7, R118, R7 ;  /* 0x0000000776077221 */ /* 0x004fe20000010000 */
[----:B------:R-:W-:Y:S01]  /*bcd0*/  F2FP.BF16.F32.PACK_AB R145, R145, R124 ;  /* 0x0000007c9191723e */ /* 0x000fe200000010ff */
[----:B------:R-:W2:Y:S01]  /*bce0*/  MUFU.EX2 R122, R122 ;  /* 0x0000007a007a7308 */ /* 0x000ea20000000800 */
[----:B------:R-:W-:Y:S01]  /*bcf0*/  FADD.FTZ R6, R108, R11 ;  /* 0x0000000b6c067221 */ /* 0x000fe20000010000 */
[C---:B----4-:R-:W-:Y:S01]  /*bd00*/  FADD.FTZ R7, R147.reuse, R7 ;  /* 0x0000000793077221 */ /* 0x050fe20000010000 */
[----:B------:R-:W-:-:S05]  /*bd10*/  F2FP.BF16.F32.PACK_AB R147, R147, R118 ;  /* 0x000000769393723e */ /* 0x000fca00000010ff */
[----:B------:R-:W3:Y:S01]  /*bd20*/  MUFU.EX2 R112, R112 ;  /* 0x0000007000707308 */ /* 0x000ee20000000800 */
[----:B0-----:R-:W-:-:S07]  /*bd30*/  FADD.FTZ R11, R103, R6 ;  /* 0x00000006670b7221 */ /* 0x001fce0000010000 */
[----:B------:R0:W4:Y:S01]  /*bd40*/  MUFU.EX2 R141, R158 ;  /* 0x0000009e008d7308 */ /* 0x0001220000000800 */
[----:B--2---:R-:W-:-:S07]  /*bd50*/  FADD.FTZ R7, R122, R7 ;  /* 0x000000077a077221 */ /* 0x004fce0000010000 */
[----:B------:R-:W2:Y:S01]  /*bd60*/  MUFU.EX2 R105, R105 ;  /* 0x0000006900697308 */ /* 0x000ea20000000800 */
[----:B---3--:R-:W-:Y:S01]  /*bd70*/  FADD.FTZ R6, R112, R11 ;  /* 0x0000000b70067221 */ /* 0x008fe20000010000 */
[----:B0-----:R-:W-:Y:S02]  /*bd80*/  F2FP.BF16.F32.PACK_AB R158, R180, R91 ;  /* 0x0000005bb49e723e */ /* 0x001fe400000010ff */
[----:B------:R-:W-:-:S04]  /*bd90*/  F2FP.BF16.F32.PACK_AB R142, R112, R103 ;  /* 0x00000067708e723e */ /* 0x000fc800000010ff */
[----:B------:R-:W0:Y:S01]  /*bda0*/  MUFU.EX2 R126, R126 ;  /* 0x0000007e007e7308 */ /* 0x000e220000000800 */
[C---:B----4-:R-:W-:Y:S01]  /*bdb0*/  FADD.FTZ R7, R141.reuse, R7 ;  /* 0x000000078d077221 */ /* 0x050fe20000010000 */
[----:B------:R-:W-:-:S06]  /*bdc0*/  F2FP.BF16.F32.PACK_AB R141, R141, R122 ;  /* 0x0000007a8d8d723e */ /* 0x000fcc00000010ff */
[----:B------:R-:W3:Y:S01]  /*bdd0*/  MUFU.EX2 R143, R176 ;  /* 0x000000b0008f7308 */ /* 0x000ee20000000800 */
[----:B--2---:R-:W-:-:S07]  /*bde0*/  FADD.FTZ R11, R105, R6 ;  /* 0x00000006690b7221 */ /* 0x004fce0000010000 */
[----:B------:R-:W2:Y:S01]  /*bdf0*/  MUFU.EX2 R137, R130 ;  /* 0x0000008200897308 */ /* 0x000ea20000000800 */
[----:B0-----:R-:W-:-:S07]  /*be00*/  FADD.FTZ R6, R126, R7 ;  /* 0x000000077e067221 */ /* 0x001fce0000010000 */
[----:B------:R-:W0:Y:S01]  /*be10*/  MUFU.EX2 R116, R116 ;  /* 0x0000007400747308 */ /* 0x000e220000000800 */
[C---:B---3--:R-:W-:Y:S01]  /*be20*/  FADD.FTZ R6, R143.reuse, R6 ;  /* 0x000000068f067221 */ /* 0x048fe20000010000 */
[----:B------:R-:W-:-:S06]  /*be30*/  F2FP.BF16.F32.PACK_AB R143, R143, R126 ;  /* 0x0000007e8f8f723e */ /* 0x000fcc00000010ff */
[----:B------:R-:W3:Y:S01]  /*be40*/  MUFU.EX2 R178, R178 ;  /* 0x000000b200b27308 */ /* 0x000ee20000000800 */
[----:B--2---:R-:W-:-:S07]  /*be50*/  FADD.FTZ R6, R137, R6 ;  /* 0x0000000689067221 */ /* 0x004fce0000010000 */
[----:B------:R-:W2:Y:S01]  /*be60*/  MUFU.EX2 R138, R138 ;  /* 0x0000008a008a7308 */ /* 0x000ea20000000800 */
[C---:B0-----:R-:W-:Y:S01]  /*be70*/  FADD.FTZ R11, R116.reuse, R11 ;  /* 0x0000000b740b7221 */ /* 0x041fe20000010000 */
[----:B------:R-:W-:-:S06]  /*be80*/  F2FP.BF16.F32.PACK_AB R136, R116, R105 ;  /* 0x000000697488723e */ /* 0x000fcc00000010ff */
[----:B------:R-:W0:Y:S01]  /*be90*/  MUFU.EX2 R139, R134 ;  /* 0x00000086008b7308 */ /* 0x000e220000000800 */
[C---:B---3--:R-:W-:Y:S01]  /*bea0*/  FADD.FTZ R6, R178.reuse, R6 ;  /* 0x00000006b2067221 */ /* 0x048fe20000010000 */
[----:B------:R-:W-:-:S06]  /*beb0*/  F2FP.BF16.F32.PACK_AB R137, R178, R137 ;  /* 0x00000089b289723e */ /* 0x000fcc00000010ff */
[----:B------:R-:W3:Y:S01]  /*bec0*/  MUFU.EX2 R107, R107 ;  /* 0x0000006b006b7308 */ /* 0x000ee20000000800 */
[----:B--2---:R-:W-:Y:S01]  /*bed0*/  FADD.FTZ R20, R138, R11 ;  /* 0x0000000b8a147221 */ /* 0x004fe20000010000 */
[----:B------:R-:W-:-:S06]  /*bee0*/  IMAD.MOV.U32 R11, RZ, RZ, R8 ;  /* 0x000000ffff0b7224 */ /* 0x000fcc00078e0008 */
[----:B------:R-:W2:Y:S01]  /*bef0*/  MUFU.EX2 R104, R104 ;  /* 0x0000006800687308 */ /* 0x000ea20000000800 */
[----:B0-----:R-:W-:Y:S01]  /*bf00*/  FADD.FTZ R6, R139, R6 ;  /* 0x000000068b067221 */ /* 0x001fe20000010000 */
[C---:B---3--:R-:W-:Y:S01]  /*bf10*/  FADD.FTZ R7, R107.reuse, R20 ;  /* 0x000000146b077221 */ /* 0x048fe20000010000 */
[----:B------:R-:W-:Y:S02]  /*bf20*/  F2FP.BF16.F32.PACK_AB R138, R107, R138 ;  /* 0x0000008a6b8a723e */ /* 0x000fe400000010ff */
[C---:B--2---:R-:W-:Y:S01]  /*bf30*/  FADD.FTZ R6, R104.reuse, R6 ;  /* 0x0000000668067221 */ /* 0x044fe20000010000 */
[----:B------:R-:W-:Y:S01]  /*bf40*/  F2FP.BF16.F32.PACK_AB R139, R104, R139 ;  /* 0x0000008b688b723e */ /* 0x000fe200000010ff */
[----:B-1----:R-:W-:Y:S06]  /*bf50*/  @P1 BRA `(.L_x_1156) ;  /* 0xffffffd000a41947 */ /* 0x002fec000383ffff */
.L_x_1139:
        /* <DEDUP_REMOVED lines=67> */
.L_x_1157:
[----:B------:R-:W-:Y:S01]  /*c390*/  ULEA UR5, UR36, UR37, 0x3 ;  /* 0x0000002524057291 */ /* 0x000fe2000f8e183f */
[----:B------:R-:W-:-:S05]  /*c3a0*/  IMAD.U32 R0, RZ, RZ, UR38 ;  /* 0x00000026ff007e24 */ /* 0x000fca000f8e00ff */
[----:B------:R-:W-:-:S04]  /*c3b0*/  SHF.L.U32 R0, R0, 0x1f, RZ ;  /* 0x0000001f00007819 */ /* 0x000fc800000006ff */
[----:B------:R0:W1:Y:S01]  /*c3c0*/  SYNCS.PHASECHK.TRANS64.TRYWAIT P1, [UR5+0x2a850], R0 ;  /* 0x02a85000ff0075a7 */ /* 0x0000620008020145 */
[----:B------:R-:W-:Y:S05]  /*c3d0*/  @!P0 BRA `(.L_x_1158) ;  /* 0x0000000000048947 */ /* 0x000fea0003800000 */
[----:B------:R-:W-:Y:S01]  /*c3e0*/  BPT.TRAP 0x1 ;  /* 0x000000040000795c */ /* 0x000fe20000300000 */
.L_x_1158:
[----:B-1----:R-:W-:Y:S05]  /*c3f0*/  @P1 BRA `(.L_x_1159) ;  /* 0x0000000000081947 */ /* 0x002fea0003800000 */
[----:B------:R-:W1:Y:S02]  /*c400*/  SYNCS.PHASECHK.TRANS64.TRYWAIT P0, [UR5+0x2a850], R0 ;  /* 0x02a85000ff0075a7 */ /* 0x000e640008000145 */
[----:B-1----:R-:W-:Y:S05]  /*c410*/  @!P0 BRA `(.L_x_1160) ;  /* 0x0000007400e88947 */ /* 0x002fea0003800000 */
.L_x_1159:
[----:B------:R-:W-:Y:S01]  /*c420*/  UIADD3 UR37, UR37, 0x400, URZ ;  /* 0x0000040025257890 */ /* 0x000fe2000fffe03f */
[----:B------:R-:W-:Y:S01]  /*c430*/  WARPGROUP.ARRIVE ;  /* 0x00000000000079c5 */ /* 0x000fe20000000000 */
[----:B------:R-:W-:Y:S01]  /*c440*/  UMOV UR7, 0x40000040 ;  /* 0x4000004000077882 */ /* 0x000fe20000000000 */
[----:B-1----:R-:W1:Y:S01]  /*c450*/  SHFL.BFLY PT, R5, R6, 0x2, 0x1f ;  /* 0x0c401f0006057f89 */ /* 0x002e6200000e0000 */
[----:B------:R-:W-:Y:S01]  /*c460*/  USHF.R.U32.HI UR37, URZ, 0x4, UR37 ;  /* 0x000000043f257899 */ /* 0x000fe20008011625 */
[----:B------:R-:W-:Y:S02]  /*c470*/  IMAD.MOV.U32 R4, RZ, RZ, RZ ;  /* 0x000000ffff047224 */ /* 0x000fe400078e00ff */
[----:B0-----:R-:W0:Y:S01]  /*c480*/  SHFL.BFLY PT, R0, R7, 0x2, 0x1f ;  /* 0x0c401f0007007f89 */ /* 0x001e2200000e0000 */
[----:B------:R-:W-:Y:S01]  /*c490*/  ULOP3.LUT UR37, UR37, 0x3fff, URZ, 0xc0, !UPT ;  /* 0x00003fff25257892 */ /* 0x000fe2000f8ec03f */
[----:B------:R-:W-:Y:S01]  /*c4a0*/  IMAD.MOV.U32 R10, RZ, RZ, RZ ;  /* 0x000000ffff0a7224 */ /* 0x000fe200078e00ff */
[----:B------:R-:W2:Y:S02]  /*c4b0*/  S2R R13, SR_TID.X ;  /* 0x00000000000d7919 */ /* 0x000ea40000002100 */
[----:B------:R-:W-:Y:S01]  /*c4c0*/  ULOP3.LUT UR4, UR37, 0x3000000, URZ, 0xfc, !UPT ;  /* 0x0300000025047892 */ /* 0x000fe2000f8efc3f */
[----:B------:R-:W-:-:S02]  /*c4d0*/  IMAD.MOV.U32 R88, RZ, RZ, -0x800000 ;  /* 0xff800000ff587424 */ /* 0x000fc400078e00ff */
[----:B------:R-:W-:Y:S01]  /*c4e0*/  IMAD.MOV.U32 R89, RZ, RZ, -0x800000 ;  /* 0xff800000ff597424 */ /* 0x000fe200078e00ff */
[----:B------:R-:W-:Y:S01]  /*c4f0*/  UIMAD UR4, UR36, 0x600, UR4 ;  /* 0x00000600240478a4 */ /* 0x000fe2000f8e0204 */
[----:B------:R-:W-:Y:S01]  /*c500*/  VIADD R165, R165, 0x1 ;  /* 0x00000001a5a57836 */ /* 0x000fe20000000000 */
[----:B------:R-:W-:-:S04]  /*c510*/  UIADD3 UR36, UR36, 0x1, URZ ;  /* 0x0000000124247890 */ /* 0x000fc8000fffe03f */
[----:B------:R-:W-:Y:S01]  /*c520*/  UISETP.NE.AND UP0, UPT, UR36, 0x2, UPT ;  /* 0x000000022400788c */ /* 0x000fe2000bf05270 */
[----:B------:R-:W-:Y:S02]  /*c530*/  UMOV UR6, UR4 ;  /* 0x0000000400067c82 */ /* 0x000fe40008000000 */
[----:B------:R-:W-:Y:S01]  /*c540*/  HGMMA.64x128x16.F32.BF16 R24, R156, gdesc[UR4].tnspB, R24, gsb0 ;  /* 0x41e000049c187df0 */ /* 0x000fe20008001818 */
[----:B------:R-:W-:Y:S01]  /*c550*/  UIADD3 UR6, UR4, 0x80, URZ ;  /* 0x0000008004067890 */ /* 0x000fe2000fffe03f */
[----:B-1----:R-:W-:Y:S01]  /*c560*/  FADD.FTZ R2, R5, R6 ;  /* 0x0000000605027221 */ /* 0x002fe20000010000 */
[----:B------:R-:W-:Y:S01]  /*c570*/  UMOV UR7, 0x40000040 ;  /* 0x4000004000077882 */ /* 0x000fe20000000000 */
[----:B------:R-:W-:Y:S01]  /*c580*/  USEL UR36, UR36, URZ, UP0 ;  /* 0x0000003f24247287 */ /* 0x000fe20008000000 */
[----:B0-----:R-:W-:Y:S02]  /*c590*/  FADD.FTZ R0, R0, R7 ;  /* 0x0000000700007221 */ /* 0x001fe40000010000 */
[----:B------:R-:W0:Y:S04]  /*c5a0*/  SHFL.BFLY PT, R11, R2, 0x1, 0x1f ;  /* 0x0c201f00020b7f89 */ /* 0x000e2800000e0000 */
[----:B------:R-:W1:Y:S01]  /*c5b0*/  SHFL.BFLY PT, R5, R0, 0x1, 0x1f ;  /* 0x0c201f0000057f89 */ /* 0x000e6200000e0000 */
[----:B--2---:R-:W-:Y:S01]  /*c5c0*/  LOP3.LUT P2, RZ, R13, 0x7f, RZ, 0xc0, !PT ;  /* 0x0000007f0dff7812 */ /* 0x004fe2000784c0ff */
[----:B0-----:R-:W-:Y:S01]  /*c5d0*/  FADD.FTZ R11, R2, R11 ;  /* 0x0000000b020b7221 */ /* 0x001fe20000010000 */
[----:B------:R-:W-:-:S02]  /*c5e0*/  IMAD.U32 R2, RZ, RZ, UR5 ;  /* 0x00000005ff027e24 */ /* 0x000fc4000f8e00ff */
[----:B-1----:R-:W-:Y:S02]  /*c5f0*/  FADD.FTZ R12, R0, R5 ;  /* 0x00000005000c7221 */ /* 0x002fe40000010000 */
[----:B------:R-:W-:-:S07]  /*c600*/  FSETP.NE.FTZ.AND P1, PT, R11, RZ, PT ;  /* 0x000000ff0b00720b */ /* 0x000fce0003f35000 */
[----:B------:R-:W-:Y:S01]  /*c610*/  @!P2 VIADD R2, R2, 0x2a860 ;  /* 0x0002a8600202a836 */ /* 0x000fe20000000000 */
[----:B------:R-:W-:-:S04]  /*c620*/  FSETP.NE.FTZ.AND P0, PT, R12, RZ, PT ;  /* 0x000000ff0c00720b */ /* 0x000fc80003f15000 */
[----:B------:R-:W-:Y:S01]  /*c630*/  @!P2 PRMT R2, RZ, 0x654, R2 ;  /* 0x00000654ff02a816 */ /* 0x000fe20000000002 */
[----:B------:R-:W0:Y:S01]  /*c640*/  @P1 MUFU.LG2 R7, R11 ;  /* 0x0000000b00071308 */ /* 0x000e220000000c00 */
[----:B------:R-:W-:-:S07]  /*c650*/  @P1 FMUL.FTZ R6, R9, 0.69314718246459960938 ;  /* 0x3f31721809061820 */ /* 0x000fce0000410000 */
[----:B------:R-:W-:Y:S01]  /*c660*/  @P0 FMUL.FTZ R0, R9, 0.69314718246459960938 ;  /* 0x3f31721809000820 */ /* 0x000fe20000410000 */
[----:B------:R-:W1:Y:S08]  /*c670*/  @P0 MUFU.LG2 R5, R12 ;  /* 0x0000000c00050308 */ /* 0x000e700000000c00 */
[----:B------:R-:W2:Y:S01]  /*c680*/  @P0 MUFU.RCP R4, R12 ;  /* 0x0000000c00040308 */ /* 0x000ea20000001000 */
[----:B0-----:R-:W-:-:S04]  /*c690*/  @P1 FMUL.FTZ R7, R7, 0.69314718246459960938 ;  /* 0x3f31721807071820 */ /* 0x001fc80000410000 */
[----:B------:R-:W-:-:S03]  /*c6a0*/  @P1 FFMA.FTZ R88, R6, R8, R7 ;  /* 0x0000000806581223 */ /* 0x000fc60000010007 */
[----:B------:R-:W0:Y:S01]  /*c6b0*/  @P1 MUFU.RCP R10, R11 ;  /* 0x0000000b000a1308 */ /* 0x000e220000001000 */
[----:B-1----:R-:W-:-:S04]  /*c6c0*/  @P0 FMUL.FTZ R5, R5, 0.69314718246459960938 ;  /* 0x3f31721805050820 */ /* 0x002fc80000410000 */
[----:B------:R-:W-:Y:S01]  /*c6d0*/  @P0 FFMA.FTZ R89, R0, R3, R5 ;  /* 0x0000000300590223 */ /* 0x000fe20000010005 */
[----:B------:R-:W-:Y:S01]  /*c6e0*/  PLOP3.LUT P0, PT, PT, PT, PT, 0x8, 0x0 ;  /* 0x000000000000781c */ /* 0x000fe20003f0e170 */
        /* <DEDUP_REMOVED lines=21> */
[----:B------:R-:W-:-:S04]  /*c840*/  USEL UR4, URZ, 0x1, UP0 ;  /* 0x000000013f047887 */ /* 0x000fc80008000000 */
[----:B------:R-:W-:Y:S01]  /*c850*/  ULOP3.LUT UR38, UR38, UR4, URZ, 0x3c, !UPT ;  /* 0x0000000426267292 */ /* 0x000fe2000f8e3c3f */
[----:B------:R-:W-:Y:S02]  /*c860*/  WARPGROUP.DEPBAR.LE gsb0, 0x0 ;  /* 0x00008000000079c5 */ /* 0x000fe40000010000 */
[----:B------:R-:W-:-:S06]  /*c870*/  WARPGROUP.ARRIVE ;  /* 0x00000000000079c5 */ /* 0x000fcc0000000000 */
[----:B------:R-:W-:Y:S03]  /*c880*/  HGMMA.64x128x16.F32.BF16 R24, R136, gdesc[UR4].tnspB, R24, gsb0 ;  /* 0x41e0000488187df0 */ /* 0x000fe60008001818 */
[----:B------:R-:W-:Y:S02]  /*c890*/  WARPGROUP.DEPBAR.LE gsb0, 0x0 ;  /* 0x00008000000079c5 */ /* 0x000fe40000010000 */
[----:B------:R1:W-:Y:S01]  /*c8a0*/  @!P2 SYNCS.ARRIVE.TRANS64.RED.A1T0 RZ, [R2+URZ], RZ ;  /* 0x000000ff02ffa9a7 */ /* 0x0003e2000810043f */
[-C--:B--2---:R-:W-:Y:S01]  /*c8b0*/  FMUL.FTZ R6, R28, R4.reuse ;  /* 0x000000041c067220 */ /* 0x084fe20000410000 */
[-C--:B------:R-:W-:Y:S01]  /*c8c0*/  FMUL.FTZ R90, R44, R4.reuse ;  /* 0x000000042c5a7220 */ /* 0x080fe20000410000 */
[----:B------:R-:W-:Y:S01]  /*c8d0*/  FMUL.FTZ R93, R45, R4 ;  /* 0x000000042d5d7220 */ /* 0x000fe20000410000 */
[-C--:B0-----:R-:W-:Y:S01]  /*c8e0*/  FMUL.FTZ R101, R46, R10.reuse ;  /* 0x0000000a2e657220 */ /* 0x081fe20000410000 */
        /* <DEDUP_REMOVED lines=59> */
[----:B-1----:R-:W-:-:S07]  /*cca0*/  FMUL.FTZ R87, R87, R10 ;  /* 0x0000000a57577220 */ /* 0x002fce0000410000 */
.L_x_1090:
[----:B------:R-:W0:Y:S01]  /*ccb0*/  S2R R5, SR_CgaCtaId ;  /* 0x0000000000057919 */ /* 0x000e220000008800 */
[----:B------:R-:W-:Y:S01]  /*ccc0*/  MOV R16, 0x400 ;  /* 0x0000040000107802 */ /* 0x000fe20000000f00 */
[----:B------:R-:W-:Y:S01]  /*ccd0*/  BSSY B0, `(.L_x_1161) ;  /* 0x00001c7000007945 */ /* 0x000fe20003800000 */
[----:B------:R-:W-:Y:S02]  /*cce0*/  BAR.SYNC.DEFER_BLOCKING 0x5, 0x180 ;  /* 0x0146000000007b1d */ /* 0x000fe40000010000 */
[----:B0-----:R-:W-:-:S05]  /*ccf0*/  LEA R16, R5, R16, 0x18 ;  /* 0x0000001005107211 */ /* 0x001fca00078ec0ff */
[----:B------:R0:W1:Y:S01]  /*cd00*/  LDS R0, [R16+0x2a8d0] ;  /* 0x02a8d00010007984 */ /* 0x0000620000000800 */
[----:B------:R-:W-:Y:S06]  /*cd10*/  BAR.ARV 0x4, 0x180 ;  /* 0x0106000000007b1d */ /* 0x000fec0000002000 */
[----:B------:R-:W-:Y:S05]  /*cd20*/  @P0 BRA `(.L_x_1162) ;  /* 0x0000001000b00947 */ /* 0x000fea0003800000 */
[----:B------:R-:W2:Y:S01]  /*cd30*/  S2R R5, SR_SWINHI ;  /* 0x0000000000057919 */ /* 0x000ea20000002f00 */
[----:B------:R-:W3:Y:S01]  /*cd40*/  LDC R22, c[0x0][0xbe8] ;  /* 0x0002fa00ff167b82 */ /* 0x000ee20000000800 */
[----:B------:R-:W-:Y:S01]  /*cd50*/  SHF.R.S32.HI R54, RZ, 0x1f, R163 ;  /* 0x0000001fff367819 */ /* 0x000fe200000114a3 */
[----:B------:R-:W-:Y:S01]  /*cd60*/  ULDC.64 UR4, c[0x0][0xb90] ;  /* 0x0002e40000047ab9 */ /* 0x000fe20000000a00 */
[----:B------:R-:W-:Y:S01]  /*cd70*/  IMAD R9, R164, 0x40, R23 ;  /* 0x00000040a4097824 */ /* 0x000fe200078e0217 */
[----:B------:R-:W-:Y:S01]  /*cd80*/  F2FP.BF16.F32.PACK_AB R6, R29, R6 ;  /* 0x000000061d06723e */ /* 0x000fe200000010ff */
[----:B------:R-:W-:Y:S01]  /*cd90*/  IMAD.WIDE.U32 R10, R163, UR4, RZ ;  /* 0x00000004a30a7c25 */ /* 0x000fe2000f8e00ff */
[----:B------:R-:W-:Y:S01]  /*cda0*/  F2FP.BF16.F32.PACK_AB R7, R7, R28 ;  /* 0x0000001c0707723e */ /* 0x000fe200000010ff */
[----:B------:R-:W-:Y:S01]  /*cdb0*/  ULDC UR6, c[0x0][0xa88] ;  /* 0x0002a20000067ab9 */ /* 0x000fe20000000800 */
[----:B------:R-:W-:Y:S01]  /*cdc0*/  SHF.R.S32.HI R112, RZ, 0x1f, R161 ;  /* 0x0000001fff707819 */ /* 0x000fe200000114a1 */
[----:B------:R-:W-:Y:S01]  /*cdd0*/  IMAD R2, R54, UR4, RZ ;  /* 0x0000000436027c24 */ /* 0x000fe2000f8e02ff */
[----:B------:R-:W-:Y:S01]  /*cde0*/  F2FP.BF16.F32.PACK_AB R44, R45, R44 ;  /* 0x0000002c2d2c723e */ /* 0x000fe200000010ff */
[----:B------:R-:W-:Y:S01]  /*cdf0*/  ULDC.64 UR8, c[0x0][0x208] ;  /* 0x0000820000087ab9 */ /* 0x000fe20000000a00 */
[----:B------:R-:W-:Y:S01]  /*ce00*/  F2FP.BF16.F32.PACK_AB R80, R81, R80 ;  /* 0x000000505150723e */ /* 0x000fe200000010ff */
[----:B------:R-:W-:Y:S01]  /*ce10*/  IMAD R13, R163, UR5, R2 ;  /* 0x00000005a30d7c24 */ /* 0x000fe2000f8e0202 */
[----:B------:R-:W-:Y:S01]  /*ce20*/  ULDC.64 UR4, c[0x0][0xb98] ;  /* 0x0002e60000047ab9 */ /* 0x000fe20000000a00 */
[----:B------:R-:W-:-:S02]  /*ce30*/  F2FP.BF16.F32.PACK_AB R45, R75, R74 ;  /* 0x0000004a4b2d723e */ /* 0x000fc400000010ff */
[----:B------:R-:W-:Y:S01]  /*ce40*/  IMAD.IADD R11, R11, 0x1, R13 ;  /* 0x000000010b0b7824 */ /* 0x000fe200078e020d */
[----:B------:R-:W-:Y:S02]  /*ce50*/  F2FP.BF16.F32.PACK_AB R47, R50, R47 ;  /* 0x0000002f322f723e */ /* 0x000fe400000010ff */
[----:B------:R-:W-:Y:S01]  /*ce60*/  F2FP.BF16.F32.PACK_AB R81, R83, R82 ;  /* 0x000000525351723e */ /* 0x000fe200000010ff */
[----:B------:R-:W-:Y:S01]  /*ce70*/  IMAD.WIDE.U32 R10, R161, UR4, R10 ;  /* 0x00000004a10a7c25 */ /* 0x000fe2000f8e000a */
[----:B------:R-:W-:Y:S02]  /*ce80*/  F2FP.BF16.F32.PACK_AB R82, R85, R84 ;  /* 0x000000545552723e */ /* 0x000fe400000010ff */
[----:B------:R-:W-:Y:S01]  /*ce90*/  F2FP.BF16.F32.PACK_AB R83, R87, R86 ;  /* 0x000000565753723e */ /* 0x000fe200000010ff */
[----:B---3--:R-:W-:Y:S01]  /*cea0*/  IMAD R78, R22, UR6, RZ ;  /* 0x00000006164e7c24 */ /* 0x008fe2000f8e02ff */
[----:B------:R-:W-:Y:S02]  /*ceb0*/  MOV R34, R16 ;  /* 0x0000001000227202 */ /* 0x000fe40000000f00 */
[----:B--2---:R-:W-:-:S03]  /*cec0*/  MOV R35, R5 ;  /* 0x0000000500237202 */ /* 0x004fc60000000f00 */
[----:B------:R-:W-:-:S04]  /*ced0*/  IMAD.WIDE R4, R169, 0x2, R34 ;  /* 0x00000002a9047825 */ /* 0x000fc800078e0222 */
[----:B------:R-:W-:Y:S01]  /*cee0*/  IMAD.WIDE R34, R9, 0x2, R34 ;  /* 0x0000000209227825 */ /* 0x000fe200078e0222 */
[C---:B------:R-:W-:Y:S02]  /*cef0*/  IADD3 R73, P1, R4.reuse, 0x4040, RZ ;  /* 0x0000404004497810 */ /* 0x040fe40007f3e0ff */
[C---:B------:R-:W-:Y:S02]  /*cf00*/  IADD3 R43, P0, R4.reuse, 0x4060, RZ ;  /* 0x00004060042b7810 */ /* 0x040fe40007f1e0ff */
[----:B------:R-:W-:Y:S01]  /*cf10*/  IADD3 R31, P3, R4, 0x4000, RZ ;  /* 0x00004000041f7810 */ /* 0x000fe20007f7e0ff */
[--C-:B------:R-:W-:Y:S01]  /*cf20*/  IMAD.X R41, RZ, RZ, R5.reuse, P1 ;  /* 0x000000ffff297224 */ /* 0x100fe200008e0605 */
[----:B------:R-:W-:Y:S02]  /*cf30*/  ISETP.NE.AND P1, PT, R22, 0x1, PT ;  /* 0x000000011600780c */ /* 0x000fe40003f25270 */
[----:B------:R-:W-:Y:S01]  /*cf40*/  LOP3.LUT R42, R43, 0x380, RZ, 0xc0, !PT ;  /* 0x000003802b2a7812 */ /* 0x000fe200078ec0ff */
[----:B------:R-:W-:Y:S01]  /*cf50*/  IMAD.X R37, RZ, RZ, R5, P3 ;  /* 0x000000ffff257224 */ /* 0x000fe200018e0605 */
[----:B------:R-:W-:-:S02]  /*cf60*/  IADD3 R21, P6, R4, 0x20, RZ ;  /* 0x0000002004157810 */ /* 0x000fc40007fde0ff */
[----:B------:R-:W-:Y:S02]  /*cf70*/  IADD3 R33, P2, R4, 0x4020, RZ ;  /* 0x0000402004217810 */ /* 0x000fe40007f5e0ff */
[----:B------:R-:W-:Y:S01]  /*cf80*/  SHF.R.U64 R42, R42, 0x3, RZ ;  /* 0x000000032a2a7819 */ /* 0x000fe200000012ff */
[--C-:B------:R-:W-:Y:S01]  /*cf90*/  IMAD.X R15, RZ, RZ, R5.reuse, P6 ;  /* 0x000000ffff0f7224 */ /* 0x100fe200030e0605 */
[----:B------:R-:W-:Y:S01]  /*cfa0*/  LOP3.LUT R14, R73, 0x380, RZ, 0xc0, !PT ;  /* 0x00000380490e7812 */ /* 0x000fe200078ec0ff */
[----:B------:R-:W-:Y:S01]  /*cfb0*/  IMAD.X R39, RZ, RZ, R5, P2 ;  /* 0x000000ffff277224 */ /* 0x000fe200010e0605 */
[----:B------:R-:W-:Y:S01]  /*cfc0*/  LOP3.LUT R8, R31, 0x380, RZ, 0xc0, !PT ;  /* 0x000003801f087812 */ /* 0x000fe200078ec0ff */
[----:B------:R-:W2:Y:S01]  /*cfd0*/  @P1 LDC R72, c[0x0][0xbec] ;  /* 0x0002fb00ff481b82 */ /* 0x000ea20000000800 */
[----:B------:R-:W-:Y:S02]  /*cfe0*/  LOP3.LUT R2, R21, 0x380, RZ, 0xc0, !PT ;  /* 0x0000038015027812 */ /* 0x000fe400078ec0ff */
[----:B------:R-:W-:-:S02]  /*cff0*/  LOP3.LUT R12, R33, 0x380, RZ, 0xc0, !PT ;  /* 0x00000380210c7812 */ /* 0x000fc400078ec0ff */
[----:B------:R-:W-:Y:S01]  /*d000*/  LOP3.LUT R42, R42, R43, RZ, 0x3c, !PT ;  /* 0x0000002b2a2a7212 */ /* 0x000fe200078e3cff */
[--C-:B------:R-:W-:Y:S01]  /*d010*/  IMAD.X R43, RZ, RZ, R5.reuse, P0 ;  /* 0x000000ffff2b7224 */ /* 0x100fe200000e0605 */
[----:B------:R-:W-:Y:S01]  /*d020*/  SHF.R.U64 R14, R14, 0x3, RZ ;  /* 0x000000030e0e7819 */ /* 0x000fe200000012ff */
[----:B------:R-:W3:Y:S01]  /*d030*/  @P1 LDC R111, c[0x0][0xbf0] ;  /* 0x0002fc00ff6f1b82 */ /* 0x000ee20000000800 */
[----:B------:R-:W-:Y:S02]  /*d040*/  SHF.R.U64 R8, R8, 0x3, RZ ;  /* 0x0000000308087819 */ /* 0x000fe400000012ff */
[----:B------:R-:W-:Y:S02]  /*d050*/  IADD3 R51, P4, R4, 0x60, RZ ;  /* 0x0000006004337810 */ /* 0x000fe40007f9e0ff */
[----:B------:R-:W-:Y:S02]  /*d060*/  SHF.R.U64 R2, R2, 0x3, RZ ;  /* 0x0000000302027819 */ /* 0x000fe400000012ff */
[----:B------:R-:W-:Y:S01]  /*d070*/  IADD3 R25, P5, R4, 0x40, RZ ;  /* 0x0000004004197810 */ /* 0x000fe20007fbe0ff */
[----:B------:R-:W-:Y:S01]  /*d080*/  IMAD.X R13, RZ, RZ, R5, P4 ;  /* 0x000000ffff0d7224 */ /* 0x000fe200020e0605 */
[----:B------:R-:W-:-:S02]  /*d090*/  SHF.R.U64 R12, R12, 0x3, RZ ;  /* 0x000000030c0c7819 */ /* 0x000fc400000012ff */
[----:B------:R-:W-:Y:S02]  /*d0a0*/  LOP3.LUT R40, R14, R73, RZ, 0x3c, !PT ;  /* 0x000000490e287212 */ /* 0x000fe400078e3cff */
[----:B------:R-:W-:Y:S02]  /*d0b0*/  LOP3.LUT R36, R8, R31, RZ, 0x3c, !PT ;  /* 0x0000001f08247212 */ /* 0x000fe400078e3cff */
[----:B------:R-:W-:Y:S02]  /*d0c0*/  LOP3.LUT R9, R4, 0x380, RZ, 0xc0, !PT ;  /* 0x0000038004097812 */ /* 0x000fe400078ec0ff */
[----:B------:R-:W-:Y:S02]  /*d0d0*/  LOP3.LUT R14, R2, R21, RZ, 0x3c, !PT ;  /* 0x00000015020e7212 */ /* 0x000fe400078e3cff */
[----:B------:R-:W-:Y:S02]  /*d0e0*/  LOP3.LUT R8, R51, 0x380, RZ, 0xc0, !PT ;  /* 0x0000038033087812 */ /* 0x000fe400078ec0ff */
[----:B------:R-:W-:-:S02]  /*d0f0*/  LOP3.LUT R38, R12, R33, RZ, 0x3c, !PT ;  /* 0x000000210c267212 */ /* 0x000fc400078e3cff */
[----:B------:R-:W-:Y:S02]  /*d100*/  LOP3.LUT R2, R25, 0x380, RZ, 0xc0, !PT ;  /* 0x0000038019027812 */ /* 0x000fe400078ec0ff */
[----:B------:R-:W-:Y:S01]  /*d110*/  MOV R79, R42 ;  /* 0x0000002a004f7202 */ /* 0x000fe20000000f00 */
[----:B------:R-:W-:Y:S01]  /*d120*/  IMAD.IADD R43, R19, 0x1, R17 ;  /* 0x00000001132b7824 */ /* 0x000fe200078e0211 */
[----:B------:R-:W-:Y:S02]  /*d130*/  SHF.R.U64 R9, R9, 0x3, RZ ;  /* 0x0000000309097819 */ /* 0x000fe400000012ff */
[----:B------:R-:W-:Y:S02]  /*d140*/  SHF.R.U64 R8, R8, 0x3, RZ ;  /* 0x0000000308087819 */ /* 0x000fe400000012ff */
[----:B------:R-:W-:Y:S02]  /*d150*/  SHF.R.U64 R2, R2, 0x3, RZ ;  /* 0x0000000302027819 */ /* 0x000fe400000012ff */
[----:B------:R-:W-:Y:S01]  /*d160*/  MOV R109, R38 ;  /* 0x00000026006d7202 */ /* 0x000fe20000000f00 */
[----:B--2---:R-:W-:Y:S01]  /*d170*/  @P1 IMAD.HI.U32 R38, R43, R72, RZ ;  /* 0x000000482b261227 */ /* 0x004fe200078e00ff */
[----:B------:R-:W-:-:S02]  /*d180*/  LOP3.LUT R4, R9, R4, RZ, 0x3c, !PT ;  /* 0x0000000409047212 */ /* 0x000fc400078e3cff */
[----:B------:R-:W-:Y:S01]  /*d190*/  LOP3.LUT R12, R8, R51, RZ, 0x3c, !PT ;  /* 0x00000033080c7212 */ /* 0x000fe200078e3cff */
[----:B------:R-:W-:Y:S01]  /*d1a0*/  IMAD.MOV.U32 R39, RZ, RZ, R43 ;  /* 0x000000ffff277224 */ /* 0x000fe200078e002b */
[----:B------:R-:W-:Y:S01]  /*d1b0*/  LOP3.LUT R8, R2, R25, RZ, 0x3c, !PT ;  /* 0x0000001902087212 */ /* 0x000fe200078e3cff */
[----:B------:R-:W-:Y:S01]  /*d1c0*/  IMAD.X R9, RZ, RZ, R5, P5 ;  /* 0x000000ffff097224 */ /* 0x000fe200028e0605 */
[C---:B------:R-:W-:Y:S02]  /*d1d0*/  IADD3 R25, P0, R34.reuse, 0x6000, RZ ;  /* 0x0000600022197810 */ /* 0x040fe40007f1e0ff */
[----:B---3--:R-:W-:Y:S02]  /*d1e0*/  @P1 SHF.R.U32.HI R39, RZ, R111, R38 ;  /* 0x0000006fff271219 */ /* 0x008fe40000011626 */
[----:B------:R-:W-:Y:S02]  /*d1f0*/  IADD3 R33, P6, R34, 0x1000, RZ ;  /* 0x0000100022217810 */ /* 0x000fe40007fde0ff */
[----:B------:R-:W-:-:S02]  /*d200*/  MOV R51, R4 ;  /* 0x0000000400337202 */ /* 0x000fc40000000f00 */
[----:B------:R-:W-:Y:S02]  /*d210*/  F2FP.BF16.F32.PACK_AB R4, R98, R3 ;  /* 0x000000036204723e */ /* 0x000fe400000010ff */
[----:B------:R-:W-:Y:S01]  /*d220*/  F2FP.BF16.F32.PACK_AB R5, R27, R110 ;  /* 0x0000006e1b05723e */ /* 0x000fe200000010ff */
[----:B------:R-:W-:Y:S01]  /*d230*/  BAR.SYNC.DEFER_BLOCKING 0x1, 0x100 ;  /* 0x0044000000007b1d */ /* 0x000fe20000010000 */
[----:B------:R-:W-:Y:S02]  /*d240*/  LOP3.LUT R24, R25, 0x380, RZ, 0xc0, !PT ;  /* 0x0000038019187812 */ /* 0x000fe400078ec0ff */
[----:B------:R-:W-:Y:S01]  /*d250*/  MOV R110, R36 ;  /* 0x00000024006e7202 */ /* 0x000fe20000000f00 */
[----:B------:R-:W-:Y:S01]  /*d260*/  IMAD.IADD R37, R168, 0x1, R17 ;  /* 0x00000001a8257824 */ /* 0x000fe200078e0211 */
[----:B------:R-:W-:Y:S01]  /*d270*/  MOV R36, R14 ;  /* 0x0000000e00247202 */ /* 0x000fe20000000f00 */
[----:B------:R-:W-:Y:S01]  /*d280*/  IMAD.MOV R15, RZ, RZ, -R39 ;  /* 0x000000ffff0f7224 */ /* 0x000fe200078e0a27 */
[----:B------:R-:W-:-:S02]  /*d290*/  LOP3.LUT R32, R33, 0x380, RZ, 0xc0, !PT ;  /* 0x0000038021207812 */ /* 0x000fc400078ec0ff */
[----:B------:R-:W-:Y:S01]  /*d2a0*/  SHF.R.U64 R24, R24, 0x3, RZ ;  /* 0x0000000318187819 */ /* 0x000fe200000012ff */
[----:B------:R-:W-:Y:S01]  /*d2b0*/  IMAD R15, R22, R15, R43 ;  /* 0x0000000f160f7224 */ /* 0x000fe200078e022b */
[C---:B------:R-:W-:Y:S02]  /*d2c0*/  IADD3 R21, P2, R34.reuse, 0x5000, RZ ;  /* 0x0000500022157810 */ /* 0x040fe40007f5e0ff */
[----:B------:R-:W-:Y:S02]  /*d2d0*/  IADD3 R31, P5, R34, 0x2000, RZ ;  /* 0x00002000221f7810 */ /* 0x000fe40007fbe0ff */
[----:B------:R-:W-:Y:S02]  /*d2e0*/  SHF.R.U64 R32, R32, 0x3, RZ ;  /* 0x0000000320207819 */ /* 0x000fe400000012ff */
[----:B------:R-:W-:Y:S01]  /*d2f0*/  LOP3.LUT R24, R24, R25, RZ, 0x3c, !PT ;  /* 0x0000001918187212 */ /* 0x000fe200078e3cff */
[----:B------:R-:W-:Y:S01]  /*d300*/  IMAD.X R25, RZ, RZ, R35, P0 ;  /* 0x000000ffff197224 */ /* 0x000fe200000e0623 */
[----:B------:R-:W-:-:S02]  /*d310*/  LOP3.LUT R20, R21, 0x380, RZ, 0xc0, !PT ;  /* 0x0000038015147812 */ /* 0x000fc400078ec0ff */
[----:B------:R-:W-:Y:S02]  /*d320*/  LOP3.LUT R30, R31, 0x380, RZ, 0xc0, !PT ;  /* 0x000003801f1e7812 */ /* 0x000fe400078ec0ff */
[----:B------:R-:W-:Y:S01]  /*d330*/  LOP3.LUT R32, R32, R33, RZ, 0x3c, !PT ;  /* 0x0000002120207212 */ /* 0x000fe200078e3cff */
[----:B------:R2:W-:Y:S01]  /*d340*/  STSM.16.M88.4 [R51], R4 ;  /* 0x0000000433007844 */ /* 0x0005e20000000200 */
[----:B------:R-:W-:Y:S02]  /*d350*/  IADD3 R10, P0, R39, R10, RZ ;  /* 0x0000000a270a7210 */ /* 0x000fe40007f1e0ff */
[----:B------:R-:W-:Y:S02]  /*d360*/  MOV R111, R12 ;  /* 0x0000000c006f7202 */ /* 0x000fe40000000f00 */
[----:B------:R-:W-:Y:S02]  /*d370*/  IADD3 R33, P4, R34, 0x3000, RZ ;  /* 0x0000300022217810 */ /* 0x000fe40007f9e0ff */
[----:B------:R-:W-:-:S02]  /*d380*/  SHF.R.S32.HI R12, RZ, 0x1f, R15 ;  /* 0x0000001fff0c7819 */ /* 0x000fc4000001140f */
[----:B------:R-:W-:Y:S01]  /*d390*/  SHF.R.U64 R20, R20, 0x3, RZ ;  /* 0x0000000314147819 */ /* 0x000fe200000012ff */
[----:B------:R-:W-:Y:S01]  /*d3a0*/  IMAD.X R27, RZ, RZ, R35, P4 ;  /* 0x000000ffff1b7224 */ /* 0x000fe200020e0623 */
[----:B------:R-:W-:Y:S02]  /*d3b0*/  SHF.R.U64 R30, R30, 0x3, RZ ;  /* 0x000000031e1e7819 */ /* 0x000fe400000012ff */
[----:B------:R-:W-:Y:S02]  /*d3c0*/  LOP3.LUT R26, R33, 0x380, RZ, 0xc0, !PT ;  /* 0x00000380211a7812 */ /* 0x000fe400078ec0ff */
[----:B------:R-:W-:Y:S01]  /*d3d0*/  MOV R14, R8 ;  /* 0x00000008000e7202 */ /* 0x000fe20000000f00 */
[----:B--2---:R-:W-:Y:S01]  /*d3e0*/  IMAD R4, R112, UR4, RZ ;  /* 0x0000000470047c24 */ /* 0x004fe2000f8e02ff */
[----:B------:R-:W-:Y:S02]  /*d3f0*/  SHF.R.S32.HI R5, RZ, 0x1f, R39 ;  /* 0x0000001fff057819 */ /* 0x000fe40000011427 */
[----:B------:R-:W-:Y:S01]  /*d400*/  LOP3.LUT R20, R20, R21, RZ, 0x3c, !PT ;  /* 0x0000001514147212 */ /* 0x000fe200078e3cff */
[----:B------:R-:W-:Y:S01]  /*d410*/  IMAD R4, R161, UR5, R4 ;  /* 0x00000005a1047c24 */ /* 0x000fe2000f8e0204 */
[----:B------:R-:W-:Y:S01]  /*d420*/  ULDC.64 UR4, c[0x0][0xb88] ;  /* 0x0002e20000047ab9 */ /* 0x000fe20000000a00 */
[----:B------:R-:W-:Y:S01]  /*d430*/  LOP3.LUT R30, R30, R31, RZ, 0x3c, !PT ;  /* 0x0000001f1e1e7212 */ /* 0x000fe200078e3cff */
[----:B------:R-:W-:Y:S01]  /*d440*/  IMAD R8, R12, UR4, RZ ;  /* 0x000000040c087c24 */ /* 0x000fe2000f8e02ff */
[----:B------:R-:W-:-:S02]  /*d450*/  LOP3.LUT R21, R34, 0x380, RZ, 0xc0, !PT ;  /* 0x0000038022157812 */ /* 0x000fc400078ec0ff */
[----:B------:R-:W-:Y:S02]  /*d460*/  IADD3.X R11, R5, R11, R4, P0, !PT ;  /* 0x0000000b050b7210 */ /* 0x000fe400007fe404 */
[----:B------:R-:W-:Y:S02]  /*d470*/  F2FP.BF16.F32.PACK_AB R4, R95, R96 ;  /* 0x000000605f04723e */ /* 0x000fe400000010ff */
[----:B------:R-:W-:Y:S01]  /*d480*/  F2FP.BF16.F32.PACK_AB R5, R108, R107 ;  /* 0x0000006b6c05723e */ /* 0x000fe200000010ff */
[----:B------:R-:W-:Y:S01]  /*d490*/  IMAD.WIDE.U32 R12, R15, UR4, R10 ;  /* 0x000000040f0c7c25 */ /* 0x000fe2000f8e000a */
[----:B------:R-:W-:Y:S02]  /*d4a0*/  F2FP.BF16.F32.PACK_AB R6, R97, R94 ;  /* 0x0000005e6106723e */ /* 0x000fe400000010ff */
[----:B------:R-:W-:Y:S01]  /*d4b0*/  F2FP.BF16.F32.PACK_AB R7, R106, R105 ;  /* 0x000000696a07723e */ /* 0x000fe200000010ff */
[----:B------:R-:W-:Y:S01]  /*d4c0*/  IMAD R15, R15, UR5, R8 ;  /* 0x000000050f0f7c24 */ /* 0x000fe2000f8e0208 */
[----:B------:R-:W-:Y:S01]  /*d4d0*/  IADD3 R31, P3, R34, 0x4000, RZ ;  /* 0x00004000221f7810 */ /* 0x000fe20007f7e0ff */
[----:B------:R-:W-:Y:S01]  /*d4e0*/  ULDC.64 UR4, c[0x0][0xb50] ;  /* 0x0002d40000047ab9 */ /* 0x000fe20000000a00 */
[----:B------:R-:W-:Y:S01]  /*d4f0*/  SHF.R.U64 R26, R26, 0x3, RZ ;  /* 0x000000031a1a7819 */ /* 0x000fe200000012ff */
[----:B------:R2:W-:Y:S01]  /*d500*/  STSM.16.M88.4 [R36], R4 ;  /* 0x0000000424007844 */ /* 0x0005e20000000200 */
[----:B------:R-:W-:Y:S01]  /*d510*/  SHF.R.U64 R21, R21, 0x3, RZ ;  /* 0x0000000315157819 */ /* 0x000fe200000012ff */
[--C-:B------:R-:W-:Y:S01]  /*d520*/  IMAD.X R3, RZ, RZ, R35.reuse, P3 ;  /* 0x000000ffff037224 */ /* 0x100fe200018e0623 */
[----:B------:R-:W-:Y:S01]  /*d530*/  LOP3.LUT R26, R26, R33, RZ, 0x3c, !PT ;  /* 0x000000211a1a7212 */ /* 0x000fe200078e3cff */
[----:B------:R-:W-:Y:S01]  /*d540*/  IMAD.X R33, RZ, RZ, R35, P6 ;  /* 0x000000ffff217224 */ /* 0x000fe200030e0623 */
[----:B------:R-:W-:-:S02]  /*d550*/  LOP3.LUT P0, RZ, R166, 0x3, RZ, 0xc0, !PT ;  /* 0x00000003a6ff7812 */ /* 0x000fc4000780c0ff */
[----:B------:R-:W-:Y:S02]  /*d560*/  IADD3 R73, P6, R34, 0x7000, RZ ;  /* 0x0000700022497810 */ /* 0x000fe40007fde0ff */
[----:B------:R-:W-:Y:S02]  /*d570*/  F2FP.BF16.F32.PACK_AB R8, R92, R91 ;  /* 0x0000005b5c08723e */ /* 0x000fe400000010ff */
[----:B------:R-:W-:Y:S01]  /*d580*/  F2FP.BF16.F32.PACK_AB R9, R103, R102 ;  /* 0x000000666709723e */ /* 0x000fe200000010ff */
[----:B------:R-:W-:Y:S01]  /*d590*/  IMAD.X R29, RZ, RZ, R35, P6 ;  /* 0x000000ffff1d7224 */ /* 0x000fe200030e0623 */
[----:B------:R-:W-:Y:S02]  /*d5a0*/  F2FP.BF16.F32.PACK_AB R10, R93, R90 ;  /* 0x0000005a5d0a723e */ /* 0x000fe400000010ff */
[----:B------:R-:W-:Y:S01]  /*d5b0*/  F2FP.BF16.F32.PACK_AB R11, R104, R101 ;  /* 0x00000065680b723e */ /* 0x000fe200000010ff */
[----:B--2---:R-:W-:Y:S01]  /*d5c0*/  VIADD R5, R37, 0x8 ;  /* 0x0000000825057836 */ /* 0x004fe20000000000 */
[----:B------:R-:W-:Y:S01]  /*d5d0*/  LEA R36, P3, R12, UR4, 0x2 ;  /* 0x000000040c247c11 */ /* 0x000fe2000f8610ff */
[----:B------:R-:W-:Y:S01]  /*d5e0*/  IMAD.IADD R7, R13, 0x1, R15 ;  /* 0x000000010d077824 */ /* 0x000fe200078e020f */
[----:B------:R-:W-:Y:S01]  /*d5f0*/  LOP3.LUT R34, R21, R34, RZ, 0x3c, !PT ;  /* 0x0000002215227212 */ /* 0x000fe200078e3cff */
[----:B------:R-:W-:Y:S01]  /*d600*/  IMAD.X R21, RZ, RZ, R35, P2 ;  /* 0x000000ffff157224 */ /* 0x000fe200010e0623 */
[-C--:B------:R-:W-:Y:S01]  /*d610*/  ISETP.GE.OR P2, PT, R37, R78.reuse, P0 ;  /* 0x0000004e2500720c */ /* 0x080fe20000746670 */
[----:B------:R2:W-:Y:S01]  /*d620*/  STSM.16.M88.4 [R14], R8 ;  /* 0x000000080e007844 */ /* 0x0005e20000000200 */
[----:B------:R-:W-:-:S02]  /*d630*/  ISETP.GE.OR P0, PT, R5, R78, P0 ;  /* 0x0000004e0500720c */ /* 0x000fc40000706670 */
[----:B------:R-:W-:Y:S01]  /*d640*/  LEA.HI.X R37, R12, UR5, R7, 0x2, P3 ;  /* 0x000000050c257c11 */ /* 0x000fe200098f1407 */
[----:B------:R-:W-:Y:S01]  /*d650*/  SHFL.IDX PT, R72, R36, 0x1, 0x1c1f ;  /* 0x003c1f0024487f89 */ /* 0x000fe200000e0000 */
[----:B------:R-:W-:Y:S01]  /*d660*/  F2FP.BF16.F32.PACK_AB R4, R49, R48 ;  /* 0x000000303104723e */ /* 0x000fe200000010ff */
[----:B------:R-:W-:Y:S01]  /*d670*/  ULDC.64 UR4, c[0x0][0xae8] ;  /* 0x0002ba0000047ab9 */ /* 0x000fe20000000a00 */
[----:B------:R-:W-:Y:S02]  /*d680*/  F2FP.BF16.F32.PACK_AB R5, R100, R99 ;  /* 0x000000636405723e */ /* 0x000fe400000010ff */
[----:B------:R-:W-:Y:S02]  /*d690*/  F2FP.BF16.F32.PACK_AB R6, R53, R52 ;  /* 0x000000343506723e */ /* 0x000fe400000010ff */
[----:B------:R-:W-:Y:S01]  /*d6a0*/  F2FP.BF16.F32.PACK_AB R7, R55, R46 ;  /* 0x0000002e3707723e */ /* 0x000fe200000010ff */
[----:B------:R-:W-:Y:S01]  /*d6b0*/  SHFL.IDX PT, R52, R36, RZ, 0x1c1f ;  /* 0x001c1fff24347589 */ /* 0x000fe200000e0000 */
[----:B------:R-:W-:-:S02]  /*d6c0*/  F2FP.BF16.F32.PACK_AB R12, R57, R56 ;  /* 0x00000038390c723e */ /* 0x000fc400000010ff */
[----:B------:R-:W-:Y:S01]  /*d6d0*/  F2FP.BF16.F32.PACK_AB R13, R59, R58 ;  /* 0x0000003a3b0d723e */ /* 0x000fe200000010ff */
[----:B------:R-:W-:Y:S01]  /*d6e0*/  STSM.16.M88.4 [R111], R4 ;  /* 0x000000046f007844 */ /* 0x000fe20000000200 */
[----:B--2---:R-:W-:Y:S02]  /*d6f0*/  F2FP.BF16.F32.PACK_AB R14, R61, R60 ;  /* 0x0000003c3d0e723e */ /* 0x004fe400000010ff */
[----:B------:R-:W-:Y:S01]  /*d700*/  F2FP.BF16.F32.PACK_AB R15, R63, R62 ;  /* 0x0000003e3f0f723e */ /* 0x000fe200000010ff */
[----:B------:R-:W2:Y:S01]  /*d710*/  SHFL.IDX PT, R53, R37, RZ, 0x1c1f ;  /* 0x001c1fff25357589 */ /* 0x000ea200000e0000 */
[----:B------:R-:W-:Y:S02]  /*d720*/  LOP3.LUT R28, R73, 0x380, RZ, 0xc0, !PT ;  /* 0x00000380491c7812 */ /* 0x000fe400078ec0ff */
[----:B------:R-:W-:Y:S01]  /*d730*/  F2FP.BF16.F32.PACK_AB R8, R65, R64 ;  /* 0x000000404108723e */ /* 0x000fe200000010ff */
[----:B------:R-:W-:Y:S01]  /*d740*/  STSM.16.M88.4 [R110], R12 ;  /* 0x0000000c6e007844 */ /* 0x000fe20000000200 */
[----:B------:R-:W-:-:S02]  /*d750*/  F2FP.BF16.F32.PACK_AB R9, R67, R66 ;  /* 0x000000424309723e */ /* 0x000fc400000010ff */
[----:B------:R-:W-:Y:S02]  /*d760*/  F2FP.BF16.F32.PACK_AB R10, R69, R68 ;  /* 0x00000044450a723e */ /* 0x000fe400000010ff */
[----:B------:R-:W-:Y:S02]  /*d770*/  F2FP.BF16.F32.PACK_AB R11, R71, R70 ;  /* 0x00000046470b723e */ /* 0x000fe400000010ff */
[----:B------:R-:W-:Y:S02]  /*d780*/  MOV R98, R40 ;  /* 0x0000002800627202 */ /* 0x000fe40000000f00 */
[----:B------:R-:W-:Y:S01]  /*d790*/  F2FP.BF16.F32.PACK_AB R46, R77, R76 ;  /* 0x0000004c4d2e723e */ /* 0x000fe200000010ff */
[----:B------:R-:W-:Y:S01]  /*d7a0*/  STSM.16.M88.4 [R109], R8 ;  /* 0x000000086d007844 */ /* 0x000fe20000000200 */
[----:B------:R-:W-:Y:S02]  /*d7b0*/  SHF.R.U64 R28, R28, 0x3, RZ ;  /* 0x000000031c1c7819 */ /* 0x000fe400000012ff */
[----:B------:R-:W-:Y:S01]  /*d7c0*/  LOP3.LUT R2, R31, 0x380, RZ, 0xc0, !PT ;  /* 0x000003801f027812 */ /* 0x000fe200078ec0ff */
[----:B------:R3:W-:Y:S01]  /*d7d0*/  STSM.16.M88.4 [R98], R44 ;  /* 0x0000002c62007844 */ /* 0x0007e20000000200 */
[----:B------:R-:W-:-:S02]  /*d7e0*/  LOP3.LUT R28, R28, R73, RZ, 0x3c, !PT ;  /* 0x000000491c1c7212 */ /* 0x000fc400078e3cff */
[----:B------:R-:W-:Y:S01]  /*d7f0*/  SHF.R.U64 R2, R2, 0x3, RZ ;  /* 0x0000000302027819 */ /* 0x000fe200000012ff */
[----:B------:R-:W-:Y:S03]  /*d800*/  STSM.16.M88.4 [R79], R80 ;  /* 0x000000504f007844 */ /* 0x000fe60000000200 */
[----:B------:R-:W-:Y:S01]  /*d810*/  LOP3.LUT R2, R2, R31, RZ, 0x3c, !PT ;  /* 0x0000001f02027212 */ /* 0x000fe200078e3cff */
[----:B------:R-:W-:Y:S01]  /*d820*/  BAR.SYNC.DEFER_BLOCKING 0x1, 0x100 ;  /* 0x0044000000007b1d */ /* 0x000fe20000010000 */
[----:B------:R-:W-:-:S05]  /*d830*/  IMAD.X R31, RZ, RZ, R35, P5 ;  /* 0x000000ffff1f7224 */ /* 0x000fca00028e0623 */
[----:B------:R-:W4:Y:S02]  /*d840*/  SHFL.IDX PT, R73, R37, 0x1, 0x1c1f ;  /* 0x003c1f0025497f89 */ /* 0x000f2400000e0000 */
[----:B---3--:R-:W3:Y:S08]  /*d850*/  @P1 LDC R45, c[0x0][0xbec] ;  /* 0x0002fb00ff2d1b82 */ /* 0x008ef00000000800 */
[----:B------:R-:W0:Y:S01]  /*d860*/  @P1 LDC R47, c[0x0][0xbf0] ;  /* 0x0002fc00ff2f1b82 */ /* 0x000e220000000800 */
[----:B--2---:R2:W-:Y:S01]  /*d870*/  @!P2 ST.E desc[UR8][R52.64], R89 ;  /* 0x000000593400a985 */ /* 0x0045e2000c101908 */
[----:B------:R-:W-:-:S03]  /*d880*/  IMAD R54, R54, UR4, RZ ;  /* 0x0000000436367c24 */ /* 0x000fc6000f8e02ff */
[----:B----4-:R2:W-:Y:S04]  /*d890*/  @!P0 ST.E desc[UR8][R72.64], R88 ;  /* 0x0000005848008985 */ /* 0x0105e8000c101908 */
[----:B------:R4:W5:Y:S04]  /*d8a0*/  LD.E.128 R40, desc[UR8][R32.64] ;  /* 0x0000000820287980 */ /* 0x000968000c101d00 */
[----:B------:R3:W5:Y:S04]  /*d8b0*/  LD.E.128 R56, desc[UR8][R20.64] ;  /* 0x0000000814387980 */ /* 0x000768000c101d00 */
[----:B------:R1:W5:Y:S01]  /*d8c0*/  LD.E.128 R36, desc[UR8][R30.64] ;  /* 0x000000081e247980 */ /* 0x000362000c101d00 */
[----:B----4-:R-:W-:-:S03]  /*d8d0*/  IMAD R32, R162, 0x20, R164 ;  /* 0x00000020a2207824 */ /* 0x010fc600078e02a4 */
[----:B------:R4:W5:Y:S01]  /*d8e0*/  LD.E.128 R4, desc[UR8][R26.64] ;  /* 0x000000081a047980 */ /* 0x000962000c101d00 */
[----:B------:R-:W-:-:S03]  /*d8f0*/  IMAD.IADD R32, R17, 0x1, R32 ;  /* 0x0000000111207824 */ /* 0x000fc600078e0220 */
[----:B------:R2:W5:Y:S01]  /*d900*/  LD.E.128 R60, desc[UR8][R2.64] ;  /* 0x00000008023c7980 */ /* 0x000562000c101d00 */
[----:B---3--:R-:W-:-:S03]  /*d910*/  @P1 IMAD.HI.U32 R20, R32, R45, RZ ;  /* 0x0000002d20141227 */ /* 0x008fc600078e00ff */
[----:B------:R3:W5:Y:S01]  /*d920*/  LD.E.128 R12, desc[UR8][R24.64] ;  /* 0x00000008180c7980 */ /* 0x000762000c101d00 */
[C---:B-1----:R-:W-:Y:S02]  /*d930*/  IMAD R31, R163.reuse, UR5, R54 ;  /* 0x00000005a31f7c24 */ /* 0x042fe4000f8e0236 */
[----:B----4-:R-:W-:Y:S01]  /*d940*/  IMAD.WIDE.U32 R26, R163, UR4, RZ ;  /* 0x00000004a31a7c25 */ /* 0x010fe2000f8e00ff */
[----:B------:R-:W-:Y:S01]  /*d950*/  ULDC.64 UR4, c[0x0][0xaf0] ;  /* 0x0002bc0000047ab9 */ /* 0x000fe20000000a00 */
[----:B------:R-:W5:Y:S02]  /*d960*/  LD.E.128 R48, desc[UR8][R34.64] ;  /* 0x0000000822307980 */ /* 0x000f64000c101d00 */
[----:B------:R-:W-:Y:S01]  /*d970*/  IMAD.MOV.U32 R21, RZ, RZ, R32 ;  /* 0x000000ffff157224 */ /* 0x000fe200078e0020 */
[----:B0-----:R-:W-:Y:S01]  /*d980*/  @P1 SHF.R.U32.HI R21, RZ, R47, R20 ;  /* 0x0000002fff151219 */ /* 0x001fe20000011614 */
[----:B--2---:R-:W-:Y:S01]  /*d990*/  IMAD.IADD R3, R27, 0x1, R31 ;  /* 0x000000011b037824 */ /* 0x004fe200078e021f */
[----:B------:R0:W5:Y:S01]  /*d9a0*/  LD.E.128 R8, desc[UR8][R28.64] ;  /* 0x000000081c087980 */ /* 0x000162000c101d00 */
[----:B---3--:R-:W-:-:S02]  /*d9b0*/  IMAD R24, R112, UR4, RZ ;  /* 0x0000000470187c24 */ /* 0x008fc4000f8e02ff */
[----:B------:R-:W-:Y:S01]  /*d9c0*/  IMAD.MOV.U32 R2, RZ, RZ, R26 ;  /* 0x000000ffff027224 */ /* 0x000fe200078e001a */
[----:B------:R-:W-:Y:S01]  /*d9d0*/  SHF.R.S32.HI R20, RZ, 0x1f, R21 ;  /* 0x0000001fff147819 */ /* 0x000fe20000011415 */
[C---:B------:R-:W-:Y:S01]  /*d9e0*/  IMAD R25, R161.reuse, UR5, R24 ;  /* 0x00000005a1197c24 */ /* 0x040fe2000f8e0218 */
[----:B------:R-:W-:Y:S01]  /*d9f0*/  @!PT LDS RZ, [RZ] ;  /* 0x00000000fffff984 */ /* 0x000fe20000000800 */
[----:B------:R-:W-:Y:S01]  /*da00*/  @!PT LDS RZ, [RZ] ;  /* 0x00000000fffff984 */ /* 0x000fe20000000800 */
[----:B------:R-:W-:Y:S01]  /*da10*/  @!PT LDS RZ, [RZ] ;  /* 0x00000000fffff984 */ /* 0x000fe20000000800 */
[----:B------:R-:W-:Y:S01]  /*da20*/  @!PT LDS RZ, [RZ] ;  /* 0x00000000fffff984 */ /* 0x000fe20000000800 */
[----:B------:R1:W-:Y:S06]  /*da30*/  MEMBAR.ALL.CTA ;  /* 0x0000000000007992 */ /* 0x0003ec0000008000 */
[----:B-1----:R-:W1:Y:S01]  /*da40*/  FENCE.VIEW.ASYNC.S ;  /* 0x00000000000073c6 */ /* 0x002e620000000000 */
        /* <DEDUP_REMOVED lines=12> */
[----:B0-----:R-:W-:Y:S02]  /*db10*/  IMAD.IADD R29, R164, 0x1, R17 ;  /* 0x00000001a41d7824 */ /* 0x001fe400078e0211 */
[C---:B------:R-:W-:Y:S02]  /*db20*/  IMAD R21, R25.reuse, UR5, R20 ;  /* 0x0000000519157c24 */ /* 0x040fe4000f8e0214 */
[----:B------:R-:W-:Y:S01]  /*db30*/  IMAD.WIDE.U32 R2, R25, UR4, R2 ;  /* 0x0000000419027c25 */ /* 0x000fe2000f8e0002 */
[----:B------:R-:W-:Y:S01]  /*db40*/  ISETP.GE.AND P2, PT, R29, R78, PT ;  /* 0x0000004e1d00720c */ /* 0x000fe20003f46270 */
[----:B------:R-:W-:-:S02]  /*db50*/  ULDC.64 UR4, c[0x0][0xa80] ;  /* 0x0002a00000047ab9 */ /* 0x000fc40000000a00 */
[----:B------:R-:W-:Y:S02]  /*db60*/  VIADD R17, R29, 0x20 ;  /* 0x000000201d117836 */ /* 0x000fe40000000000 */
[----:B------:R-:W-:Y:S01]  /*db70*/  VIADD R16, R16, 0x2a820 ;  /* 0x0002a82010107836 */ /* 0x000fe20000000000 */
[C---:B------:R-:W-:Y:S01]  /*db80*/  LEA R20, P3, R2.reuse, UR4, 0x1 ;  /* 0x0000000402147c11 */ /* 0x040fe2000f8608ff */
[----:B------:R-:W-:Y:S01]  /*db90*/  IMAD.IADD R3, R3, 0x1, R21 ;  /* 0x0000000103037824 */ /* 0x000fe200078e0215 */
[-C--:B------:R-:W-:Y:S01]  /*dba0*/  ISETP.GE.AND P0, PT, R17, R78.reuse, PT ;  /* 0x0000004e1100720c */ /* 0x080fe20003f06270 */
[----:B------:R-:W-:Y:S01]  /*dbb0*/  VIADD R17, R29, 0x40 ;  /* 0x000000401d117836 */ /* 0x000fe20000000000 */
[----:B------:R-:W-:Y:S02]  /*dbc0*/  PRMT R16, RZ, 0x654, R16 ;  /* 0x00000654ff107816 */ /* 0x000fe40000000010 */
[----:B------:R-:W-:Y:S01]  /*dbd0*/  LEA.HI.X R21, R2, UR5, R3, 0x1, P3 ;  /* 0x0000000502157c11 */ /* 0x000fe200098f0c03 */
[----:B------:R-:W-:Y:S01]  /*dbe0*/  BSSY B1, `(.L_x_1163) ;  /* 0x0000010000017945 */ /* 0x000fe20003800000 */
[----:B------:R-:W-:Y:S01]  /*dbf0*/  ISETP.GE.AND P1, PT, R17, R78, PT ;  /* 0x0000004e1100720c */ /* 0x000fe20003f26270 */
[----:B-1----:R0:W-:Y:S02]  /*dc00*/  SYNCS.ARRIVE.TRANS64.RED.A1T0 RZ, [R16+URZ], RZ ;  /* 0x000000ff10ff79a7 */ /* 0x0021e4000810043f */
[----:B------:R1:W2:Y:S04]  /*dc10*/  SHFL.IDX PT, R17, R21, RZ, 0x181f ;  /* 0x00181fff15117589 */ /* 0x0002a800000e0000 */
[----:B0-----:R1:W0:Y:S01]  /*dc20*/  SHFL.IDX PT, R16, R20, RZ, 0x181f ;  /* 0x00181fff14107589 */ /* 0x00122200000e0000 */
[----:B------:R-:W-:Y:S05]  /*dc30*/  @P2 BRA `(.L_x_1164) ;  /* 0x0000000000282947 */ /* 0x000fea0003800000 */
[----:B------:R-:W-:Y:S01]  /*dc40*/  ULDC UR4, c[0x0][0xac8] ;  /* 0x0002b20000047ab9 */ /* 0x000fe20000000800 */
[----:B------:R-:W-:Y:S01]  /*dc50*/  ULDC.64 UR6, c[0x0][0x208] ;  /* 0x0000820000067ab9 */ /* 0x000fe20000000a00 */
[----:B------:R-:W-:Y:S02]  /*dc60*/  ISETP.GE.AND P2, PT, R23, UR4, PT ;  /* 0x0000000417007c0c */ /* 0x000fe4000bf46270 */
[----:B------:R-:W-:-:S11]  /*dc70*/  ISETP.GE.AND P3, PT, R160, UR4, PT ;  /* 0x00000004a0007c0c */ /* 0x000fd6000bf66270 */
[CC--:B0-----:R-:W-:Y:S02]  /*dc80*/  @!P2 LEA R2, P4, R23.reuse, R16.reuse, 0x1 ;  /* 0x000000101702a211 */ /* 0x0c1fe400078808ff */
[C---:B------:R-:W-:Y:S02]  /*dc90*/  @!P3 LEA R16, P5, R160.reuse, R16, 0x1 ;  /* 0x00000010a010b211 */ /* 0x040fe400078a08ff */
[-C--:B--2---:R-:W-:Y:S02]  /*dca0*/  @!P2 LEA.HI.X R3, R23, R17.reuse, R172, 0x1, P4 ;  /* 0x000000111703a211 */ /* 0x084fe400020f0cac */
[----:B------:R-:W-:-:S03]  /*dcb0*/  @!P3 LEA.HI.X R17, R160, R17, R171, 0x1, P5 ;  /* 0x00000011a011b211 */ /* 0x000fc600028f0cab */
[----:B-----5:R3:W-:Y:S04]  /*dcc0*/  @!P2 ST.E.128 desc[UR6][R2.64], R48 ;  /* 0x000000300200a985 */ /* 0x0207e8000c101d06 */
[----:B------:R3:W-:Y:S02]  /*dcd0*/  @!P3 ST.E.128 desc[UR6][R16.64], R60 ;  /* 0x0000003c1000b985 */ /* 0x0007e4000c101d06 */
.L_x_1164:
[----:B------:R-:W-:Y:S05]  /*dce0*/  BSYNC B1 ;  /* 0x0000000000017941 */ /* 0x000fea0003800000 */
.L_x_1163:
[----:B--23--:R2:W3:Y:S01]  /*dcf0*/  SHFL.IDX PT, R17, R21, 0x1, 0x181f ;  /* 0x00381f0015117f89 */ /* 0x00c4e200000e0000 */
[----:B------:R-:W-:Y:S03]  /*dd00*/  BSSY B1, `(.L_x_1165) ;  /* 0x000000d000017945 */ /* 0x000fe60003800000 */
[----:B0-----:R2:W0:Y:S01]  /*dd10*/  SHFL.IDX PT, R16, R20, 0x1, 0x181f ;  /* 0x00381f0014107f89 */ /* 0x00142200000e0000 */
[----:B------:R-:W-:Y:S05]  /*dd20*/  @P0 BRA `(.L_x_1166) ;  /* 0x0000000000280947 */ /* 0x000fea0003800000 */
[----:B------:R-:W-:Y:S01]  /*dd30*/  ULDC UR4, c[0x0][0xac8] ;  /* 0x0002b20000047ab9 */ /* 0x000fe20000000800 */
[----:B------:R-:W-:Y:S01]  /*dd40*/  ULDC.64 UR6, c[0x0][0x208] ;  /* 0x0000820000067ab9 */ /* 0x000fe20000000a00 */
[----:B------:R-:W-:Y:S02]  /*dd50*/  ISETP.GE.AND P3, PT, R23, UR4, PT ;  /* 0x0000000417007c0c */ /* 0x000fe4000bf66270 */
[----:B------:R-:W-:-:S11]  /*dd60*/  ISETP.GE.AND P4, PT, R160, UR4, PT ;  /* 0x00000004a0007c0c */ /* 0x000fd6000bf86270 */
[CC--:B0-----:R-:W-:Y:S02]  /*dd70*/  @!P3 LEA R2, P0, R23.reuse, R16.reuse, 0x1 ;  /* 0x000000101702b211 */ /* 0x0c1fe400078008ff */
[C---:B------:R-:W-:Y:S02]  /*dd80*/  @!P4 LEA R16, P2, R160.reuse, R16, 0x1 ;  /* 0x00000010a010c211 */ /* 0x040fe400078408ff */
[-C--:B---3--:R-:W-:Y:S02]  /*dd90*/  @!P3 LEA.HI.X R3, R23, R17.reuse, R172, 0x1, P0 ;  /* 0x000000111703b211 */ /* 0x088fe400000f0cac */
[----:B------:R-:W-:-:S03]  /*dda0*/  @!P4 LEA.HI.X R17, R160, R17, R171, 0x1, P2 ;  /* 0x00000011a011c211 */ /* 0x000fc600010f0cab */
[----:B-----5:R4:W-:Y:S04]  /*ddb0*/  @!P3 ST.E.128 desc[UR6][R2.64], R40 ;  /* 0x000000280200b985 */ /* 0x0209e8000c101d06 */
[----:B------:R4:W-:Y:S02]  /*ddc0*/  @!P4 ST.E.128 desc[UR6][R16.64], R56 ;  /* 0x000000381000c985 */ /* 0x0009e4000c101d06 */
.L_x_1166:
[----:B------:R-:W-:Y:S05]  /*ddd0*/  BSYNC B1 ;  /* 0x0000000000017941 */ /* 0x000fea0003800000 */
.L_x_1165:
[----:B---34-:R3:W4:Y:S01]  /*dde0*/  SHFL.IDX PT, R17, R21, 0x2, 0x181f ;  /* 0x00581f0015117f89 */ /* 0x01872200000e0000 */
        /* <DEDUP_REMOVED lines=9> */
[-C--:B----4-:R-:W-:Y:S02]  /*de80*/  @!P2 LEA.HI.X R3, R23, R17.reuse, R172, 0x1, P0 ;  /* 0x000000111703a211 */ /* 0x090fe400000f0cac */
[----:B------:R-:W-:-:S03]  /*de90*/  @!P3 LEA.HI.X R17, R160, R17, R171, 0x1, P1 ;  /* 0x00000011a011b211 */ /* 0x000fc600008f0cab */
[----:B-----5:R0:W-:Y:S04]  /*dea0*/  @!P2 ST.E.128 desc[UR6][R2.64], R36 ;  /* 0x000000240200a985 */ /* 0x0201e8000c101d06 */
[----:B------:R0:W-:Y:S02]  /*deb0*/  @!P3 ST.E.128 desc[UR6][R16.64], R12 ;  /* 0x0000000c1000b985 */ /* 0x0001e4000c101d06 */
.L_x_1168:
[----:B------:R-:W-:Y:S05]  /*dec0*/  BSYNC B1 ;  /* 0x0000000000017941 */ /* 0x000fea0003800000 */
.L_x_1167:
[----:B0-----:R-:W-:Y:S01]  /*ded0*/  VIADD R3, R29, 0x60 ;  /* 0x000000601d037836 */ /* 0x001fe20000000000 */
[----:B-123--:R-:W0:Y:S04]  /*dee0*/  SHFL.IDX PT, R21, R21, 0x3, 0x181f ;  /* 0x00781f0015157f89 */ /* 0x00ee2800000e0000 */
[----:B------:R-:W-:Y:S01]  /*def0*/  ISETP.GE.AND P0, PT, R3, R78, PT ;  /* 0x0000004e0300720c */ /* 0x000fe20003f06270 */
[----:B------:R-:W1:-:S12]  /*df00*/  SHFL.IDX PT, R20, R20, 0x3, 0x181f ;  /* 0x00781f0014147f89 */ /* 0x000e5800000e0000 */
[----:B------:R-:W-:Y:S05]  /*df10*/  @P0 BRA `(.L_x_1169) ;  /* 0x0000000800880947 */ /* 0x000fea0003800000 */
[----:B------:R-:W-:Y:S01]  /*df20*/  ULDC UR4, c[0x0][0xac8] ;  /* 0x0002b20000047ab9 */ /* 0x000fe20000000800 */
[----:B------:R-:W-:Y:S01]  /*df30*/  ULDC.64 UR6, c[0x0][0x208] ;  /* 0x0000820000067ab9 */ /* 0x000fe20000000a00 */
[----:B------:R-:W-:-:S13]  /*df40*/  ISETP.GE.AND P1, PT, R23, UR4, PT ;  /* 0x0000000417007c0c */ /* 0x000fda000bf26270 */
[----:B-1----:R-:W-:-:S04]  /*df50*/  @!P1 LEA R2, P0, R23, R20, 0x1 ;  /* 0x0000001417029211 */ /* 0x002fc800078008ff */
[----:B0-----:R-:W-:Y:S02]  /*df60*/  @!P1 LEA.HI.X R3, R23, R21, R172, 0x1, P0 ;  /* 0x0000001517039211 */ /* 0x001fe400000f0cac */
[----:B------:R-:W-:-:S03]  /*df70*/  ISETP.GE.AND P0, PT, R160, UR4, PT ;  /* 0x00000004a0007c0c */ /* 0x000fc6000bf06270 */
[----:B-----5:R0:W-:Y:S10]  /*df80*/  @!P1 ST.E.128 desc[UR6][R2.64], R4 ;  /* 0x0000000402009985 */ /* 0x0201f4000c101d06 */
[----:B------:R-:W-:Y:S05]  /*df90*/  @P0 BRA `(.L_x_1169) ;  /* 0x0000000800680947 */ /* 0x000fea0003800000 */
[----:B0-----:R-:W-:Y:S01]  /*dfa0*/  LEA R2, P0, R160, R20, 0x1 ;  /* 0x00000014a0027211 */ /* 0x001fe200078008ff */
[----:B------:R-:W-:-:S03]  /*dfb0*/  ULDC.64 UR4, c[0x0][0x208] ;  /* 0x0000820000047ab9 */ /* 0x000fc60000000a00 */
[----:B------:R-:W-:-:S05]  /*dfc0*/  LEA.HI.X R3, R160, R21, R171, 0x1, P0 ;  /* 0x00000015a0037211 */ /* 0x000fca00000f0cab */
[----:B------:R0:W-:Y:S01]  /*dfd0*/  ST.E.128 desc[UR4][R2.64], R8 ;  /* 0x0000000802007985 */ /* 0x0001e2000c101d04 */
[----:B------:R-:W-:Y:S05]  /*dfe0*/  BRA `(.L_x_1169) ;  /* 0x0000000800547947 */ /* 0x000fea0003800000 */
.L_x_1162:
[----:B------:R-:W2:Y:S01]  /*dff0*/  LDC R12, c[0x0][0xbe8] ;  /* 0x0002fa00ff0c7b82 */ /* 0x000ea20000000800 */
[----:B------:R-:W-:Y:S01]  /*e000*/  ISETP.GE.AND P0, PT, R173, 0x80, PT ;  /* 0x00000080ad00780c */ /* 0x000fe20003f06270 */
[----:B------:R-:W-:Y:S01]  /*e010*/  IMAD R2, R162, 0x20, R164 ;  /* 0x00000020a2027824 */ /* 0x000fe200078e02a4 */
[----:B------:R-:W-:Y:S01]  /*e020*/  BSSY B1, `(.L_x_1170) ;  /* 0x000002f000017945 */ /* 0x000fe20003800000 */
[----:B------:R-:W-:Y:S02]  /*e030*/  SHF.R.S32.HI R10, RZ, 0x1f, R163 ;  /* 0x0000001fff0a7819 */ /* 0x000fe400000114a3 */
[----:B------:R-:W-:Y:S01]  /*e040*/  IMAD.IADD R15, R17, 0x1, R2 ;  /* 0x00000001110f7824 */ /* 0x000fe200078e0202 */
[----:B------:R-:W-:Y:S02]  /*e050*/  SHF.R.S32.HI R11, RZ, 0x1f, R161 ;  /* 0x0000001fff0b7819 */ /* 0x000fe400000114a1 */
[----:B--2---:R-:W-:-:S13]  /*e060*/  ISETP.NE.AND P1, PT, R12, 0x1, PT ;  /* 0x000000010c00780c */ /* 0x004fda0003f25270 */
[----:B------:R-:W2:Y:S08]  /*e070*/  @P1 LDC R14, c[0x0][0xbec] ;  /* 0x0002fb00ff0e1b82 */ /* 0x000eb00000000800 */
[----:B------:R-:W3:Y:S01]  /*e080*/  @P1 LDC R21, c[0x0][0xbf0] ;  /* 0x0002fc00ff151b82 */ /* 0x000ee20000000800 */
[----:B------:R-:W-:Y:S05]  /*e090*/  @P0 BRA `(.L_x_1171) ;  /* 0x00000000009c0947 */ /* 0x000fea0003800000 */
[----:B------:R-:W4:Y:S01]  /*e0a0*/  S2R R4, SR_TID.X ;  /* 0x0000000000047919 */ /* 0x000f220000002100 */
[----:B------:R-:W5:Y:S01]  /*e0b0*/  LDC R9, c[0x0][0xbe8] ;  /* 0x0002fa00ff097b82 */ /* 0x000f620000000800 */
[----:B------:R-:W-:Y:S02]  /*e0c0*/  ULDC UR4, c[0x0][0xa88] ;  /* 0x0002a20000047ab9 */ /* 0x000fe40000000800 */
[----:B-----5:R-:W-:Y:S01]  /*e0d0*/  IMAD R3, R9, UR4, RZ ;  /* 0x0000000409037c24 */ /* 0x020fe2000f8e02ff */
[----:B----4-:R-:W-:-:S04]  /*e0e0*/  IADD3 R8, R17, -0x80, R4 ;  /* 0xffffff8011087810 */ /* 0x010fc80007ffe004 */
[----:B------:R-:W-:-:S13]  /*e0f0*/  ISETP.GE.AND P0, PT, R8, R3, PT ;  /* 0x000000030800720c */ /* 0x000fda0003f06270 */
[----:B------:R-:W-:Y:S05]  /*e100*/  @P0 BRA `(.L_x_1171) ;  /* 0x0000000000800947 */ /* 0x000fea0003800000 */
[----:B------:R-:W-:Y:S01]  /*e110*/  ISETP.NE.AND P0, PT, R9, 0x1, PT ;  /* 0x000000010900780c */ /* 0x000fe20003f05270 */
[----:B------:R-:W-:Y:S01]  /*e120*/  ULDC.64 UR4, c[0x0][0xb90] ;  /* 0x0002e40000047ab9 */ /* 0x000fe20000000a00 */
[----:B------:R-:W-:Y:S01]  /*e130*/  IMAD.MOV.U32 R5, RZ, RZ, R8 ;  /* 0x000000ffff057224 */ /* 0x000fe200078e0008 */
[----:B------:R-:W-:Y:S01]  /*e140*/  ULDC.64 UR6, c[0x0][0x208] ;  /* 0x0000820000067ab9 */ /* 0x000fe20000000a00 */
[----:B------:R-:W-:-:S04]  /*e150*/  IMAD R6, R10, UR4, RZ ;  /* 0x000000040a067c24 */ /* 0x000fc8000f8e02ff */
[----:B------:R-:W-:-:S05]  /*e160*/  IMAD R7, R163, UR5, R6 ;  /* 0x00000005a3077c24 */ /* 0x000fca000f8e0206 */
[----:B------:R-:W4:Y:S08]  /*e170*/  @P0 LDC R3, c[0x0][0xbec] ;  /* 0x0002fb00ff030b82 */ /* 0x000f300000000800 */
[----:B------:R-:W5:Y:S01]  /*e180*/  @P0 LDC R13, c[0x0][0xbf0] ;  /* 0x0002fc00ff0d0b82 */ /* 0x000f620000000800 */
[----:B----4-:R-:W-:-:S04]  /*e190*/  @P0 IMAD.HI.U32 R4, R8, R3, RZ ;  /* 0x0000000308040227 */ /* 0x010fc800078e00ff */
[----:B------:R-:W-:Y:S01]  /*e1a0*/  IMAD.WIDE.U32 R2, R163, UR4, RZ ;  /* 0x00000004a3027c25 */ /* 0x000fe2000f8e00ff */
[----:B------:R-:W-:Y:S01]  /*e1b0*/  ULDC.64 UR4, c[0x0][0xb98] ;  /* 0x0002e60000047ab9 */ /* 0x000fe20000000a00 */
[----:B-----5:R-:W-:Y:S02]  /*e1c0*/  @P0 SHF.R.U32.HI R5, RZ, R13, R4 ;  /* 0x0000000dff050219 */ /* 0x020fe40000011604 */
[----:B------:R-:W-:Y:S02]  /*e1d0*/  IMAD.IADD R3, R3, 0x1, R7 ;  /* 0x0000000103037824 */ /* 0x000fe400078e0207 */
[----:B------:R-:W-:Y:S02]  /*e1e0*/  IMAD R4, R11, UR4, RZ ;  /* 0x000000040b047c24 */ /* 0x000fe4000f8e02ff */
[----:B------:R-:W-:Y:S02]  /*e1f0*/  IMAD.MOV R7, RZ, RZ, -R5 ;  /* 0x000000ffff077224 */ /* 0x000fe400078e0a05 */
[----:B------:R-:W-:-:S04]  /*e200*/  IMAD.WIDE.U32 R2, R161, UR4, R2 ;  /* 0x00000004a1027c25 */ /* 0x000fc8000f8e0002 */
[----:B------:R-:W-:Y:S01]  /*e210*/  IMAD R7, R9, R7, R8 ;  /* 0x0000000709077224 */ /* 0x000fe200078e0208 */
[----:B------:R-:W-:Y:S01]  /*e220*/  SHF.R.S32.HI R9, RZ, 0x1f, R5 ;  /* 0x0000001fff097819 */ /* 0x000fe20000011405 */
[----:B------:R-:W-:Y:S01]  /*e230*/  IMAD R6, R161, UR5, R4 ;  /* 0x00000005a1067c24 */ /* 0x000fe2000f8e0204 */
[----:B------:R-:W-:Y:S01]  /*e240*/  IADD3 R2, P0, R5, R2, RZ ;  /* 0x0000000205027210 */ /* 0x000fe20007f1e0ff */
[----:B------:R-:W-:Y:S01]  /*e250*/  ULDC.64 UR4, c[0x0][0xb88] ;  /* 0x0002e20000047ab9 */ /* 0x000fe20000000a00 */
        /* <DEDUP_REMOVED lines=11> */
.L_x_1171:
[----:B------:R-:W-:Y:S05]  /*e310*/  BSYNC B1 ;  /* 0x0000000000017941 */ /* 0x000fea0003800000 */
.L_x_1170:
[----:B------:R-:W-:Y:S01]  /*e320*/  ULDC.64 UR4, c[0x0][0xae8] ;  /* 0x0002ba0000047ab9 */ /* 0x000fe20000000a00 */
[----:B--2-4-:R-:W-:Y:S01]  /*e330*/  @P1 IMAD.HI.U32 R4, R15, R14, RZ ;  /* 0x0000000e0f041227 */ /* 0x014fe200078e00ff */
[----:B------:R-:W-:Y:S01]  /*e340*/  ULDC UR6, c[0x0][0xa88] ;  /* 0x0002a20000067ab9 */ /* 0x000fe20000000800 */
[----:B------:R-:W-:Y:S02]  /*e350*/  BSSY B1, `(.L_x_1172) ;  /* 0x0000031000017945 */ /* 0x000fe40003800000 */
[----:B------:R-:W-:Y:S02]  /*e360*/  IMAD R2, R10, UR4, RZ ;  /* 0x000000040a027c24 */ /* 0x000fe4000f8e02ff */
[----:B------:R-:W-:Y:S01]  /*e370*/  IMAD.MOV.U32 R5, RZ, RZ, R15 ;  /* 0x000000ffff057224 */ /* 0x000fe200078e000f */
[----:B---3--:R-:W-:Y:S01]  /*e380*/  @P1 SHF.R.U32.HI R5, RZ, R21, R4 ;  /* 0x00000015ff051219 */ /* 0x008fe20000011604 */
[C---:B------:R-:W-:Y:S02]  /*e390*/  IMAD R7, R163.reuse, UR5, R2 ;  /* 0x00000005a3077c24 */ /* 0x040fe4000f8e0202 */
[----:B------:R-:W-:Y:S01]  /*e3a0*/  IMAD.WIDE.U32 R2, R163, UR4, RZ ;  /* 0x00000004a3027c25 */ /* 0x000fe2000f8e00ff */
[----:B------:R-:W-:Y:S01]  /*e3b0*/  ULDC.64 UR4, c[0x0][0xaf0] ;  /* 0x0002bc0000047ab9 */ /* 0x000fe20000000a00 */
[----:B------:R-:W-:-:S02]  /*e3c0*/  SHF.R.S32.HI R4, RZ, 0x1f, R5 ;  /* 0x0000001fff047819 */ /* 0x000fc40000011405 */
[----:B------:R-:W-:Y:S02]  /*e3d0*/  IMAD R6, R11, UR4, RZ ;  /* 0x000000040b067c24 */ /* 0x000fe4000f8e02ff */
[----:B------:R-:W-:Y:S02]  /*e3e0*/  IMAD.IADD R3, R3, 0x1, R7 ;  /* 0x0000000103037824 */ /* 0x000fe400078e0207 */
        /* <DEDUP_REMOVED lines=12> */
[----:B------:R-:W-:Y:S02]  /*e4b0*/  IMAD.IADD R3, R3, 0x1, R9 ;  /* 0x0000000103037824 */ /* 0x000fe400078e0209 */
[----:B------:R-:W-:Y:S02]  /*e4c0*/  IMAD R6, R4, UR4, RZ ;  /* 0x0000000404067c24 */ /* 0x000fe4000f8e02ff */
[----:B------:R-:W-:Y:S02]  /*e4d0*/  IMAD R9, R12, UR6, RZ ;  /* 0x000000060c097c24 */ /* 0x000fe4000f8e02ff */
[C---:B------:R-:W-:Y:S02]  /*e4e0*/  VIADD R4, R8.reuse, 0x20 ;  /* 0x0000002008047836 */ /* 0x040fe40000000000 */
[C---:B------:R-:W-:Y:S01]  /*e4f0*/  IMAD R5, R7.reuse, UR5, R6 ;  /* 0x0000000507057c24 */ /* 0x040fe2000f8e0206 */
[-C--:B------:R-:W-:Y:S01]  /*e500*/  ISETP.GE.AND P2, PT, R8, R9.reuse, PT ;  /* 0x000000090800720c */ /* 0x080fe20003f46270 */
[----:B------:R-:W-:Y:S01]  /*e510*/  IMAD.WIDE.U32 R2, R7, UR4, R2 ;  /* 0x0000000407027c25 */ /* 0x000fe2000f8e0002 */
[----:B------:R-:W-:Y:S01]  /*e520*/  ISETP.GE.AND P1, PT, R4, R9, PT ;  /* 0x000000090400720c */ /* 0x000fe20003f26270 */
[----:B------:R-:W-:-:S02]  /*e530*/  ULDC.64 UR4, c[0x0][0xa80] ;  /* 0x0002a00000047ab9 */ /* 0x000fc40000000a00 */
[----:B------:R-:W-:Y:S02]  /*e540*/  VIADD R4, R8, 0x40 ;  /* 0x0000004008047836 */ /* 0x000fe40000000000 */
[----:B------:R-:W-:Y:S01]  /*e550*/  IMAD.IADD R3, R3, 0x1, R5 ;  /* 0x0000000103037824 */ /* 0x000fe200078e0205 */
[----:B------:R-:W-:Y:S02]  /*e560*/  LEA R5, P3, R2, UR4, 0x1 ;  /* 0x0000000402057c11 */ /* 0x000fe4000f8608ff */
[----:B------:R-:W-:Y:S02]  /*e570*/  ISETP.GE.AND P0, PT, R4, R9, PT ;  /* 0x000000090400720c */ /* 0x000fe40003f06270 */
[----:B------:R-:W-:Y:S02]  /*e580*/  LEA.HI.X R4, R2, UR5, R3, 0x1, P3 ;  /* 0x0000000502047c11 */ /* 0x000fe400098f0c03 */
[----:B------:R2:W3:Y:S04]  /*e590*/  SHFL.IDX PT, R2, R5, RZ, 0x181f ;  /* 0x00181fff05027589 */ /* 0x0004e800000e0000 */
[----:B------:R2:W4:Y:S01]  /*e5a0*/  SHFL.IDX PT, R3, R4, RZ, 0x181f ;  /* 0x00181fff04037589 */ /* 0x00052200000e0000 */
[----:B------:R-:W-:Y:S05]  /*e5b0*/  @P2 BRA `(.L_x_1173) ;  /* 0x0000000000282947 */ /* 0x000fea0003800000 */
[----:B------:R-:W-:Y:S01]  /*e5c0*/  ULDC UR4, c[0x0][0xac8] ;  /* 0x0002b20000047ab9 */ /* 0x000fe20000000800 */
[----:B------:R-:W-:Y:S01]  /*e5d0*/  ULDC.64 UR6, c[0x0][0x208] ;  /* 0x0000820000067ab9 */ /* 0x000fe20000000a00 */
[----:B------:R-:W-:Y:S02]  /*e5e0*/  ISETP.GE.AND P4, PT, R23, UR4, PT ;  /* 0x0000000417007c0c */ /* 0x000fe4000bf86270 */
[----:B------:R-:W-:-:S11]  /*e5f0*/  ISETP.GE.AND P5, PT, R160, UR4, PT ;  /* 0x00000004a0007c0c */ /* 0x000fd6000bfa6270 */
[CC--:B---3--:R-:W-:Y:S02]  /*e600*/  @!P4 LEA R6, P2, R23.reuse, R2.reuse, 0x1 ;  /* 0x000000021706c211 */ /* 0x0c8fe400078408ff */
[C---:B------:R-:W-:Y:S02]  /*e610*/  @!P5 LEA R2, P3, R160.reuse, R2, 0x1 ;  /* 0x00000002a002d211 */ /* 0x040fe400078608ff */
[-C--:B----4-:R-:W-:Y:S02]  /*e620*/  @!P4 LEA.HI.X R7, R23, R3.reuse, R172, 0x1, P2 ;  /* 0x000000031707c211 */ /* 0x090fe400010f0cac */
[----:B------:R-:W-:-:S03]  /*e630*/  @!P5 LEA.HI.X R3, R160, R3, R171, 0x1, P3 ;  /* 0x00000003a003d211 */ /* 0x000fc600018f0cab */
[----:B------:R3:W-:Y:S04]  /*e640*/  @!P4 ST.E.128 desc[UR6][R6.64], RZ ;  /* 0x000000ff0600c985 */ /* 0x0007e8000c101d06 */
[----:B------:R3:W-:Y:S02]  /*e650*/  @!P5 ST.E.128 desc[UR6][R2.64], RZ ;  /* 0x000000ff0200d985 */ /* 0x0007e4000c101d06 */
.L_x_1173:
[----:B------:R-:W-:Y:S05]  /*e660*/  BSYNC B1 ;  /* 0x0000000000017941 */ /* 0x000fea0003800000 */
.L_x_1172:
[----:B---34-:R3:W4:Y:S01]  /*e670*/  SHFL.IDX PT, R3, R4, 0x1, 0x181f ;  /* 0x00381f0004037f89 */ /* 0x01872200000e0000 */
[----:B------:R-:W-:Y:S03]  /*e680*/  BSSY B1, `(.L_x_1174) ;  /* 0x000000d000017945 */ /* 0x000fe60003800000 */
[----:B------:R3:W0:Y:S01]  /*e690*/  SHFL.IDX PT, R2, R5, 0x1, 0x181f ;  /* 0x00381f0005027f89 */ /* 0x00062200000e0000 */
        /* <DEDUP_REMOVED lines=9> */
[----:B------:R0:W-:Y:S04]  /*e730*/  @!P3 ST.E.128 desc[UR6][R6.64], RZ ;  /* 0x000000ff0600b985 */ /* 0x0001e8000c101d06 */
[----:B------:R0:W-:Y:S02]  /*e740*/  @!P4 ST.E.128 desc[UR6][R2.64], RZ ;  /* 0x000000ff0200c985 */ /* 0x0001e4000c101d06 */
.L_x_1175:
[----:B------:R-:W-:Y:S05]  /*e750*/  BSYNC B1 ;  /* 0x0000000000017941 */ /* 0x000fea0003800000 */
.L_x_1174:
[----:B0---4-:R0:W4:Y:S01]  /*e760*/  SHFL.IDX PT, R3, R4, 0x2, 0x181f ;  /* 0x00581f0004037f89 */ /* 0x01112200000e0000 */
        /* <DEDUP_REMOVED lines=13> */
.L_x_1177:
[----:B------:R-:W-:Y:S05]  /*e840*/  BSYNC B1 ;  /* 0x0000000000017941 */ /* 0x000fea0003800000 */
.L_x_1176:
[----:B0-----:R-:W-:Y:S01]  /*e850*/  VIADD R2, R8, 0x60 ;  /* 0x0000006008027836 */ /* 0x001fe20000000000 */
[----:B--23--:R-:W0:Y:S04]  /*e860*/  SHFL.IDX PT, R4, R4, 0x3, 0x181f ;  /* 0x00781f0004047f89 */ /* 0x00ce2800000e0000 */
[----:B------:R-:W-:Y:S01]  /*e870*/  ISETP.GE.AND P0, PT, R2, R9, PT ;  /* 0x000000090200720c */ /* 0x000fe20003f06270 */
[----:B----4-:R2:W3:-:S12]  /*e880*/  SHFL.IDX PT, R3, R5, 0x3, 0x181f ;  /* 0x00781f0005037f89 */ /* 0x0104d800000e0000 */
[----:B--2---:R-:W-:Y:S05]  /*e890*/  @P0 BRA `(.L_x_1169) ;  /* 0x0000000000280947 */ /* 0x004fea0003800000 */
        /* <DEDUP_REMOVED lines=8> */
[----:B------:R2:W-:Y:S04]  /*e920*/  @!P2 ST.E.128 desc[UR6][R6.64], RZ ;  /* 0x000000ff0600a985 */ /* 0x0005e8000c101d06 */
[----:B------:R2:W-:Y:S02]  /*e930*/  @!P3 ST.E.128 desc[UR6][R2.64], RZ ;  /* 0x000000ff0200b985 */ /* 0x0005e4000c101d06 */
.L_x_1169:
[----:B------:R-:W-:Y:S05]  /*e940*/  BSYNC B0 ;  /* 0x0000000000007941 */ /* 0x000fea0003800000 */
.L_x_1161:
[----:B------:R-:W-:Y:S02]  /*e950*/  ULDC UR4, c[0x0][0xc38] ;  /* 0x00030e0000047ab9 */ /* 0x000fe40000000800 */
[----:B-1----:R-:W-:-:S13]  /*e960*/  ISETP.GE.AND P0, PT, R0, UR4, PT ;  /* 0x0000000400007c0c */ /* 0x002fda000bf06270 */
[----:B------:R-:W-:Y:S05]  /*e970*/  @!P0 BRA `(.L_x_1178) ;  /* 0xffffff2400108947 */ /* 0x000fea000383ffff */
[----:B------:R-:W-:Y:S05]  /*e980*/  EXIT ;  /* 0x000000000000794d */ /* 0x000fea0003800000 */
.L_x_1080:
[----:B------:R-:W-:-:S08]  /*e990*/  NOP ;  /* 0x0000000000007918 */ /* 0x000fd00000000000 */
[----:B0-----:R-:W0:-:S00]  /*e9a0*/  USETMAXREG.DEALLOC.CTAPOOL 0x18 ;  /* 0x00000018000079c8 */ /* 0x001e0000080e0500 */
[----:B0-----:R-:W2:Y:S01]  /*e9b0*/  LDL.LU R2, [R1+0xc] ;  /* 0x00000c0001027983 */ /* 0x001ea20000300800 */
[----:B------:R-:W-:-:S05]  /*e9c0*/  LOP3.LUT R0, R0, 0x3, RZ, 0xc0, !PT ;  /* 0x0000000300007812 */ /* 0x000fca00078ec0ff */
[----:B------:R-:W0:Y:S01]  /*e9d0*/  S2UR UR6, SR_CTAID.X ;  /* 0x00000000000679c3 */ /* 0x000e220000002500 */
[----:B------:R-:W-:Y:S01]  /*e9e0*/  IMAD.MOV.U32 R18, RZ, RZ, RZ ;  /* 0x000000ffff127224 */ /* 0x000fe200078e00ff */
[----:B------:R-:W1:Y:S02]  /*e9f0*/  SHFL.IDX PT, R0, R0, RZ, 0x1f ;  /* 0x00001fff00007589 */ /* 0x000e6400000e0000 */
[----:B-1----:R-:W-:-:S04]  /*ea00*/  ISETP.NE.AND P0, PT, R0, RZ, PT ;  /* 0x000000ff0000720c */ /* 0x002fc80003f05270 */
[----:B------:R-:W0:Y:S09]  /*ea10*/  LDC R0, c[0x0][0xc38] ;  /* 0x00030e00ff007b82 */ /* 0x000e320000000800 */
[----:B------:R-:W-:Y:S06]  /*ea20*/  @P0 BAR.ARV 0x4, 0x180 ;  /* 0x0106000000000b1d */ /* 0x000fec0000002000 */
[----:B--2---:R-:W-:-:S04]  /*ea30*/  LOP3.LUT R2, R2, 0xfffffffb, RZ, 0xc0, !PT ;  /* 0xfffffffb02027812 */ /* 0x004fc800078ec0ff */
[----:B------:R-:W-:Y:S02]  /*ea40*/  @P0 LOP3.LUT R2, R2, 0x4, RZ, 0xfc, !PT ;  /* 0x0000000402020812 */ /* 0x000fe400078efcff */
[----:B0-----:R-:W-:Y:S01]  /*ea50*/  ISETP.LE.AND P0, PT, R0, UR6, PT ;  /* 0x0000000600007c0c */ /* 0x001fe2000bf03270 */
[----:B------:R-:W-:Y:S02]  /*ea60*/  IMAD.MOV.U32 R0, RZ, RZ, 0x1 ;  /* 0x00000001ff007424 */ /* 0x000fe400078e00ff */
[----:B------:R0:W-:Y:S04]  /*ea70*/  STL [R1+0xc], R2 ;  /* 0x00000c0201007387 */ /* 0x0001e80000100800 */
[----:B------:R0:W-:Y:S04]  /*ea80*/  STL [R1+0x18], RZ ;  /* 0x000018ff01007387 */ /* 0x0001e80000100800 */
[----:B------:R0:W-:Y:S02]  /*ea90*/  STL [R1+0x4], R0 ;  /* 0x0000040001007387 */ /* 0x0001e40000100800 */
[----:B------:R-:W-:Y:S05]  /*eaa0*/  @P0 BRA `(.L_x_1179) ;  /* 0x0000004800940947 */ /* 0x000fea0003800000 */
[----:B------:R-:W1:Y:S01]  /*eab0*/  S2R R6, SR_TID.X ;  /* 0x0000000000067919 */ /* 0x000e620000002100 */
[----:B------:R-:W2:Y:S01]  /*eac0*/  S2UR UR5, SR_CgaCtaId ;  /* 0x00000000000579c3 */ /* 0x000ea20000008800 */
[----:B------:R-:W-:Y:S01]  /*ead0*/  UMOV UR4, 0x400 ;  /* 0x0000040000047882 */ /* 0x000fe20000000000 */
[----:B------:R-:W-:Y:S01]  /*eae0*/  IMAD.MOV.U32 R18, RZ, RZ, RZ ;  /* 0x000000ffff127224 */ /* 0x000fe200078e00ff */
[----:B------:R-:W-:Y:S01]  /*eaf0*/  ULDC UR44, c[0x0][0xc] ;  /* 0x00000300002c7ab9 */ /* 0x000fe20000000800 */
[----:B------:R-:W-:Y:S01]  /*eb00*/  ULDC.64 UR38, c[0x0][0x198] ;  /* 0x0000660000267ab9 */ /* 0x000fe20000000a00 */
[----:B--2---:R-:W-:-:S06]  /*eb10*/  ULEA UR4, UR5, UR4, 0x18 ;  /* 0x0000000405047291 */ /* 0x004fcc000f8ec03f */
[----:B------:R-:W-:Y:S01]  /*eb20*/  IMAD.U32 R17, RZ, RZ, UR4 ;  /* 0x00000004ff117e24 */ /* 0x000fe2000f8e00ff */
[C---:B-1----:R-:W-:Y:S01]  /*eb30*/  LOP3.LUT R5, R6.reuse, 0x7f, RZ, 0xc0, !PT ;  /* 0x0000007f06057812 */ /* 0x042fe200078ec0ff */
[----:B0-----:R-:W-:-:S05]  /*eb40*/  IMAD.SHL.U32 R0, R6, 0x8, RZ ;  /* 0x0000000806007824 */ /* 0x001fca00078e00ff */
[C---:B------:R-:W-:Y:S02]  /*eb50*/  LOP3.LUT R2, R0.reuse, 0x1f8, RZ, 0xc0, !PT ;  /* 0x000001f800027812 */ /* 0x040fe400078ec0ff */
[----:B------:R-:W-:Y:S02]  /*eb60*/  LOP3.LUT R0, R0, 0x38, RZ, 0xc0, !PT ;  /* 0x0000003800007812 */ /* 0x000fe400078ec0ff */
[----:B------:R-:W-:Y:S01]  /*eb70*/  LOP3.LUT R3, R2, 0x38, R6, 0x78, !PT ;  /* 0x0000003802037812 */ /* 0x000fe200078e7806 */
[----:B------:R-:W-:-:S05]  /*eb80*/  IMAD.SHL.U32 R2, R5, 0x8, RZ ;  /* 0x0000000805027824 */ /* 0x000fca00078e00ff */
[----:B------:R-:W-:Y:S01]  /*eb90*/  LOP3.LUT R4, R3, 0x200, R2, 0xf8, !PT ;  /* 0x0000020003047812 */ /* 0x000fe200078ef802 */
[----:B------:R-:W-:Y:S01]  /*eba0*/  IMAD.SHL.U32 R2, R6, 0x10, RZ ;  /* 0x0000001006027824 */ /* 0x000fe200078e00ff */
[----:B------:R-:W-:-:S03]  /*ebb0*/  SHF.R.U32.HI R3, RZ, 0x3, R5 ;  /* 0x00000003ff037819 */ /* 0x000fc60000011605 */
[----:B------:R-:W-:Y:S01]  /*ebc0*/  IMAD R4, R4, 0x2, R17 ;  /* 0x0000000204047824 */ /* 0x000fe200078e0211 */
[----:B------:R-:W-:Y:S01]  /*ebd0*/  LOP3.LUT R2, R3, 0x70, R2, 0xf8, !PT ;  /* 0x0000007003027812 */ /* 0x000fe200078ef802 */
[----:B------:R-:W-:Y:S02]  /*ebe0*/  IMAD.U32 R3, RZ, RZ, UR6 ;  /* 0x00000006ff037e24 */ /* 0x000fe4000f8e00ff */
[----:B------:R-:W-:Y:S01]  /*ebf0*/  IMAD.MOV.U32 R2, RZ, RZ, 0x1 ;  /* 0x00000001ff027424 */ /* 0x000fe200078e00ff */
[----:B------:R-:W-:Y:S04]  /*ec00*/  STL [R1+0x10], R4 ;  /* 0x0000100401007387 */ /* 0x000fe80000100800 */
[----:B------:R-:W-:Y:S04]  /*ec10*/  STL [R1+0x14], R3 ;  /* 0x0000140301007387 */ /* 0x000fe80000100800 */
[----:B------:R-:W-:Y:S04]  /*ec20*/  STL [R1+0x18], RZ ;  /* 0x000018ff01007387 */ /* 0x000fe80000100800 */
[----:B------:R0:W-:Y:S02]  /*ec30*/  STL [R1+0x4], R2 ;  /* 0x0000040201007387 */ /* 0x0001e40000100800 */
[----:B0-----:R-:W-:-:S02]  /*ec40*/  LOP3.LUT R2, R0, 0x40, RZ, 0xfc, !PT ;  /* 0x0000004000027812 */ /* 0x001fc400078efcff */
[----:B------:R-:W-:-:S07]  /*ec50*/  LOP3.LUT R0, R0, 0x80, RZ, 0xfc, !PT ;  /* 0x0000008000007812 */ /* 0x000fce00078efcff */
.L_x_1275:
[----:B--2---:R-:W2:Y:S01]  /*ec60*/  LDL R0, [R1+0x14] ;  /* 0x0000140001007983 */ /* 0x004ea20000100800 */
[----:B------:R-:W-:Y:S02]  /*ec70*/  ULDC UR8, c[0x0][0xc60] ;  /* 0x0003180000087ab9 */ /* 0x000fe40000000800 */
[----:B------:R-:W-:-:S11]  /*ec80*/  UISETP.NE.AND UP0, UPT, UR8, 0x1, UPT ;  /* 0x000000010800788c */ /* 0x000fd6000bf05270 */
[----:B------:R-:W-:Y:S01]  /*ec90*/  @UP0 ULDC UR4, c[0x0][0xc64] ;  /* 0x0003190000040ab9 */ /* 0x000fe20000000800 */
[----:B------:R-:W-:Y:S01]  /*eca0*/  @UP0 ULDC UR9, c[0x0][0xc68] ;  /* 0x00031a0000090ab9 */ /* 0x000fe20000000800 */
[C---:B--2---:R-:W-:Y:S02]  /*ecb0*/  R2UR UR7, R0.reuse ;  /* 0x00000000000772ca */ /* 0x044fe400000e0000 */
[----:B------:R-:W-:-:S11]  /*ecc0*/  R2UR UR6, R0 ;  /* 0x00000000000672ca */ /* 0x000fd600000e0000 */
[----:B------:R-:W-:-:S04]  /*ecd0*/  UIMAD.WIDE.U32 UR4, UR7, UR4, URZ ;  /* 0x00000004070472a5 */ /* 0x000fc8000f8e003f */
[----:B------:R-:W-:-:S03]  /*ece0*/  @UP0 USHF.R.U32.HI UR7, URZ, UR9, UR5 ;  /* 0x000000093f070299 */ /* 0x000fc60008011605 */
[----:B------:R-:W-:Y:S02]  /*ecf0*/  ULDC UR4, c[0x0][0xc78] ;  /* 0x00031e0000047ab9 */ /* 0x000fe40000000800 */
[----:B------:R-:W-:Y:S02]  /*ed00*/  UISETP.GE.AND UP0, UPT, UR7, UR4, UPT ;  /* 0x000000040700728c */ /* 0x000fe4000bf06270 */
[----:B------:R-:W-:-:S04]  /*ed10*/  UIADD3 UR4, -UR7, URZ, URZ ;  /* 0x0000003f07047290 */ /* 0x000fc8000fffe13f */
[----:B------:R-:W-:Y:S01]  /*ed20*/  PLOP3.LUT P0, PT, PT, PT, UP0, 0x80, 0x0 ;  /* 0x000000000000781c */ /* 0x000fe20003f0f008 */
[----:B------:R-:W-:-:S12]  /*ed30*/  UIMAD UR8, UR8, UR4, UR6 ;  /* 0x00000004080872a4 */ /* 0x000fd8000f8e0206 */
[----:B01-3--:R-:W-:Y:S05]  /*ed40*/  @!P0 BRA `(.L_x_1180) ;  /* 0x0000000000208947 */ /* 0x00bfea0003800000 */
[----:B------:R-:W-:Y:S01]  /*ed50*/  ULDC UR9, c[0x0][0xc6c] ;  /* 0x00031b0000097ab9 */ /* 0x000fe20000000800 */
[----:B------:R-:W-:Y:S01]  /*ed60*/  UMOV UR6, UR8 ;  /* 0x0000000800067c82 */ /* 0x000fe20008000000 */
[----:B------:R-:W-:-:S11]  /*ed70*/  UISETP.NE.AND UP0, UPT, UR9, 0x1, UPT ;  /* 0x000000010900788c */ /* 0x000fd6000bf05270 */
[----:B------:R-:W-:Y:S02]  /*ed80*/  @UP0 ULDC.64 UR10, c[0x0][0xc70] ;  /* 0x00031c00000a0ab9 */ /* 0x000fe40000000a00 */
[----:B------:R-:W-:-:S04]  /*ed90*/  UIMAD.WIDE.U32 UR4, UR8, UR10, URZ ;  /* 0x0000000a080472a5 */ /* 0x000fc8000f8e003f */
[----:B------:R-:W-:-:S04]  /*eda0*/  @UP0 USHF.R.U32.HI UR6, URZ, UR11, UR5 ;  /* 0x0000000b3f060299 */ /* 0x000fc80008011605 */
[----:B------:R-:W-:Y:S01]  /*edb0*/  UIMAD UR4, UR6, UR9, URZ ;  /* 0x00000009060472a4 */ /* 0x000fe2000f8e023f */
[----:B------:R-:W-:Y:S11]  /*edc0*/  BRA `(.L_x_1181) ;  /* 0x00000000001c7947 */ /* 0x000ff60003800000 */
.L_x_1180:
[----:B------:R-:W-:Y:S01]  /*edd0*/  ULDC UR9, c[0x0][0xc54] ;  /* 0x0003150000097ab9 */ /* 0x000fe20000000800 */
[----:B------:R-:W-:Y:S01]  /*ede0*/  UMOV UR6, UR8 ;  /* 0x0000000800067c82 */ /* 0x000fe20008000000 */
[----:B------:R-:W-:-:S11]  /*edf0*/  UISETP.NE.AND UP0, UPT, UR9, 0x1, UPT ;  /* 0x000000010900788c */ /* 0x000fd6000bf05270 */
[----:B------:R-:W-:Y:S02]  /*ee00*/  @UP0 ULDC.64 UR10, c[0x0][0xc58] ;  /* 0x00031600000a0ab9 */ /* 0x000fe40000000a00 */
[----:B------:R-:W-:-:S04]  /*ee10*/  UIMAD.WIDE.U32 UR4, UR8, UR10, URZ ;  /* 0x0000000a080472a5 */ /* 0x000fc8000f8e003f */
[----:B------:R-:W-:-:S04]  /*ee20*/  @UP0 USHF.R.U32.HI UR6, URZ, UR11, UR5 ;  /* 0x0000000b3f060299 */ /* 0x000fc80008011605 */
[----:B------:R-:W-:-:S12]  /*ee30*/  UIMAD UR4, UR6, UR9, URZ ;  /* 0x00000009060472a4 */ /* 0x000fd8000f8e023f */
.L_x_1181:
[----:B------:R-:W-:Y:S02]  /*ee40*/  UIADD3 UR4, UR8, -UR4, URZ ;  /* 0x8000000408047290 */ /* 0x000fe4000fffe03f */
[----:B------:R-:W-:Y:S01]  /*ee50*/  ULOP3.LUT UR5, URZ, UR6, URZ, 0x33, !UPT ;  /* 0x000000063f057292 */ /* 0x000fe2000f8e333f */
[----:B------:R-:W-:Y:S01]  /*ee60*/  ULDC UR14, c[0x0][0xc48] ;  /* 0x00031200000e7ab9 */ /* 0x000fe20000000800 */
[----:B------:R-:W-:Y:S01]  /*ee70*/  ULDC UR8, c[0x0][0x448] ;  /* 0x0001120000087ab9 */ /* 0x000fe20000000800 */
[----:B------:R-:W-:Y:S01]  /*ee80*/  ULDC UR43, c[0x0][0xc3c] ;  /* 0x00030f00002b7ab9 */ /* 0x000fe20000000800 */
[----:B------:R-:W-:Y:S02]  /*ee90*/  UISETP.NE.AND UP2, UPT, UR14, 0x1, UPT ;  /* 0x000000010e00788c */ /* 0x000fe4000bf45270 */
[----:B------:R-:W-:Y:S02]  /*eea0*/  UISETP.NE.AND UP1, UPT, UR8, 0x1, UPT ;  /* 0x000000010800788c */ /* 0x000fe4000bf25270 */
[----:B------:R-:W-:Y:S01]  /*eeb0*/  UIADD3 UR43, UR5, UR43, URZ ;  /* 0x0000002b052b7290 */ /* 0x000fe2000fffe03f */
[----:B------:R-:W-:Y:S01]  /*eec0*/  ULDC.64 UR10, c[0x0][0x418] ;  /* 0x00010600000a7ab9 */ /* 0x000fe20000000a00 */
[----:B------:R-:W-:Y:S01]  /*eed0*/  ULDC UR13, c[0x0][0xc54] ;  /* 0x00031500000d7ab9 */ /* 0x000fe20000000800 */
[----:B------:R-:W-:-:S02]  /*eee0*/  UISETP.NE.U32.AND UP0, UPT, UR10, URZ, UPT ;  /* 0x0000003f0a00728c */ /* 0x000fc4000bf05070 */
[----:B------:R-:W-:Y:S02]  /*eef0*/  UIMAD UR13, UR7, UR13, UR4 ;  /* 0x0000000d070d72a4 */ /* 0x000fe4000f8e0204 */
[----:B------:R-:W-:Y:S01]  /*ef00*/  USHF.L.U32 UR43, UR43, 0x7, URZ ;  /* 0x000000072b2b7899 */ /* 0x000fe2000800063f */
[----:B------:R-:W-:Y:S01]  /*ef10*/  ULDC.64 UR4, c[0x0][0x9e0] ;  /* 0x0002780000047ab9 */ /* 0x000fe20000000a00 */
[----:B------:R-:W-:Y:S02]  /*ef20*/  UISETP.NE.AND.EX UP0, UPT, UR11, URZ, UPT, UP0 ;  /* 0x0000003f0b00728c */ /* 0x000fe4000bf05300 */
[----:B------:R-:W-:Y:S02]  /*ef30*/  UISETP.GE.AND UP3, UPT, UR5, 0x1, UPT ;  /* 0x000000010500788c */ /* 0x000fe4000bf66270 */
[----:B------:R-:W-:Y:S01]  /*ef40*/  UIADD3 UR12, UR43, 0x7f, URZ ;  /* 0x0000007f2b0c7890 */ /* 0x000fe2000fffe03f */
[----:B------:R-:W-:Y:S01]  /*ef50*/  ULDC UR10, c[0x0][0x424] ;  /* 0x00010900000a7ab9 */ /* 0x000fe20000000800 */
[----:B------:R-:W-:Y:S01]  /*ef60*/  ULDC UR6, c[0x0][0x288] ;  /* 0x0000a20000067ab9 */ /* 0x000fe20000000800 */
[----:B------:R-:W-:Y:S01]  /*ef70*/  @UP2 ULDC UR8, c[0x0][0xc4c] ;  /* 0x0003130000082ab9 */ /* 0x000fe20000000800 */
[----:B------:R-:W-:Y:S01]  /*ef80*/  @UP1 ULDC UR11, c[0x0][0x44c] ;  /* 0x00011300000b1ab9 */ /* 0x000fe20000000800 */
[----:B------:R-:W-:Y:S01]  /*ef90*/  USEL UR15, UR10, 0x1, UP0 ;  /* 0x000000010a0f7887 */ /* 0x000fe20008000000 */
[----:B------:R-:W-:Y:S01]  /*efa0*/  PLOP3.LUT P1, PT, PT, PT, UP3, 0x80, 0x0 ;  /* 0x000000000000781c */ /* 0x000fe20003f2f038 */
[----:B------:R-:W-:-:S02]  /*efb0*/  UIADD3 UR16, -UR6, 0x1, URZ ;  /* 0x0000000106107890 */ /* 0x000fc4000fffe13f */
[----:B------:R-:W-:Y:S02]  /*efc0*/  UIMAD.WIDE.U32 UR8, UR13, UR8, URZ ;  /* 0x000000080d0872a5 */ /* 0x000fe4000f8e003f */
[----:B------:R-:W-:Y:S01]  /*efd0*/  UIMAD.WIDE.U32 UR10, UR12, UR11, URZ ;  /* 0x0000000b0c0a72a5 */ /* 0x000fe2000f8e003f */
[----:B------:R-:W-:Y:S01]  /*efe0*/  ULDC UR7, c[0x0][0x2f0] ;  /* 0x0000bc0000077ab9 */ /* 0x000fe20000000800 */
[----:B------:R-:W-:Y:S01]  /*eff0*/  @UP2 ULDC UR17, c[0x0][0xc50] ;  /* 0x0003140000112ab9 */ /* 0x000fe20000000800 */
[----:B------:R-:W-:Y:S01]  /*f000*/  @UP1 ULDC UR18, c[0x0][0x450] ;  /* 0x0001140000121ab9 */ /* 0x000fe20000000800 */
[----:B------:R-:W-:Y:S01]  /*f010*/  UMOV UR42, UR13 ;  /* 0x0000000d002a7c82 */ /* 0x000fe20008000000 */
[----:B------:R-:W-:Y:S02]  /*f020*/  UIMAD UR16, UR15, UR7, UR16 ;  /* 0x000000070f1072a4 */ /* 0x000fe4000f8e0210 */
[----:B------:R-:W-:Y:S02]  /*f030*/  @UP2 USHF.R.U32.HI UR42, URZ, UR17, UR9 ;  /* 0x000000113f2a2299 */ /* 0x000fe40008011609 */
[----:B------:R-:W-:-:S02]  /*f040*/  @UP1 USHF.R.U32.HI UR12, URZ, UR18, UR11 ;  /* 0x000000123f0c1299 */ /* 0x000fc4000801160b */
[----:B------:R-:W-:Y:S02]  /*f050*/  UIADD3 UR36, -UR42, URZ, URZ ;  /* 0x0000003f2a247290 */ /* 0x000fe4000fffe13f */
[----:B------:R-:W-:Y:S02]  /*f060*/  UIADD3 UR12, UR16, UR12, URZ ;  /* 0x0000000c100c7290 */ /* 0x000fe4000fffe03f */
[----:B------:R-:W-:Y:S02]  /*f070*/  UIMAD UR36, UR14, UR36, UR13 ;  /* 0x000000240e2472a4 */ /* 0x000fe4000f8e020d */
[----:B------:R-:W-:Y:S01]  /*f080*/  UIADD3 UR4, UR12, UR4, URZ ;  /* 0x000000040c047290 */ /* 0x000fe2000fffe03f */
[----:B------:R-:W-:Y:S11]  /*f090*/  @!P1 BRA `(.L_x_1182) ;  /* 0x0000000000449947 */ /* 0x000ff60003800000 */
[----:B------:R-:W-:Y:S01]  /*f0a0*/  ISETP.LT.AND P0, PT, RZ, UR12, PT ;  /* 0x0000000cff007c0c */ /* 0x000fe2000bf01270 */
[----:B------:R-:W-:-:S12]  /*f0b0*/  UIADD3 UR10, UR12, -0x1, URZ ;  /* 0xffffffff0c0a7890 */ /* 0x000fd8000fffe03f */
[----:B------:R-:W-:Y:S05]  /*f0c0*/  @P0 BRA `(.L_x_1183) ;  /* 0x00000000001c0947 */ /* 0x000fea0003800000 */
[----:B------:R-:W-:Y:S02]  /*f0d0*/  UISETP.NE.AND UP0, UPT, UR5, 0x1, UPT ;  /* 0x000000010500788c */ /* 0x000fe4000bf05270 */
[----:B------:R-:W-:-:S09]  /*f0e0*/  UIADD3 UR10, -UR12, URZ, URZ ;  /* 0x0000003f0c0a7290 */ /* 0x000fd2000fffe13f */
[----:B------:R-:W-:Y:S02]  /*f0f0*/  @UP0 ULDC.64 UR12, c[0x0][0x9e8] ;  /* 0x00027a00000c0ab9 */ /* 0x000fe40000000a00 */
[----:B------:R-:W-:-:S04]  /*f100*/  UIMAD.WIDE.U32 UR8, UR10, UR12, URZ ;  /* 0x0000000c0a0872a5 */ /* 0x000fc8000f8e003f */
[----:B------:R-:W-:-:S04]  /*f110*/  @UP0 USHF.R.U32.HI UR10, URZ, UR13, UR9 ;  /* 0x0000000d3f0a0299 */ /* 0x000fc80008011609 */
[----:B------:R-:W-:Y:S01]  /*f120*/  ULOP3.LUT UR10, URZ, UR10, URZ, 0x33, !UPT ;  /* 0x0000000a3f0a7292 */ /* 0x000fe2000f8e333f */
[----:B------:R-:W-:Y:S11]  /*f130*/  BRA `(.L_x_1184) ;  /* 0x0000000000107947 */ /* 0x000ff60003800000 */
.L_x_1183:
[----:B------:R-:W-:-:S11]  /*f140*/  UISETP.NE.AND UP0, UPT, UR5, 0x1, UPT ;  /* 0x000000010500788c */ /* 0x000fd6000bf05270 */
[----:B------:R-:W-:Y:S02]  /*f150*/  @UP0 ULDC.64 UR12, c[0x0][0x9e8] ;  /* 0x00027a00000c0ab9 */ /* 0x000fe40000000a00 */
[----:B------:R-:W-:-:S04]  /*f160*/  UIMAD.WIDE.U32 UR8, UR10, UR12, URZ ;  /* 0x0000000c0a0872a5 */ /* 0x000fc8000f8e003f */
[----:B------:R-:W-:-:S12]  /*f170*/  @UP0 USHF.R.U32.HI UR10, URZ, UR13, UR9 ;  /* 0x0000000d3f0a0299 */ /* 0x000fd80008011609 */
.L_x_1184:
[----:B------:R-:W-:-:S04]  /*f180*/  UIMAD UR10, UR10, UR5, UR5 ;  /* 0x000000050a0a72a4 */ /* 0x000fc8000f8e0205 */
[----:B------:R-:W-:-:S04]  /*f190*/  UISETP.LT.AND UP0, UPT, UR4, UR10, UPT ;  /* 0x0000000a0400728c */ /* 0x000fc8000bf01270 */
[----:B------:R-:W-:-:S12]  /*f1a0*/  USEL UR4, UR4, UR10, UP0 ;  /* 0x0000000a04047287 */ /* 0x000fd80008000000 */
.L_x_1182:
[----:B------:R-:W-:Y:S02]  /*f1b0*/  UIMAD UR8, UR15, UR7, 0x5f ;  /* 0x0000005f0f0874a4 */ /* 0x000fe4000f8e0207 */
[----:B------:R-:W-:Y:S02]  /*f1c0*/  UIADD3 UR10, UR4, 0x5f, URZ ;  /* 0x0000005f040a7890 */ /* 0x000fe4000fffe03f */
[----:B------:R-:W-:Y:S02]  /*f1d0*/  UIMAD.WIDE UR8, UR8, 0x2aaaaaab, URZ ;  /* 0x2aaaaaab080878a5 */ /* 0x000fe4000f8e023f */
[----:B------:R-:W-:Y:S01]  /*f1e0*/  UIMAD.WIDE UR10, UR10, 0x2aaaaaab, URZ ;  /* 0x2aaaaaab0a0a78a5 */ /* 0x000fe2000f8e023f */
[----:B------:R-:W-:Y:S01]  /*f1f0*/  @UP1 ULDC UR12, c[0x0][0x44c] ;  /* 0x00011300000c1ab9 */ /* 0x000fe20000000800 */
[----:B------:R-:W-:Y:S02]  /*f200*/  UIMAD UR7, UR15, UR7, -UR6 ;  /* 0x000000070f0772a4 */ /* 0x000fe4000f8e0a06 */
[----:B------:R-:W-:-:S02]  /*f210*/  UIMAD.WIDE.U32 UR12, UR43, UR12, URZ ;  /* 0x0000000c2b0c72a5 */ /* 0x000fc4000f8e003f */
[----:B------:R-:W-:Y:S02]  /*f220*/  USHF.R.U32.HI UR6, URZ, 0x1f, UR9 ;  /* 0x0000001f3f067899 */ /* 0x000fe40008011609 */
[----:B------:R-:W-:Y:S01]  /*f230*/  USHF.R.U32.HI UR4, URZ, 0x1f, UR11 ;  /* 0x0000001f3f047899 */ /* 0x000fe2000801160b */
[----:B------:R-:W-:Y:S01]  /*f240*/  @UP1 ULDC UR16, c[0x0][0x450] ;  /* 0x0001140000101ab9 */ /* 0x000fe20000000800 */
[----:B------:R-:W-:Y:S01]  /*f250*/  UMOV UR14, UR43 ;  /* 0x0000002b000e7c82 */ /* 0x000fe20008000000 */
[----:B------:R-:W-:Y:S02]  /*f260*/  @UP1 USHF.R.U32.HI UR14, URZ, UR16, UR13 ;  /* 0x000000103f0e1299 */ /* 0x000fe4000801160d */
[----:B------:R-:W-:Y:S02]  /*f270*/  ULEA.HI.SX32 UR9, UR9, UR6, 0x1c ;  /* 0x0000000609097291 */ /* 0x000fe4000f8fe23f */
[----:B------:R-:W-:Y:S02]  /*f280*/  ULEA.HI.SX32 UR4, UR11, UR4, 0x1c ;  /* 0x000000040b047291 */ /* 0x000fe4000f8fe23f */
[----:B------:R-:W-:-:S02]  /*f290*/  UIADD3 UR6, UR7, UR14, URZ ;  /* 0x0000000e07067290 */ /* 0x000fc4000fffe03f */
[----:B------:R-:W-:Y:S01]  /*f2a0*/  UISETP.LT.AND UP0, UPT, UR9, UR4, UPT ;  /* 0x000000040900728c */ /* 0x000fe2000bf01270 */
[----:B------:R-:W-:Y:S02]  /*f2b0*/  ULDC UR8, c[0x0][0x9dc] ;  /* 0x0002770000087ab9 */ /* 0x000fe40000000800 */
[----:B------:R-:W-:Y:S02]  /*f2c0*/  UIADD3 UR8, UR6, -UR8, URZ ;  /* 0x8000000806087290 */ /* 0x000fe4000fffe03f */
[----:B------:R-:W-:Y:S01]  /*f2d0*/  USEL UR41, UR9, UR4, UP0 ;  /* 0x0000000409297287 */ /* 0x000fe20008000000 */
[----:B------:R-:W-:Y:S11]  /*f2e0*/  @!P1 BRA `(.L_x_1185) ;  /* 0x0000000000489947 */ /* 0x000ff60003800000 */
[----:B------:R-:W-:Y:S02]  /*f2f0*/  UMOV UR4, UR6 ;  /* 0x0000000600047c82 */ /* 0x000fe40008000000 */
[----:B------:R-:W-:-:S06]  /*f300*/  UISETP.GT.AND UP0, UPT, UR4, -0x1, UPT ;  /* 0xffffffff0400788c */ /* 0x000fcc000bf04270 */
[----:B------:R-:W-:-:S13]  /*f310*/  PLOP3.LUT P0, PT, PT, PT, UP0, 0x80, 0x0 ;  /* 0x000000000000781c */ /* 0x000fda0003f0f008 */
[----:B------:R-:W-:Y:S05]  /*f320*/  @P0 BRA `(.L_x_1186) ;  /* 0x00000000001c0947 */ /* 0x000fea0003800000 */
[----:B------:R-:W-:Y:S02]  /*f330*/  UISETP.NE.AND UP0, UPT, UR5, 0x1, UPT ;  /* 0x000000010500788c */ /* 0x000fe4000bf05270 */
[----:B------:R-:W-:-:S09]  /*f340*/  ULOP3.LUT UR4, URZ, UR4, URZ, 0x33, !UPT ;  /* 0x000000043f047292 */ /* 0x000fd2000f8e333f */
[----:B------:R-:W-:Y:S02]  /*f350*/  @UP0 ULDC.64 UR10, c[0x0][0x9e8] ;  /* 0x00027a00000a0ab9 */ /* 0x000fe40000000a00 */
[----:B------:R-:W-:-:S04]  /*f360*/  UIMAD.WIDE.U32 UR6, UR4, UR10, URZ ;  /* 0x0000000a040672a5 */ /* 0x000fc8000f8e003f */
[----:B------:R-:W-:-:S04]  /*f370*/  @UP0 USHF.R.U32.HI UR4, URZ, UR11, UR7 ;  /* 0x0000000b3f040299 */ /* 0x000fc80008011607 */
[----:B------:R-:W-:Y:S01]  /*f380*/  ULOP3.LUT UR4, URZ, UR4, URZ, 0x33, !UPT ;  /* 0x000000043f047292 */ /* 0x000fe2000f8e333f */
[----:B------:R-:W-:Y:S11]  /*f390*/  BRA `(.L_x_1187) ;  /* 0x0000000000107947 */ /* 0x000ff60003800000 */
.L_x_1186:
[----:B------:R-:W-:-:S11]  /*f3a0*/  UISETP.NE.AND UP0, UPT, UR5, 0x1, UPT ;  /* 0x000000010500788c */ /* 0x000fd6000bf05270 */
[----:B------:R-:W-:Y:S02]  /*f3b0*/  @UP0 ULDC.64 UR10, c[0x0][0x9e8] ;  /* 0x00027a00000a0ab9 */ /* 0x000fe40000000a00 */
[----:B------:R-:W-:-:S04]  /*f3c0*/  UIMAD.WIDE.U32 UR6, UR4, UR10, URZ ;  /* 0x0000000a040672a5 */ /* 0x000fc8000f8e003f */
[----:B------:R-:W-:-:S12]  /*f3d0*/  @UP0 USHF.R.U32.HI UR4, URZ, UR11, UR7 ;  /* 0x0000000b3f040299 */ /* 0x000fd80008011607 */
.L_x_1187:
[----:B------:R-:W-:-:S04]  /*f3e0*/  UIMAD UR4, UR4, UR5, URZ ;  /* 0x00000005040472a4 */ /* 0x000fc8000f8e023f */
[----:B------:R-:W-:-:S04]  /*f3f0*/  UISETP.LT.AND UP0, UPT, UR8, UR4, UPT ;  /* 0x000000040800728c */ /* 0x000fc8000bf01270 */
[----:B------:R-:W-:-:S12]  /*f400*/  USEL UR8, UR8, UR4, !UP0 ;  /* 0x0000000408087287 */ /* 0x000fd8000c000000 */
.L_x_1185:
[----:B------:R-:W-:Y:S01]  /*f410*/  UIMAD.WIDE UR4, UR8, 0x2aaaaaab, URZ ;  /* 0x2aaaaaab080478a5 */ /* 0x000fe2000f8e023f */
[----:B------:R-:W-:Y:S03]  /*f420*/  BSSY B7, `(.L_x_1188) ;  /* 0x00003f0000077945 */ /* 0x000fe60003800000 */
[----:B------:R-:W-:-:S04]  /*f430*/  USHF.R.U32.HI UR4, URZ, 0x1f, UR5 ;  /* 0x0000001f3f047899 */ /* 0x000fc80008011605 */
[----:B------:R-:W-:-:S04]  /*f440*/  ULEA.HI.SX32 UR4, UR5, UR4, 0x1c ;  /* 0x0000000405047291 */ /* 0x000fc8000f8fe23f */
[----:B------:R-:W-:-:S04]  /*f450*/  UISETP.LT.AND UP0, UPT, URZ, UR4, UPT ;  /* 0x000000043f00728c */ /* 0x000fc8000bf01270 */
[----:B------:R-:W-:-:S04]  /*f460*/  USEL UR40, URZ, UR4, !UP0 ;  /* 0x000000043f287287 */ /* 0x000fc8000c000000 */
[----:B------:R-:W-:-:S06]  /*f470*/  UISETP.GT.AND UP0, UPT, UR41, UR40, UPT ;  /* 0x000000282900728c */ /* 0x000fcc000bf04270 */
[----:B------:R-:W-:-:S13]  /*f480*/  PLOP3.LUT P0, PT, PT, PT, UP0, 0x80, 0x0 ;  /* 0x000000000000781c */ /* 0x000fda0003f0f008 */
[----:B------:R-:W-:Y:S05]  /*f490*/  @P0 BRA `(.L_x_1189) ;  /* 0x00000000004c0947 */ /* 0x000fea0003800000 */
[----:B------:R-:W0:Y:S02]  /*f4a0*/  S2R R0, SR_TID.X ;  /* 0x0000000000007919 */ /* 0x000e240000002100 */
        /* <DEDUP_REMOVED lines=10> */
[----:B-1----:R-:W2:Y:S01]  /*f550*/  @P0 ATOMG.E.ADD.STRONG.GPU PT, R3, desc[UR6][R2.64], R5 ;  /* 0x00000005020309a8 */ /* 0x002ea200081ee1c6 */
[----:B------:R-:W0:Y:S02]  /*f560*/  S2R R4, SR_LTMASK ;  /* 0x0000000000047919 */ /* 0x000e240000003900 */
[----:B0-----:R-:W-:-:S04]  /*f570*/  LOP3.LUT R4, R4, UR4, RZ, 0xc0, !PT ;  /* 0x0000000404047c12 */ /* 0x001fc8000f8ec0ff */
[----:B------:R-:W0:Y:S01]  /*f580*/  POPC R7, R4 ;  /* 0x0000000400077309 */ /* 0x000e220000000000 */
[----:B--2---:R-:W0:Y:S02]  /*f590*/  SHFL.IDX PT, R0, R3, R0, 0x1f ;  /* 0x00001f0003007589 */ /* 0x004e2400000e0000 */
[----:B0-----:R-:W-:-:S05]  /*f5a0*/  IADD3 R0, R0, UR44, R7 ;  /* 0x0000002c00007c10 */ /* 0x001fca000fffe007 */
[----:B------:R1:W-:Y:S01]  /*f5b0*/  STL [R1+0x14], R0 ;  /* 0x0000140001007387 */ /* 0x0003e20000100800 */
[----:B------:R-:W-:Y:S05]  /*f5c0*/  BRA `(.L_x_1190) ;  /* 0x0000003c00547947 */ /* 0x000fea0003800000 */
.L_x_1189:
[----:B------:R-:W-:Y:S01]  /*f5d0*/  VIADD R0, R17, 0x18400 ;  /* 0x0001840011007836 */ /* 0x000fe20000000000 */
[----:B------:R-:W-:Y:S04]  /*f5e0*/  BSSY B6, `(.L_x_1191) ;  /* 0x0000013000067945 */ /* 0x000fe80003800000 */
        /* <DEDUP_REMOVED lines=18> */
.L_x_1192:
[----:B------:R-:W-:Y:S05]  /*f710*/  BSYNC B6 ;  /* 0x0000000000067941 */ /* 0x000fea0003800000 */
.L_x_1191:
        /* <DEDUP_REMOVED lines=8> */
[----:B------:R0:W1:Y:S01]  /*f7a0*/  LDC.64 R2, c[0x4][R16] ;  /* 0x0100000010027b82 */ /* 0x0000620000000a00 */
        /* <DEDUP_REMOVED lines=11> */
.L_x_1195:
        /* <DEDUP_REMOVED lines=15> */
.L_x_1194:
[----:B------:R-:W-:Y:S05]  /*f950*/  BSYNC B6 ;  /* 0x0000000000067941 */ /* 0x000fea0003800000 */
.L_x_1193:
[----:B------:R-:W-:Y:S01]  /*f960*/  ULDC.64 UR4, c[0x0][0x9f8] ;  /* 0x00027e0000047ab9 */ /* 0x000fe20000000a00 */
[----:B------:R-:W2:Y:S01]  /*f970*/  LDL.LU R0, [R1+0xc] ;  /* 0x00000c0001007983 */ /* 0x000ea20000300800 */
[----:B------:R-:W-:Y:S01]  /*f980*/  UISETP.NE.U32.AND UP0, UPT, UR4, URZ, UPT ;  /* 0x0000003f0400728c */ /* 0x000fe2000bf05070 */
[----:B------:R-:W-:Y:S01]  /*f990*/  IMAD.U32 R7, RZ, RZ, UR42 ;  /* 0x0000002aff077e24 */ /* 0x000fe2000f8e00ff */
[----:B------:R-:W-:Y:S02]  /*f9a0*/  ULDC.64 UR6, c[0x0][0x208] ;  /* 0x0000820000067ab9 */ /* 0x000fe40000000a00 */
[----:B------:R-:W-:-:S06]  /*f9b0*/  UISETP.NE.AND.EX UP0, UPT, UR5, URZ, UPT, UP0 ;  /* 0x0000003f0500728c */ /* 0x000fcc000bf05300 */
[----:B------:R-:W-:-:S05]  /*f9c0*/  PLOP3.LUT P0, PT, PT, PT, UP0, 0x80, 0x0 ;  /* 0x000000000000781c */ /* 0x000fca0003f0f008 */
[----:B------:R-:W-:Y:S02]  /*f9d0*/  @UP0 ULDC.64 UR4, c[0x0][0x9f8] ;  /* 0x00027e0000040ab9 */ /* 0x000fe40000000a00 */
[----:B------:R-:W-:-:S06]  /*f9e0*/  @UP0 UIMAD.WIDE UR4, UR42, 0x4, UR4 ;  /* 0x000000042a0408a5 */ /* 0x000fcc000f8e0204 */
[----:B------:R-:W-:Y:S02]  /*f9f0*/  IMAD.U32 R2, RZ, RZ, UR4 ;  /* 0x00000004ff027e24 */ /* 0x000fe4000f8e00ff */
[----:B------:R-:W-:-:S05]  /*fa00*/  IMAD.U32 R3, RZ, RZ, UR5 ;  /* 0x00000005ff037e24 */ /* 0x000fca000f8e00ff */
[----:B------:R0:W3:Y:S01]  /*fa10*/  @P0 LDG.E R7, desc[UR6][R2.64] ;  /* 0x0000000602070981 */ /* 0x0000e2000c1e1900 */
[----:B------:R-:W-:Y:S01]  /*fa20*/  UMOV UR4, 0xffffffff ;  /* 0xffffffff00047882 */ /* 0x000fe20000000000 */
[----:B------:R-:W-:Y:S01]  /*fa30*/  IMAD.U32 R19, RZ, RZ, UR41 ;  /* 0x00000029ff137e24 */ /* 0x000fe2000f8e00ff */
[----:B------:R-:W1:Y:S03]  /*fa40*/  S2R R4, SR_TID.X ;  /* 0x0000000000047919 */ /* 0x000e660000002100 */
[----:B------:R-:W-:Y:S01]  /*fa50*/  VIADD R19, R19, 0xffffffff ;  /* 0xffffffff13137836 */ /* 0x000fe20000000000 */
[----:B0-----:R-:W0:Y:S02]  /*fa60*/  LDC.64 R2, c[0x0][0x418] ;  /* 0x00010600ff027b82 */ /* 0x001e240000000a00 */
[----:B0-----:R-:W-:Y:S02]  /*fa70*/  ISETP.NE.U32.AND P0, PT, R2, RZ, PT ;  /* 0x000000ff0200720c */ /* 0x001fe40003f05070 */
[----:B-1----:R-:W-:-:S02]  /*fa80*/  SHF.R.U32.HI R4, RZ, 0x5, R4 ;  /* 0x00000005ff047819 */ /* 0x002fc40000011604 */
[----:B------:R-:W-:Y:S02]  /*fa90*/  ISETP.NE.AND.EX P1, PT, R3, RZ, PT, P0 ;  /* 0x000000ff0300720c */ /* 0x000fe40003f25300 */
[----:B------:R-:W-:Y:S02]  /*faa0*/  LOP3.LUT R4, R4, 0x3, RZ, 0xc0, !PT ;  /* 0x0000000304047812 */ /* 0x000fe400078ec0ff */
[----:B--2---:R-:W-:-:S09]  /*fab0*/  LOP3.LUT R0, R0, 0xfffffffe, RZ, 0xc0, !PT ;  /* 0xfffffffe00007812 */ /* 0x004fd200078ec0ff */
[----:B------:R-:W-:Y:S02]  /*fac0*/  @P1 LOP3.LUT R0, R0, 0x1, RZ, 0xfc, !PT ;  /* 0x0000000100001812 */ /* 0x000fe400078efcff */
[----:B---3--:R-:W-:Y:S01]  /*fad0*/  SHF.R.S32.HI R8, RZ, 0x1f, R7 ;  /* 0x0000001fff087819 */ /* 0x008fe20000011407 */
[----:B------:R0:W-:Y:S01]  /*fae0*/  STL [R1], R7 ;  /* 0x0000000701007387 */ /* 0x0001e20000100800 */
[----:B------:R-:W-:-:S03]  /*faf0*/  SEL R16, R7, RZ, !P1 ;  /* 0x000000ff07107207 */ /* 0x000fc60004800000 */
[----:B------:R0:W-:Y:S04]  /*fb00*/  STL [R1+0x8], R8 ;  /* 0x0000080801007387 */ /* 0x0001e80000100800 */
[----:B------:R0:W-:Y:S01]  /*fb10*/  STL [R1+0xc], R0 ;  /* 0x00000c0001007387 */ /* 0x0001e20000100800 */
[----:B------:R-:W-:Y:S05]  /*fb20*/  BRA.DIV UR4, `(.L_x_1196) ;  /* 0x00000042043c7947 */ /* 0x000fea000b800000 */
[----:B------:R1:W2:Y:S02]  /*fb30*/  SHFL.IDX PT, R14, R4, RZ, 0x1f ;  /* 0x00001fff040e7589 */ /* 0x0002a400000e0000 */
.L_x_1290:
[----:B------:R-:W-:Y:S02]  /*fb40*/  PLOP3.LUT P2, PT, PT, PT, PT, 0x8, 0x0 ;  /* 0x000000000000781c */ /* 0x000fe40003f4e170 */
[----:B0-----:R-:W-:Y:S02]  /*fb50*/  LOP3.LUT R0, R0, 0xfffffffd, RZ, 0xc0, !PT ;  /* 0xfffffffd00007812 */ /* 0x001fe400078ec0ff */
[----:B--2---:R-:W-:-:S09]  /*fb60*/  ISETP.NE.AND P0, PT, R14, RZ, PT ;  /* 0x000000ff0e00720c */ /* 0x004fd20003f05270 */
[----:B------:R-:W-:-:S05]  /*fb70*/  @P2 LOP3.LUT R0, R0, 0x2, RZ, 0xfc, !PT ;  /* 0x0000000200002812 */ /* 0x000fca00078efcff */
[----:B------:R0:W-:Y:S01]  /*fb80*/  STL [R1+0xc], R0 ;  /* 0x00000c0001007387 */ /* 0x0001e20000100800 */
[----:B------:R-:W-:Y:S05]  /*fb90*/  @P0 BRA `(.L_x_1197) ;  /* 0x0000000400280947 */ /* 0x000fea0003800000 */
[----:B------:R-:W-:-:S03]  /*fba0*/  UMOV UR4, 0xffffffff ;  /* 0xffffffff00047882 */ /* 0x000fc60000000000 */
[----:B------:R-:W-:Y:S05]  /*fbb0*/  BRA.DIV UR4, `(.L_x_1198) ;  /* 0x0000004204387947 */ /* 0x000fea000b800000 */
[----:B------:R-:W-:-:S13]  /*fbc0*/  ELECT P6, URZ, PT ;  /* 0x00000000003f782f */ /* 0x000fda00038c0000 */
.L_x_1293:
[----:B------:R-:W-:Y:S05]  /*fbd0*/  @!P6 BRA `(.L_x_1197) ;  /* 0x000000040018e947 */ /* 0x000fea0003800000 */
[----:B------:R-:W-:Y:S01]  /*fbe0*/  IMAD.MOV.U32 R16, RZ, RZ, R7 ;  /* 0x000000ffff107224 */ /* 0x000fe200078e0007 */
[----:B------:R-:W-:Y:S06]  /*fbf0*/  @!P1 BRA `(.L_x_1199) ;  /* 0x0000000000489947 */ /* 0x000fec0003800000 */
[----:B------:R-:W2:Y:S01]  /*fc00*/  LDC R6, c[0x0][0x43c] ;  /* 0x00010f00ff067b82 */ /* 0x000ea20000000800 */
[----:B------:R-:W-:Y:S01]  /*fc10*/  ULDC.64 UR4, c[0x0][0x428] ;  /* 0x00010a0000047ab9 */ /* 0x000fe20000000a00 */
[----:B------:R-:W-:Y:S01]  /*fc20*/  ULDC.64 UR6, c[0x0][0x208] ;  /* 0x0000820000067ab9 */ /* 0x000fe20000000a00 */
[----:B--2---:R-:W-:-:S13]  /*fc30*/  ISETP.NE.AND P0, PT, R6, 0x1, PT ;  /* 0x000000010600780c */ /* 0x004fda0003f05270 */
[----:B-1----:R-:W0:Y:S02]  /*fc40*/  @P0 LDC.64 R4, c[0x0][0x440] ;  /* 0x00011000ff040b82 */ /* 0x002e240000000a00 */
[----:B0-----:R-:W-:-:S04]  /*fc50*/  @P0 IMAD.HI.U32 R0, R19, R4, RZ ;  /* 0x0000000413000227 */ /* 0x001fc800078e00ff */
[----:B------:R-:W-:Y:S01]  /*fc60*/  IMAD.MOV.U32 R4, RZ, RZ, R19 ;  /* 0x000000ffff047224 */ /* 0x000fe200078e0013 */
[----:B------:R-:W-:-:S04]  /*fc70*/  @P0 SHF.R.U32.HI R4, RZ, R5, R0 ;  /* 0x00000005ff040219 */ /* 0x000fc80000011600 */
[--C-:B------:R-:W-:Y:S01]  /*fc80*/  SHF.R.S32.HI R5, RZ, 0x1f, R4.reuse ;  /* 0x0000001fff057819 */ /* 0x100fe20000011404 */
[----:B------:R-:W-:-:S04]  /*fc90*/  IMAD.MOV R0, RZ, RZ, -R4 ;  /* 0x000000ffff007224 */ /* 0x000fc800078e0a04 */
[----:B------:R-:W-:Y:S02]  /*fca0*/  IMAD R19, R6, R0, R19 ;  /* 0x0000000006137224 */ /* 0x000fe400078e0213 */
[----:B------:R-:W-:Y:S02]  /*fcb0*/  IMAD R0, R8, UR4, RZ ;  /* 0x0000000408007c24 */ /* 0x000fe4000f8e02ff */
[----:B------:R-:W-:-:S04]  /*fcc0*/  IMAD.WIDE.U32 R4, R7, UR4, R4 ;  /* 0x0000000407047c25 */ /* 0x000fc8000f8e0004 */
[----:B------:R-:W-:Y:S01]  /*fcd0*/  IMAD R0, R7, UR5, R0 ;  /* 0x0000000507007c24 */ /* 0x000fe2000f8e0200 */
[----:B------:R-:W-:-:S03]  /*fce0*/  LEA R2, P0, R4, R2, 0x2 ;  /* 0x0000000204027211 */ /* 0x000fc600078010ff */
[----:B------:R-:W-:-:S05]  /*fcf0*/  IMAD.IADD R0, R5, 0x1, R0 ;  /* 0x0000000105007824 */ /* 0x000fca00078e0200 */
[----:B------:R-:W-:-:S05]  /*fd00*/  LEA.HI.X R3, R4, R3, R0, 0x2, P0 ;  /* 0x0000000304037211 */ /* 0x000fca00000f1400 */
[----:B------:R2:W5:Y:S02]  /*fd10*/  LDG.E R16, desc[UR6][R2.64] ;  /* 0x0000000602107981 */ /* 0x000564000c1e1900 */
.L_x_1199:
[----:B--2---:R-:W2:Y:S01]  /*fd20*/  LDL R2, [R1+0x4] ;  /* 0x0000040001027983 */ /* 0x004ea20000100800 */
[----:B0-----:R-:W-:Y:S01]  /*fd30*/  IMAD R0, R18, 0x8, R17 ;  /* 0x0000000812007824 */ /* 0x001fe200078e0211 */
[----:B--2---:R-:W-:-:S04]  /*fd40*/  SHF.L.U32 R2, R2, 0x1f, RZ ;  /* 0x0000001f02027819 */ /* 0x004fc800000006ff */
[----:B------:R-:W0:Y:S02]  /*fd50*/  SYNCS.PHASECHK.TRANS64.TRYWAIT P0, [R0+URZ+0x2a840], R2 ;  /* 0x02a84002000075a7 */ /* 0x000e24000800017f */
[----:B0-----:R-:W-:Y:S05]  /*fd60*/  @!P0 BRA `(.L_x_1200) ;  /* 0x0000003c00ec8947 */ /* 0x001fea0003800000 */
.L_x_1294:
        /* <DEDUP_REMOVED lines=11> */
.L_x_1201:
[----:B0-----:R-:W2:Y:S01]  /*fe20*/  LDL.LU R2, [R1+0xc] ;  /* 0x00000c0001027983 */ /* 0x001ea20000300800 */
[----:B------:R-:W-:Y:S01]  /*fe30*/  R2UR UR33, R0 ;  /* 0x00000000002172ca */ /* 0x000fe200000e0000 */
[----:B------:R-:W-:Y:S01]  /*fe40*/  IMAD R0, R18, 0x9000, R17 ;  /* 0x0000900012007824 */ /* 0x000fe200078e0211 */
[----:B------:R-:W-:Y:S01]  /*fe50*/  R2UR UR35, R19 ;  /* 0x00000000132372ca */ /* 0x000fe200000e0000 */
[----:B------:R-:W-:Y:S01]  /*fe60*/  UIADD3 UR4, UP0, UR38, 0x370, URZ ;  /* 0x0000037026047890 */ /* 0x000fe2000ff1e03f */
[----:B------:R-:W-:Y:S01]  /*fe70*/  PLOP3.LUT P0, PT, PT, PT, PT, 0x80, 0x0 ;  /* 0x000000000000781c */ /* 0x000fe20003f0f070 */
[----:B------:R-:W-:Y:S01]  /*fe80*/  UMOV UR6, 0x0 ;  /* 0x0000000000067882 */ /* 0x000fe20000000000 */
[----:B------:R-:W-:Y:S01]  /*fe90*/  R2UR UR8, R0 ;  /* 0x00000000000872ca */ /* 0x000fe200000e0000 */
[----:B------:R-:W-:Y:S01]  /*fea0*/  UIADD3.X UR5, URZ, UR39, URZ, UP0, !UPT ;  /* 0x000000273f057290 */ /* 0x000fe200087fe43f */
[----:B-----5:R-:W-:Y:S01]  /*feb0*/  R2UR UR37, R16 ;  /* 0x00000000102572ca */ /* 0x020fe200000e0000 */
[----:B------:R-:W-:Y:S01]  /*fec0*/  UMOV UR7, 0x14f00000 ;  /* 0x14f0000000077882 */ /* 0x000fe20000000000 */
[----:B------:R-:W-:Y:S01]  /*fed0*/  UMOV UR34, URZ ;  /* 0x0000003f00227c82 */ /* 0x000fe20008000000 */
[----:B------:R-:W-:Y:S01]  /*fee0*/  UMOV UR18, 0x40 ;  /* 0x0000004000127882 */ /* 0x000fe20000000000 */
[----:B------:R-:W-:Y:S01]  /*fef0*/  UMOV UR20, UR36 ;  /* 0x0000002400147c82 */ /* 0x000fe20008000000 */
[----:B------:R-:W-:-:S02]  /*ff00*/  UIADD3 UR33, UR33, 0x2a830, URZ ;  /* 0x0002a83021217890 */ /* 0x000fc4000fffe03f */
[----:B------:R-:W-:Y:S01]  /*ff10*/  UIMAD UR35, UR35, 0x60, URZ ;  /* 0x00000060232378a4 */ /* 0x000fe2000f8e023f */
[----:B------:R-:W-:Y:S01]  /*ff20*/  UMOV UR10, 0x80 ;  /* 0x00000080000a7882 */ /* 0x000fe20000000000 */
[----:B------:R-:W-:Y:S02]  /*ff30*/  UMOV UR12, UR36 ;  /* 0x00000024000c7c82 */ /* 0x000fe40008000000 */
[----:B------:R-:W-:Y:S02]  /*ff40*/  UIADD3 UR32, UR8, 0x18400, URZ ;  /* 0x0001840008207890 */ /* 0x000fe4000fffe03f */
[----:B------:R-:W-:Y:S02]  /*ff50*/  UIADD3 UR16, UR8, 0x1b400, URZ ;  /* 0x0001b40008107890 */ /* 0x000fe4000fffe03f */
[----:B------:R-:W-:Y:S01]  /*ff60*/  UIADD3 UR8, UR8, 0x1e400, URZ ;  /* 0x0001e40008087890 */ /* 0x000fe2000fffe03f */
[----:B------:R-:W-:Y:S01]  /*ff70*/  UMOV UR21, UR37 ;  /* 0x0000002500157c82 */ /* 0x000fe20008000000 */
[----:B------:R-:W-:Y:S01]  /*ff80*/  UMOV UR17, UR33 ;  /* 0x0000002100117c82 */ /* 0x000fe20008000000 */
[----:B------:R-:W-:Y:S01]  /*ff90*/  UMOV UR19, UR35 ;  /* 0x0000002300137c82 */ /* 0x000fe20008000000 */
[----:B------:R-:W-:Y:S01]  /*ffa0*/  UMOV UR13, UR37 ;  /* 0x00000025000d7c82 */ /* 0x000fe20008000000 */
[----:B------:R-:W-:Y:S01]  /*ffb0*/  UMOV UR9, UR33 ;  /* 0x0000002100097c82 */ /* 0x000fe20008000000 */
[----:B------:R-:W-:Y:S01]  /*ffc0*/  UMOV UR11, UR35 ;  /* 0x00000023000b7c82 */ /* 0x000fe20008000000 */
[----:B------:R3:W-:Y:S01]  /*ffd0*/  UTMALDG.4D [UR32], [UR4], desc[UR6] ;  /* 0x00000620040075b4 */ /* 0x0007e20008019000 */
[----:B------:R3:W-:Y:S01]  /*ffe0*/  UTMALDG.4D [UR16], [UR4], desc[UR6] ;  /* 0x00000610040075b4 */ /* 0x0007e20008019000 */
[----:B------:R3:W-:Y:S01]  /*fff0*/  UTMALDG.4D [UR8], [UR4], desc[UR6] ;  /* 0x00000608040075b4 */ /* 0x0007e20008019000 */
[----:B--2---:R-:W-:-:S04]  /*10000*/  LOP3.LUT R2, R2, 0xfffffffd, RZ, 0xc0, !PT ;  /* 0xfffffffd02027812 */ /* 0x004fc800078ec0ff */
[----:B------:R-:W-:-:S05]  /*10010*/  @P0 LOP3.LUT R2, R2, 0x2, RZ, 0xfc, !PT ;  /* 0x0000000202020812 */ /* 0x000fca00078efcff */
[----:B------:R3:W-:Y:S01]  /*10020*/  STL [R1+0xc], R2 ;  /* 0x00000c0201007387 */ /* 0x0007e20000100800 */
[----:B------:R-:W-:Y:S01]  /*10030*/  NOP ;  /* 0x0000000000007918 */ /* 0x000fe20000000000 */
.L_x_1197:
[----:B0-----:R-:W-:Y:S01]  /*10040*/  VIADD R0, R17, 0xc400 ;  /* 0x0000c40011007836 */ /* 0x001fe20000000000 */
[----:B------:R-:W-:Y:S05]  /*10050*/  WARPSYNC.ALL ;  /* 0x0000000000007948 */ /* 0x000fea0003800000 */
[----:B------:R-:W-:Y:S01]  /*10060*/  BAR.SYNC.DEFER_BLOCKING 0x8, 0x180 ;  /* 0x0206000000007b1d */ /* 0x000fe20000010000 */
[----:B------:R-:W-:-:S05]  /*10070*/  LOP3.LUT P0, RZ, R0, 0x3ff, RZ, 0xc0, !PT ;  /* 0x000003ff00ff7812 */ /* 0x000fca000780c0ff */
[----:B------:R-:W-:Y:S08]  /*10080*/  BSSY B6, `(.L_x_1202) ;  /* 0x0000012000067945 */ /* 0x000ff00003800000 */
[----:B------:R-:W-:Y:S05]  /*10090*/  @!P0 BRA `(.L_x_1203) ;  /* 0x0000000000408947 */ /* 0x000fea0003800000 */
[----:B---3--:R-:W-:Y:S01]  /*100a0*/  MOV R2, 0x0 ;  /* 0x0000000000027802 */ /* 0x008fe20000000f00 */
[----:B------:R-:W-:Y:S01]  /*100b0*/  ULDC.64 UR6, c[0x4][0xb8] ;  /* 0x01002e0000067ab9 */ /* 0x000fe20000000a00 */
[----:B------:R-:W-:Y:S01]  /*100c0*/  ULDC.64 UR8, c[0x4][0xc0] ;  /* 0x0100300000087ab9 */ /* 0x000fe20000000a00 */
[----:B------:R-:W-:Y:S01]  /*100d0*/  ULDC.64 UR4, c[0x4][0x20] ;  /* 0x0100080000047ab9 */ /* 0x000fe20000000a00 */
[----:B-1----:R-:W-:Y:S02]  /*100e0*/  IMAD.U32 R4, RZ, RZ, UR6 ;  /* 0x00000006ff047e24 */ /* 0x002fe4000f8e00ff */
        /* <DEDUP_REMOVED lines=11> */
.L_x_1203:
[----:B---3--:R-:W-:Y:S05]  /*101a0*/  BSYNC B6 ;  /* 0x0000000000067941 */ /* 0x008fea0003800000 */
.L_x_1202:
[----:B------:R-:W0:Y:S01]  /*101b0*/  S2R R2, SR_TID.X ;  /* 0x0000000000027919 */ /* 0x000e220000002100 */
[----:B------:R-:W2:Y:S01]  /*101c0*/  LDC R7, c[0x0][0x448] ;  /* 0x00011200ff077b82 */ /* 0x000ea20000000800 */
[----:B------:R-:W-:Y:S01]  /*101d0*/  USHF.R.S32.HI UR4, URZ, 0x1f, UR36 ;  /* 0x0000001f3f047899 */ /* 0x000fe20008011424 */
[----:B------:R-:W-:Y:S01]  /*101e0*/  ULDC.64 UR8, c[0x0][0x2d8] ;  /* 0x0000b60000087ab9 */ /* 0x000fe20000000a00 */
[----:B------:R-:W3:Y:S02]  /*101f0*/  S2R R9, SR_TID.X ;  /* 0x0000000000097919 */ /* 0x000ee40000002100 */
[----:B------:R-:W-:Y:S02]  /*10200*/  UIMAD UR6, UR4, UR8, URZ ;  /* 0x00000008040672a4 */ /* 0x000fe4000f8e023f */
[----:B------:R-:W-:Y:S01]  /*10210*/  UIMAD.WIDE.U32 UR4, UR36, UR8, URZ ;  /* 0x00000008240472a5 */ /* 0x000fe2000f8e003f */
[----:B------:R-:W4:Y:S01]  /*10220*/  S2R R8, SR_TID.X ;  /* 0x0000000000087919 */ /* 0x000f220000002100 */
[----:B------:R-:W-:-:S02]  /*10230*/  UIMAD UR6, UR36, UR9, UR6 ;  /* 0x00000009240672a4 */ /* 0x000fc4000f8e0206 */
[----:B------:R-:W-:Y:S02]  /*10240*/  USHF.R.S32.HI UR7, URZ, 0x1f, UR42 ;  /* 0x0000001f3f077899 */ /* 0x000fe4000801142a */
[----:B------:R-:W-:Y:S01]  /*10250*/  UIADD3 UR5, UR5, UR6, URZ ;  /* 0x0000000605057290 */ /* 0x000fe2000fffe03f */
[----:B------:R-:W-:-:S03]  /*10260*/  ULDC.64 UR8, c[0x0][0x2e0] ;  /* 0x0000b80000087ab9 */ /* 0x000fc60000000a00 */
[----:B------:R-:W-:Y:S02]  /*10270*/  UIMAD.WIDE.U32 UR4, UR42, UR8, UR4 ;  /* 0x000000082a0472a5 */ /* 0x000fe4000f8e0004 */
[----:B------:R-:W-:-:S04]  /*10280*/  UIMAD UR6, UR7, UR8, URZ ;  /* 0x00000008070672a4 */ /* 0x000fc8000f8e023f */
[----:B------:R-:W-:Y:S01]  /*10290*/  UIMAD UR6, UR42, UR9, UR6 ;  /* 0x000000092a0672a4 */ /* 0x000fe2000f8e0206 */
[----:B--2---:R-:W-:Y:S01]  /*102a0*/  ISETP.NE.AND P0, PT, R7, 0x1, PT ;  /* 0x000000010700780c */ /* 0x004fe20003f05270 */
[----:B-1----:R-:W-:Y:S02]  /*102b0*/  IMAD.U32 R4, RZ, RZ, UR4 ;  /* 0x00000004ff047e24 */ /* 0x002fe4000f8e00ff */
[----:B------:R-:W-:Y:S02]  /*102c0*/  UIADD3 UR6, UR5, UR6, URZ ;  /* 0x0000000605067290 */ /* 0x000fe4000fffe03f */
[----:B------:R-:W-:Y:S01]  /*102d0*/  IMAD.U32 R5, RZ, RZ, UR5 ;  /* 0x00000005ff057e24 */ /* 0x000fe2000f8e00ff */
[----:B------:R-:W-:Y:S01]  /*102e0*/  ULDC.64 UR4, c[0x0][0x2d0] ;  /* 0x0000b40000047ab9 */ /* 0x000fe20000000a00 */
[C---:B0-----:R-:W-:Y:S01]  /*102f0*/  LOP3.LUT R0, R2.reuse, 0x7f, RZ, 0xc0, !PT ;  /* 0x0000007f02007812 */ /* 0x041fe200078ec0ff */
[----:B------:R-:W-:-:S03]  /*10300*/  IMAD.SHL.U32 R2, R2, 0x10, RZ ;  /* 0x0000001002027824 */ /* 0x000fc600078e00ff */
[----:B------:R-:W-:Y:S01]  /*10310*/  SHF.R.U32.HI R0, RZ, 0x3, R0 ;  /* 0x00000003ff007819 */ /* 0x000fe20000011600 */
[----:B---3--:R-:W-:Y:S01]  /*10320*/  IMAD.SHL.U32 R9, R9, 0x8, RZ ;  /* 0x0000000809097824 */ /* 0x008fe200078e00ff */
[----:B------:R-:W0:Y:S02]  /*10330*/  @P0 LDC R3, c[0x0][0x44c] ;  /* 0x00011300ff030b82 */ /* 0x000e240000000800 */
[----:B------:R-:W-:Y:S01]  /*10340*/  LOP3.LUT R2, R0, 0x70, R2, 0xf8, !PT ;  /* 0x0000007000027812 */ /* 0x000fe200078ef802 */
[----:B----4-:R-:W-:Y:S01]  /*10350*/  IMAD.SHL.U32 R10, R8, 0x8, RZ ;  /* 0x00000008080a7824 */ /* 0x010fe200078e00ff */
[----:B------:R-:W-:-:S03]  /*10360*/  LOP3.LUT R9, R9, 0x38, RZ, 0xc0, !PT ;  /* 0x0000003809097812 */ /* 0x000fc600078ec0ff */
[----:B------:R-:W-:Y:S01]  /*10370*/  VIADD R2, R2, UR43 ;  /* 0x0000002b02027c36 */ /* 0x000fe20008000000 */
[----:B------:R-:W1:Y:S01]  /*10380*/  @P0 LDC R0, c[0x0][0x450] ;  /* 0x00011400ff000b82 */ /* 0x000e620000000800 */
[C---:B------:R-:W-:Y:S02]  /*10390*/  LOP3.LUT R11, R9.reuse, 0x40, RZ, 0xfc, !PT ;  /* 0x00000040090b7812 */ /* 0x040fe400078efcff */
[----:B------:R-:W-:Y:S01]  /*103a0*/  IMAD.MOV.U32 R6, RZ, RZ, R2 ;  /* 0x000000ffff067224 */ /* 0x000fe200078e0002 */
[----:B------:R-:W-:Y:S02]  /*103b0*/  LOP3.LUT R9, R9, 0x80, RZ, 0xfc, !PT ;  /* 0x0000008009097812 */ /* 0x000fe400078efcff */
[----:B------:R-:W-:Y:S01]  /*103c0*/  LOP3.LUT R10, R10, 0x38, RZ, 0xc0, !PT ;  /* 0x000000380a0a7812 */ /* 0x000fe200078ec0ff */
[----:B0-----:R-:W-:-:S05]  /*103d0*/  @P0 IMAD.HI.U32 R3, R2, R3, RZ ;  /* 0x0000000302030227 */ /* 0x001fca00078e00ff */
[----:B-1----:R-:W-:Y:S01]  /*103e0*/  @P0 SHF.R.U32.HI R6, RZ, R0, R3 ;  /* 0x00000000ff060219 */ /* 0x002fe20000011603 */
[----:B------:R-:W-:Y:S01]  /*103f0*/  IMAD.U32 R3, RZ, RZ, UR6 ;  /* 0x00000006ff037e24 */ /* 0x000fe2000f8e00ff */
[----:B------:R-:W-:-:S03]  /*10400*/  ULDC.64 UR6, c[0x0][0x280] ;  /* 0x0000a00000067ab9 */ /* 0x000fc60000000a00 */
[----:B------:R-:W-:-:S04]  /*10410*/  IMAD.MOV R0, RZ, RZ, -R6 ;  /* 0x000000ffff007224 */ /* 0x000fc800078e0a06 */
[----:B------:R-:W-:Y:S02]  /*10420*/  IMAD R0, R7, R0, R2 ;  /* 0x0000000007007224 */ /* 0x000fe400078e0202 */
[----:B------:R-:W-:Y:S01]  /*10430*/  IMAD.MOV.U32 R2, RZ, RZ, R4 ;  /* 0x000000ffff027224 */ /* 0x000fe200078e0004 */
[----:B------:R-:W-:-:S03]  /*10440*/  SHF.R.S32.HI R4, RZ, 0x1f, R6 ;  /* 0x0000001fff047819 */ /* 0x000fc60000011406 */
[----:B------:R-:W-:-:S04]  /*10450*/  IMAD.WIDE.U32 R2, R6, UR4, R2 ;  /* 0x0000000406027c25 */ /* 0x000fc8000f8e0002 */
        /* <DEDUP_REMOVED lines=18> */
[----:B------:R-:W0:Y:S01]  /*10580*/  S2R R2, SR_TID.X ;  /* 0x0000000000027919 */ /* 0x000e220000002100 */
[----:B------:R-:W-:Y:S01]  /*10590*/  ULDC UR4, c[0x0][0x288] ;  /* 0x0000a20000047ab9 */ /* 0x000fe20000000800 */
[----:B------:R-:W-:Y:S01]  /*105a0*/  ULDC.64 UR6, c[0x0][0x208] ;  /* 0x0000820000067ab9 */ /* 0x000fe20000000a00 */
[----:B------:R-:W-:Y:S01]  /*105b0*/  IMAD R5, R7, UR4, RZ ;  /* 0x0000000407057c24 */ /* 0x000fe2000f8e02ff */
[----:B------:R-:W1:Y:S01]  /*105c0*/  SHFL.IDX PT, R3, R0, RZ, 0x181f ;  /* 0x00181fff00037589 */ /* 0x000e6200000e0000 */
[----:B0-----:R-:W-:-:S04]  /*105d0*/  LOP3.LUT R2, R2, 0x7f, RZ, 0xc0, !PT ;  /* 0x0000007f02027812 */ /* 0x001fc800078ec0ff */
[----:B------:R-:W-:Y:S02]  /*105e0*/  SHF.R.U32.HI R8, RZ, 0x3, R2 ;  /* 0x00000003ff087819 */ /* 0x000fe40000011602 */
[----:B------:R-:W0:Y:S03]  /*105f0*/  SHFL.IDX PT, R2, R6, RZ, 0x181f ;  /* 0x00181fff06027589 */ /* 0x000e2600000e0000 */
[----:B------:R-:W-:-:S05]  /*10600*/  VIADD R4, R8, UR43 ;  /* 0x0000002b08047c36 */ /* 0x000fca0008000000 */
        /* <DEDUP_REMOVED lines=9> */
[----:B------:R0:W-:Y:S02]  /*106a0*/  @!P4 LDGSTS.E.BYPASS.LTC128B.128 [R9+0x14400], desc[UR6][R2.64+0x100], !P2 ;  /* 0x144001000209cfae */ /* 0x0001e4000d101d46 */
[----:B0-----:R-:W-:-:S02]  /*106b0*/  VIADD R2, R4, 0x10 ;  /* 0x0000001004027836 */ /* 0x001fc40000000000 */
[----:B------:R-:W0:Y:S03]  /*106c0*/  SHFL.IDX PT, R3, R0, 0x1, 0x181f ;  /* 0x00381f0000037f89 */ /* 0x000e2600000e0000 */
[----:B------:R-:W-:Y:S02]  /*106d0*/  ISETP.GE.AND P4, PT, R2, R5, PT ;  /* 0x000000050200720c */ /* 0x000fe40003f86270 */
[----:B------:R-:W1:Y:S11]  /*106e0*/  SHFL.IDX PT, R2, R6, 0x1, 0x181f ;  /* 0x00381f0006027f89 */ /* 0x000e7600000e0000 */
[----:B0-----:R-:W-:-:S05]  /*106f0*/  @!P4 LEA R3, P3, R10, R3, 0x1 ;  /* 0x000000030a03c211 */ /* 0x001fca00078608ff */
[----:B-1----:R-:W-:-:S05]  /*10700*/  @!P4 IMAD.X R2, RZ, RZ, R2, P3 ;  /* 0x000000ffff02c224 */ /* 0x002fca00018e0602 */
[----:B------:R-:W-:-:S04]  /*10710*/  @!P4 LOP3.LUT R3, R3, R2, RZ, 0x3c, !PT ;  /* 0x000000020303c212 */ /* 0x000fc800078e3cff */
[----:B------:R-:W-:-:S04]  /*10720*/  @!P4 LOP3.LUT R2, R3, R2, RZ, 0x3c, !PT ;  /* 0x000000020302c212 */ /* 0x000fc800078e3cff */
[----:B------:R-:W-:-:S05]  /*10730*/  @!P4 LOP3.LUT R3, R3, R2, RZ, 0x3c, !PT ;  /* 0x000000020303c212 */ /* 0x000fca00078e3cff */
[----:B------:R-:W-:Y:S04]  /*10740*/  @!P4 LDGSTS.E.BYPASS.LTC128B.128 [R9+0xcc00], desc[UR6][R2.64], !P0 ;  /* 0x0cc000000209cfae */ /* 0x000fe8000c101d46 */
        /* <DEDUP_REMOVED lines=52> */
[----:B------:R-:W-:Y:S01]  /*10a90*/  ISETP.GE.AND P4, PT, R2, R5, PT ;  /* 0x000000050200720c */ /* 0x000fe20003f86270 */
[----:B------:R-:W-:Y:S04]  /*10aa0*/  SHFL.IDX PT, R0, R0, 0x7, 0x181f ;  /* 0x00f81f0000007f89 */ /* 0x000fe800000e0000 */
[----:B------:R-:W1:Y:S04]  /*10ab0*/  SHFL.IDX PT, R2, R6, 0x6, 0x181f ;  /* 0x00d81f0006027f89 */ /* 0x000e6800000e0000 */
[----:B------:R-:W2:Y:S04]  /*10ac0*/  SHFL.IDX PT, R6, R6, 0x7, 0x181f ;  /* 0x00f81f0006067f89 */ /* 0x000ea800000e0000 */
        /* <DEDUP_REMOVED lines=8> */
.L_x_1311:
[----:B------:R-:W-:Y:S01]  /*10b50*/  VIADD R4, R4, 0x70 ;  /* 0x0000007004047836 */ /* 0x000fe20000000000 */
[----:B------:R-:W-:Y:S04]  /*10b60*/  BSSY B0, `(.L_x_1205) ;  /* 0x000000c000007945 */ /* 0x000fe80003800000 */
[----:B------:R-:W-:-:S13]  /*10b70*/  ISETP.GE.AND P3, PT, R4, R5, PT ;  /* 0x000000050400720c */ /* 0x000fda0003f66270 */
[----:B------:R-:W-:Y:S05]  /*10b80*/  @P3 BRA `(.L_x_1206) ;  /* 0x0000000000243947 */ /* 0x000fea0003800000 */
[----:B0-----:R-:W-:Y:S01]  /*10b90*/  LEA R2, P3, R10, R0, 0x1 ;  /* 0x000000000a027211 */ /* 0x001fe200078608ff */
[----:B------:R-:W-:-:S04]  /*10ba0*/  ULDC.64 UR4, c[0x0][0x208] ;  /* 0x0000820000047ab9 */ /* 0x000fc80000000a00 */
[----:B------:R-:W-:-:S05]  /*10bb0*/  IMAD.X R3, RZ, RZ, R6, P3 ;  /* 0x000000ffff037224 */ /* 0x000fca00018e0606 */
[----:B------:R-:W-:Y:S01]  /*10bc0*/  @!PT LDS RZ, [RZ] ;  /* 0x00000000fffff984 */ /* 0x000fe20000000800 */
[----:B------:R-:W-:Y:S01]  /*10bd0*/  @!PT LDS RZ, [RZ] ;  /* 0x00000000fffff984 */ /* 0x000fe20000000800 */
[----:B------:R-:W-:Y:S01]  /*10be0*/  @!PT LDS RZ, [RZ] ;  /* 0x00000000fffff984 */ /* 0x000fe20000000800 */
[----:B------:R1:W-:Y:S04]  /*10bf0*/  LDGSTS.E.BYPASS.LTC128B.128 [R9+0xfc00], desc[UR4][R2.64], !P0 ;  /* 0x0fc0000002097fae */ /* 0x0003e8000c101d44 */
[----:B------:R1:W-:Y:S04]  /*10c00*/  LDGSTS.E.BYPASS.LTC128B.128 [R9+0x13c00], desc[UR4][R2.64+0x80], !P1 ;  /* 0x13c0008002097fae */ /* 0x0003e8000c901d44 */
[----:B------:R1:W-:Y:S02]  /*10c10*/  LDGSTS.E.BYPASS.LTC128B.128 [R9+0x17c00], desc[UR4][R2.64+0x100], !P2 ;  /* 0x17c0010002097fae */ /* 0x0003e4000d101d44 */
.L_x_1206:
[----:B------:R-:W-:Y:S05]  /*10c20*/  BSYNC B0 ;  /* 0x0000000000007941 */ /* 0x000fea0003800000 */
.L_x_1205:
[----:B------:R-:W-:Y:S01]  /*10c30*/  NOP ;  /* 0x0000000000007918 */ /* 0x000fe20000000000 */
[----:B------:R-:W-:Y:S01]  /*10c40*/  PLOP3.LUT P0, PT, PT, PT, PT, 0x80, 0x0 ;  /* 0x000000000000781c */ /* 0x000fe20003f0f070 */
[----:B------:R-:W-:-:S12]  /*10c50*/  VIADD R6, R17, 0x2a800 ;  /* 0x0002a80011067836 */ /* 0x000fd80000000000 */
.L_x_1207:
[----:B------:R-:W-:Y:S02]  /*10c60*/  PLOP3.LUT P1, PT, P1, P0, PT, 0xa2, 0x0 ;  /* 0x000000000000781c */ /* 0x000fe40000f21472 */
[----:B------:R-:W-:-:S08]  /*10c70*/  @P0 R2UR P1, UR4, R17 ;  /* 0x00000000110402ca */ /* 0x000fd00000020000 */
[----:B------:R-:W-:-:S05]  /*10c80*/  @P0 PLOP3.LUT P0, PT, P1, PT, PT, 0x80, 0x0 ;  /* 0x000000000000081c */ /* 0x000fca0000f0f070 */
[----:B------:R-:W-:Y:S01]  /*10c90*/  @!P1 SYNCS.ARRIVE.TRANS64.RED.A0T1 RZ, [UR4+0x2a800], RZ ;  /* 0x02a800ffffff99a7 */ /* 0x000fe20008200404 */
[----:B------:R-:W-:Y:S07]  /*10ca0*/  @!P1 ARRIVES.LDGSTSBAR.64.TRANSCNT [UR4+0x2a800] ;  /* 0x02a80000ff0099b0 */ /* 0x000fee0008000a84 */
[----:B------:R-:W-:Y:S05]  /*10cb0*/  @P0 BRA.U.ANY `(.L_x_1207) ;  /* 0xfffffffd00e80947 */ /* 0x000fea000393ffff */
[----:B01----:R-:W2:Y:S02]  /*10cc0*/  LDL.LU R2, [R1+0x18] ;  /* 0x0000180001027983 */ /* 0x003ea40000300800 */
        /* <DEDUP_REMOVED lines=11> */
.L_x_1312:
[----:B------:R-:W-:Y:S05]  /*10d80*/  BSYNC B0 ;  /* 0x0000000000007941 */ /* 0x000fea0003800000 */
.L_x_1208:
[----:B------:R-:W-:-:S04]  /*10d90*/  UIADD3 UR4, UR41, -0x2, URZ ;  /* 0xfffffffe29047890 */ /* 0x000fc8000fffe03f */
[----:B------:R-:W-:-:S06]  /*10da0*/  UISETP.GE.AND UP0, UPT, UR4, UR40, UPT ;  /* 0x000000280400728c */ /* 0x000fcc000bf06270 */
[----:B------:R-:W-:-:S13]  /*10db0*/  PLOP3.LUT P0, PT, PT, PT, UP0, 0x80, 0x0 ;  /* 0x000000000000781c */ /* 0x000fda0003f0f008 */
[----:B------:R-:W-:Y:S05]  /*10dc0*/  @!P0 BRA `(.L_x_1210) ;  /* 0x0000002000008947 */ /* 0x000fea0003800000 */
[----:B0-----:R-:W-:Y:S01]  /*10dd0*/  IMAD R0, RZ, RZ, -UR41 ;  /* 0x80000029ff007e24 */ /* 0x001fe2000f8e02ff */
[----:B------:R-:W-:-:S04]  /*10de0*/  LOP3.LUT R8, RZ, UR40, RZ, 0x33, !PT ;  /* 0x00000028ff087c12 */ /* 0x000fc8000f8e33ff */
[----:B------:R-:W-:-:S05]  /*10df0*/  VIADDMNMX R8, R0, 0x1, R8, !PT ;  /* 0x0000000100087846 */ /* 0x000fca0007800108 */
[----:B------:R-:W-:-:S05]  /*10e00*/  VIADD R0, R8, UR41 ;  /* 0x0000002908007c36 */ /* 0x000fca0008000000 */
[----:B------:R-:W-:-:S04]  /*10e10*/  LOP3.LUT R0, R0, 0x1, RZ, 0xc0, !PT ;  /* 0x0000000100007812 */ /* 0x000fc800078ec0ff */
[----:B------:R-:W-:Y:S01]  /*10e20*/  ISETP.NE.U32.AND P0, PT, R0, 0x1, PT ;  /* 0x000000010000780c */ /* 0x000fe20003f05070 */
[----:B------:R-:W-:-:S12]  /*10e30*/  IMAD.U32 R0, RZ, RZ, UR4 ;  /* 0x00000004ff007e24 */ /* 0x000fd8000f8e00ff */
[----:B------:R-:W-:Y:S05]  /*10e40*/  @P0 BRA `(.L_x_1211) ;  /* 0x0000000800a00947 */ /* 0x000fea0003800000 */
[----:B------:R-:W2:Y:S04]  /*10e50*/  LDL R2, [R1+0xc] ;  /* 0x00000c0001027983 */ /* 0x000ea80000100800 */
[----:B------:R-:W3:Y:S01]  /*10e60*/  LDL R3, [R1+0x4] ;  /* 0x0000040001037983 */ /* 0x000ee20000100800 */
[----:B------:R-:W-:-:S05]  /*10e70*/  VIADD R7, R18, 0x1 ;  /* 0x0000000112077836 */ /* 0x000fca0000000000 */
[C---:B------:R-:W-:Y:S01]  /*10e80*/  ISETP.NE.AND P0, PT, R7.reuse, 0x2, PT ;  /* 0x000000020700780c */ /* 0x040fe20003f05270 */
[----:B------:R-:W-:Y:S03]  /*10e90*/  BSSY B0, `(.L_x_1212) ;  /* 0x000009f000007945 */ /* 0x000fe60003800000 */
[----:B------:R-:W-:Y:S02]  /*10ea0*/  SEL R10, RZ, 0x1, P0 ;  /* 0x00000001ff0a7807 */ /* 0x000fe40000000000 */
[----:B------:R-:W-:Y:S02]  /*10eb0*/  SEL R7, R7, RZ, P0 ;  /* 0x000000ff07077207 */ /* 0x000fe40000000000 */
[----:B--2---:R-:W-:Y:S02]  /*10ec0*/  LOP3.LUT P1, RZ, R2, 0x2, RZ, 0xc0, !PT ;  /* 0x0000000202ff7812 */ /* 0x004fe4000782c0ff */
[----:B---3--:R-:W-:-:S11]  /*10ed0*/  LOP3.LUT R10, R3, R10, RZ, 0x3c, !PT ;  /* 0x0000000a030a7212 */ /* 0x008fd600078e3cff */
[----:B------:R-:W-:Y:S05]  /*10ee0*/  @!P1 BRA `(.L_x_1213) ;  /* 0x0000000800649947 */ /* 0x000fea0003800000 */
[----:B------:R-:W-:Y:S01]  /*10ef0*/  LOP3.LUT P1, RZ, R2, 0x1, RZ, 0xc0, !PT ;  /* 0x0000000102ff7812 */ /* 0x000fe2000782c0ff */
[----:B------:R-:W-:-:S12]  /*10f00*/  IMAD.MOV.U32 R5, RZ, RZ, R16 ;  /* 0x000000ffff057224 */ /* 0x000fd800078e0010 */
[----:B------:R-:W-:Y:S05]  /*10f10*/  @!P1 BRA `(.L_x_1214) ;  /* 0x0000000000549947 */ /* 0x000fea0003800000 */
[----:B------:R-:W2:Y:S01]  /*10f20*/  LDL R9, [R1+0x8] ;  /* 0x0000080001097983 */ /* 0x000ea20000100800 */
[----:B------:R-:W0:Y:S03]  /*10f30*/  LDC R5, c[0x0][0x43c] ;  /* 0x00010f00ff057b82 */ /* 0x000e260000000800 */
[----:B------:R-:W3:Y:S01]  /*10f40*/  LDL R11, [R1] ;  /* 0x00000000010b7983 */ /* 0x000ee20000100800 */
[----:B------:R-:W-:Y:S01]  /*10f50*/  IMAD.MOV.U32 R4, RZ, RZ, R0 ;  /* 0x000000ffff047224 */ /* 0x000fe200078e0000 */
[----:B------:R-:W-:Y:S01]  /*10f60*/  ULDC.64 UR4, c[0x0][0x428] ;  /* 0x00010a0000047ab9 */ /* 0x000fe20000000a00 */
[----:B------:R-:W-:Y:S01]  /*10f70*/  ULDC.64 UR6, c[0x0][0x208] ;  /* 0x0000820000067ab9 */ /* 0x000fe20000000a00 */
[----:B0-----:R-:W-:-:S13]  /*10f80*/  ISETP.NE.AND P0, PT, R5, 0x1, PT ;  /* 0x000000010500780c */ /* 0x001fda0003f05270 */
[----:B------:R-:W0:Y:S02]  /*10f90*/  @P0 LDC.64 R2, c[0x0][0x440] ;  /* 0x00011000ff020b82 */ /* 0x000e240000000a00 */
[----:B0-----:R-:W-:-:S05]  /*10fa0*/  @P0 IMAD.HI.U32 R2, R0, R2, RZ ;  /* 0x0000000200020227 */ /* 0x001fca00078e00ff */
[----:B------:R-:W-:-:S05]  /*10fb0*/  @P0 SHF.R.U32.HI R4, RZ, R3, R2 ;  /* 0x00000003ff040219 */ /* 0x000fca0000011602 */
[----:B------:R-:W-:-:S04]  /*10fc0*/  IMAD.MOV R2, RZ, RZ, -R4 ;  /* 0x000000ffff027224 */ /* 0x000fc800078e0a04 */
[----:B------:R-:W-:Y:S01]  /*10fd0*/  IMAD R0, R5, R2, R0 ;  /* 0x0000000205007224 */ /* 0x000fe200078e0200 */
[----:B------:R-:W-:Y:S01]  /*10fe0*/  SHF.R.S32.HI R5, RZ, 0x1f, R4 ;  /* 0x0000001fff057819 */ /* 0x000fe20000011404 */
[----:B------:R-:W0:Y:S01]  /*10ff0*/  LDC.64 R2, c[0x0][0x418] ;  /* 0x00010600ff027b82 */ /* 0x000e220000000a00 */
[----:B--2---:R-:W-:-:S04]  /*11000*/  IMAD R9, R9, UR4, RZ ;  /* 0x0000000409097c24 */ /* 0x004fc8000f8e02ff */
[C---:B---3--:R-:W-:Y:S02]  /*11010*/  IMAD R9, R11.reuse, UR5, R9 ;  /* 0x000000050b097c24 */ /* 0x048fe4000f8e0209 */
[----:B------:R-:W-:-:S04]  /*11020*/  IMAD.WIDE.U32 R4, R11, UR4, R4 ;  /* 0x000000040b047c25 */ /* 0x000fc8000f8e0004 */
[----:B------:R-:W-:Y:S01]  /*11030*/  IMAD.IADD R5, R9, 0x1, R5 ;  /* 0x0000000109057824 */ /* 0x000fe200078e0205 */
[----:B0-----:R-:W-:-:S04]  /*11040*/  LEA R2, P0, R4, R2, 0x2 ;  /* 0x0000000204027211 */ /* 0x001fc800078010ff */
[----:B------:R-:W-:-:S05]  /*11050*/  LEA.HI.X R3, R4, R3, R5, 0x2, P0 ;  /* 0x0000000304037211 */ /* 0x000fca00000f1405 */
[----:B------:R0:W5:Y:S04]  /*11060*/  LDG.E R5, desc[UR6][R2.64] ;  /* 0x0000000602057981 */ /* 0x000168000c1e1900 */
.L_x_1214:
[----:B0-----:R-:W-:Y:S01]  /*11070*/  IMAD R3, R7, 0x8, R17 ;  /* 0x0000000807037824 */ /* 0x001fe200078e0211 */
[----:B------:R-:W-:Y:S01]  /*11080*/  SHF.L.U32 R2, R10, 0x1f, RZ ;  /* 0x0000001f0a027819 */ /* 0x000fe200000006ff */
[----:B------:R-:W-:Y:S03]  /*11090*/  BSSY B1, `(.L_x_1215) ;  /* 0x0000003000017945 */ /* 0x000fe60003800000 */
[----:B------:R-:W0:Y:S02]  /*110a0*/  SYNCS.PHASECHK.TRANS64.TRYWAIT P0, [R3+URZ+0x2a840], R2 ;  /* 0x02a84002030075a7 */ /* 0x000e24000800017f */
[----:B0-----:R-:W-:Y:S05]  /*110b0*/  @!P0 BRA `(.L_x_1216) ;  /* 0x0000003800448947 */ /* 0x001fea0003800000 */
.L_x_1313:
[----:B------:R-:W-:Y:S05]  /*110c0*/  BSYNC B1 ;  /* 0x0000000000017941 */ /* 0x000fea0003800000 */
.L_x_1215:
[----:B------:R-:W1:Y:S01]  /*110d0*/  S2R R4, SR_TID.X ;  /* 0x0000000000047919 */ /* 0x000e620000002100 */
[----:B------:R-:W-:Y:S01]  /*110e0*/  BSSY B1, `(.L_x_1217) ;  /* 0x000000b000017945 */ /* 0x000fe20003800000 */
[----:B-1----:R-:W-:-:S04]  /*110f0*/  LOP3.LUT R4, R4, 0x7f, RZ, 0xc0, !PT ;  /* 0x0000007f04047812 */ /* 0x002fc800078ec0ff */
[----:B------:R-:W-:-:S13]  /*11100*/  ISETP.NE.AND P1, PT, R4, RZ, PT ;  /* 0x000000ff0400720c */ /* 0x000fda0003f25270 */
[----:B------:R-:W-:Y:S05]  /*11110*/  @P1 BRA `(.L_x_1218) ;  /* 0x00000000001c1947 */ /* 0x000fea0003800000 */
[----:B------:R-:W1:Y:S01]  /*11120*/  S2R R4, SR_TID.X ;  /* 0x0000000000047919 */ /* 0x000e620000002100 */
[----:B0-----:R-:W-:-:S04]  /*11130*/  IMAD.MOV.U32 R2, RZ, RZ, 0x9000 ;  /* 0x00009000ff027424 */ /* 0x001fc800078e00ff */
[----:B------:R2:W-:Y:S01]  /*11140*/  SYNCS.ARRIVE.TRANS64 RZ, [R3+URZ+0x2a830], R2 ;  /* 0x02a8300203ff79a7 */ /* 0x0005e2000800003f */
[----:B-1----:R-:W-:-:S04]  /*11150*/  LOP3.LUT R4, R4, 0x1f, RZ, 0xc0, !PT ;  /* 0x0000001f04047812 */ /* 0x002fc800078ec0ff */
[----:B------:R-:W-:-:S13]  /*11160*/  ISETP.NE.AND P0, PT, R4, RZ, PT ;  /* 0x000000ff0400720c */ /* 0x000fda0003f05270 */
[----:B--2---:R-:W-:Y:S05]  /*11170*/  @!P0 BRA `(.L_x_1218) ;  /* 0x0000000000048947 */ /* 0x004fea0003800000 */
[----:B------:R-:W-:Y:S01]  /*11180*/  BPT.TRAP 0x1 ;  /* 0x000000040000795c */ /* 0x000fe20000300000 */
.L_x_1218:
[----:B------:R-:W-:Y:S05]  /*11190*/  BSYNC B1 ;  /* 0x0000000000017941 */ /* 0x000fea0003800000 */
.L_x_1217:
[----:B------:R-:W-:Y:S01]  /*111a0*/  IMAD.MOV.U32 R11, RZ, RZ, RZ ;  /* 0x000000ffff0b7224 */ /* 0x000fe200078e00ff */
[----:B------:R-:W-:Y:S01]  /*111b0*/  UIADD3 UR4, UP0, UR38, 0x370, URZ ;  /* 0x0000037026047890 */ /* 0x000fe2000ff1e03f */
[----:B------:R-:W-:Y:S01]  /*111c0*/  IMAD R4, R7, 0x9000, R17 ;  /* 0x0000900007047824 */ /* 0x000fe200078e0211 */
[----:B------:R-:W-:Y:S01]  /*111d0*/  PLOP3.LUT P0, PT, PT, PT, PT, 0x80, 0x0 ;  /* 0x000000000000781c */ /* 0x000fe20003f0f070 */
[----:B0-----:R-:W-:Y:S01]  /*111e0*/  VIADD R3, R3, 0x2a830 ;  /* 0x0002a83003037836 */ /* 0x001fe20000000000 */
[----:B------:R-:W-:Y:S01]  /*111f0*/  R2UR UR10, R11 ;  /* 0x000000000b0a72ca */ /* 0x000fe200000e0000 */
[----:B------:R-:W-:Y:S01]  /*11200*/  IMAD R2, R0, 0x60, RZ ;  /* 0x0000006000027824 */ /* 0x000fe200078e02ff */
[----:B------:R-:W-:Y:S01]  /*11210*/  UIADD3.X UR5, URZ, UR39, URZ, UP0, !UPT ;  /* 0x000000273f057290 */ /* 0x000fe200087fe43f */
[----:B------:R-:W-:Y:S01]  /*11220*/  VIADD R9, R4, 0x18400 ;  /* 0x0001840004097836 */ /* 0x000fe20000000000 */
[----:B------:R-:W-:Y:S01]  /*11230*/  UMOV UR6, 0x0 ;  /* 0x0000000000067882 */ /* 0x000fe20000000000 */
[----:B------:R-:W-:-:S10]  /*11240*/  UMOV UR7, 0x14f00000 ;  /* 0x14f0000000077882 */ /* 0x000fd40000000000 */
.L_x_1219:
[----:B------:R-:W-:-:S13]  /*11250*/  @P0 ELECT P2, URZ, PT ;  /* 0x00000000003f082f */ /* 0x000fda0003840000 */
[----:B-----5:R-:W-:Y:S01]  /*11260*/  @P2 R2UR UR13, R5 ;  /* 0x00000000050d22ca */ /* 0x020fe200000e0000 */
[----:B------:R-:W-:Y:S01]  /*11270*/  UMOV UR12, UR36 ;  /* 0x00000024000c7c82 */ /* 0x000fe20008000000 */
[----:B------:R-:W-:Y:S02]  /*11280*/  @P2 R2UR UR11, R2 ;  /* 0x00000000020b22ca */ /* 0x000fe400000e0000 */
[----:B------:R-:W-:Y:S02]  /*11290*/  @P2 R2UR UR9, R3 ;  /* 0x00000000030922ca */ /* 0x000fe400000e0000 */
[----:B------:R-:W-:Y:S02]  /*112a0*/  @P2 R2UR UR8, R9 ;  /* 0x00000000090822ca */ /* 0x000fe400000e0000 */
[----:B------:R-:W-:Y:S02]  /*112b0*/  @P2 PLOP3.LUT P0, PT, P2, PT, PT, 0x8, 0x0 ;  /* 0x000000000000281c */ /* 0x000fe4000170e170 */
        /* <DEDUP_REMOVED lines=9> */
.L_x_1220:
[----:B------:R-:W-:-:S13]  /*11350*/  @P0 ELECT P2, URZ, PT ;  /* 0x00000000003f082f */ /* 0x000fda0003840000 */
[----:B------:R-:W-:Y:S01]  /*11360*/  @P2 R2UR UR13, R5 ;  /* 0x00000000050d22ca */ /* 0x000fe200000e0000 */
        /* <DEDUP_REMOVED lines=13> */
.L_x_1221:
        /* <DEDUP_REMOVED lines=16> */
.L_x_1314:
[----:B------:R-:W-:Y:S05]  /*11540*/  BSYNC B1 ;  /* 0x0000000000017941 */ /* 0x000fea0003800000 */
.L_x_1222:
[----:B------:R-:W-:Y:S01]  /*11550*/  BSSY B1, `(.L_x_1224) ;  /* 0x000000c000017945 */ /* 0x000fe20003800000 */
[----:B------:R-:W-:Y:S02]  /*11560*/  IMAD.MOV.U32 R12, RZ, RZ, 0x0 ;  /* 0x00000000ff0c7424 */ /* 0x000fe400078e00ff */
[----:B------:R-:W-:Y:S01]  /*11570*/  IMAD.MOV.U32 R13, RZ, RZ, 0x14f00000 ;  /* 0x14f00000ff0d7424 */ /* 0x000fe200078e00ff */
[----:B------:R-:W-:Y:S06]  /*11580*/  @P1 BRA `(.L_x_1225) ;  /* 0x0000000000201947 */ /* 0x000fec0003800000 */
[----:B------:R-:W1:Y:S01]  /*11590*/  S2R R4, SR_TID.X ;  /* 0x0000000000047919 */ /* 0x000e620000002100 */
[----:B0-----:R-:W-:Y:S02]  /*115a0*/  IMAD R2, R18, 0x8, R17 ;  /* 0x0000000812027824 */ /* 0x001fe400078e0211 */
[----:B------:R-:W-:-:S04]  /*115b0*/  IMAD.MOV.U32 R3, RZ, RZ, 0x6000 ;  /* 0x00006000ff037424 */ /* 0x000fc800078e00ff */
[----:B------:R2:W-:Y:S01]  /*115c0*/  SYNCS.ARRIVE.TRANS64 RZ, [R2+URZ+0x2a850], R3 ;  /* 0x02a8500302ff79a7 */ /* 0x0005e2000800003f */
[----:B-1----:R-:W-:-:S04]  /*115d0*/  LOP3.LUT R4, R4, 0x1f, RZ, 0xc0, !PT ;  /* 0x0000001f04047812 */ /* 0x002fc800078ec0ff */
[----:B------:R-:W-:-:S13]  /*115e0*/  ISETP.NE.AND P0, PT, R4, RZ, PT ;  /* 0x000000ff0400720c */ /* 0x000fda0003f05270 */
[----:B--2---:R-:W-:Y:S05]  /*115f0*/  @!P0 BRA `(.L_x_1225) ;  /* 0x0000000000048947 */ /* 0x004fea0003800000 */
[----:B------:R-:W-:Y:S01]  /*11600*/  BPT.TRAP 0x1 ;  /* 0x000000040000795c */ /* 0x000fe20000300000 */
.L_x_1225:
[----:B------:R-:W-:Y:S05]  /*11610*/  BSYNC B1 ;  /* 0x0000000000017941 */ /* 0x000fea0003800000 */
.L_x_1224:
[----:B------:R-:W-:Y:S01]  /*11620*/  R2UR UR10, R11 ;  /* 0x000000000b0a72ca */ /* 0x000fe200000e0000 */
[--C-:B0-----:R-:W-:Y:S01]  /*11630*/  IMAD R2, R18, 0x8, R17.reuse ;  /* 0x0000000812027824 */ /* 0x101fe200078e0211 */
[----:B------:R-:W-:Y:S01]  /*11640*/  R2UR UR6, R12 ;  /* 0x000000000c0672ca */ /* 0x000fe200000e0000 */
[----:B------:R-:W-:Y:S01]  /*11650*/  IMAD R3, R18, 0x6000, R17 ;  /* 0x0000600012037824 */ /* 0x000fe200078e0211 */
[----:B------:R-:W-:Y:S01]  /*11660*/  R2UR UR7, R13 ;  /* 0x000000000d0772ca */ /* 0x000fe200000e0000 */
[----:B------:R-:W-:Y:S01]  /*11670*/  UIADD3 UR4, UP0, UR38, 0x470, URZ ;  /* 0x0000047026047890 */ /* 0x000fe2000ff1e03f */
[----:B------:R-:W-:Y:S01]  /*11680*/  PLOP3.LUT P0, PT, PT, PT, PT, 0x80, 0x0 ;  /* 0x000000000000781c */ /* 0x000fe20003f0f070 */
[----:B------:R-:W-:Y:S02]  /*11690*/  IMAD R4, R19, 0x60, RZ ;  /* 0x0000006013047824 */ /* 0x000fe400078e02ff */
[----:B------:R-:W-:Y:S01]  /*116a0*/  VIADD R2, R2, 0x2a850 ;  /* 0x0002a85002027836 */ /* 0x000fe20000000000 */
[----:B------:R-:W-:Y:S01]  /*116b0*/  UIADD3.X UR5, URZ, UR39, URZ, UP0, !UPT ;  /* 0x000000273f057290 */ /* 0x000fe200087fe43f */
[----:B------:R-:W-:-:S11]  /*116c0*/  VIADD R9, R3, 0x400 ;  /* 0x0000040003097836 */ /* 0x000fd60000000000 */
.L_x_1226:
        /* <DEDUP_REMOVED lines=15> */
.L_x_1227:
        /* <DEDUP_REMOVED lines=10> */
[----:B------:R-:W-:Y:S02]  /*11860*/  IMAD.MOV.U32 R16, RZ, RZ, R5 ;  /* 0x000000ffff107224 */ /* 0x000fe400078e0005 */
[----:B------:R-:W-:-:S07]  /*11870*/  IMAD.MOV.U32 R19, RZ, RZ, R0 ;  /* 0x000000ffff137224 */ /* 0x000fce00078e0000 */
.L_x_1213:
[----:B------:R-:W-:Y:S05]  /*11880*/  BSYNC B0 ;  /* 0x0000000000007941 */ /* 0x000fea0003800000 */
.L_x_1212:
[----:B------:R0:W-:Y:S01]  /*11890*/  STL [R1+0x4], R10 ;  /* 0x0000040a01007387 */ /* 0x0001e20000100800 */
[----:B------:R-:W-:Y:S01]  /*118a0*/  UIADD3 UR4, UR41, -0x3, URZ ;  /* 0xfffffffd29047890 */ /* 0x000fe2000fffe03f */
[----:B------:R-:W-:-:S05]  /*118b0*/  IMAD.MOV.U32 R18, RZ, RZ, R7 ;  /* 0x000000ffff127224 */ /* 0x000fca00078e0007 */
[----:B------:R-:W-:-:S07]  /*118c0*/  IMAD.U32 R0, RZ, RZ, UR4 ;  /* 0x00000004ff007e24 */ /* 0x000fce000f8e00ff */
.L_x_1211:
[----:B------:R-:W-:Y:S01]  /*118d0*/  ULOP3.LUT UR4, URZ, UR41, URZ, 0x33, !UPT ;  /* 0x000000293f047292 */ /* 0x000fe2000f8e333f */
[----:B------:R-:W-:Y:S01]  /*118e0*/  VIADD R8, R8, 0xfffffffe ;  /* 0xfffffffe08087836 */ /* 0x000fe20000000000 */
[----:B------:R-:W-:Y:S04]  /*118f0*/  BSSY B0, `(.L_x_1210) ;  /* 0x000014d000007945 */ /* 0x000fe80003800000 */
[----:B------:R-:W-:-:S13]  /*11900*/  ISETP.NE.AND P0, PT, R8, UR4, PT ;  /* 0x0000000408007c0c */ /* 0x000fda000bf05270 */
[----:B------:R-:W-:Y:S05]  /*11910*/  @!P0 BRA `(.L_x_1228) ;  /* 0x0000001400288947 */ /* 0x000fea0003800000 */
[----:B------:R-:W-:-:S07]  /*11920*/  IMAD.MOV.U32 R8, RZ, RZ, R16 ;  /* 0x000000ffff087224 */ /* 0x000fce00078e0010 */
.L_x_1261:
[----:B------:R-:W2:Y:S04]  /*11930*/  LDL R2, [R1+0xc] ;  /* 0x00000c0001027983 */ /* 0x000ea80000100800 */
[----:B------:R-:W3:Y:S01]  /*11940*/  LDL R3, [R1+0x4] ;  /* 0x0000040001037983 */ /* 0x000ee20000100800 */
[----:B------:R-:W-:Y:S01]  /*11950*/  VIADD R4, R18, 0x1 ;  /* 0x0000000112047836 */ /* 0x000fe20000000000 */
[----:B------:R-:W-:Y:S05]  /*11960*/  YIELD ;  /* 0x0000000000007946 */ /* 0x000fea0003800000 */
[----:B------:R-:W-:Y:S01]  /*11970*/  ISETP.NE.AND P0, PT, R4, 0x2, PT ;  /* 0x000000020400780c */ /* 0x000fe20003f05270 */
[----:B------:R-:W-:Y:S03]  /*11980*/  BSSY B1, `(.L_x_1229) ;  /* 0x000009d000017945 */ /* 0x000fe60003800000 */
[----:B------:R-:W-:-:S02]  /*11990*/  SEL R5, RZ, 0x1, P0 ;  /* 0x00000001ff057807 */ /* 0x000fc40000000000 */
[----:B------:R-:W-:Y:S02]  /*119a0*/  SEL R4, R4, RZ, P0 ;  /* 0x000000ff04047207 */ /* 0x000fe40000000000 */
[----:B--2---:R-:W-:Y:S02]  /*119b0*/  LOP3.LUT P1, RZ, R2, 0x2, RZ, 0xc0, !PT ;  /* 0x0000000202ff7812 */ /* 0x004fe4000782c0ff */
[----:B---3--:R-:W-:-:S11]  /*119c0*/  LOP3.LUT R5, R3, R5, RZ, 0x3c, !PT ;  /* 0x0000000503057212 */ /* 0x008fd600078e3cff */
[----:B------:R-:W-:Y:S05]  /*119d0*/  @!P1 BRA `(.L_x_1230) ;  /* 0x00000008005c9947 */ /* 0x000fea0003800000 */
[----:B------:R-:W-:Y:S01]  /*119e0*/  LOP3.LUT P1, RZ, R2, 0x1, RZ, 0xc0, !PT ;  /* 0x0000000102ff7812 */ /* 0x000fe2000782c0ff */
[----:B------:R-:W-:-:S12]  /*119f0*/  IMAD.MOV.U32 R7, RZ, RZ, R0 ;  /* 0x000000ffff077224 */ /* 0x000fd800078e0000 */
[----:B------:R-:W-:Y:S05]  /*11a00*/  @!P1 BRA `(.L_x_1231) ;  /* 0x0000000000549947 */ /* 0x000fea0003800000 */
[----:B0-----:R-:W2:Y:S01]  /*11a10*/  LDL R10, [R1+0x8] ;  /* 0x00000800010a7983 */ /* 0x001ea20000100800 */
[----:B------:R-:W0:Y:S01]  /*11a20*/  LDC R8, c[0x0][0x43c] ;  /* 0x00010f00ff087b82 */ /* 0x000e220000000800 */
[----:B------:R-:W-:Y:S02]  /*11a30*/  ULDC.64 UR4, c[0x0][0x428] ;  /* 0x00010a0000047ab9 */ /* 0x000fe40000000a00 */
[----:B------:R-:W3:Y:S01]  /*11a40*/  LDL R9, [R1] ;  /* 0x0000000001097983 */ /* 0x000ee20000100800 */
[----:B------:R-:W-:Y:S01]  /*11a50*/  ULDC.64 UR6, c[0x0][0x208] ;  /* 0x0000820000067ab9 */ /* 0x000fe20000000a00 */
[----:B0-----:R-:W-:-:S13]  /*11a60*/  ISETP.NE.AND P0, PT, R8, 0x1, PT ;  /* 0x000000010800780c */ /* 0x001fda0003f05270 */
[----:B------:R-:W0:Y:S02]  /*11a70*/  @P0 LDC.64 R2, c[0x0][0x440] ;  /* 0x00011000ff020b82 */ /* 0x000e240000000a00 */
[----:B0-----:R-:W-:-:S04]  /*11a80*/  @P0 IMAD.HI.U32 R7, R0, R2, RZ ;  /* 0x0000000200070227 */ /* 0x001fc800078e00ff */
[----:B------:R-:W-:Y:S01]  /*11a90*/  IMAD.MOV.U32 R2, RZ, RZ, R0 ;  /* 0x000000ffff027224 */ /* 0x000fe200078e0000 */
[----:B------:R-:W-:-:S04]  /*11aa0*/  @P0 SHF.R.U32.HI R2, RZ, R3, R7 ;  /* 0x00000003ff020219 */ /* 0x000fc80000011607 */
[--C-:B------:R-:W-:Y:S01]  /*11ab0*/  SHF.R.S32.HI R3, RZ, 0x1f, R2.reuse ;  /* 0x0000001fff037819 */ /* 0x100fe20000011402 */
[----:B------:R-:W-:-:S04]  /*11ac0*/  IMAD.MOV R7, RZ, RZ, -R2 ;  /* 0x000000ffff077224 */ /* 0x000fc800078e0a02 */
[----:B------:R-:W-:Y:S02]  /*11ad0*/  IMAD R7, R8, R7, R0 ;  /* 0x0000000708077224 */ /* 0x000fe400078e0200 */
        /* <DEDUP_REMOVED lines=8> */
.L_x_1231:
[----:B------:R-:W-:Y:S01]  /*11b60*/  IMAD R3, R4, 0x8, R17 ;  /* 0x0000000804037824 */ /* 0x000fe200078e0211 */
[----:B------:R-:W-:Y:S01]  /*11b70*/  SHF.L.U32 R2, R5, 0x1f, RZ ;  /* 0x0000001f05027819 */ /* 0x000fe200000006ff */
[----:B------:R-:W-:Y:S03]  /*11b80*/  BSSY B2, `(.L_x_1232) ;  /* 0x0000003000027945 */ /* 0x000fe60003800000 */
[----:B------:R-:W2:Y:S02]  /*11b90*/  SYNCS.PHASECHK.TRANS64.TRYWAIT P0, [R3+URZ+0x2a840], R2 ;  /* 0x02a84002030075a7 */ /* 0x000ea4000800017f */
[----:B--2---:R-:W-:Y:S05]  /*11ba0*/  @!P0 BRA `(.L_x_1233) ;  /* 0x0000002c00b08947 */ /* 0x004fea0003800000 */
.L_x_1315:
[----:B------:R-:W-:Y:S05]  /*11bb0*/  BSYNC B2 ;  /* 0x0000000000027941 */ /* 0x000fea0003800000 */
.L_x_1232:
[----:B-1----:R-:W1:Y:S01]  /*11bc0*/  S2R R9, SR_TID.X ;  /* 0x0000000000097919 */ /* 0x002e620000002100 */
[----:B------:R-:W-:Y:S01]  /*11bd0*/  BSSY B2, `(.L_x_1234) ;  /* 0x000000b000027945 */ /* 0x000fe20003800000 */
[----:B-1----:R-:W-:-:S04]  /*11be0*/  LOP3.LUT R9, R9, 0x7f, RZ, 0xc0, !PT ;  /* 0x0000007f09097812 */ /* 0x002fc800078ec0ff */
[----:B------:R-:W-:-:S13]  /*11bf0*/  ISETP.NE.AND P1, PT, R9, RZ, PT ;  /* 0x000000ff0900720c */ /* 0x000fda0003f25270 */
[----:B------:R-:W-:Y:S05]  /*11c00*/  @P1 BRA `(.L_x_1235) ;  /* 0x00000000001c1947 */ /* 0x000fea0003800000 */
[----:B------:R-:W1:Y:S01]  /*11c10*/  S2R R9, SR_TID.X ;  /* 0x0000000000097919 */ /* 0x000e620000002100 */
[----:B--2---:R-:W-:-:S04]  /*11c20*/  IMAD.MOV.U32 R2, RZ, RZ, 0x9000 ;  /* 0x00009000ff027424 */ /* 0x004fc800078e00ff */
[----:B------:R3:W-:Y:S01]  /*11c30*/  SYNCS.ARRIVE.TRANS64 RZ, [R3+URZ+0x2a830], R2 ;  /* 0x02a8300203ff79a7 */ /* 0x0007e2000800003f */
[----:B-1----:R-:W-:-:S04]  /*11c40*/  LOP3.LUT R9, R9, 0x1f, RZ, 0xc0, !PT ;  /* 0x0000001f09097812 */ /* 0x002fc800078ec0ff */
[----:B------:R-:W-:-:S13]  /*11c50*/  ISETP.NE.AND P0, PT, R9, RZ, PT ;  /* 0x000000ff0900720c */ /* 0x000fda0003f05270 */
[----:B---3--:R-:W-:Y:S05]  /*11c60*/  @!P0 BRA `(.L_x_1235) ;  /* 0x0000000000048947 */ /* 0x008fea0003800000 */
[----:B------:R-:W-:Y:S01]  /*11c70*/  BPT.TRAP 0x1 ;  /* 0x000000040000795c */ /* 0x000fe20000300000 */
.L_x_1235:
[----:B------:R-:W-:Y:S05]  /*11c80*/  BSYNC B2 ;  /* 0x0000000000027941 */ /* 0x000fea0003800000 */
.L_x_1234:
[----:B------:R-:W-:Y:S01]  /*11c90*/  IMAD.MOV.U32 R12, RZ, RZ, RZ ;  /* 0x000000ffff0c7224 */ /* 0x000fe200078e00ff */
[----:B------:R-:W-:Y:S01]  /*11ca0*/  UIADD3 UR4, UP0, UR38, 0x370, URZ ;  /* 0x0000037026047890 */ /* 0x000fe2000ff1e03f */
[----:B------:R-:W-:Y:S01]  /*11cb0*/  IMAD R9, R4, 0x9000, R17 ;  /* 0x0000900004097824 */ /* 0x000fe200078e0211 */
[----:B------:R-:W-:Y:S01]  /*11cc0*/  PLOP3.LUT P0, PT, PT, PT, PT, 0x80, 0x0 ;  /* 0x000000000000781c */ /* 0x000fe20003f0f070 */
[----:B--2---:R-:W-:Y:S01]  /*11cd0*/  VIADD R3, R3, 0x2a830 ;  /* 0x0002a83003037836 */ /* 0x004fe20000000000 */
[----:B------:R-:W-:Y:S01]  /*11ce0*/  R2UR UR10, R12 ;  /* 0x000000000c0a72ca */ /* 0x000fe200000e0000 */
[----:B------:R-:W-:Y:S01]  /*11cf0*/  IMAD R2, R7, 0x60, RZ ;  /* 0x0000006007027824 */ /* 0x000fe200078e02ff */
[----:B------:R-:W-:Y:S01]  /*11d00*/  UIADD3.X UR5, URZ, UR39, URZ, UP0, !UPT ;  /* 0x000000273f057290 */ /* 0x000fe200087fe43f */
[----:B0-----:R-:W-:Y:S01]  /*11d10*/  VIADD R10, R9, 0x18400 ;  /* 0x00018400090a7836 */ /* 0x001fe20000000000 */
[----:B------:R-:W-:Y:S01]  /*11d20*/  UMOV UR6, 0x0 ;  /* 0x0000000000067882 */ /* 0x000fe20000000000 */
[----:B------:R-:W-:-:S10]  /*11d30*/  UMOV UR7, 0x14f00000 ;  /* 0x14f0000000077882 */ /* 0x000fd40000000000 */
.L_x_1236:
        /* <DEDUP_REMOVED lines=16> */
.L_x_1237:
        /* <DEDUP_REMOVED lines=15> */
.L_x_1238:
        /* <DEDUP_REMOVED lines=16> */
.L_x_1316:
[----:B------:R-:W-:Y:S05]  /*12030*/  BSYNC B2 ;  /* 0x0000000000027941 */ /* 0x000fea0003800000 */
.L_x_1239:
        /* <DEDUP_REMOVED lines=11> */
.L_x_1242:
[----:B------:R-:W-:Y:S05]  /*120f0*/  BSYNC B2 ;  /* 0x0000000000027941 */ /* 0x000fea0003800000 */
.L_x_1241:
[----:B------:R-:W-:Y:S01]  /*12100*/  R2UR UR10, R12 ;  /* 0x000000000c0a72ca */ /* 0x000fe200000e0000 */
[----:B------:R-:W-:Y:S01]  /*12110*/  IMAD R18, R18, 0x6000, R17 ;  /* 0x0000600012127824 */ /* 0x000fe200078e0211 */
[----:B------:R-:W-:Y:S01]  /*12120*/  R2UR UR6, R10 ;  /* 0x000000000a0672ca */ /* 0x000fe200000e0000 */
[----:B------:R-:W-:Y:S01]  /*12130*/  UIADD3 UR4, UP0, UR38, 0x470, URZ ;  /* 0x0000047026047890 */ /* 0x000fe2000ff1e03f */
[----:B------:R-:W-:Y:S01]  /*12140*/  R2UR UR7, R11 ;  /* 0x000000000b0772ca */ /* 0x000fe200000e0000 */
[----:B0-----:R-:W-:Y:S01]  /*12150*/  IMAD R3, R19, 0x60, RZ ;  /* 0x0000006013037824 */ /* 0x001fe200078e02ff */
[----:B------:R-:W-:Y:S01]  /*12160*/  PLOP3.LUT P0, PT, PT, PT, PT, 0x80, 0x0 ;  /* 0x000000000000781c */ /* 0x000fe20003f0f070 */
[----:B------:R-:W-:Y:S01]  /*12170*/  VIADD R2, R2, 0x50 ;  /* 0x0000005002027836 */ /* 0x000fe20000000000 */
[----:B------:R-:W-:Y:S01]  /*12180*/  UIADD3.X UR5, URZ, UR39, URZ, UP0, !UPT ;  /* 0x000000273f057290 */ /* 0x000fe200087fe43f */
[----:B------:R-:W-:-:S11]  /*12190*/  VIADD R9, R18, 0x400 ;  /* 0x0000040012097836 */ /* 0x000fd60000000000 */
.L_x_1243:
        /* <DEDUP_REMOVED lines=15> */
.L_x_1244:
        /* <DEDUP_REMOVED lines=12> */
.L_x_1230:
[----:B------:R-:W-:Y:S05]  /*12350*/  BSYNC B1 ;  /* 0x0000000000017941 */ /* 0x000fea0003800000 */
.L_x_1229:
[----:B------:R-:W2:Y:S01]  /*12360*/  LDL R3, [R1+0xc] ;  /* 0x00000c0001037983 */ /* 0x000ea20000100800 */
[----:B------:R-:W-:Y:S01]  /*12370*/  VIADD R18, R4, 0x1 ;  /* 0x0000000104127836 */ /* 0x000fe20000000000 */
[----:B------:R-:W-:Y:S01]  /*12380*/  BSSY B1, `(.L_x_1245) ;  /* 0x00000a0000017945 */ /* 0x000fe20003800000 */
[----:B------:R-:W-:-:S03]  /*12390*/  VIADD R7, R0, 0xffffffff ;  /* 0xffffffff00077836 */ /* 0x000fc60000000000 */
[----:B------:R-:W-:-:S04]  /*123a0*/  ISETP.NE.AND P0, PT, R18, 0x2, PT ;  /* 0x000000021200780c */ /* 0x000fc80003f05270 */
[----:B------:R-:W-:Y:S02]  /*123b0*/  SEL R2, RZ, 0x1, P0 ;  /* 0x00000001ff027807 */ /* 0x000fe40000000000 */
[----:B------:R-:W-:Y:S02]  /*123c0*/  SEL R18, R18, RZ, P0 ;  /* 0x000000ff12127207 */ /* 0x000fe40000000000 */
[----:B------:R-:W-:-:S05]  /*123d0*/  LOP3.LUT R11, R5, R2, RZ, 0x3c, !PT ;  /* 0x00000002050b7212 */ /* 0x000fca00078e3cff */
[----:B------:R1:W-:Y:S01]  /*123e0*/  STL [R1+0x4], R11 ;  /* 0x0000040b01007387 */ /* 0x0003e20000100800 */
[----:B--2---:R-:W-:-:S13]  /*123f0*/  LOP3.LUT P1, RZ, R3, 0x2, RZ, 0xc0, !PT ;  /* 0x0000000203ff7812 */ /* 0x004fda000782c0ff */
[----:B-1----:R-:W-:Y:S05]  /*12400*/  @!P1 BRA `(.L_x_1246) ;  /* 0x00000008005c9947 */ /* 0x002fea0003800000 */
[----:B------:R-:W-:Y:S01]  /*12410*/  LOP3.LUT P1, RZ, R3, 0x1, RZ, 0xc0, !PT ;  /* 0x0000000103ff7812 */ /* 0x000fe2000782c0ff */
[----:B0-----:R-:W-:-:S12]  /*12420*/  IMAD.MOV.U32 R10, RZ, RZ, R7 ;  /* 0x000000ffff0a7224 */ /* 0x001fd800078e0007 */
[----:B------:R-:W-:Y:S05]  /*12430*/  @!P1 BRA `(.L_x_1247) ;  /* 0x0000000000549947 */ /* 0x000fea0003800000 */
[----:B------:R-:W2:Y:S01]  /*12440*/  LDL R13, [R1+0x8] ;  /* 0x00000800010d7983 */ /* 0x000ea20000100800 */
        /* <DEDUP_REMOVED lines=20> */
.L_x_1247:
[----:B------:R-:W-:Y:S01]  /*12590*/  IMAD R2, R18, 0x8, R17 ;  /* 0x0000000812027824 */ /* 0x000fe200078e0211 */
[----:B------:R-:W-:Y:S01]  /*125a0*/  SHF.L.U32 R3, R11, 0x1f, RZ ;  /* 0x0000001f0b037819 */ /* 0x000fe200000006ff */
[----:B------:R-:W-:Y:S03]  /*125b0*/  BSSY B2, `(.L_x_1248) ;  /* 0x0000003000027945 */ /* 0x000fe60003800000 */
[----:B------:R-:W1:Y:S02]  /*125c0*/  SYNCS.PHASECHK.TRANS64.TRYWAIT P0, [R2+URZ+0x2a840], R3 ;  /* 0x02a84003020075a7 */ /* 0x000e64000800017f */
[----:B-1----:R-:W-:Y:S05]  /*125d0*/  @!P0 BRA `(.L_x_1249) ;  /* 0x00000024004c8947 */ /* 0x002fea0003800000 */
.L_x_1317:
[----:B------:R-:W-:Y:S05]  /*125e0*/  BSYNC B2 ;  /* 0x0000000000027941 */ /* 0x000fea0003800000 */
.L_x_1248:
        /* <DEDUP_REMOVED lines=12> */
.L_x_1251:
[----:B------:R-:W-:Y:S05]  /*126b0*/  BSYNC B2 ;  /* 0x0000000000027941 */ /* 0x000fea0003800000 */
.L_x_1250:
[----:B------:R-:W-:Y:S01]  /*126c0*/  IMAD.MOV.U32 R14, RZ, RZ, RZ ;  /* 0x000000ffff0e7224 */ /* 0x000fe200078e00ff */
[----:B------:R-:W-:Y:S01]  /*126d0*/  UIADD3 UR4, UP0, UR38, 0x370, URZ ;  /* 0x0000037026047890 */ /* 0x000fe2000ff1e03f */
[C---:B-1----:R-:W-:Y:S01]  /*126e0*/  IMAD R3, R18.reuse, 0x8, R6 ;  /* 0x0000000812037824 */ /* 0x042fe200078e0206 */
[----:B------:R-:W-:Y:S01]  /*126f0*/  PLOP3.LUT P0, PT, PT, PT, PT, 0x80, 0x0 ;  /* 0x000000000000781c */ /* 0x000fe20003f0f070 */
[----:B------:R-:W-:Y:S01]  /*12700*/  IMAD R9, R18, 0x9000, R17 ;  /* 0x0000900012097824 */ /* 0x000fe200078e0211 */
[----:B------:R-:W-:Y:S01]  /*12710*/  R2UR UR10, R14 ;  /* 0x000000000e0a72ca */ /* 0x000fe200000e0000 */
[----:B------:R-:W-:Y:S01]  /*12720*/  VIADD R3, R3, 0x30 ;  /* 0x0000003003037836 */ /* 0x000fe20000000000 */
[----:B------:R-:W-:Y:S01]  /*12730*/  UIADD3.X UR5, URZ, UR39, URZ, UP0, !UPT ;  /* 0x000000273f057290 */ /* 0x000fe200087fe43f */
[----:B------:R-:W-:Y:S01]  /*12740*/  IMAD R2, R10, 0x60, RZ ;  /* 0x000000600a027824 */ /* 0x000fe200078e02ff */
[----:B------:R-:W-:Y:S01]  /*12750*/  UMOV UR6, 0x0 ;  /* 0x0000000000067882 */ /* 0x000fe20000000000 */
[----:B------:R-:W-:Y:S01]  /*12760*/  VIADD R11, R9, 0x18400 ;  /* 0x00018400090b7836 */ /* 0x000fe20000000000 */
[----:B------:R-:W-:-:S09]  /*12770*/  UMOV UR7, 0x14f00000 ;  /* 0x14f0000000077882 */ /* 0x000fd20000000000 */
.L_x_1252:
        /* <DEDUP_REMOVED lines=16> */
.L_x_1253:
        /* <DEDUP_REMOVED lines=15> */
.L_x_1254:
        /* <DEDUP_REMOVED lines=15> */
.L_x_1318:
[----:B------:R-:W-:Y:S05]  /*12a60*/  BSYNC B2 ;  /* 0x0000000000027941 */ /* 0x000fea0003800000 */
.L_x_1255:
[----:B------:R-:W-:Y:S01]  /*12a70*/  BSSY B2, `(.L_x_1257) ;  /* 0x000000b000027945 */ /* 0x000fe20003800000 */
[----:B------:R-:W-:Y:S02]  /*12a80*/  IMAD.MOV.U32 R12, RZ, RZ, 0x0 ;  /* 0x00000000ff0c7424 */ /* 0x000fe400078e00ff */
[----:B------:R-:W-:Y:S01]  /*12a90*/  IMAD.MOV.U32 R13, RZ, RZ, 0x14f00000 ;  /* 0x14f00000ff0d7424 */ /* 0x000fe200078e00ff */
[----:B------:R-:W-:Y:S06]  /*12aa0*/  @P1 BRA `(.L_x_1258) ;  /* 0x00000000001c1947 */ /* 0x000fec0003800000 */
[----:B------:R-:W1:Y:S02]  /*12ab0*/  S2R R3, SR_TID.X ;  /* 0x0000000000037919 */ /* 0x000e640000002100 */
[----:B-1----:R-:W-:Y:S01]  /*12ac0*/  LOP3.LUT R9, R3, 0x1f, RZ, 0xc0, !PT ;  /* 0x0000001f03097812 */ /* 0x002fe200078ec0ff */
[----:B------:R-:W-:-:S03]  /*12ad0*/  IMAD.MOV.U32 R3, RZ, RZ, 0x6000 ;  /* 0x00006000ff037424 */ /* 0x000fc600078e00ff */
[----:B------:R-:W-:Y:S01]  /*12ae0*/  ISETP.NE.AND P0, PT, R9, RZ, PT ;  /* 0x000000ff0900720c */ /* 0x000fe20003f05270 */
[----:B------:R1:W-:-:S12]  /*12af0*/  SYNCS.ARRIVE.TRANS64 RZ, [R2+URZ+0x50], R3 ;  /* 0x0000500302ff79a7 */ /* 0x0003d8000800003f */
[----:B-1----:R-:W-:Y:S05]  /*12b00*/  @!P0 BRA `(.L_x_1258) ;  /* 0x0000000000048947 */ /* 0x002fea0003800000 */
[----:B------:R-:W-:Y:S01]  /*12b10*/  BPT.TRAP 0x1 ;  /* 0x000000040000795c */ /* 0x000fe20000300000 */
.L_x_1258:
[----:B------:R-:W-:Y:S05]  /*12b20*/  BSYNC B2 ;  /* 0x0000000000027941 */ /* 0x000fea0003800000 */
.L_x_1257:
[----:B------:R-:W-:Y:S01]  /*12b30*/  R2UR UR10, R14 ;  /* 0x000000000e0a72ca */ /* 0x000fe200000e0000 */
[----:B------:R-:W-:Y:S01]  /*12b40*/  IMAD R4, R4, 0x6000, R17 ;  /* 0x0000600004047824 */ /* 0x000fe200078e0211 */
[----:B------:R-:W-:Y:S01]  /*12b50*/  R2UR UR6, R12 ;  /* 0x000000000c0672ca */ /* 0x000fe200000e0000 */
[----:B------:R-:W-:Y:S01]  /*12b60*/  UIADD3 UR4, UP0, UR38, 0x470, URZ ;  /* 0x0000047026047890 */ /* 0x000fe2000ff1e03f */
[----:B------:R-:W-:Y:S01]  /*12b70*/  R2UR UR7, R13 ;  /* 0x000000000d0772ca */ /* 0x000fe200000e0000 */
[----:B------:R-:W-:Y:S01]  /*12b80*/  IMAD R3, R19, 0x60, RZ ;  /* 0x0000006013037824 */ /* 0x000fe200078e02ff */
[----:B------:R-:W-:Y:S01]  /*12b90*/  PLOP3.LUT P0, PT, PT, PT, PT, 0x80, 0x0 ;  /* 0x000000000000781c */ /* 0x000fe20003f0f070 */
[----:B0-----:R-:W-:Y:S01]  /*12ba0*/  VIADD R2, R2, 0x50 ;  /* 0x0000005002027836 */ /* 0x001fe20000000000 */
[----:B------:R-:W-:Y:S01]  /*12bb0*/  UIADD3.X UR5, URZ, UR39, URZ, UP0, !UPT ;  /* 0x000000273f057290 */ /* 0x000fe200087fe43f */
[----:B------:R-:W-:-:S11]  /*12bc0*/  VIADD R5, R4, 0x400 ;  /* 0x0000040004057836 */ /* 0x000fd60000000000 */
.L_x_1259:
        /* <DEDUP_REMOVED lines=15> */
.L_x_1260:
        /* <DEDUP_REMOVED lines=12> */
.L_x_1246:
[----:B------:R-:W-:Y:S05]  /*12d80*/  BSYNC B1 ;  /* 0x0000000000017941 */ /* 0x000fea0003800000 */
.L_x_1245:
[----:B------:R-:W-:Y:S01]  /*12d90*/  ISETP.GT.AND P0, PT, R7, UR40, PT ;  /* 0x0000002807007c0c */ /* 0x000fe2000bf04270 */
[----:B------:R-:W-:-:S12]  /*12da0*/  VIADD R0, R0, 0xfffffffe ;  /* 0xfffffffe00007836 */ /* 0x000fd80000000000 */
[----:B------:R-:W-:Y:S05]  /*12db0*/  @P0 BRA `(.L_x_1261) ;  /* 0xffffffe800dc0947 */ /* 0x000fea000383ffff */
.L_x_1228:
[----:B------:R-:W-:Y:S05]  /*12dc0*/  BSYNC B0 ;  /* 0x0000000000007941 */ /* 0x000fea0003800000 */
.L_x_1210:
[----:B0-----:R-:W0:Y:S01]  /*12dd0*/  S2R R0, SR_TID.X ;  /* 0x0000000000007919 */ /* 0x001e220000002100 */
[----:B------:R-:W-:Y:S01]  /*12de0*/  BSSY B0, `(.L_x_1262) ;  /* 0x0000012000007945 */ /* 0x000fe20003800000 */
[----:B0-----:R-:W-:-:S04]  /*12df0*/  LOP3.LUT R6, R0, 0x7f, RZ, 0xc0, !PT ;  /* 0x0000007f00067812 */ /* 0x001fc800078ec0ff */
[----:B------:R-:W-:-:S13]  /*12e00*/  ISETP.NE.AND P1, PT, R6, RZ, PT ;  /* 0x000000ff0600720c */ /* 0x000fda0003f25270 */
[----:B------:R-:W-:Y:S05]  /*12e10*/  @P1 BRA `(.L_x_1263) ;  /* 0x0000000000381947 */ /* 0x000fea0003800000 */
[----:B------:R-:W0:Y:S01]  /*12e20*/  S2R R3, SR_LANEID ;  /* 0x0000000000037919 */ /* 0x000e220000000000 */
[----:B------:R-:W-:Y:S01]  /*12e30*/  VOTEU.ANY UR4, UPT, PT ;  /* 0x0000000000047886 */ /* 0x000fe200038e0100 */
[----:B------:R-:W-:Y:S01]  /*12e40*/  ULDC.64 UR6, c[0x0][0x208] ;  /* 0x0000820000067ab9 */ /* 0x000fe20000000a00 */
[----:B------:R-:W0:Y:S08]  /*12e50*/  FLO.U32 R0, UR4 ;  /* 0x0000000400007d00 */ /* 0x000e3000080e0000 */
[----:B------:R-:W1:Y:S01]  /*12e60*/  POPC R5, UR4 ;  /* 0x0000000400057d09 */ /* 0x000e620008000000 */
[----:B0-----:R-:W-:-:S02]  /*12e70*/  ISETP.EQ.U32.AND P0, PT, R0, R3, PT ;  /* 0x000000030000720c */ /* 0x001fc40003f02070 */
[----:B------:R-:W1:Y:S11]  /*12e80*/  LDC.64 R2, c[0x0][0xc80] ;  /* 0x00032000ff027b82 */ /* 0x000e760000000a00 */
[----:B-1----:R-:W2:Y:S01]  /*12e90*/  @P0 ATOMG.E.ADD.STRONG.GPU PT, R3, desc[UR6][R2.64], R5 ;  /* 0x00000005020309a8 */ /* 0x002ea200081ee1c6 */
[----:B------:R-:W0:Y:S02]  /*12ea0*/  S2R R4, SR_LTMASK ;  /* 0x0000000000047919 */ /* 0x000e240000003900 */
[----:B0-----:R-:W-:-:S04]  /*12eb0*/  LOP3.LUT R4, R4, UR4, RZ, 0xc0, !PT ;  /* 0x0000000404047c12 */ /* 0x001fc8000f8ec0ff */
[----:B------:R-:W0:Y:S01]  /*12ec0*/  POPC R7, R4 ;  /* 0x0000000400077309 */ /* 0x000e220000000000 */
[----:B--2---:R-:W0:Y:S02]  /*12ed0*/  SHFL.IDX PT, R0, R3, R0, 0x1f ;  /* 0x00001f0003007589 */ /* 0x004e2400000e0000 */
[----:B0-----:R-:W-:-:S05]  /*12ee0*/  IADD3 R0, R0, UR44, R7 ;  /* 0x0000002c00007c10 */ /* 0x001fca000fffe007 */
[----:B------:R0:W-:Y:S02]  /*12ef0*/  STL [R1+0x14], R0 ;  /* 0x0000140001007387 */ /* 0x0001e40000100800 */
.L_x_1263:
[----:B------:R-:W-:Y:S05]  /*12f00*/  BSYNC B0 ;  /* 0x0000000000007941 */ /* 0x000fea0003800000 */
.L_x_1262:
[----:B0-----:R-:W2:Y:S01]  /*12f10*/  LDL R0, [R1+0xc] ;  /* 0x00000c0001007983 */ /* 0x001ea20000100800 */
[----:B------:R-:W-:Y:S01]  /*12f20*/  BSSY B0, `(.L_x_1264) ;  /* 0x0000038000007945 */ /* 0x000fe20003800000 */
[----:B--2---:R-:W-:-:S13]  /*12f30*/  LOP3.LUT P0, RZ, R0, 0x2, RZ, 0xc0, !PT ;  /* 0x0000000200ff7812 */ /* 0x004fda000780c0ff */
[----:B------:R-:W-:Y:S05]  /*12f40*/  @!P0 BRA `(.L_x_1265) ;  /* 0x0000000000d48947 */ /* 0x000fea0003800000 */
[----:B------:R-:W2:Y:S01]  /*12f50*/  LDL R0, [R1+0x4] ;  /* 0x0000040001007983 */ /* 0x000ea20000100800 */
[----:B------:R-:W-:Y:S01]  /*12f60*/  IMAD R2, R18, 0x8, R17 ;  /* 0x0000000812027824 */ /* 0x000fe200078e0211 */
[----:B------:R-:W-:Y:S01]  /*12f70*/  BSSY B1, `(.L_x_1266) ;  /* 0x0000005000017945 */ /* 0x000fe20003800000 */
[----:B------:R-:W-:Y:S02]  /*12f80*/  ISETP.NE.AND P2, PT, R6, RZ, PT ;  /* 0x000000ff0600720c */ /* 0x000fe40003f45270 */
[----:B--2---:R-:W-:-:S04]  /*12f90*/  SHF.L.U32 R3, R0, 0x1f, RZ ;  /* 0x0000001f00037819 */ /* 0x004fc800000006ff */
[----:B------:R-:W0:Y:S02]  /*12fa0*/  SYNCS.PHASECHK.TRANS64.TRYWAIT P0, [R2+URZ+0x2a860], R3 ;  /* 0x02a86003020075a7 */ /* 0x000e24000800017f */
[----:B0-----:R-:W-:Y:S05]  /*12fb0*/  @!P0 BRA `(.L_x_1267) ;  /* 0x0000001800fc8947 */ /* 0x001fea0003800000 */
.L_x_1319:
[----:B------:R-:W-:Y:S05]  /*12fc0*/  BSYNC B1 ;  /* 0x0000000000017941 */ /* 0x000fea0003800000 */
.L_x_1266:
[----:B------:R-:W-:Y:S04]  /*12fd0*/  BSSY B1, `(.L_x_1268) ;  /* 0x0000009000017945 */ /* 0x000fe80003800000 */
        /* <DEDUP_REMOVED lines=8> */
.L_x_1269:
[----:B------:R-:W-:Y:S05]  /*13060*/  BSYNC B1 ;  /* 0x0000000000017941 */ /* 0x000fea0003800000 */
.L_x_1268:
[----:B------:R-:W-:Y:S01]  /*13070*/  IMAD R0, R18, 0x6000, R17 ;  /* 0x0000600012007824 */ /* 0x000fe200078e0211 */
[----:B------:R-:W-:Y:S01]  /*13080*/  UIADD3 UR4, UP0, UR38, 0x470, URZ ;  /* 0x0000047026047890 */ /* 0x000fe2000ff1e03f */
[----:B------:R-:W-:Y:S01]  /*13090*/  PLOP3.LUT P0, PT, PT, PT, PT, 0x80, 0x0 ;  /* 0x000000000000781c */ /* 0x000fe20003f0f070 */
[----:B------:R-:W-:Y:S01]  /*130a0*/  IMAD R19, R19, 0x60, RZ ;  /* 0x0000006013137824 */ /* 0x000fe200078e02ff */
[----:B------:R-:W-:Y:S01]  /*130b0*/  UMOV UR6, 0x0 ;  /* 0x0000000000067882 */ /* 0x000fe20000000000 */
[----:B0-----:R-:W-:Y:S01]  /*130c0*/  VIADD R2, R2, 0x2a850 ;  /* 0x0002a85002027836 */ /* 0x001fe20000000000 */
[----:B------:R-:W-:Y:S01]  /*130d0*/  UIADD3.X UR5, URZ, UR39, URZ, UP0, !UPT ;  /* 0x000000273f057290 */ /* 0x000fe200087fe43f */
[----:B------:R-:W-:Y:S01]  /*130e0*/  VIADD R3, R0, 0x400 ;  /* 0x0000040000037836 */ /* 0x000fe20000000000 */
[----:B------:R-:W-:Y:S01]  /*130f0*/  UMOV UR7, 0x14f00000 ;  /* 0x14f0000000077882 */ /* 0x000fe20000000000 */
[----:B------:R-:W-:-:S09]  /*13100*/  UMOV UR10, URZ ;  /* 0x0000003f000a7c82 */ /* 0x000fd20008000000 */
.L_x_1270:
        /* <DEDUP_REMOVED lines=15> */
.L_x_1271:
        /* <DEDUP_REMOVED lines=10> */
.L_x_1265:
[----:B------:R-:W-:Y:S05]  /*132a0*/  BSYNC B0 ;  /* 0x0000000000007941 */ /* 0x000fea0003800000 */
.L_x_1264:
[----:B------:R-:W2:Y:S01]  /*132b0*/  LDL.LU R3, [R1+0x4] ;  /* 0x0000040001037983 */ /* 0x000ea20000300800 */
[----:B------:R-:W-:-:S05]  /*132c0*/  VIADD R18, R18, 0x1 ;  /* 0x0000000112127836 */ /* 0x000fca0000000000 */
[----:B------:R-:W-:-:S04]  /*132d0*/  ISETP.NE.AND P0, PT, R18, 0x2, PT ;  /* 0x000000021200780c */ /* 0x000fc80003f05270 */
[----:B------:R-:W-:Y:S02]  /*132e0*/  SEL R0, RZ, 0x1, P0 ;  /* 0x00000001ff007807 */ /* 0x000fe40000000000 */
[----:B------:R-:W-:Y:S02]  /*132f0*/  SEL R18, R18, RZ, P0 ;  /* 0x000000ff12127207 */ /* 0x000fe40000000000 */
[----:B--2---:R-:W-:-:S05]  /*13300*/  LOP3.LUT R3, R3, R0, RZ, 0x3c, !PT ;  /* 0x0000000003037212 */ /* 0x004fca00078e3cff */
[----:B------:R0:W-:Y:S02]  /*13310*/  STL [R1+0x4], R3 ;  /* 0x0000040301007387 */ /* 0x0001e40000100800 */
.L_x_1190:
[----:B------:R-:W-:Y:S05]  /*13320*/  BSYNC B7 ;  /* 0x0000000000077941 */ /* 0x000fea0003800000 */
.L_x_1188:
[----:B-1----:R-:W2:Y:S04]  /*13330*/  LDL R0, [R1+0xc] ;  /* 0x00000c0001007983 */ /* 0x002ea80000100800 */
[----:B------:R1:W5:Y:S01]  /*13340*/  LDL R2, [R1+0x14] ;  /* 0x0000140001027983 */ /* 0x0003620000100800 */
[----:B--2---:R-:W-:-:S13]  /*13350*/  LOP3.LUT P0, RZ, R0, 0x4, RZ, 0xc0, !PT ;  /* 0x0000000400ff7812 */ /* 0x004fda000780c0ff */
[----:B-1----:R-:W-:Y:S05]  /*13360*/  @!P0 BRA `(.L_x_1272) ;  /* 0x0000000000288947 */ /* 0x002fea0003800000 */
[----:B------:R-:W-:Y:S05]  /*13370*/  WARPSYNC.ALL ;  /* 0x0000000000007948 */ /* 0x000fea0003800000 */
[----:B------:R-:W1:Y:S08]  /*13380*/  S2UR UR5, SR_CgaCtaId ;  /* 0x00000000000579c3 */ /* 0x000e700000008800 */
[----:B------:R-:W-:Y:S06]  /*13390*/  BAR.SYNC.DEFER_BLOCKING 0x5, 0x180 ;  /* 0x0146000000007b1d */ /* 0x000fec0000010000 */
[----:B------:R-:W-:-:S02]  /*133a0*/  UMOV UR4, 0x400 ;  /* 0x0000040000047882 */ /* 0x000fc40000000000 */
[----:B-1----:R-:W-:-:S06]  /*133b0*/  ULEA UR4, UR5, UR4, 0x18 ;  /* 0x0000000405047291 */ /* 0x002fcc000f8ec03f */
[----:B------:R-:W-:-:S05]  /*133c0*/  IMAD.U32 R17, RZ, RZ, UR4 ;  /* 0x00000004ff117e24 */ /* 0x000fca000f8e00ff */
[----:B-----5:R-:W1:Y:S04]  /*133d0*/  LDS R2, [R17+0x2a8d0] ;  /* 0x02a8d00011027984 */ /* 0x020e680000000800 */
[----:B-1----:R3:W-:Y:S01]  /*133e0*/  STL [R1+0x14], R2 ;  /* 0x0000140201007387 */ /* 0x0027e20000100800 */
[----:B------:R-:W-:Y:S06]  /*133f0*/  BAR.ARV 0x4, 0x180 ;  /* 0x0106000000007b1d */ /* 0x000fec0000002000 */
[----:B------:R-:W-:Y:S05]  /*13400*/  BRA `(.L_x_1273) ;  /* 0x00000000002c7947 */ /* 0x000fea0003800000 */
.L_x_1272:
[----:B------:R-:W-:-:S03]  /*13410*/  UMOV UR4, 0xffffffff ;  /* 0xffffffff00047882 */ /* 0x000fc60000000000 */
[----:B------:R-:W-:Y:S05]  /*13420*/  BRA.DIV UR4, `(.L_x_1274) ;  /* 0x0000001604f47947 */ /* 0x000fea000b800000 */
[----:B-----5:R1:W2:Y:S02]  /*13430*/  SHFL.IDX PT, R14, R2, RZ, 0x1f ;  /* 0x00001fff020e7589 */ /* 0x0202a400000e0000 */
.L_x_1322:
[----:B0-----:R-:W0:Y:S01]  /*13440*/  @!P1 S2R R3, SR_CgaCtaId ;  /* 0x0000000000039919 */ /* 0x001e220000008800 */
[----:B------:R-:W-:Y:S05]  /*13450*/  WARPSYNC.ALL ;  /* 0x0000000000007948 */ /* 0x000fea0003800000 */
[----:B------:R-:W-:Y:S01]  /*13460*/  BAR.SYNC.DEFER_BLOCKING 0x4, 0x180 ;  /* 0x0106000000007b1d */ /* 0x000fe20000010000 */
[----:B------:R-:W-:-:S05]  /*13470*/  @!P1 MOV R0, 0x400 ;  /* 0x0000040000009802 */ /* 0x000fca0000000f00 */
[----:B--2---:R2:W-:Y:S01]  /*13480*/  STL [R1+0x14], R14 ;  /* 0x0000140e01007387 */ /* 0x0045e20000100800 */
[----:B0-----:R-:W-:-:S05]  /*13490*/  @!P1 LEA R17, R3, R0, 0x18 ;  /* 0x0000000003119211 */ /* 0x001fca00078ec0ff */
[----:B------:R2:W-:Y:S01]  /*134a0*/  @!P1 STS [R17+0x2a8d0], R2 ;  /* 0x02a8d00211009388 */ /* 0x0005e20000000800 */
[----:B------:R-:W-:Y:S06]  /*134b0*/  BAR.ARV 0x5, 0x180 ;  /* 0x0146000000007b1d */ /* 0x000fec0000002000 */
.L_x_1273:
[----:B------:R-:W4:Y:S01]  /*134c0*/  LDL R0, [R1+0x14] ;  /* 0x0000140001007983 */ /* 0x000f220000100800 */
[----:B------:R-:W-:Y:S02]  /*134d0*/  ULDC UR4, c[0x0][0xc38] ;  /* 0x00030e0000047ab9 */ /* 0x000fe40000000800 */
[----:B----4-:R-:W-:-:S13]  /*134e0*/  ISETP.GE.AND P0, PT, R0, UR4, PT ;  /* 0x0000000400007c0c */ /* 0x010fda000bf06270 */
[----:B------:R-:W-:Y:S05]  /*134f0*/  @!P0 BRA `(.L_x_1275) ;  /* 0xffffffb400d88947 */ /* 0x000fea000383ffff */
.L_x_1179:
[----:B0-----:R-:W4:Y:S01]  /*13500*/  LDL.LU R0, [R1+0x18] ;  /* 0x0000180001007983 */ /* 0x001f220000300800 */
[----:B------:R-:W-:Y:S01]  /*13510*/  BSSY B0, `(.L_x_1276) ;  /* 0x000000b000007945 */ /* 0x000fe20003800000 */
[----:B------:R-:W0:Y:S01]  /*13520*/  S2R R5, SR_CgaCtaId ;  /* 0x0000000000057919 */ /* 0x000e220000008800 */
[----:B----4-:R-:W-:-:S05]  /*13530*/  VIADD R0, R0, 0x1 ;  /* 0x0000000100007836 */ /* 0x010fca0000000000 */
[----:B-123--:R-:W-:-:S04]  /*13540*/  LEA.HI R2, R0, R0, RZ, 0x1 ;  /* 0x0000000000027211 */ /* 0x00efc800078f08ff */
[----:B------:R-:W-:-:S05]  /*13550*/  LOP3.LUT R3, R2, 0xfffffffe, RZ, 0xc0, !PT ;  /* 0xfffffffe02037812 */ /* 0x000fca00078ec0ff */
[----:B------:R-:W-:Y:S01]  /*13560*/  IMAD.IADD R3, R0, 0x1, -R3 ;  /* 0x0000000100037824 */ /* 0x000fe200078e0a03 */
[----:B------:R-:W-:-:S04]  /*13570*/  MOV R0, 0x400 ;  /* 0x0000040000007802 */ /* 0x000fc80000000f00 */
[----:B0-----:R-:W-:Y:S02]  /*13580*/  LEA R0, R5, R0, 0x18 ;  /* 0x0000000005007211 */ /* 0x001fe400078ec0ff */
[----:B------:R-:W-:-:S04]  /*13590*/  SHF.L.U32 R3, R3, 0x1f, RZ ;  /* 0x0000001f03037819 */ /* 0x000fc800000006ff */
[----:B------:R-:W0:Y:S02]  /*135a0*/  SYNCS.PHASECHK.TRANS64.TRYWAIT P0, [R0+URZ+0x2a820], R3 ;  /* 0x02a82003000075a7 */ /* 0x000e24000800017f */
[----:B0-----:R-:W-:Y:S05]  /*135b0*/  @!P0 BRA `(.L_x_1277) ;  /* 0x0000001400b88947 */ /* 0x001fea0003800000 */
.L_x_1323:
[----:B------:R-:W-:Y:S05]  /*135c0*/  BSYNC B0 ;  /* 0x0000000000007941 */ /* 0x000fea0003800000 */
.L_x_1276:
[----:B------:R-:W-:-:S03]  /*135d0*/  UMOV UR4, 0xffffffff ;  /* 0xffffffff00047882 */ /* 0x000fc60000000000 */
[----:B------:R-:W-:Y:S05]  /*135e0*/  BRA.DIV UR4, `(.L_x_1278) ;  /* 0x0000001604c07947 */ /* 0x000fea000b800000 */
[----:B------:R-:W1:Y:S02]  /*135f0*/  S2R R2, SR_TID.X ;  /* 0x0000000000027919 */ /* 0x000e640000002100 */
[----:B-1----:R-:W-:-:S04]  /*13600*/  SHF.R.U32.HI R2, RZ, 0x5, R2 ;  /* 0x00000005ff027819 */ /* 0x002fc80000011602 */
[----:B------:R-:W-:-:S05]  /*13610*/  LOP3.LUT R2, R2, 0x3, RZ, 0xc0, !PT ;  /* 0x0000000302027812 */ /* 0x000fca00078ec0ff */
[----:B------:R1:W2:Y:S02]  /*13620*/  SHFL.IDX PT, R14, R2, RZ, 0x1f ;  /* 0x00001fff020e7589 */ /* 0x0002a400000e0000 */
.L_x_1326:
[----:B--2---:R-:W-:Y:S01]  /*13630*/  ISETP.NE.AND P0, PT, R14, RZ, PT ;  /* 0x000000ff0e00720c */ /* 0x004fe20003f05270 */
[----:B------:R-:W-:-:S12]  /*13640*/  BSSY B0, `(.L_x_1279) ;  /* 0x0000027000007945 */ /* 0x000fd80003800000 */
[----:B------:R-:W-:Y:S05]  /*13650*/  @P0 BRA `(.L_x_1280) ;  /* 0x0000000000940947 */ /* 0x000fea0003800000 */
[----:B------:R-:W-:-:S03]  /*13660*/  UMOV UR4, 0xffffffff ;  /* 0xffffffff00047882 */ /* 0x000fc60000000000 */
[----:B------:R-:W-:Y:S05]  /*13670*/  BRA.DIV UR4, `(.L_x_1281) ;  /* 0x0000001604d07947 */ /* 0x000fea000b800000 */
[----:B------:R-:W-:-:S13]  /*13680*/  ELECT P6, URZ, PT ;  /* 0x00000000003f782f */ /* 0x000fda00038c0000 */
.L_x_1329:
[----:B------:R-:W-:Y:S05]  /*13690*/  @!P6 BRA `(.L_x_1280) ;  /* 0x000000000084e947 */ /* 0x000fea0003800000 */
[----:B-1----:R-:W2:Y:S02]  /*136a0*/  LDL R2, [R1+0x1c] ;  /* 0x00001c0001027983 */ /* 0x002ea40000100800 */
[----:B--2---:R-:W-:-:S13]  /*136b0*/  R2UR UR4, R2 ;  /* 0x00000000020472ca */ /* 0x004fda00000e0000 */
[----:B------:R-:W-:-:S06]  /*136c0*/  ULOP3.LUT UR4, UR4, 0x2, URZ, 0xfc, !UPT ;  /* 0x0000000204047892 */ /* 0x000fcc000f8efc3f */
[----:B------:R-:W-:-:S05]  /*136d0*/  IMAD.U32 R2, RZ, RZ, UR4 ;  /* 0x00000004ff027e24 */ /* 0x000fca000f8e00ff */
[----:B------:R-:W-:-:S13]  /*136e0*/  ISETP.NE.AND P2, PT, R2, 0x3, PT ;  /* 0x000000030200780c */ /* 0x000fda0003f45270 */
[----:B------:R-:W-:Y:S05]  /*136f0*/  @!P2 BRA `(.L_x_1282) ;  /* 0x000000000004a947 */ /* 0x000fea0003800000 */
[----:B------:R-:W-:Y:S01]  /*13700*/  BPT.TRAP 0x1 ;  /* 0x000000040000795c */ /* 0x000fe20000300000 */
.L_x_1282:
[----:B------:R-:W2:Y:S01]  /*13710*/  LDL.LU R7, [R1+0x4] ;  /* 0x0000040001077983 */ /* 0x000ea20000300800 */
[----:B0-----:R-:W-:Y:S02]  /*13720*/  VIADD R3, R0, 0x2a840 ;  /* 0x0002a84000037836 */ /* 0x001fe40000000000 */
[C---:B------:R-:W-:Y:S02]  /*13730*/  VIADD R2, R18.reuse, 0x1 ;  /* 0x0000000112027836 */ /* 0x040fe40000000000 */
[----:B------:R-:W-:-:S03]  /*13740*/  IMAD R6, R18, 0x8, R3 ;  /* 0x0000000812067824 */ /* 0x000fc600078e0203 */
[----:B------:R-:W-:-:S04]  /*13750*/  ISETP.NE.AND P1, PT, R2, 0x2, PT ;  /* 0x000000020200780c */ /* 0x000fc80003f25270 */
[----:B------:R-:W-:Y:S02]  /*13760*/  SEL R4, RZ, 0x1, P1 ;  /* 0x00000001ff047807 */ /* 0x000fe40000800000 */
[C---:B--2---:R-:W-:Y:S02]  /*13770*/  SHF.L.U32 R5, R7.reuse, 0x1f, RZ ;  /* 0x0000001f07057819 */ /* 0x044fe400000006ff */
[----:B------:R-:W-:Y:S02]  /*13780*/  LOP3.LUT R7, R7, R4, RZ, 0x3c, !PT ;  /* 0x0000000407077212 */ /* 0x000fe400078e3cff */
[----:B------:R-:W0:Y:S01]  /*13790*/  SYNCS.PHASECHK.TRANS64.TRYWAIT P0, [R6+URZ], R5 ;  /* 0x00000005060075a7 */ /* 0x000e22000800017f */
[----:B------:R-:W-:Y:S02]  /*137a0*/  SEL R4, R2, RZ, P1 ;  /* 0x000000ff02047207 */ /* 0x000fe40000800000 */
[----:B------:R-:W-:-:S03]  /*137b0*/  SHF.L.U32 R2, R7, 0x1f, RZ ;  /* 0x0000001f07027819 */ /* 0x000fc600000006ff */
[----:B------:R-:W-:Y:S01]  /*137c0*/  IMAD R3, R4, 0x8, R3 ;  /* 0x0000000804037824 */ /* 0x000fe200078e0203 */
[----:B0-----:R-:W-:Y:S06]  /*137d0*/  @!P0 BRA `(.L_x_1283) ;  /* 0x0000001400988947 */ /* 0x001fec0003800000 */
.L_x_1330:
[----:B------:R-:W1:Y:S02]  /*137e0*/  SYNCS.PHASECHK.TRANS64.TRYWAIT P0, [R3+URZ], R2 ;  /* 0x00000002030075a7 */ /* 0x000e64000800017f */
[----:B-1----:R-:W-:Y:S05]  /*137f0*/  @!P0 BRA `(.L_x_1284) ;  /* 0x0000001400a48947 */ /* 0x002fea0003800000 */
.L_x_1331:
[----:B------:R-:W-:Y:S05]  /*13800*/  @!P2 BRA `(.L_x_1285) ;  /* 0x000000000004a947 */ /* 0x000fea0003800000 */
[----:B------:R-:W-:Y:S01]  /*13810*/  BPT.TRAP 0x1 ;  /* 0x000000040000795c */ /* 0x000fe20000300000 */
.L_x_1285:
[----:B-1----:R-:W-:-:S04]  /*13820*/  VIADD R3, R0, 0x2a860 ;  /* 0x0002a86000037836 */ /* 0x002fc80000000000 */
[----:B------:R-:W-:-:S04]  /*13830*/  IMAD R18, R18, 0x8, R3 ;  /* 0x0000000812127824 */ /* 0x000fc800078e0203 */
[----:B------:R-:W1:Y:S02]  /*13840*/  SYNCS.PHASECHK.TRANS64.TRYWAIT P0, [R18+URZ], R5 ;  /* 0x00000005120075a7 */ /* 0x000e64000800017f */
[----:B-1----:R-:W-:Y:S05]  /*13850*/  @!P0 BRA `(.L_x_1286) ;  /* 0x0000001400a08947 */ /* 0x002fea0003800000 */
.L_x_1332:
[----:B------:R-:W-:-:S07]  /*13860*/  IMAD R3, R4, 0x8, R3 ;  /* 0x0000000804037824 */ /* 0x000fce00078e0203 */
.L_x_1287:
[----:B--2---:R2:W3:Y:S02]  /*13870*/  SYNCS.PHASECHK.TRANS64.TRYWAIT P0, [R3+URZ], R2 ;  /* 0x00000002030075a7 */ /* 0x0044e4000800017f */
[----:B---3--:R-:W-:Y:S05]  /*13880*/  @!P0 NANOSLEEP.SYNCS 0x989680 ;  /* 0x009896800000895d */ /* 0x008fea0003900000 */
[----:B------:R-:W3:Y:S02]  /*13890*/  @!P0 SYNCS.PHASECHK.TRANS64 P0, [R3+URZ], R2 ;  /* 0x00000002030085a7 */ /* 0x000ee4000800007f */
[----:B---3--:R-:W-:Y:S05]  /*138a0*/  @!P0 BRA `(.L_x_1287) ;  /* 0xfffffffc00f08947 */ /* 0x008fea000383ffff */
.L_x_1280:
[----:B------:R-:W-:Y:S05]  /*138b0*/  BSYNC B0 ;  /* 0x0000000000007941 */ /* 0x000fea0003800000 */
.L_x_1279:
[----:B------:R-:W-:Y:S05]  /*138c0*/  EXIT ;  /* 0x000000000000794d */ /* 0x000fea0003800000 */
.L_x_1092:
[----:B0-----:R-:W-:-:S04]  /*138d0*/  IMAD.U32 R3, RZ, RZ, UR37 ;  /* 0x00000025ff037e24 */ /* 0x001fc8000f8e00ff */
[----:B------:R0:W1:Y:S03]  /*138e0*/  SYNCS.PHASECHK.TRANS64.TRYWAIT P1, [R3+URZ+0x2a800], R0 ;  /* 0x02a80000030075a7 */ /* 0x000066000802017f */
[----:B-1----:R-:W-:Y:S05]  /*138f0*/  @!P1 NANOSLEEP.SYNCS 0x989680 ;  /* 0x009896800000995d */ /* 0x002fea0003900000 */
[----:B------:R-:W1:Y:S02]  /*13900*/  @!P1 SYNCS.PHASECHK.TRANS64 P1, [R3+URZ+0x2a800], R0 ;  /* 0x02a80000030095a7 */ /* 0x000e64000802007f */
[----:B-1----:R-:W-:Y:S05]  /*13910*/  @!P1 BRA `(.L_x_1092) ;  /* 0xfffffffc00ec9947 */ /* 0x002fea000383ffff */
[----:B------:R-:W-:Y:S05]  /*13920*/  BRA `(.L_x_1288) ;  /* 0xfffffee0003c7947 */ /* 0x000fea000383ffff */
.L_x_1096:
[----:B-1----:R1:W3:Y:S02]  /*13930*/  SYNCS.PHASECHK.TRANS64.TRYWAIT P1, [R7+URZ+0x2a830], R0 ;  /* 0x02a83000070075a7 */ /* 0x0022e4000802017f */
[----:B---3--:R-:W-:Y:S05]  /*13940*/  @!P1 NANOSLEEP.SYNCS 0x989680 ;  /* 0x009896800000995d */ /* 0x008fea0003900000 */
[----:B------:R-:W3:Y:S02]  /*13950*/  @!P1 SYNCS.PHASECHK.TRANS64 P1, [R7+URZ+0x2a830], R0 ;  /* 0x02a83000070095a7 */ /* 0x000ee4000802007f */
[----:B---3--:R-:W-:Y:S05]  /*13960*/  @!P1 BRA `(.L_x_1096) ;  /* 0xfffffffc00f09947 */ /* 0x008fea000383ffff */
[----:B------:R-:W-:Y:S05]  /*13970*/  BRA `(.L_x_1095) ;  /* 0xfffffee000707947 */ /* 0x000fea000383ffff */
.L_x_1112:
[----:B-1----:R-:W-:-:S04]  /*13980*/  IMAD.U32 R12, RZ, RZ, UR6 ;  /* 0x00000006ff0c7e24 */ /* 0x002fc8000f8e00ff */
[----:B------:R1:W2:Y:S03]  /*13990*/  SYNCS.PHASECHK.TRANS64.TRYWAIT P1, [R12+URZ+0x2a830], R9 ;  /* 0x02a830090c0075a7 */ /* 0x0002a6000802017f */
[----:B--2---:R-:W-:Y:S05]  /*139a0*/  @!P1 NANOSLEEP.SYNCS 0x989680 ;  /* 0x009896800000995d */ /* 0x004fea0003900000 */
[----:B------:R-:W2:Y:S02]  /*139b0*/  @!P1 SYNCS.PHASECHK.TRANS64 P1, [R12+URZ+0x2a830], R9 ;  /* 0x02a830090c0095a7 */ /* 0x000ea4000802007f */
[----:B--2---:R-:W-:Y:S05]  /*139c0*/  @!P1 BRA `(.L_x_1112) ;  /* 0xfffffffc00ec9947 */ /* 0x004fea000383ffff */
[----:B------:R-:W-:Y:S05]  /*139d0*/  BRA `(.L_x_1111) ;  /* 0xffffff0c00287947 */ /* 0x000fea000383ffff */
.L_x_1116:
[----:B01----:R-:W-:-:S04]  /*139e0*/  IMAD.U32 R9, RZ, RZ, UR11 ;  /* 0x0000000bff097e24 */ /* 0x003fc8000f8e00ff */
[----:B------:R0:W1:Y:S03]  /*139f0*/  SYNCS.PHASECHK.TRANS64.TRYWAIT P1, [R9+URZ+0x2a850], R0 ;  /* 0x02a85000090075a7 */ /* 0x000066000802017f */
[----:B-1----:R-:W-:Y:S05]  /*13a00*/  @!P1 NANOSLEEP.SYNCS 0x989680 ;  /* 0x009896800000995d */ /* 0x002fea0003900000 */
[----:B------:R-:W1:Y:S02]  /*13a10*/  @!P1 SYNCS.PHASECHK.TRANS64 P1, [R9+URZ+0x2a850], R0 ;  /* 0x02a85000090095a7 */ /* 0x000e64000802007f */
[----:B-1----:R-:W-:Y:S05]  /*13a20*/  @!P1 BRA `(.L_x_1116) ;  /* 0xfffffffc00ec9947 */ /* 0x002fea000383ffff */
[----:B------:R-:W-:Y:S05]  /*13a30*/  BRA `(.L_x_1115) ;  /* 0xffffff1400407947 */ /* 0x000fea000383ffff */
.L_x_1133:
[----:B-1----:R-:W-:-:S04]  /*13a40*/  IMAD.U32 R8, RZ, RZ, UR5 ;  /* 0x00000005ff087e24 */ /* 0x002fc8000f8e00ff */
[----:B------:R1:W2:Y:S03]  /*13a50*/  SYNCS.PHASECHK.TRANS64.TRYWAIT P1, [R8+URZ+0x2a830], R3 ;  /* 0x02a83003080075a7 */ /* 0x0002a6000802017f */
[----:B--2---:R-:W-:Y:S05]  /*13a60*/  @!P1 NANOSLEEP.SYNCS 0x989680 ;  /* 0x009896800000995d */ /* 0x004fea0003900000 */
[----:B------:R-:W2:Y:S02]  /*13a70*/  @!P1 SYNCS.PHASECHK.TRANS64 P1, [R8+URZ+0x2a830], R3 ;  /* 0x02a83003080095a7 */ /* 0x000ea4000802007f */
[----:B--2---:R-:W-:Y:S05]  /*13a80*/  @!P1 BRA `(.L_x_1133) ;  /* 0xfffffffc00ec9947 */ /* 0x004fea000383ffff */
[----:B------:R-:W-:Y:S05]  /*13a90*/  BRA `(.L_x_1132) ;  /* 0xffffff3800f07947 */ /* 0x000fea000383ffff */
.L_x_1137:
[----:B01----:R-:W-:-:S04]  /*13aa0*/  IMAD.U32 R3, RZ, RZ, UR10 ;  /* 0x0000000aff037e24 */ /* 0x003fc8000f8e00ff */
[----:B------:R0:W1:Y:S03]  /*13ab0*/  SYNCS.PHASECHK.TRANS64.TRYWAIT P1, [R3+URZ+0x2a850], R0 ;  /* 0x02a85000030075a7 */ /* 0x000066000802017f */
[----:B-1----:R-:W-:Y:S05]  /*13ac0*/  @!P1 NANOSLEEP.SYNCS 0x989680 ;  /* 0x009896800000995d */ /* 0x002fea0003900000 */
[----:B------:R-:W1:Y:S02]  /*13ad0*/  @!P1 SYNCS.PHASECHK.TRANS64 P1, [R3+URZ+0x2a850], R0 ;  /* 0x02a85000030095a7 */ /* 0x000e64000802007f */
[----:B-1----:R-:W-:Y:S05]  /*13ae0*/  @!P1 BRA `(.L_x_1137) ;  /* 0xfffffffc00ec9947 */ /* 0x002fea000383ffff */
[----:B------:R-:W-:Y:S05]  /*13af0*/  BRA `(.L_x_1136) ;  /* 0xffffff4400087947 */ /* 0x000fea000383ffff */
.L_x_1143:
[----:B-1----:R-:W-:-:S04]  /*13b00*/  IMAD.U32 R8, RZ, RZ, UR5 ;  /* 0x00000005ff087e24 */ /* 0x002fc8000f8e00ff */
[----:B------:R1:W2:Y:S03]  /*13b10*/  SYNCS.PHASECHK.TRANS64.TRYWAIT P1, [R8+URZ+0x2a830], R3 ;  /* 0x02a83003080075a7 */ /* 0x0002a6000802017f */
[----:B--2---:R-:W-:Y:S05]  /*13b20*/  @!P1 NANOSLEEP.SYNCS 0x989680 ;  /* 0x009896800000995d */ /* 0x004fea0003900000 */
[----:B------:R-:W2:Y:S02]  /*13b30*/  @!P1 SYNCS.PHASECHK.TRANS64 P1, [R8+URZ+0x2a830], R3 ;  /* 0x02a83003080095a7 */ /* 0x000ea4000802007f */
[----:B--2---:R-:W-:Y:S05]  /*13b40*/  @!P1 BRA `(.L_x_1143) ;  /* 0xfffffffc00ec9947 */ /* 0x004fea000383ffff */
[----:B------:R-:W-:Y:S05]  /*13b50*/  BRA `(.L_x_1142) ;  /* 0xffffff5400e87947 */ /* 0x000fea000383ffff */
.L_x_1147:
[----:B01----:R-:W-:-:S04]  /*13b60*/  IMAD.U32 R3, RZ, RZ, UR14 ;  /* 0x0000000eff037e24 */ /* 0x003fc8000f8e00ff */
[----:B------:R0:W1:Y:S03]  /*13b70*/  SYNCS.PHASECHK.TRANS64.TRYWAIT P1, [R3+URZ+0x2a850], R0 ;  /* 0x02a85000030075a7 */ /* 0x000066000802017f */
[----:B-1----:R-:W-:Y:S05]  /*13b80*/  @!P1 NANOSLEEP.SYNCS 0x989680 ;  /* 0x009896800000995d */ /* 0x002fea0003900000 */
[----:B------:R-:W1:Y:S02]  /*13b90*/  @!P1 SYNCS.PHASECHK.TRANS64 P1, [R3+URZ+0x2a850], R0 ;  /* 0x02a85000030095a7 */ /* 0x000e64000802007f */
[----:B-1----:R-:W-:Y:S05]  /*13ba0*/  @!P1 BRA `(.L_x_1147) ;  /* 0xfffffffc00ec9947 */ /* 0x002fea000383ffff */
[----:B------:R-:W-:Y:S05]  /*13bb0*/  BRA `(.L_x_1146) ;  /* 0xffffff6000007947 */ /* 0x000fea000383ffff */
.L_x_1160:
[----:B-1----:R-:W-:-:S04]  /*13bc0*/  IMAD.U32 R5, RZ, RZ, UR5 ;  /* 0x00000005ff057e24 */ /* 0x002fc8000f8e00ff */
[----:B------:R1:W2:Y:S03]  /*13bd0*/  SYNCS.PHASECHK.TRANS64.TRYWAIT P0, [R5+URZ+0x2a850], R0 ;  /* 0x02a85000050075a7 */ /* 0x0002a6000800017f */
[----:B--2---:R-:W-:Y:S05]  /*13be0*/  @!P0 NANOSLEEP.SYNCS 0x989680 ;  /* 0x009896800000895d */ /* 0x004fea0003900000 */
[----:B------:R-:W2:Y:S02]  /*13bf0*/  @!P0 SYNCS.PHASECHK.TRANS64 P0, [R5+URZ+0x2a850], R0 ;  /* 0x02a85000050085a7 */ /* 0x000ea4000800007f */
[----:B--2---:R-:W-:Y:S05]  /*13c00*/  @!P0 BRA `(.L_x_1160) ;  /* 0xfffffffc00ec8947 */ /* 0x004fea000383ffff */
[----:B------:R-:W-:Y:S05]  /*13c10*/  BRA `(.L_x_1159) ;  /* 0xffffff8800007947 */ /* 0x000fea000383ffff */
.L_x_1196:
[----:B------:R-:W-:Y:S02]  /*13c20*/  IMAD.MOV.U32 R13, RZ, RZ, R4 ;  /* 0x000000ffff0d7224 */ /* 0x000fe400078e0004 */
[----:B------:R-:W-:Y:S02]  /*13c30*/  IMAD.MOV.U32 R12, RZ, RZ, RZ ;  /* 0x000000ffff0c7224 */ /* 0x000fe400078e00ff */
[----:B------:R-:W-:Y:S02]  /*13c40*/  IMAD.MOV.U32 R11, RZ, RZ, 0x1f ;  /* 0x0000001fff0b7424 */ /* 0x000fe400078e00ff */
[----:B------:R-:W-:-:S07]  /*13c50*/  IMAD.MOV.U32 R15, RZ, RZ, -0x1 ;  /* 0xffffffffff0f7424 */ /* 0x000fce00078e00ff */
[----:B0-----:R-:W-:Y:S05]  /*13c60*/  WARPSYNC.COLLECTIVE R15, `(.L_x_1289) ;  /* 0x000000000f087348 */ /* 0x001fea0003c00000 */
[----:B------:R1:W2:Y:S02]  /*13c70*/  SHFL.IDX P6, R14, R13, R12, R11 ;  /* 0x0000000c0d0e7389 */ /* 0x0002a400000c000b */
[----:B012---:R-:W-:Y:S01]  /*13c80*/  ENDCOLLECTIVE ;  /* 0x000000000000791b */ /* 0x007fe20003800000 */
.L_x_1289:
[----:B------:R-:W-:Y:S05]  /*13c90*/  BRA `(.L_x_1290) ;  /* 0xffffffbc00a87947 */ /* 0x000fea000383ffff */
.L_x_1198:
[----:B------:R-:W-:Y:S01]  /*13ca0*/  BSSY B0, `(.L_x_1291) ;  /* 0x0000006000007945 */ /* 0x000fe20003800000 */
[----:B------:R-:W-:-:S07]  /*13cb0*/  IMAD.MOV.U32 R15, RZ, RZ, -0x1 ;  /* 0xffffffffff0f7424 */ /* 0x000fce00078e00ff */
[----:B01----:R-:W-:Y:S05]  /*13cc0*/  WARPSYNC.COLLECTIVE R15, `(.L_x_1292) ;  /* 0x000000000f0c7348 */ /* 0x003fea0003c00000 */
[----:B------:R-:W-:Y:S02]  /*13cd0*/  ELECT P6, UR62, PT ;  /* 0x00000000003e782f */ /* 0x000fe400038c0000 */
[----:B------:R-:W-:Y:S01]  /*13ce0*/  MOV R14, UR62 ;  /* 0x0000003e000e7c02 */ /* 0x000fe20008000f00 */
[----:B01----:R-:W-:Y:S10]  /*13cf0*/  ENDCOLLECTIVE ;  /* 0x000000000000791b */ /* 0x003ff40003800000 */
.L_x_1292:
[----:B------:R-:W-:Y:S05]  /*13d00*/  BSYNC B0 ;  /* 0x0000000000007941 */ /* 0x000fea0003800000 */
.L_x_1291:
[----:B------:R-:W-:Y:S05]  /*13d10*/  BRA `(.L_x_1293) ;  /* 0xffffffbc00ac7947 */ /* 0x000fea000383ffff */
.L_x_1200:
[----:B0-----:R0:W2:Y:S02]  /*13d20*/  SYNCS.PHASECHK.TRANS64.TRYWAIT P0, [R0+URZ+0x2a840], R2 ;  /* 0x02a84002000075a7 */ /* 0x0010a4000800017f */
[----:B--2---:R-:W-:Y:S05]  /*13d30*/  @!P0 NANOSLEEP.SYNCS 0x989680 ;  /* 0x009896800000895d */ /* 0x004fea0003900000 */
[----:B------:R-:W2:Y:S02]  /*13d40*/  @!P0 SYNCS.PHASECHK.TRANS64 P0, [R0+URZ+0x2a840], R2 ;  /* 0x02a84002000085a7 */ /* 0x000ea4000800007f */
[----:B--2---:R-:W-:Y:S05]  /*13d50*/  @!P0 BRA `(.L_x_1200) ;  /* 0xfffffffc00f08947 */ /* 0x004fea000383ffff */
[----:B------:R-:W-:Y:S05]  /*13d60*/  BRA `(.L_x_1294) ;  /* 0xffffffc000007947 */ /* 0x000fea000383ffff */
.L_x_1204:
[----:B------:R-:W-:Y:S01]  /*13d70*/  IMAD.MOV.U32 R13, RZ, RZ, R6 ;  /* 0x000000ffff0d7224 */ /* 0x000fe200078e0006 */
[----:B------:R-:W-:Y:S01]  /*13d80*/  LOP3.LUT R8, R8, 0x7f, RZ, 0xc0, !PT ;  /* 0x0000007f08087812 */ /* 0x000fe200078ec0ff */
[----:B------:R-:W-:Y:S02]  /*13d90*/  IMAD.MOV.U32 R12, RZ, RZ, RZ ;  /* 0x000000ffff0c7224 */ /* 0x000fe400078e00ff */
[----:B------:R-:W-:Y:S01]  /*13da0*/  IMAD.MOV.U32 R11, RZ, RZ, 0x181f ;  /* 0x0000181fff0b7424 */ /* 0x000fe200078e00ff */
[----:B------:R-:W-:Y:S01]  /*13db0*/  SHF.R.U32.HI R8, RZ, 0x3, R8 ;  /* 0x00000003ff087819 */ /* 0x000fe20000011608 */
[----:B------:R-:W-:-:S04]  /*13dc0*/  IMAD.MOV.U32 R15, RZ, RZ, -0x1 ;  /* 0xffffffffff0f7424 */ /* 0x000fc800078e00ff */
[----:B------:R-:W-:-:S07]  /*13dd0*/  VIADD R4, R8, UR43 ;  /* 0x0000002b08047c36 */ /* 0x000fce0008000000 */
[----:B-----5:R-:W-:Y:S05]  /*13de0*/  WARPSYNC.COLLECTIVE R15, `(.L_x_1295) ;  /* 0x000000000f087348 */ /* 0x020fea0003c00000 */
[----:B------:R0:W1:Y:S02]  /*13df0*/  SHFL.IDX P6, R14, R13, R12, R11 ;  /* 0x0000000c0d0e7389 */ /* 0x00006400000c000b */
[----:B01---5:R-:W-:Y:S01]  /*13e00*/  ENDCOLLECTIVE ;  /* 0x000000000000791b */ /* 0x023fe20003800000 */
.L_x_1295:
[----:B------:R-:W-:Y:S02]  /*13e10*/  VIADD R8, R4, 0x10 ;  /* 0x0000001004087836 */ /* 0x000fe40000000000 */
[----:B------:R-:W-:Y:S02]  /*13e20*/  IMAD.MOV.U32 R13, RZ, RZ, R0 ;  /* 0x000000ffff0d7224 */ /* 0x000fe400078e0000 */
[----:B------:R-:W-:-:S07]  /*13e30*/  IMAD.MOV.U32 R2, RZ, RZ, R14 ;  /* 0x000000ffff027224 */ /* 0x000fce00078e000e */
[----:B------:R-:W-:Y:S05]  /*13e40*/  WARPSYNC.COLLECTIVE R15, `(.L_x_1296) ;  /* 0x000000000f087348 */ /* 0x000fea0003c00000 */
[----:B------:R0:W1:Y:S02]  /*13e50*/  SHFL.IDX P6, R14, R13, R12, R11 ;  /* 0x0000000c0d0e7389 */ /* 0x00006400000c000b */
[----:B01----:R-:W-:Y:S01]  /*13e60*/  ENDCOLLECTIVE ;  /* 0x000000000000791b */ /* 0x003fe20003800000 */
.L_x_1296:
[----:B------:R-:W-:Y:S01]  /*13e70*/  ULDC UR4, c[0x0][0x288] ;  /* 0x0000a20000047ab9 */ /* 0x000fe20000000800 */
[----:B------:R-:W-:Y:S01]  /*13e80*/  ULDC.64 UR6, c[0x0][0x208] ;  /* 0x0000820000067ab9 */ /* 0x000fe20000000a00 */
[----:B------:R-:W-:-:S05]  /*13e90*/  IMAD R5, R7, UR4, RZ ;  /* 0x0000000407057c24 */ /* 0x000fca000f8e02ff */
[----:B------:R-:W-:Y:S01]  /*13ea0*/  ISETP.GE.AND P4, PT, R4, R5, PT ;  /* 0x000000050400720c */ /* 0x000fe20003f86270 */
[----:B------:R-:W-:Y:S02]  /*13eb0*/  IMAD.MOV.U32 R13, RZ, RZ, R6 ;  /* 0x000000ffff0d7224 */ /* 0x000fe400078e0006 */
[----:B------:R-:W-:Y:S02]  /*13ec0*/  IMAD.MOV.U32 R12, RZ, RZ, 0x1 ;  /* 0x00000001ff0c7424 */ /* 0x000fe400078e00ff */
[----:B------:R-:W-:-:S08]  /*13ed0*/  IMAD.MOV.U32 R3, RZ, RZ, R14 ;  /* 0x000000ffff037224 */ /* 0x000fd000078e000e */
        /* <DEDUP_REMOVED lines=15> */
.L_x_1297:
[----:B------:R-:W-:Y:S02]  /*13fd0*/  IMAD.MOV.U32 R13, RZ, RZ, R0 ;  /* 0x000000ffff0d7224 */ /* 0x000fe400078e0000 */
[----:B------:R-:W-:-:S07]  /*13fe0*/  IMAD.MOV.U32 R2, RZ, RZ, R14 ;  /* 0x000000ffff027224 */ /* 0x000fce00078e000e */
[----:B------:R-:W-:Y:S05]  /*13ff0*/  WARPSYNC.COLLECTIVE R15, `(.L_x_1298) ;  /* 0x000000000f087348 */ /* 0x000fea0003c00000 */
[----:B------:R0:W1:Y:S02]  /*14000*/  SHFL.IDX P6, R14, R13, R12, R11 ;  /* 0x0000000c0d0e7389 */ /* 0x00006400000c000b */
[----:B01----:R-:W-:Y:S01]  /*14010*/  ENDCOLLECTIVE ;  /* 0x000000000000791b */ /* 0x003fe20003800000 */
.L_x_1298:
[----:B------:R-:W-:Y:S01]  /*14020*/  ULDC.64 UR4, c[0x0][0x208] ;  /* 0x0000820000047ab9 */ /* 0x000fe20000000a00 */
[----:B------:R-:W-:Y:S02]  /*14030*/  IMAD.MOV.U32 R13, RZ, RZ, R6 ;  /* 0x000000ffff0d7224 */ /* 0x000fe400078e0006 */
[----:B------:R-:W-:Y:S02]  /*14040*/  IMAD.MOV.U32 R12, RZ, RZ, 0x2 ;  /* 0x00000002ff0c7424 */ /* 0x000fe400078e00ff */
[----:B------:R-:W-:-:S05]  /*14050*/  IMAD.MOV.U32 R3, RZ, RZ, R14 ;  /* 0x000000ffff037224 */ /* 0x000fca00078e000e */
        /* <DEDUP_REMOVED lines=14> */
.L_x_1299:
[----:B------:R-:W-:-:S05]  /*14140*/  VIADD R2, R4, 0x20 ;  /* 0x0000002004027836 */ /* 0x000fca0000000000 */
[----:B------:R-:W-:Y:S01]  /*14150*/  ISETP.GE.AND P4, PT, R2, R5, PT ;  /* 0x000000050200720c */ /* 0x000fe20003f86270 */
[----:B------:R-:W-:Y:S02]  /*14160*/  IMAD.MOV.U32 R13, RZ, RZ, R0 ;  /* 0x000000ffff0d7224 */ /* 0x000fe400078e0000 */
[----:B------:R-:W-:-:S10]  /*14170*/  IMAD.MOV.U32 R2, RZ, RZ, R14 ;  /* 0x000000ffff027224 */ /* 0x000fd400078e000e */
[----:B------:R-:W-:Y:S05]  /*14180*/  WARPSYNC.COLLECTIVE R15, `(.L_x_1300) ;  /* 0x000000000f087348 */ /* 0x000fea0003c00000 */
[----:B------:R0:W1:Y:S02]  /*14190*/  SHFL.IDX P6, R14, R13, R12, R11 ;  /* 0x0000000c0d0e7389 */ /* 0x00006400000c000b */
[----:B01----:R-:W-:Y:S01]  /*141a0*/  ENDCOLLECTIVE ;  /* 0x000000000000791b */ /* 0x003fe20003800000 */
.L_x_1300:
        /* <DEDUP_REMOVED lines=18> */
.L_x_1301:
[----:B------:R-:W-:-:S05]  /*142d0*/  VIADD R2, R4, 0x30 ;  /* 0x0000003004027836 */ /* 0x000fca0000000000 */
[----:B------:R-:W-:Y:S01]  /*142e0*/  ISETP.GE.AND P4, PT, R2, R5, PT ;  /* 0x000000050200720c */ /* 0x000fe20003f86270 */
[----:B------:R-:W-:Y:S02]  /*142f0*/  IMAD.MOV.U32 R13, RZ, RZ, R0 ;  /* 0x000000ffff0d7224 */ /* 0x000fe400078e0000 */
[----:B------:R-:W-:-:S10]  /*14300*/  IMAD.MOV.U32 R2, RZ, RZ, R14 ;  /* 0x000000ffff027224 */ /* 0x000fd400078e000e */
[----:B------:R-:W-:Y:S05]  /*14310*/  WARPSYNC.COLLECTIVE R15, `(.L_x_1302) ;  /* 0x000000000f087348 */ /* 0x000fea0003c00000 */
[----:B------:R0:W1:Y:S02]  /*14320*/  SHFL.IDX P6, R14, R13, R12, R11 ;  /* 0x0000000c0d0e7389 */ /* 0x00006400000c000b */
[----:B01----:R-:W-:Y:S01]  /*14330*/  ENDCOLLECTIVE ;  /* 0x000000000000791b */ /* 0x003fe20003800000 */
.L_x_1302:
        /* <DEDUP_REMOVED lines=18> */
.L_x_1303:
[----:B------:R-:W-:-:S05]  /*14460*/  VIADD R2, R4, 0x40 ;  /* 0x0000004004027836 */ /* 0x000fca0000000000 */
[----:B------:R-:W-:Y:S01]  /*14470*/  ISETP.GE.AND P4, PT, R2, R5, PT ;  /* 0x000000050200720c */ /* 0x000fe20003f86270 */
[----:B------:R-:W-:Y:S02]  /*14480*/  IMAD.MOV.U32 R13, RZ, RZ, R0 ;  /* 0x000000ffff0d7224 */ /* 0x000fe400078e0000 */
[----:B------:R-:W-:-:S10]  /*14490*/  IMAD.MOV.U32 R2, RZ, RZ, R14 ;  /* 0x000000ffff027224 */ /* 0x000fd400078e000e */
[----:B------:R-:W-:Y:S05]  /*144a0*/  WARPSYNC.COLLECTIVE R15, `(.L_x_1304) ;  /* 0x000000000f087348 */ /* 0x000fea0003c00000 */
[----:B------:R0:W1:Y:S02]  /*144b0*/  SHFL.IDX P6, R14, R13, R12, R11 ;  /* 0x0000000c0d0e7389 */ /* 0x00006400000c000b */
[----:B01----:R-:W-:Y:S01]  /*144c0*/  ENDCOLLECTIVE ;  /* 0x000000000000791b */ /* 0x003fe20003800000 */
.L_x_1304:
        /* <DEDUP_REMOVED lines=18> */
.L_x_1305:
[----:B------:R-:W-:-:S05]  /*145f0*/  VIADD R2, R4, 0x50 ;  /* 0x0000005004027836 */ /* 0x000fca0000000000 */
[----:B------:R-:W-:Y:S01]  /*14600*/  ISETP.GE.AND P4, PT, R2, R5, PT ;  /* 0x000000050200720c */ /* 0x000fe20003f86270 */
[----:B------:R-:W-:Y:S02]  /*14610*/  IMAD.MOV.U32 R13, RZ, RZ, R0 ;  /* 0x000000ffff0d7224 */ /* 0x000fe400078e0000 */
[----:B------:R-:W-:-:S10]  /*14620*/  IMAD.MOV.U32 R2, RZ, RZ, R14 ;  /* 0x000000ffff027224 */ /* 0x000fd400078e000e */
[----:B------:R-:W-:Y:S05]  /*14630*/  WARPSYNC.COLLECTIVE R15, `(.L_x_1306) ;  /* 0x000000000f087348 */ /* 0x000fea0003c00000 */
[----:B------:R0:W1:Y:S02]  /*14640*/  SHFL.IDX P6, R14, R13, R12, R11 ;  /* 0x0000000c0d0e7389 */ /* 0x00006400000c000b */
[----:B01----:R-:W-:Y:S01]  /*14650*/  ENDCOLLECTIVE ;  /* 0x000000000000791b */ /* 0x003fe20003800000 */
.L_x_1306:
        /* <DEDUP_REMOVED lines=18> */
.L_x_1307:
[----:B------:R-:W-:-:S05]  /*14780*/  VIADD R2, R4, 0x60 ;  /* 0x0000006004027836 */ /* 0x000fca0000000000 */
[----:B------:R-:W-:Y:S01]  /*14790*/  ISETP.GE.AND P4, PT, R2, R5, PT ;  /* 0x000000050200720c */ /* 0x000fe20003f86270 */
[----:B------:R-:W-:Y:S02]  /*147a0*/  IMAD.MOV.U32 R13, RZ, RZ, R0 ;  /* 0x000000ffff0d7224 */ /* 0x000fe400078e0000 */
[----:B------:R-:W-:-:S10]  /*147b0*/  IMAD.MOV.U32 R2, RZ, RZ, R14 ;  /* 0x000000ffff027224 */ /* 0x000fd400078e000e */
[----:B------:R-:W-:Y:S05]  /*147c0*/  WARPSYNC.COLLECTIVE R15, `(.L_x_1308) ;  /* 0x000000000f087348 */ /* 0x000fea0003c00000 */
[----:B------:R0:W1:Y:S02]  /*147d0*/  SHFL.IDX P6, R14, R13, R12, R11 ;  /* 0x0000000c0d0e7389 */ /* 0x00006400000c000b */
[----:B01----:R-:W-:Y:S01]  /*147e0*/  ENDCOLLECTIVE ;  /* 0x000000000000791b */ /* 0x003fe20003800000 */
.L_x_1308:
        /* <DEDUP_REMOVED lines=18> */
.L_x_1309:
[----:B------:R-:W-:Y:S02]  /*14910*/  IMAD.MOV.U32 R13, RZ, RZ, R0 ;  /* 0x000000ffff0d7224 */ /* 0x000fe400078e0000 */
[----:B------:R-:W-:-:S07]  /*14920*/  IMAD.MOV.U32 R6, RZ, RZ, R14 ;  /* 0x000000ffff067224 */ /* 0x000fce00078e000e */
[----:B------:R-:W-:Y:S05]  /*14930*/  WARPSYNC.COLLECTIVE R15, `(.L_x_1310) ;  /* 0x000000000f087348 */ /* 0x000fea0003c00000 */
[----:B------:R0:W1:Y:S02]  /*14940*/  SHFL.IDX P6, R14, R13, R12, R11 ;  /* 0x0000000c0d0e7389 */ /* 0x00006400000c000b */
[----:B01----:R-:W-:Y:S01]  /*14950*/  ENDCOLLECTIVE ;  /* 0x000000000000791b */ /* 0x003fe20003800000 */
.L_x_1310:
[----:B------:R-:W-:Y:S01]  /*14960*/  IMAD.MOV.U32 R0, RZ, RZ, R14 ;  /* 0x000000ffff007224 */ /* 0x000fe200078e000e */
[----:B------:R-:W-:Y:S06]  /*14970*/  BRA `(.L_x_1311) ;  /* 0xffffffc000747947 */ /* 0x000fec000383ffff */
.L_x_1209:
[----:B0-----:R0:W1:Y:S02]  /*14980*/  SYNCS.PHASECHK.TRANS64.TRYWAIT P0, [R17+URZ+0x2a820], R0 ;  /* 0x02a82000110075a7 */ /* 0x001064000800017f */
[----:B-1----:R-:W-:Y:S05]  /*14990*/  @!P0 NANOSLEEP.SYNCS 0x989680 ;  /* 0x009896800000895d */ /* 0x002fea0003900000 */
[----:B------:R-:W1:Y:S02]  /*149a0*/  @!P0 SYNCS.PHASECHK.TRANS64 P0, [R17+URZ+0x2a820], R0 ;  /* 0x02a82000110085a7 */ /* 0x000e64000800007f */
[----:B-1----:R-:W-:Y:S05]  /*149b0*/  @!P0 BRA `(.L_x_1209) ;  /* 0xfffffffc00f08947 */ /* 0x002fea000383ffff */
[----:B------:R-:W-:Y:S05]  /*149c0*/  BRA `(.L_x_1312) ;  /* 0xffffffc000ec7947 */ /* 0x000fea000383ffff */
.L_x_1216:
[----:B0-----:R0:W1:Y:S02]  /*149d0*/  SYNCS.PHASECHK.TRANS64.TRYWAIT P0, [R3+URZ+0x2a840], R2 ;  /* 0x02a84002030075a7 */ /* 0x001064000800017f */
[----:B-1----:R-:W-:Y:S05]  /*149e0*/  @!P0 NANOSLEEP.SYNCS 0x989680 ;  /* 0x009896800000895d */ /* 0x002fea0003900000 */
[----:B------:R-:W1:Y:S02]  /*149f0*/  @!P0 SYNCS.PHASECHK.TRANS64 P0, [R3+URZ+0x2a840], R2 ;  /* 0x02a84002030085a7 */ /* 0x000e64000800007f */
[----:B-1----:R-:W-:Y:S05]  /*14a00*/  @!P0 BRA `(.L_x_1216) ;  /* 0xfffffffc00f08947 */ /* 0x002fea000383ffff */
[----:B------:R-:W-:Y:S05]  /*14a10*/  BRA `(.L_x_1313) ;  /* 0xffffffc400a87947 */ /* 0x000fea000383ffff */
.L_x_1223:
[----:B0-----:R0:W1:Y:S02]  /*14a20*/  SYNCS.PHASECHK.TRANS64.TRYWAIT P0, [R3+URZ+0x60], R2 ;  /* 0x00006002030075a7 */ /* 0x001064000800017f */
[----:B-1----:R-:W-:Y:S05]  /*14a30*/  @!P0 NANOSLEEP.SYNCS 0x989680 ;  /* 0x009896800000895d */ /* 0x002fea0003900000 */
[----:B------:R-:W1:Y:S02]  /*14a40*/  @!P0 SYNCS.PHASECHK.TRANS64 P0, [R3+URZ+0x60], R2 ;  /* 0x00006002030085a7 */ /* 0x000e64000800007f */
[----:B-1----:R-:W-:Y:S05]  /*14a50*/  @!P0 BRA `(.L_x_1223) ;  /* 0xfffffffc00f08947 */ /* 0x002fea000383ffff */
[----:B------:R-:W-:Y:S05]  /*14a60*/  BRA `(.L_x_1314) ;  /* 0xffffffc800b47947 */ /* 0x000fea000383ffff */
.L_x_1233:
[----:B--2---:R2:W3:Y:S02]  /*14a70*/  SYNCS.PHASECHK.TRANS64.TRYWAIT P0, [R3+URZ+0x2a840], R2 ;  /* 0x02a84002030075a7 */ /* 0x0044e4000800017f */
[----:B---3--:R-:W-:Y:S05]  /*14a80*/  @!P0 NANOSLEEP.SYNCS 0x989680 ;  /* 0x009896800000895d */ /* 0x008fea0003900000 */
[----:B------:R-:W3:Y:S02]  /*14a90*/  @!P0 SYNCS.PHASECHK.TRANS64 P0, [R3+URZ+0x2a840], R2 ;  /* 0x02a84002030085a7 */ /* 0x000ee4000800007f */
[----:B---3--:R-:W-:Y:S05]  /*14aa0*/  @!P0 BRA `(.L_x_1233) ;  /* 0xfffffffc00f08947 */ /* 0x008fea000383ffff */
[----:B------:R-:W-:Y:S05]  /*14ab0*/  BRA `(.L_x_1315) ;  /* 0xffffffd0003c7947 */ /* 0x000fea000383ffff */
.L_x_1240:
[----:B0-----:R0:W1:Y:S02]  /*14ac0*/  SYNCS.PHASECHK.TRANS64.TRYWAIT P0, [R2+URZ+0x60], R3 ;  /* 0x00006003020075a7 */ /* 0x001064000800017f */
[----:B-1----:R-:W-:Y:S05]  /*14ad0*/  @!P0 NANOSLEEP.SYNCS 0x989680 ;  /* 0x009896800000895d */ /* 0x002fea0003900000 */
[----:B------:R-:W1:Y:S02]  /*14ae0*/  @!P0 SYNCS.PHASECHK.TRANS64 P0, [R2+URZ+0x60], R3 ;  /* 0x00006003020085a7 */ /* 0x000e64000800007f */
[----:B-1----:R-:W-:Y:S05]  /*14af0*/  @!P0 BRA `(.L_x_1240) ;  /* 0xfffffffc00f08947 */ /* 0x002fea000383ffff */
[----:B------:R-:W-:Y:S05]  /*14b00*/  BRA `(.L_x_1316) ;  /* 0xffffffd400487947 */ /* 0x000fea000383ffff */
.L_x_1249:
[----:B-1----:R1:W2:Y:S02]  /*14b10*/  SYNCS.PHASECHK.TRANS64.TRYWAIT P0, [R2+URZ+0x2a840], R3 ;  /* 0x02a84003020075a7 */ /* 0x0022a4000800017f */
[----:B--2---:R-:W-:Y:S05]  /*14b20*/  @!P0 NANOSLEEP.SYNCS 0x989680 ;  /* 0x009896800000895d */ /* 0x004fea0003900000 */
[----:B------:R-:W2:Y:S02]  /*14b30*/  @!P0 SYNCS.PHASECHK.TRANS64 P0, [R2+URZ+0x2a840], R3 ;  /* 0x02a84003020085a7 */ /* 0x000ea4000800007f */
[----:B--2---:R-:W-:Y:S05]  /*14b40*/  @!P0 BRA `(.L_x_1249) ;  /* 0xfffffffc00f08947 */ /* 0x004fea000383ffff */
[----:B------:R-:W-:Y:S05]  /*14b50*/  BRA `(.L_x_1317) ;  /* 0xffffffd800a07947 */ /* 0x000fea000383ffff */
.L_x_1256:
[----:B0-----:R0:W1:Y:S02]  /*14b60*/  SYNCS.PHASECHK.TRANS64.TRYWAIT P0, [R2+URZ+0x60], R5 ;  /* 0x00006005020075a7 */ /* 0x001064000800017f */
[----:B-1----:R-:W-:Y:S05]  /*14b70*/  @!P0 NANOSLEEP.SYNCS 0x989680 ;  /* 0x009896800000895d */ /* 0x002fea0003900000 */
[----:B------:R-:W1:Y:S02]  /*14b80*/  @!P0 SYNCS.PHASECHK.TRANS64 P0, [R2+URZ+0x60], R5 ;  /* 0x00006005020085a7 */ /* 0x000e64000800007f */
[----:B-1----:R-:W-:Y:S05]  /*14b90*/  @!P0 BRA `(.L_x_1256) ;  /* 0xfffffffc00f08947 */ /* 0x002fea000383ffff */
[----:B------:R-:W-:Y:S05]  /*14ba0*/  BRA `(.L_x_1318) ;  /* 0xffffffdc00ac7947 */ /* 0x000fea000383ffff */
.L_x_1267:
[----:B0-----:R0:W1:Y:S02]  /*14bb0*/  SYNCS.PHASECHK.TRANS64.TRYWAIT P0, [R2+URZ+0x2a860], R3 ;  /* 0x02a86003020075a7 */ /* 0x001064000800017f */
[----:B-1----:R-:W-:Y:S05]  /*14bc0*/  @!P0 NANOSLEEP.SYNCS 0x989680 ;  /* 0x009896800000895d */ /* 0x002fea0003900000 */
[----:B------:R-:W1:Y:S02]  /*14bd0*/  @!P0 SYNCS.PHASECHK.TRANS64 P0, [R2+URZ+0x2a860], R3 ;  /* 0x02a86003020085a7 */ /* 0x000e64000800007f */
[----:B-1----:R-:W-:Y:S05]  /*14be0*/  @!P0 BRA `(.L_x_1267) ;  /* 0xfffffffc00f08947 */ /* 0x002fea000383ffff */
[----:B------:R-:W-:Y:S05]  /*14bf0*/  BRA `(.L_x_1319) ;  /* 0xffffffe000f07947 */ /* 0x000fea000383ffff */
.L_x_1274:
[----:B------:R-:W-:Y:S01]  /*14c00*/  BSSY B0, `(.L_x_1320) ;  /* 0x0000008000007945 */ /* 0x000fe20003800000 */
[----:B-----5:R-:W-:Y:S02]  /*14c10*/  IMAD.MOV.U32 R13, RZ, RZ, R2 ;  /* 0x000000ffff0d7224 */ /* 0x020fe400078e0002 */
[----:B------:R-:W-:Y:S02]  /*14c20*/  IMAD.MOV.U32 R12, RZ, RZ, RZ ;  /* 0x000000ffff0c7224 */ /* 0x000fe400078e00ff */
[----:B------:R-:W-:Y:S02]  /*14c30*/  IMAD.MOV.U32 R11, RZ, RZ, 0x1f ;  /* 0x0000001fff0b7424 */ /* 0x000fe400078e00ff */
[----:B------:R-:W-:-:S07]  /*14c40*/  IMAD.MOV.U32 R15, RZ, RZ, -0x1 ;  /* 0xffffffffff0f7424 */ /* 0x000fce00078e00ff */
[----:B0-----:R-:W-:Y:S05]  /*14c50*/  WARPSYNC.COLLECTIVE R15, `(.L_x_1321) ;  /* 0x000000000f087348 */ /* 0x001fea0003c00000 */
[----:B------:R1:W2:Y:S02]  /*14c60*/  SHFL.IDX P6, R14, R13, R12, R11 ;  /* 0x0000000c0d0e7389 */ /* 0x0002a400000c000b */
[----:B012---:R-:W-:Y:S01]  /*14c70*/  ENDCOLLECTIVE ;  /* 0x000000000000791b */ /* 0x007fe20003800000 */
.L_x_1321:
[----:B------:R-:W-:Y:S05]  /*14c80*/  BSYNC B0 ;  /* 0x0000000000007941 */ /* 0x000fea0003800000 */
.L_x_1320:
[----:B------:R-:W-:Y:S05]  /*14c90*/  BRA `(.L_x_1322) ;  /* 0xffffffe400e87947 */ /* 0x000fea000383ffff */
.L_x_1277:
[----:B0-----:R0:W1:Y:S02]  /*14ca0*/  SYNCS.PHASECHK.TRANS64.TRYWAIT P0, [R0+URZ+0x2a820], R3 ;  /* 0x02a82003000075a7 */ /* 0x001064000800017f */
[----:B-1----:R-:W-:Y:S05]  /*14cb0*/  @!P0 NANOSLEEP.SYNCS 0x989680 ;  /* 0x009896800000895d */ /* 0x002fea0003900000 */
[----:B------:R-:W1:Y:S02]  /*14cc0*/  @!P0 SYNCS.PHASECHK.TRANS64 P0, [R0+URZ+0x2a820], R3 ;  /* 0x02a82003000085a7 */ /* 0x000e64000800007f */
[----:B-1----:R-:W-:Y:S05]  /*14cd0*/  @!P0 BRA `(.L_x_1277) ;  /* 0xfffffffc00f08947 */ /* 0x002fea000383ffff */
[----:B------:R-:W-:Y:S05]  /*14ce0*/  BRA `(.L_x_1323) ;  /* 0xffffffe800347947 */ /* 0x000fea000383ffff */
.L_x_1278:
        /* <DEDUP_REMOVED lines=8> */
[----:B0-----:R-:W-:Y:S05]  /*14d70*/  WARPSYNC.COLLECTIVE R15, `(.L_x_1325) ;  /* 0x000000000f087348 */ /* 0x001fea0003c00000 */
[----:B------:R1:W2:Y:S02]  /*14d80*/  SHFL.IDX P6, R14, R13, R12, R11 ;  /* 0x0000000c0d0e7389 */ /* 0x0002a400000c000b */
[----:B012---:R-:W-:Y:S01]  /*14d90*/  ENDCOLLECTIVE ;  /* 0x000000000000791b */ /* 0x007fe20003800000 */
.L_x_1325:
[----:B------:R-:W-:Y:S05]  /*14da0*/  BSYNC B0 ;  /* 0x0000000000007941 */ /* 0x000fea0003800000 */
.L_x_1324:
[----:B------:R-:W-:Y:S05]  /*14db0*/  BRA `(.L_x_1326) ;  /* 0xffffffe8001c7947 */ /* 0x000fea000383ffff */
.L_x_1281:
[----:B------:R-:W-:Y:S01]  /*14dc0*/  BSSY B1, `(.L_x_1327) ;  /* 0x0000006000017945 */ /* 0x000fe20003800000 */
[----:B------:R-:W-:-:S07]  /*14dd0*/  IMAD.MOV.U32 R15, RZ, RZ, -0x1 ;  /* 0xffffffffff0f7424 */ /* 0x000fce00078e00ff */
[----:B01----:R-:W-:Y:S05]  /*14de0*/  WARPSYNC.COLLECTIVE R15, `(.L_x_1328) ;  /* 0x000000000f0c7348 */ /* 0x003fea0003c00000 */
[----:B------:R-:W-:Y:S02]  /*14df0*/  ELECT P6, UR62, PT ;  /* 0x00000000003e782f */ /* 0x000fe400038c0000 */
[----:B------:R-:W-:Y:S01]  /*14e00*/  MOV R14, UR62 ;  /* 0x0000003e000e7c02 */ /* 0x000fe20008000f00 */
[----:B01----:R-:W-:Y:S10]  /*14e10*/  ENDCOLLECTIVE ;  /* 0x000000000000791b */ /* 0x003ff40003800000 */
.L_x_1328:
[----:B------:R-:W-:Y:S05]  /*14e20*/  BSYNC B1 ;  /* 0x0000000000017941 */ /* 0x000fea0003800000 */
.L_x_1327:
[----:B------:R-:W-:Y:S05]  /*14e30*/  BRA `(.L_x_1329) ;  /* 0xffffffe800147947 */ /* 0x000fea000383ffff */
.L_x_1283:
[----:B0-----:R0:W1:Y:S02]  /*14e40*/  SYNCS.PHASECHK.TRANS64.TRYWAIT P0, [R6+URZ], R5 ;  /* 0x00000005060075a7 */ /* 0x001064000800017f */
[----:B-1----:R-:W-:Y:S05]  /*14e50*/  @!P0 NANOSLEEP.SYNCS 0x989680 ;  /* 0x009896800000895d */ /* 0x002fea0003900000 */
[----:B------:R-:W1:Y:S02]  /*14e60*/  @!P0 SYNCS.PHASECHK.TRANS64 P0, [R6+URZ], R5 ;  /* 0x00000005060085a7 */ /* 0x000e64000800007f */
[----:B-1----:R-:W-:Y:S05]  /*14e70*/  @!P0 BRA `(.L_x_1283) ;  /* 0xfffffffc00f08947 */ /* 0x002fea000383ffff */
[----:B------:R-:W-:Y:S05]  /*14e80*/  BRA `(.L_x_1330) ;  /* 0xffffffe800547947 */ /* 0x000fea000383ffff */
.L_x_1284:
[----:B-1----:R1:W2:Y:S02]  /*14e90*/  SYNCS.PHASECHK.TRANS64.TRYWAIT P0, [R3+URZ], R2 ;  /* 0x00000002030075a7 */ /* 0x0022a4000800017f */
[----:B--2---:R-:W-:Y:S05]  /*14ea0*/  @!P0 NANOSLEEP.SYNCS 0x989680 ;  /* 0x009896800000895d */ /* 0x004fea0003900000 */
[----:B------:R-:W2:Y:S02]  /*14eb0*/  @!P0 SYNCS.PHASECHK.TRANS64 P0, [R3+URZ], R2 ;  /* 0x00000002030085a7 */ /* 0x000ea4000800007f */
[----:B--2---:R-:W-:Y:S05]  /*14ec0*/  @!P0 BRA `(.L_x_1284) ;  /* 0xfffffffc00f08947 */ /* 0x004fea000383ffff */
[----:B------:R-:W-:Y:S05]  /*14ed0*/  BRA `(.L_x_1331) ;  /* 0xffffffe800487947 */ /* 0x000fea000383ffff */
.L_x_1286:
[----:B-1----:R1:W2:Y:S02]  /*14ee0*/  SYNCS.PHASECHK.TRANS64.TRYWAIT P0, [R18+URZ], R5 ;  /* 0x00000005120075a7 */ /* 0x0022a4000800017f */
[----:B--2---:R-:W-:Y:S05]  /*14ef0*/  @!P0 NANOSLEEP.SYNCS 0x989680 ;  /* 0x009896800000895d */ /* 0x004fea0003900000 */
[----:B------:R-:W2:Y:S02]  /*14f00*/  @!P0 SYNCS.PHASECHK.TRANS64 P0, [R18+URZ], R5 ;  /* 0x00000005120085a7 */ /* 0x000ea4000800007f */
[----:B--2---:R-:W-:Y:S05]  /*14f10*/  @!P0 BRA `(.L_x_1286) ;  /* 0xfffffffc00f08947 */ /* 0x004fea000383ffff */
[----:B------:R-:W-:Y:S05]  /*14f20*/  BRA `(.L_x_1332) ;  /* 0xffffffe8004c7947 */ /* 0x000fea000383ffff */
.L_x_1333:
        /* <DEDUP_REMOVED lines=13> */
.L_x_3197:


//--------------------- .text._ZN7cutlass13device_kernelIN5flash11enable_sm90INS1_16FlashAttnFwdSm90INS1_25CollectiveMainloopFwdSm90ILi2EN4cute5tupleIJNS5_1CILi1EEES8_S8_EEENS6_IJNS7_ILi128EEENS7_ILi96EEENS7_ILi192EEEEEELi128ENS_10bfloat16_tEfNS_4arch4Sm90ELb0ELb1ELb0ELb1ELb0ELb0ELb0ELb1ELb1ELb1ELb0ELb0EEENS1_21CollectiveEpilogueFwdINS6_IJSA_SA_SB_EEES9_SE_SG_Li256ELb1ELb1ELb0ELb0EEENS1_36VarlenDynamicPersistentTileSchedulerILi128ELi96ELi256ELi128ELb0ELb1ELb1ELb1ELb0ELb1EEEEEEEEEvNT_6ParamsE --------------------------
	.section	.text._ZN7cutlass13device_kernelIN5flash11enable_sm90INS1_16FlashAttnFwdSm90INS1_25CollectiveMainloopFwdSm90ILi2EN4cute5tupleIJNS5_1CILi1EEES8_S8_EEENS6_IJNS7_ILi128EEENS7_ILi96EEENS7_ILi192EEEEEELi128ENS_10bfloat16_tEfNS_4arch4Sm90ELb0ELb1ELb0ELb1ELb0ELb0ELb0ELb1ELb1ELb1ELb0ELb0EEENS1_21CollectiveEpilogueFwdINS6_IJSA_SA_SB_EEES9_SE_SG_Li256ELb1ELb1ELb0ELb0EEENS1_36VarlenDynamicPersistentTileSchedulerILi128ELi96ELi256ELi128ELb0ELb1ELb1ELb1ELb0ELb1EEEEEEEEEvNT_6ParamsE,"ax",@progbits
	.align	128
.text._ZN7cutlass13device_kernelIN5flash11enable_sm90INS1_16FlashAttnFwdSm90INS1_25CollectiveMainloopFwdSm90ILi2EN4cute5tupleIJNS5_1CILi1EEES8_S8_EEENS6_IJNS7_ILi128EEENS7_ILi96EEENS7_ILi192EEEEEELi128ENS_10bfloat16_tEfNS_4arch4Sm90ELb0ELb1ELb0ELb1ELb0ELb0ELb0ELb1ELb1ELb1ELb0ELb0EEENS1_21CollectiveEpilogueFwdINS6_IJSA_SA_SB_EEES9_SE_SG_Li256ELb1ELb1ELb0ELb0EEENS1_36VarlenDynamicPersistentTileSchedulerILi128ELi96ELi256ELi128ELb0ELb1ELb1ELb1ELb0ELb1EEEEEEEEEvNT_6ParamsE:
        .type           _ZN7cutlass13device_kernelIN5flash11enable_sm90INS1_16FlashAttnFwdSm90INS1_25CollectiveMainloopFwdSm90ILi2EN4cute5tupleIJNS5_1CILi1EEES8_S8_EEENS6_IJNS7_ILi128EEENS7_ILi96EEENS7_ILi192EEEEEELi128ENS_10bfloat16_tEfNS_4arch4Sm90ELb0ELb1ELb0ELb1ELb0ELb0ELb0ELb1ELb1ELb1ELb0ELb0EEENS1_21CollectiveEpilogueFwdINS6_IJSA_SA_SB_EEES9_SE_SG_Li256ELb1ELb1ELb0ELb0EEENS1_36VarlenDynamicPersistentTileSchedulerILi128ELi96ELi256ELi128ELb0ELb1ELb1ELb1ELb0ELb1EEEEEEEEEvNT_6ParamsE,@function
        .size           _ZN7cutlass13device_kernelIN5flash11enable_sm90INS1_16FlashAttnFwdSm90INS1_25CollectiveMainloopFwdSm90ILi2EN4cute5tupleIJNS5_1CILi1EEES8_S8_EEENS6_IJNS7_ILi128EEENS7_ILi96EEENS7_ILi192EEEEEELi128ENS_10bfloat16_tEfNS_4arch4Sm90ELb0ELb1ELb0ELb1ELb0ELb0ELb0ELb1ELb1ELb1ELb0ELb0EEENS1_21CollectiveEpilogueFwdINS6_IJSA_SA_SB_EEES9_SE_SG_Li256ELb1ELb1ELb0ELb0EEENS1_36VarlenDynamicPersistentTileSchedulerILi128ELi96ELi256ELi128ELb0ELb1ELb1ELb1ELb0ELb1EEEEEEEEEvNT_6ParamsE,(.L_x_3198 - _ZN7cutlass13device_kernelIN5flash11enable_sm90INS1_16FlashAttnFwdSm90INS1_25CollectiveMainloopFwdSm90ILi2EN4cute5tupleIJNS5_1CILi1EEES8_S8_EEENS6_IJNS7_ILi128EEENS7_ILi96EEENS7_ILi192EEEEEELi128ENS_10bfloat16_tEfNS_4arch4Sm90ELb0ELb1ELb0ELb1ELb0ELb0ELb0ELb1ELb1ELb1ELb0ELb0EEENS1_21CollectiveEpilogueFwdINS6_IJSA_SA_SB_EEES9_SE_SG_Li256ELb1ELb1ELb0ELb0EEENS1_36VarlenDynamicPersistentTileSchedulerILi128ELi96ELi256ELi128ELb0ELb1ELb1ELb1ELb0ELb1EEEEEEEEEvNT_6ParamsE)
        .other          _ZN7cutlass13device_kernelIN5flash11enable_sm90INS1_16FlashAttnFwdSm90INS1_25CollectiveMainloopFwdSm90ILi2EN4cute5tupleIJNS5_1CILi1EEES8_S8_EEENS6_IJNS7_ILi128EEENS7_ILi96EEENS7_ILi192EEEEEELi128ENS_10bfloat16_tEfNS_4arch4Sm90ELb0ELb1ELb0ELb1ELb0ELb0ELb0ELb1ELb1ELb1ELb0ELb0EEENS1_21CollectiveEpilogueFwdINS6_IJSA_SA_SB_EEES9_SE_SG_Li256ELb1ELb1ELb0ELb0EEENS1_36VarlenDynamicPersistentTileSchedulerILi128ELi96ELi256ELi128ELb0ELb1ELb1ELb1ELb0ELb1EEEEEEEEEvNT_6ParamsE,@"STO_CUDA_ENTRY STV_DEFAULT"
_ZN7cutlass13device_kernelIN5flash11enable_sm90INS1_16FlashAttnFwdSm90INS1_25CollectiveMainloopFwdSm90ILi2EN4cute5tupleIJNS5_1CILi1EEES8_S8_EEENS6_IJNS7_ILi128EEENS7_ILi96EEENS7_ILi192EEEEEELi128ENS_10bfloat16_tEfNS_4arch4Sm90ELb0ELb1ELb0ELb1ELb0ELb0ELb0ELb1ELb1ELb1ELb0ELb0EEENS1_21CollectiveEpilogueFwdINS6_IJSA_SA_SB_EEES9_SE_SG_Li256ELb1ELb1ELb0ELb0EEENS1_36VarlenDynamicPersistentTileSchedulerILi128ELi96ELi256ELi128ELb0ELb1ELb1ELb1ELb0ELb1EEEEEEEEEvNT_6ParamsE:
        /* <DEDUP_REMOVED lines=18> */
.L_x_1335:
[----:B------:R-:W-:Y:S05]  /*0120*/  BSYNC B0 ;  /* 0x0000000000007941 */ /* 0x000fea0003800000 */
.L_x_1334:
        /* <DEDUP_REMOVED lines=41> */
.L_x_1336:
        /* <DEDUP_REMOVED lines=22> */
.L_x_1337:
        /* <DEDUP_REMOVED lines=18> */
.L_x_1338:
        /* <DEDUP_REMOVED lines=22> */
.L_x_1339:
        /* <DEDUP_REMOVED lines=22> */
.L_x_1340:
[----:B0-----:R-:W-:Y:S01]  /*0900*/  UMOV UR4, 0x1 ;  /* 0x0000000100047882 */ /* 0x001fe20000000000 */
[----:B------:R-:W-:Y:S01]  /*0910*/  PLOP3.LUT P0, PT, PT, PT, UP0, 0x80, 0x0 ;  /* 0x000000000000781c */ /* 0x000fe20003f0f008 */
[----:B------:R-:W-:Y:S01]  /*0920*/  USEL UR4, UR4, 0x2, !UP0 ;  /* 0x0000000204047887 */ /* 0x000fe2000c000000 */
[----:B------:R-:W-:Y:S01]  /*0930*/  NOP ;  /* 0x0000000000007918 */ /* 0x000fe20000000000 */
[----:B------:R-:W-:-:S04]  /*0940*/  ULDC.64 UR60, c[0x0][0x208] ;  /* 0x00008200003c7ab9 */ /* 0x000fc80000000a00 */
[----:B------:R-:W-:-:S05]  /*0950*/  IMAD.U32 R2, RZ, RZ, UR4 ;  /* 0x00000004ff027e24 */ /* 0x000fca000f8e00ff */
[----:B------:R0:W-:Y:S01]  /*0960*/  STL [R1+0x48], R2 ;  /* 0x0000480201007387 */ /* 0x0001e20000100800 */
[----:B-12-4-:R-:W-:Y:S06]  /*0970*/  BAR.SYNC.DEFER_BLOCKING 0x0 ;  /* 0x0000000000007b1d */ /* 0x016fec0000010000 */
[----:B------:R-:W-:Y:S05]  /*0980*/  @!P0 BRA `(.L_x_1341) ;  /* 0x000000e000b08947 */ /* 0x000fea0003800000 */
.L_x_1342:
        /* <DEDUP_REMOVED lines=15> */
[----:B------:R-:W-:Y:S01]  /*0a80*/  IMAD.MOV.U32 R166, RZ, RZ, RZ ;  /* 0x000000ffffa67224 */ /* 0x000fe200078e00ff */
[----:B------:R-:W-:Y:S01]  /*0a90*/  UMOV UR38, URZ ;  /* 0x0000003f00267c82 */ /* 0x000fe20008000000 */
[----:B------:R-:W-:Y:S01]  /*0aa0*/  UMOV UR36, URZ ;  /* 0x0000003f00247c82 */ /* 0x000fe20008000000 */
[----:B------:R-:W0:Y:S02]  /*0ab0*/  S2R R0, SR_TID.X ;  /* 0x0000000000007919 */ /* 0x000e240000002100 */
        /* <DEDUP_REMOVED lines=9> */
[----:B------:R-:W-:Y:S01]  /*0b50*/  LEA.HI R10, R3, R174, RZ, 0x2 ;  /* 0x000000ae030a7211 */ /* 0x000fe200078f10ff */
[----:B------:R-:W-:Y:S01]  /*0b60*/  IMAD.IADD R7, R174, 0x1, -R7 ;  /* 0x00000001ae077824 */ /* 0x000fe200078e0a07 */
[----:B------:R-:W-:Y:S02]  /*0b70*/  SHF.R.S32.HI R4, RZ, 0x1f, R167 ;  /* 0x0000001fff047819 */ /* 0x000fe400000114a7 */
[----:B------:R-:W-:Y:S02]  /*0b80*/  LOP3.LUT R0, R0, 0x1ffffffe, RZ, 0xc0, !PT ;  /* 0x1ffffffe00007812 */ /* 0x000fe400078ec0ff */
[----:B------:R-:W-:Y:S02]  /*0b90*/  LEA.HI R6, R4, R167, RZ, 0x2 ;  /* 0x000000a704067211 */ /* 0x000fe400078f10ff */
[----:B------:R-:W-:Y:S01]  /*0ba0*/  SHF.R.S32.HI R168, RZ, 0x7, R5 ;  /* 0x00000007ffa87819 */ /* 0x000fe20000011405 */
[----:B------:R-:W-:Y:S01]  /*0bb0*/  IMAD.IADD R0, R9, 0x1, -R0 ;  /* 0x0000000109007824 */ /* 0x000fe200078e0a00 */
[----:B------:R-:W-:-:S02]  /*0bc0*/  SHF.R.S32.HI R8, RZ, 0x2, R6 ;  /* 0x00000002ff087819 */ /* 0x000fc40000011406 */
[----:B------:R-:W-:Y:S02]  /*0bd0*/  SHF.R.S32.HI R11, RZ, 0x1f, R6 ;  /* 0x0000001fff0b7819 */ /* 0x000fe40000011406 */
[----:B------:R-:W-:Y:S02]  /*0be0*/  LOP3.LUT R9, R10, 0xfffffffc, RZ, 0xc0, !PT ;  /* 0xfffffffc0a097812 */ /* 0x000fe400078ec0ff */
[----:B------:R-:W-:Y:S02]  /*0bf0*/  LEA.HI R11, R11, R8, RZ, 0x3 ;  /* 0x000000080b0b7211 */ /* 0x000fe400078f18ff */
[----:B------:R-:W-:Y:S02]  /*0c00*/  LEA.HI R5, R5, R168, RZ, 0x1 ;  /* 0x000000a805057211 */ /* 0x000fe400078f08ff */
[----:B------:R-:W-:Y:S02]  /*0c10*/  LOP3.LUT R11, R11, 0xfffffff8, RZ, 0xc0, !PT ;  /* 0xfffffff80b0b7812 */ /* 0x000fe400078ec0ff */
[----:B------:R-:W-:-:S02]  /*0c20*/  LEA.HI R4, R4, R167, RZ, 0x5 ;  /* 0x000000a704047211 */ /* 0x000fc400078f28ff */
[----:B------:R-:W-:Y:S01]  /*0c30*/  LOP3.LUT R6, R6, 0x7ffffffc, RZ, 0xc0, !PT ;  /* 0x7ffffffc06067812 */ /* 0x000fe200078ec0ff */
[----:B------:R-:W-:Y:S01]  /*0c40*/  IMAD.IADD R11, R8, 0x1, -R11 ;  /* 0x00000001080b7824 */ /* 0x000fe200078e0a0b */
[----:B------:R-:W-:-:S03]  /*0c50*/  SHF.R.S32.HI R4, RZ, 0x5, R4 ;  /* 0x00000005ff047819 */ /* 0x000fc60000011404 */
[----:B------:R-:W-:Y:S02]  /*0c60*/  IMAD.IADD R19, R167, 0x1, -R6 ;  /* 0x00000001a7137824 */ /* 0x000fe400078e0a06 */
[----:B------:R-:W-:Y:S01]  /*0c70*/  IMAD R4, R4, 0x10, R11 ;  /* 0x0000001004047824 */ /* 0x000fe200078e020b */
[----:B--2---:R-:W-:Y:S02]  /*0c80*/  R2UR UR4, R2 ;  /* 0x00000000020472ca */ /* 0x004fe400000e0000 */
[CC--:B------:R-:W-:Y:S02]  /*0c90*/  LEA.HI R2, R3.reuse, R174.reuse, RZ, 0x5 ;  /* 0x000000ae03027211 */ /* 0x0c0fe400078f28ff */
[----:B------:R-:W-:-:S03]  /*0ca0*/  LEA.HI R3, R3, R174, RZ, 0x3 ;  /* 0x000000ae03037211 */ /* 0x000fc600078f18ff */
[----:B------:R-:W-:Y:S01]  /*0cb0*/  IMAD.SHL.U32 R2, R2, 0x20, RZ ;  /* 0x0000002002027824 */ /* 0x000fe200078e00ff */
[----:B------:R-:W-:-:S04]  /*0cc0*/  SHF.R.S32.HI R165, RZ, 0x3, R3 ;  /* 0x00000003ffa57819 */ /* 0x000fc80000011403 */
[----:B------:R-:W-:Y:S01]  /*0cd0*/  LOP3.LUT R2, R2, 0xfffffc00, RZ, 0xc0, !PT ;  /* 0xfffffc0002027812 */ /* 0x000fe200078ec0ff */
[----:B------:R-:W-:-:S04]  /*0ce0*/  ULOP3.LUT UR4, UR4, 0x1, URZ, 0xfc, !UPT ;  /* 0x0000000104047892 */ /* 0x000fc8000f8efc3f */
[----:B------:R-:W-:Y:S02]  /*0cf0*/  IMAD R7, R7, 0x40, R2 ;  /* 0x0000004007077824 */ /* 0x000fe400078e0202 */
[----:B------:R-:W-:Y:S01]  /*0d00*/  IMAD.IADD R2, R174, 0x1, -R9 ;  /* 0x00000001ae027824 */ /* 0x000fe200078e0a09 */
[----:B------:R-:W-:Y:S01]  /*0d10*/  LOP3.LUT R9, R5, 0x3fffffe, RZ, 0xc0, !PT ;  /* 0x03fffffe05097812 */ /* 0x000fe200078ec0ff */
[----:B------:R-:W-:Y:S01]  /*0d20*/  IMAD R170, R0, 0x8, R7 ;  /* 0x0000000800aa7824 */ /* 0x000fe200078e0207 */
[----:B------:R-:W-:Y:S01]  /*0d30*/  LOP3.LUT R5, R3, 0xfffffff8, RZ, 0xc0, !PT ;  /* 0xfffffff803057812 */ /* 0x000fe200078ec0ff */
[----:B------:R-:W-:Y:S01]  /*0d40*/  IMAD.U32 R171, RZ, RZ, UR4 ;  /* 0x00000004ffab7e24 */ /* 0x000fe2000f8e00ff */
[----:B------:R-:W-:Y:S01]  /*0d50*/  LEA.HI R8, R2, R2, RZ, 0x1 ;  /* 0x0000000202087211 */ /* 0x000fe200078f08ff */
[----:B------:R-:W-:Y:S02]  /*0d60*/  IMAD.IADD R9, R168, 0x1, -R9 ;  /* 0x00000001a8097824 */ /* 0x000fe400078e0a09 */
[----:B------:R-:W-:Y:S01]  /*0d70*/  IMAD.IADD R162, R174, 0x1, -R5 ;  /* 0x00000001aea27824 */ /* 0x000fe200078e0a05 */
[----:B------:R-:W-:Y:S01]  /*0d80*/  LOP3.LUT R11, R8, 0x1ffffffe, RZ, 0xc0, !PT ;  /* 0x1ffffffe080b7812 */ /* 0x000fe200078ec0ff */
[----:B------:R-:W-:-:S02]  /*0d90*/  IMAD R169, R9, 0x40, R4 ;  /* 0x0000004009a97824 */ /* 0x000fc400078e0204 */
[----:B------:R-:W-:Y:S02]  /*0da0*/  IMAD.SHL.U32 R160, R162, 0x8, RZ ;  /* 0x00000008a2a07824 */ /* 0x000fe400078e00ff */
[----:B------:R-:W-:Y:S02]  /*0db0*/  IMAD.IADD R22, R2, 0x1, -R11 ;  /* 0x0000000102167824 */ /* 0x000fe400078e0a0b */
[----:B------:R-:W-:Y:S01]  /*0dc0*/  VIADD R161, R160, 0x40 ;  /* 0x00000040a0a17836 */ /* 0x000fe20000000000 */
[----:B------:R-:W-:Y:S01]  /*0dd0*/  SHF.R.S32.HI R173, RZ, 0x1f, R160 ;  /* 0x0000001fffad7819 */ /* 0x000fe200000114a0 */
[----:B------:R-:W-:-:S03]  /*0de0*/  IMAD R22, R22, 0x8, R169 ;  /* 0x0000000816167824 */ /* 0x000fc600078e02a9 */
[----:B------:R-:W-:-:S07]  /*0df0*/  SHF.R.S32.HI R172, RZ, 0x1f, R161 ;  /* 0x0000001fffac7819 */ /* 0x000fce00000114a1 */
.L_x_1442:
[----:B0---4-:R-:W0:Y:S08]  /*0e00*/  LDC.64 R2, c[0x0][0xa28] ;  /* 0x00028a00ff027b82 */ /* 0x011e300000000a00 */
[----:B--2---:R-:W1:Y:S01]  /*0e10*/  LDC.64 R4, c[0x0][0xa18] ;  /* 0x00028600ff047b82 */ /* 0x004e620000000a00 */
[----:B------:R-:W-:Y:S01]  /*0e20*/  ULDC UR4, c[0x0][0x288] ;  /* 0x0000a20000047ab9 */ /* 0x000fe20000000800 */
[----:B------:R-:W-:Y:S01]  /*0e30*/  IMAD.MOV.U32 R7, RZ, RZ, RZ ;  /* 0x000000ffff077224 */ /* 0x000fe200078e00ff */
[----:B------:R-:W-:Y:S01]  /*0e40*/  ULDC.64 UR6, c[0x0][0xa20] ;  /* 0x0002880000067ab9 */ /* 0x000fe20000000a00 */
[----:B0-----:R-:W-:-:S04]  /*0e50*/  ISETP.NE.U32.AND P0, PT, R2, RZ, PT ;  /* 0x000000ff0200720c */ /* 0x001fc80003f05070 */
[----:B------:R-:W-:Y:S02]  /*0e60*/  ISETP.NE.AND.EX P0, PT, R3, RZ, PT, P0 ;  /* 0x000000ff0300720c */ /* 0x000fe40003f05300 */
[----:B-1----:R-:W-:-:S04]  /*0e70*/  ISETP.NE.U32.AND P1, PT, R4, RZ, PT ;  /* 0x000000ff0400720c */ /* 0x002fc80003f25070 */
[----:B------:R-:W-:-:S07]  /*0e80*/  ISETP.NE.AND.EX P1, PT, R5, RZ, PT, P1 ;  /* 0x000000ff0500720c */ /* 0x000fce0003f25310 */
[----:B------:R-:W0:Y:S08]  /*0e90*/  @P0 LDC.64 R2, c[0x0][0xa28] ;  /* 0x00028a00ff020b82 */ /* 0x000e300000000a00 */
[----:B------:R-:W1:Y:S01]  /*0ea0*/  @P1 LDC.64 R4, c[0x0][0xa18] ;  /* 0x00028600ff041b82 */ /* 0x000e620000000a00 */
[----:B------:R-:W-:Y:S01]  /*0eb0*/  IMAD.U32 R17, RZ, RZ, UR4 ;  /* 0x00000004ff117e24 */ /* 0x000fe2000f8e00ff */
[----:B------:R-:W-:Y:S01]  /*0ec0*/  ULDC.64 UR4, c[0x0][0x418] ;  /* 0x0001060000047ab9 */ /* 0x000fe20000000a00 */
[----:B0-----:R-:W-:-:S05]  /*0ed0*/  @P0 IMAD.WIDE R2, R47, 0x4, R2 ;  /* 0x000000042f020825 */ /* 0x001fca00078e0202 */
[----:B------:R0:W5:Y:S01]  /*0ee0*/  @P0 LDG.E R7, desc[UR60][R2.64] ;  /* 0x0000003c02070981 */ /* 0x000162000c1e1900 */
[----:B-1----:R-:W-:-:S05]  /*0ef0*/  @P1 IMAD.WIDE R4, R47, 0x4, R4 ;  /* 0x000000042f041825 */ /* 0x002fca00078e0204 */
[----:B------:R0:W5:Y:S01]  /*0f00*/  @P1 LDG.E R17, desc[UR60][R4.64] ;  /* 0x0000003c04111981 */ /* 0x000162000c1e1900 */
[----:B------:R-:W-:Y:S01]  /*0f10*/  UISETP.NE.U32.AND UP0, UPT, UR4, URZ, UPT ;  /* 0x0000003f0400728c */ /* 0x000fe2000bf05070 */
[----:B------:R-:W-:Y:S01]  /*0f20*/  ISETP.NE.U32.AND P2, PT, RZ, UR6, PT ;  /* 0x00000006ff007c0c */ /* 0x000fe2000bf45070 */
[----:B------:R-:W-:Y:S01]  /*0f30*/  IMAD.MOV.U32 R163, RZ, RZ, R46 ;  /* 0x000000ffffa37224 */ /* 0x000fe200078e002e */
[----:B------:R-:W-:Y:S01]  /*0f40*/  ULDC UR4, c[0x0][0x424] ;  /* 0x0001090000047ab9 */ /* 0x000fe20000000800 */
[----:B------:R-:W-:Y:S01]  /*0f50*/  UISETP.NE.AND.EX UP0, UPT, UR5, URZ, UPT, UP0 ;  /* 0x0000003f0500728c */ /* 0x000fe2000bf05300 */
[----:B------:R-:W-:Y:S02]  /*0f60*/  ISETP.NE.AND.EX P2, PT, RZ, UR7, PT, P2 ;  /* 0x00000007ff007c0c */ /* 0x000fe4000bf45320 */
[----:B------:R-:W-:Y:S01]  /*0f70*/  ULDC UR5, c[0x0][0x2f0] ;  /* 0x0000bc0000057ab9 */ /* 0x000fe20000000800 */
[----:B------:R-:W-:-:S04]  /*0f80*/  USEL UR4, UR4, 0x1, UP0 ;  /* 0x0000000104047887 */ /* 0x000fc80008000000 */
[----:B------:R-:W-:Y:S01]  /*0f90*/  UIMAD UR4, UR4, UR5, URZ ;  /* 0x00000005040472a4 */ /* 0x000fe2000f8e023f */
[----:B0--3--:R-:W-:Y:S11]  /*0fa0*/  @P1 BRA `(.L_x_1343) ;  /* 0x0000000000241947 */ /* 0x009ff60003800000 */
        /* <DEDUP_REMOVED lines=9> */
.L_x_1343:
[----:B------:R-:W-:Y:S02]  /*1040*/  IMAD.U32 R16, RZ, RZ, UR4 ;  /* 0x00000004ff107e24 */ /* 0x000fe4000f8e00ff */
[----:B------:R-:W-:Y:S01]  /*1050*/  IMAD.MOV.U32 R164, RZ, RZ, R47 ;  /* 0x000000ffffa47224 */ /* 0x000fe200078e002f */
[----:B------:R-:W-:Y:S06]  /*1060*/  @!P2 BRA `(.L_x_1344) ;  /* 0x000000000010a947 */ /* 0x000fec0003800000 */
[----:B------:R-:W0:Y:S02]  /*1070*/  LDC.64 R2, c[0x0][0xa20] ;  /* 0x00028800ff027b82 */ /* 0x000e240000000a00 */
[----:B0-----:R-:W-:-:S05]  /*1080*/  IMAD.WIDE R2, R47, 0x4, R2 ;  /* 0x000000042f027825 */ /* 0x001fca00078e0202 */
[----:B------:R0:W5:Y:S01]  /*1090*/  LDG.E R16, desc[UR60][R2.64] ;  /* 0x0000003c02107981 */ /* 0x000162000c1e1900 */
[----:B------:R-:W-:Y:S05]  /*10a0*/  BRA `(.L_x_1345) ;  /* 0x0000000000247947 */ /* 0x000fea0003800000 */
.L_x_1344:
[----:B------:R-:W-:Y:S02]  /*10b0*/  ULDC.64 UR4, c[0x0][0xa08] ;  /* 0x0002820000047ab9 */ /* 0x000fe40000000a00 */
[----:B------:R-:W-:-:S04]  /*10c0*/  ISETP.NE.U32.AND P0, PT, RZ, UR4, PT ;  /* 0x00000004ff007c0c */ /* 0x000fc8000bf05070 */
[----:B------:R-:W-:-:S13]  /*10d0*/  ISETP.NE.AND.EX P0, PT, RZ, UR5, PT, P0 ;  /* 0x00000005ff007c0c */ /* 0x000fda000bf05300 */
[----:B------:R-:W-:Y:S05]  /*10e0*/  @!P0 BRA `(.L_x_1345) ;  /* 0x0000000000148947 */ /* 0x000fea0003800000 */
[----:B------:R-:W0:Y:S02]  /*10f0*/  LDC.64 R2, c[0x0][0xa08] ;  /* 0x00028200ff027b82 */ /* 0x000e240000000a00 */
[----:B0-----:R-:W-:-:S05]  /*1100*/  IMAD.WIDE R2, R47, 0x4, R2 ;  /* 0x000000042f027825 */ /* 0x001fca00078e0202 */
[----:B------:R-:W2:Y:S04]  /*1110*/  LDG.E R16, desc[UR60][R2.64] ;  /* 0x0000003c02107981 */ /* 0x000ea8000c1e1900 */
[----:B------:R-:W2:Y:S02]  /*1120*/  LDG.E R5, desc[UR60][R2.64+0x4] ;  /* 0x0000043c02057981 */ /* 0x000ea4000c1e1900 */
[----:B--2---:R-:W-:-:S07]  /*1130*/  IMAD.IADD R16, R5, 0x1, -R16 ;  /* 0x0000000105107824 */ /* 0x004fce00078e0a10 */
.L_x_1345:
[----:B------:R-:W1:Y:S01]  /*1140*/  LDC R0, c[0x0][0x448] ;  /* 0x00011200ff007b82 */ /* 0x000e620000000800 */
[----:B------:R-:W-:Y:S02]  /*1150*/  IMAD.SHL.U32 R18, R45, 0x80, RZ ;  /* 0x000000802d127824 */ /* 0x000fe400078e00ff */
[----:B-----5:R-:W-:-:S05]  /*1160*/  IMAD.IADD R16, R16, 0x1, -R7 ;  /* 0x0000000110107824 */ /* 0x020fca00078e0a07 */
[----:B------:R-:W2:Y:S01]  /*1170*/  LDC.64 R8, c[0x0][0x9e0] ;  /* 0x00027800ff087b82 */ /* 0x000ea20000000a00 */
[----:B-1----:R-:W-:Y:S01]  /*1180*/  ISETP.NE.AND P1, PT, R0, 0x1, PT ;  /* 0x000000010000780c */ /* 0x002fe20003f25270 */
[----:B------:R-:W-:Y:S01]  /*1190*/  VIADD R0, R18, 0x7f ;  /* 0x0000007f12007836 */ /* 0x000fe20000000000 */
[----:B--2---:R-:W-:-:S11]  /*11a0*/  ISETP.GE.AND P2, PT, R9, 0x1, PT ;  /* 0x000000010900780c */ /* 0x004fd60003f46270 */
[----:B0-----:R-:W0:Y:S08]  /*11b0*/  @P1 LDC R3, c[0x0][0x44c] ;  /* 0x00011300ff031b82 */ /* 0x001e300000000800 */
[----:B------:R-:W1:Y:S01]  /*11c0*/  @P1 LDC R5, c[0x0][0x450] ;  /* 0x00011400ff051b82 */ /* 0x000e620000000800 */
[----:B0-----:R-:W-:Y:S01]  /*11d0*/  @P1 IMAD.HI.U32 R2, R0, R3, RZ ;  /* 0x0000000300021227 */ /* 0x001fe200078e00ff */
[----:B------:R-:W-:-:S04]  /*11e0*/  IADD3 R3, R16, 0x1, -R17 ;  /* 0x0000000110037810 */ /* 0x000fc80007ffe811 */
[----:B-1----:R-:W-:-:S05]  /*11f0*/  @P1 SHF.R.U32.HI R0, RZ, R5, R2 ;  /* 0x00000005ff001219 */ /* 0x002fca0000011602 */
        /* <DEDUP_REMOVED lines=13> */
.L_x_1347:
[----:B------:R-:W-:-:S13]  /*12d0*/  ISETP.NE.AND P0, PT, R9, 0x1, PT ;  /* 0x000000010900780c */ /* 0x000fda0003f05270 */
[----:B------:R-:W0:Y:S02]  /*12e0*/  @P0 LDC.64 R4, c[0x0][0x9e8] ;  /* 0x00027a00ff040b82 */ /* 0x000e240000000a00 */
[----:B0-----:R-:W-:-:S05]  /*12f0*/  @P0 IMAD.HI.U32 R4, R2, R4, RZ ;  /* 0x0000000402040227 */ /* 0x001fca00078e00ff */
[----:B------:R-:W-:-:S07]  /*1300*/  @P0 SHF.R.U32.HI R2, RZ, R5, R4 ;  /* 0x00000005ff020219 */ /* 0x000fce0000011604 */
.L_x_1348:
[----:B------:R-:W-:-:S05]  /*1310*/  IMAD R3, R2, R9, R9 ;  /* 0x0000000902037224 */ /* 0x000fca00078e0209 */
[----:B------:R-:W-:-:S07]  /*1320*/  VIMNMX R0, R0, R3, PT ;  /* 0x0000000300007248 */ /* 0x000fce0003fe0100 */
.L_x_1346:
[----:B------:R-:W0:Y:S01]  /*1330*/  @P1 LDC R3, c[0x0][0x44c] ;  /* 0x00011300ff031b82 */ /* 0x000e220000000800 */
[----:B------:R-:W-:Y:S01]  /*1340*/  VIADD R2, R0, 0x5f ;  /* 0x0000005f00027836 */ /* 0x000fe20000000000 */
[----:B------:R-:W-:Y:S01]  /*1350*/  ULDC UR4, c[0x0][0x9dc] ;  /* 0x0002770000047ab9 */ /* 0x000fe20000000800 */
[----:B------:R-:W-:Y:S02]  /*1360*/  VIADD R0, R16, 0x5f ;  /* 0x0000005f10007836 */ /* 0x000fe40000000000 */
[----:B------:R-:W-:Y:S02]  /*1370*/  IMAD.MOV.U32 R4, RZ, RZ, R18 ;  /* 0x000000ffff047224 */ /* 0x000fe400078e0012 */
[----:B------:R-:W-:Y:S01]  /*1380*/  IMAD.HI R0, R0, 0x2aaaaaab, RZ ;  /* 0x2aaaaaab00007827 */ /* 0x000fe200078e02ff */
[----:B------:R-:W1:Y:S03]  /*1390*/  @P1 LDC R6, c[0x0][0x450] ;  /* 0x00011400ff061b82 */ /* 0x000e660000000800 */
[----:B------:R-:W-:-:S04]  /*13a0*/  IMAD.HI R2, R2, 0x2aaaaaab, RZ ;  /* 0x2aaaaaab02027827 */ /* 0x000fc800078e02ff */
[----:B------:R-:W-:Y:S01]  /*13b0*/  IMAD.IADD R73, R16, 0x1, -R17 ;  /* 0x0000000110497824 */ /* 0x000fe200078e0a11 */
[----:B------:R-:W-:-:S04]  /*13c0*/  SHF.R.U32.HI R5, RZ, 0x1f, R2 ;  /* 0x0000001fff057819 */ /* 0x000fc80000011602 */
[----:B------:R-:W-:Y:S01]  /*13d0*/  LEA.HI.SX32 R72, R2, R5, 0x1c ;  /* 0x0000000502487211 */ /* 0x000fe200078fe2ff */
[----:B0-----:R-:W-:-:S05]  /*13e0*/  @P1 IMAD.HI.U32 R3, R18, R3, RZ ;  /* 0x0000000312031227 */ /* 0x001fca00078e00ff */
[----:B-1----:R-:W-:Y:S02]  /*13f0*/  @P1 SHF.R.U32.HI R4, RZ, R6, R3 ;  /* 0x00000006ff041219 */ /* 0x002fe40000011603 */
[----:B------:R-:W-:-:S04]  /*1400*/  SHF.R.U32.HI R3, RZ, 0x1f, R0 ;  /* 0x0000001fff037819 */ /* 0x000fc80000011600 */
[----:B------:R-:W-:Y:S01]  /*1410*/  LEA.HI.SX32 R3, R0, R3, 0x1c ;  /* 0x0000000300037211 */ /* 0x000fe200078fe2ff */
[----:B------:R-:W-:-:S03]  /*1420*/  IMAD.IADD R0, R73, 0x1, R4 ;  /* 0x0000000149007824 */ /* 0x000fc600078e0204 */
[----:B------:R-:W-:Y:S01]  /*1430*/  VIMNMX R72, R3, R72, PT ;  /* 0x0000004803487248 */ /* 0x000fe20003fe0100 */
        /* <DEDUP_REMOVED lines=11> */
.L_x_1350:
[----:B------:R-:W-:-:S13]  /*14f0*/  ISETP.NE.AND P0, PT, R9, 0x1, PT ;  /* 0x000000010900780c */ /* 0x000fda0003f05270 */
[----:B------:R-:W0:Y:S02]  /*1500*/  @P0 LDC.64 R4, c[0x0][0x9e8] ;  /* 0x00027a00ff040b82 */ /* 0x000e240000000a00 */
[----:B0-----:R-:W-:-:S05]  /*1510*/  @P0 IMAD.HI.U32 R4, R0, R4, RZ ;  /* 0x0000000400040227 */ /* 0x001fca00078e00ff */
[----:B------:R-:W-:-:S07]  /*1520*/  @P0 SHF.R.U32.HI R0, RZ, R5, R4 ;  /* 0x00000005ff000219 */ /* 0x000fce0000011604 */
.L_x_1351:
[----:B------:R-:W-:-:S05]  /*1530*/  IMAD R3, R0, R9, RZ ;  /* 0x0000000900037224 */ /* 0x000fca00078e02ff */
[----:B------:R-:W-:-:S07]  /*1540*/  VIMNMX R2, R2, R3, !PT ;  /* 0x0000000302027248 */ /* 0x000fce0007fe0100 */
.L_x_1349:
[----:B------:R-:W-:Y:S01]  /*1550*/  IMAD.HI R2, R2, 0x2aaaaaab, RZ ;  /* 0x2aaaaaab02027827 */ /* 0x000fe200078e02ff */
[----:B------:R-:W-:Y:S02]  /*1560*/  PLOP3.LUT P0, PT, PT, PT, PT, 0x80, 0x0 ;  /* 0x000000000000781c */ /* 0x000fe40003f0f070 */
[----:B------:R-:W-:Y:S02]  /*1570*/  CS2R R86, SRZ ;  /* 0x0000000000567805 */ /* 0x000fe4000001ff00 */
[----:B------:R-:W-:Y:S01]  /*1580*/  CS2R R84, SRZ ;  /* 0x0000000000547805 */ /* 0x000fe2000001ff00 */
[----:B------:R-:W-:Y:S01]  /*1590*/  IMAD.MOV.U32 R0, RZ, RZ, RZ ;  /* 0x000000ffff007224 */ /* 0x000fe200078e00ff */
[----:B------:R-:W-:Y:S02]  /*15a0*/  SHF.R.U32.HI R3, RZ, 0x1f, R2 ;  /* 0x0000001fff037819 */ /* 0x000fe40000011602 */
[----:B------:R-:W-:Y:S02]  /*15b0*/  CS2R R82, SRZ ;  /* 0x0000000000527805 */ /* 0x000fe4000001ff00 */
[----:B------:R-:W-:-:S02]  /*15c0*/  CS2R R80, SRZ ;  /* 0x0000000000507805 */ /* 0x000fc4000001ff00 */
[----:B------:R-:W-:Y:S02]  /*15d0*/  CS2R R78, SRZ ;  /* 0x00000000004e7805 */ /* 0x000fe4000001ff00 */
[----:B------:R-:W-:Y:S01]  /*15e0*/  LEA.HI.SX32 R3, R2, R3, 0x1c ;  /* 0x0000000302037211 */ /* 0x000fe200078fe2ff */
[----:B------:R-:W-:Y:S01]  /*15f0*/  IMAD.MOV.U32 R2, RZ, RZ, RZ ;  /* 0x000000ffff027224 */ /* 0x000fe200078e00ff */
[----:B------:R-:W-:Y:S02]  /*1600*/  CS2R R76, SRZ ;  /* 0x00000000004c7805 */ /* 0x000fe4000001ff00 */
[----:B------:R-:W-:Y:S02]  /*1610*/  CS2R R74, SRZ ;  /* 0x00000000004a7805 */ /* 0x000fe4000001ff00 */
[----:B------:R-:W-:Y:S02]  /*1620*/  VIMNMX R23, RZ, R3, !PT ;  /* 0x00000003ff177248 */ /* 0x000fe40007fe0100 */
[----:B------:R-:W-:-:S02]  /*1630*/  CS2R R28, SRZ ;  /* 0x00000000001c7805 */ /* 0x000fc4000001ff00 */
[----:B------:R-:W-:Y:S02]  /*1640*/  CS2R R70, SRZ ;  /* 0x0000000000467805 */ /* 0x000fe4000001ff00 */
[----:B------:R-:W-:Y:S02]  /*1650*/  CS2R R68, SRZ ;  /* 0x0000000000447805 */ /* 0x000fe4000001ff00 */
[----:B------:R-:W-:Y:S02]  /*1660*/  ISETP.GT.AND P1, PT, R72, R23, PT ;  /* 0x000000174800720c */ /* 0x000fe40003f24270 */
        /* <DEDUP_REMOVED lines=18> */
[----:B------:R-:W-:Y:S01]  /*1790*/  CS2R R6, SRZ ;  /* 0x0000000000067805 */ /* 0x000fe2000001ff00 */
[----:B------:R-:W-:Y:S02]  /*17a0*/  IMAD.MOV.U32 R8, RZ, RZ, RZ ;  /* 0x000000ffff087224 */ /* 0x000fe400078e00ff */
[----:B------:R-:W-:Y:S02]  /*17b0*/  IMAD.MOV.U32 R91, RZ, RZ, RZ ;  /* 0x000000ffff5b7224 */ /* 0x000fe400078e00ff */
[----:B------:R-:W-:-:S02]  /*17c0*/  IMAD.MOV.U32 R10, RZ, RZ, RZ ;  /* 0x000000ffff0a7224 */ /* 0x000fc400078e00ff */
[----:B------:R-:W-:Y:S02]  /*17d0*/  IMAD.MOV.U32 R93, RZ, RZ, RZ ;  /* 0x000000ffff5d7224 */ /* 0x000fe400078e00ff */
[----:B------:R-:W-:Y:S02]  /*17e0*/  IMAD.MOV.U32 R12, RZ, RZ, RZ ;  /* 0x000000ffff0c7224 */ /* 0x000fe400078e00ff */
        /* <DEDUP_REMOVED lines=33> */
.L_x_1353:
        /* <DEDUP_REMOVED lines=9> */
.L_x_1575:
[----:B------:R-:W-:Y:S05]  /*1a90*/  @!P0 BRA `(.L_x_1355) ;  /* 0x0000000000048947 */ /* 0x000fea0003800000 */
[----:B------:R-:W-:Y:S01]  /*1aa0*/  BPT.TRAP 0x1 ;  /* 0x000000040000795c */ /* 0x000fe20000300000 */
.L_x_1355:
[----:B------:R-:W-:Y:S02]  /*1ab0*/  IMAD.U32 R7, RZ, RZ, UR36 ;  /* 0x00000024ff077e24 */ /* 0x000fe4000f8e00ff */
[----:B0-----:R-:W-:-:S03]  /*1ac0*/  IMAD.U32 R0, RZ, RZ, UR38 ;  /* 0x00000026ff007e24 */ /* 0x001fc6000f8e00ff */
[----:B------:R-:W-:Y:S02]  /*1ad0*/  LEA R7, R7, UR37, 0x3 ;  /* 0x0000002507077c11 */ /* 0x000fe4000f8e18ff */
[----:B------:R-:W-:-:S04]  /*1ae0*/  SHF.L.U32 R0, R0, 0x1f, RZ ;  /* 0x0000001f00007819 */ /* 0x000fc800000006ff */
[----:B------:R0:W1:Y:S01]  /*1af0*/  SYNCS.PHASECHK.TRANS64.TRYWAIT P1, [R7+URZ+0x2a830], R0 ;  /* 0x02a83000070075a7 */ /* 0x000062000802017f */
[----:B------:R-:W-:Y:S05]  /*1b00*/  @!P0 BRA `(.L_x_1356) ;  /* 0x0000000000048947 */ /* 0x000fea0003800000 */
[----:B------:R-:W-:Y:S01]  /*1b10*/  BPT.TRAP 0x1 ;  /* 0x000000040000795c */ /* 0x000fe20000300000 */
.L_x_1356:
[----:B------:R-:W2:Y:S02]  /*1b20*/  S2R R2, SR_TID.X ;  /* 0x0000000000027919 */ /* 0x000ea40000002100 */
[----:B--2---:R-:W-:Y:S01]  /*1b30*/  LOP3.LUT P2, RZ, R2, 0x7f, RZ, 0xc0, !PT ;  /* 0x0000007f02ff7812 */ /* 0x004fe2000784c0ff */
[----:B-1----:R-:W-:-:S12]  /*1b40*/  @P1 BRA `(.L_x_1357) ;  /* 0x0000000000081947 */ /* 0x002fd80003800000 */
[----:B------:R-:W1:Y:S02]  /*1b50*/  SYNCS.PHASECHK.TRANS64.TRYWAIT P1, [R7+URZ+0x2a830], R0 ;  /* 0x02a83000070075a7 */ /* 0x000e64000802017f */
[----:B-1----:R-:W-:Y:S05]  /*1b60*/  @!P1 BRA `(.L_x_1358) ;  /* 0x0000013800689947 */ /* 0x002fea0003800000 */
.L_x_1357:
        /* <DEDUP_REMOVED lines=10> */
[----:B------:R-:W2:Y:S01]  /*1c10*/  LDC R21, c[0x0][0x448] ;  /* 0x00011200ff157b82 */ /* 0x000ea20000000800 */
[----:B------:R-:W-:Y:S01]  /*1c20*/  UMOV UR17, 0x40000040 ;  /* 0x4000004000117882 */ /* 0x000fe20000000000 */
[----:B------:R-:W-:Y:S01]  /*1c30*/  UMOV UR19, 0x40000040 ;  /* 0x4000004000137882 */ /* 0x000fe20000000000 */
[----:B------:R-:W-:Y:S01]  /*1c40*/  ULOP3.LUT UR39, UR4, 0x10000, URZ, 0xfc, !UPT ;  /* 0x0001000004277892 */ /* 0x000fe2000f8efc3f */
[----:B------:R-:W3:Y:S01]  /*1c50*/  S2R R2, SR_TID.X ;  /* 0x0000000000027919 */ /* 0x000ee20000002100 */
[----:B------:R-:W-:Y:S01]  /*1c60*/  ULOP3.LUT UR4, UR40, 0x10000, URZ, 0xfc, !UPT ;  /* 0x0001000028047892 */ /* 0x000fe2000f8efc3f */
[----:B01----:R-:W-:Y:S01]  /*1c70*/  IMAD.IADD R0, R22, 0x1, R18 ;  /* 0x0000000116007824 */ /* 0x003fe200078e0212 */
[----:B------:R-:W-:Y:S01]  /*1c80*/  UIMAD UR5, UR36, 0x900, UR39 ;  /* 0x00000900240578a4 */ /* 0x000fe2000f8e0227 */
[----:B------:R-:W0:Y:S01]  /*1c90*/  LDC.64 R12, c[0x0][0x9e0] ;  /* 0x00027800ff0c7b82 */ /* 0x000e220000000a00 */
[----:B------:R-:W-:-:S02]  /*1ca0*/  UIADD3 UR12, UR4, 0x4, URZ ;  /* 0x00000004040c7890 */ /* 0x000fc4000fffe03f */
[----:B------:R-:W-:Y:S01]  /*1cb0*/  UIADD3 UR14, UR5, 0x4, URZ ;  /* 0x00000004050e7890 */ /* 0x000fe2000fffe03f */
[----:B------:R-:W-:Y:S02]  /*1cc0*/  UMOV UR8, UR4 ;  /* 0x0000000400087c82 */ /* 0x000fe40008000000 */
[----:B------:R-:W-:Y:S01]  /*1cd0*/  UMOV UR10, UR5 ;  /* 0x00000005000a7c82 */ /* 0x000fe20008000000 */
[----:B------:R-:W-:Y:S01]  /*1ce0*/  IMAD.U32 R4, RZ, RZ, UR8 ;  /* 0x00000008ff047e24 */ /* 0x000fe2000f8e00ff */
[----:B------:R-:W-:Y:S01]  /*1cf0*/  HGMMA.64x96x16.F32.BF16 R24, gdesc[UR8], RZ, !UPT, gsb0 ;  /* 0x01600000081879f0 */ /* 0x000fe2000c0018ff */
[----:B------:R-:W-:Y:S02]  /*1d00*/  UIADD3 UR8, UR4, 0x2, URZ ;  /* 0x0000000204087890 */ /* 0x000fe4000fffe03f */
[----:B------:R-:W-:Y:S01]  /*1d10*/  UIADD3 UR10, UR5, 0x2, URZ ;  /* 0x00000002050a7890 */ /* 0x000fe2000fffe03f */
[----:B------:R-:W-:Y:S01]  /*1d20*/  UMOV UR9, 0x40000040 ;  /* 0x4000004000097882 */ /* 0x000fe20000000000 */
[----:B------:R-:W-:Y:S01]  /*1d30*/  UMOV UR11, 0x40000040 ;  /* 0x40000040000b7882 */ /* 0x000fe20000000000 */
[----:B------:R-:W-:Y:S01]  /*1d40*/  UIADD3 UR16, UR4, 0x6, URZ ;  /* 0x0000000604107890 */ /* 0x000fe2000fffe03f */
[----:B--2---:R-:W-:Y:S01]  /*1d50*/  ISETP.NE.AND P2, PT, R21, 0x1, PT ;  /* 0x000000011500780c */ /* 0x004fe20003f45270 */
[----:B------:R-:W-:-:S02]  /*1d60*/  UIADD3 UR18, UR5, 0x6, URZ ;  /* 0x0000000605127890 */ /* 0x000fc4000fffe03f */
[----:B------:R-:W-:Y:S02]  /*1d70*/  UIADD3 UR20, UR4, 0x400, URZ ;  /* 0x0000040004147890 */ /* 0x000fe4000fffe03f */
[----:B------:R-:W-:Y:S01]  /*1d80*/  UIADD3 UR22, UR5, 0x300, URZ ;  /* 0x0000030005167890 */ /* 0x000fe2000fffe03f */
[----:B------:R-:W-:Y:S01]  /*1d90*/  UMOV UR21, 0x40000040 ;  /* 0x4000004000157882 */ /* 0x000fe20000000000 */
[----:B------:R-:W-:Y:S01]  /*1da0*/  UMOV UR23, 0x40000040 ;  /* 0x4000004000177882 */ /* 0x000fe20000000000 */
[----:B------:R-:W-:Y:S02]  /*1db0*/  UIADD3 UR24, UR4, 0x402, URZ ;  /* 0x0000040204187890 */ /* 0x000fe4000fffe03f */
[----:B------:R-:W-:Y:S01]  /*1dc0*/  UIADD3 UR26, UR5, 0x302, URZ ;  /* 0x00000302051a7890 */ /* 0x000fe2000fffe03f */
[----:B---3--:R-:W-:Y:S01]  /*1dd0*/  LOP3.LUT P1, RZ, R2, 0x7f, RZ, 0xc0, !PT ;  /* 0x0000007f02ff7812 */ /* 0x008fe2000782c0ff */
[----:B------:R-:W-:Y:S01]  /*1de0*/  UMOV UR25, 0x40000040 ;  /* 0x4000004000197882 */ /* 0x000fe20000000000 */
[----:B------:R-:W-:Y:S01]  /*1df0*/  UMOV UR27, 0x40000040 ;  /* 0x40000040001b7882 */ /* 0x000fe20000000000 */
[----:B------:R-:W-:Y:S01]  /*1e00*/  UIADD3 UR28, UR4, 0x404, URZ ;  /* 0x00000404041c7890 */ /* 0x000fe2000fffe03f */
[----:B------:R-:W1:Y:S01]  /*1e10*/  @P2 LDC R3, c[0x0][0x44c] ;  /* 0x00011300ff032b82 */ /* 0x000e620000000800 */
[----:B------:R-:W-:Y:S01]  /*1e20*/  UIADD3 UR30, UR5, 0x304, URZ ;  /* 0x00000304051e7890 */ /* 0x000fe2000fffe03f */
[----:B------:R-:W-:Y:S01]  /*1e30*/  IMAD.MOV.U32 R2, RZ, RZ, R0 ;  /* 0x000000ffff027224 */ /* 0x000fe200078e0000 */
[----:B------:R-:W-:Y:S01]  /*1e40*/  UMOV UR29, 0x40000040 ;  /* 0x40000040001d7882 */ /* 0x000fe20000000000 */
[----:B------:R-:W-:Y:S01]  /*1e50*/  UMOV UR31, 0x40000040 ;  /* 0x40000040001f7882 */ /* 0x000fe20000000000 */
[----:B------:R-:W-:-:S02]  /*1e60*/  UIADD3 UR32, UR4, 0x406, URZ ;  /* 0x0000040604207890 */ /* 0x000fc4000fffe03f */
[----:B------:R-:W-:Y:S01]  /*1e70*/  UIADD3 UR34, UR5, 0x306, URZ ;  /* 0x0000030605227890 */ /* 0x000fe2000fffe03f */
[----:B------:R-:W2:Y:S01]  /*1e80*/  @P2 LDC R6, c[0x0][0x450] ;  /* 0x00011400ff062b82 */ /* 0x000ea20000000800 */
        /* <DEDUP_REMOVED lines=10> */
[----:B------:R-:W-:Y:S01]  /*1f30*/  UIADD3 UR48, UR4, 0x804, URZ ;  /* 0x0000080404307890 */ /* 0x000fe2000fffe03f */
[----:B-1----:R-:W-:Y:S01]  /*1f40*/  @P2 IMAD.HI.U32 R3, R0, R3, RZ ;  /* 0x0000000300032227 */ /* 0x002fe200078e00ff */
[----:B------:R-:W-:Y:S01]  /*1f50*/  UIADD3 UR50, UR5, 0x604, URZ ;  /* 0x0000060405327890 */ /* 0x000fe2000fffe03f */
[----:B------:R-:W-:Y:S01]  /*1f60*/  UMOV UR49, 0x40000040 ;  /* 0x4000004000317882 */ /* 0x000fe20000000000 */
[----:B------:R-:W-:Y:S01]  /*1f70*/  UMOV UR51, 0x40000040 ;  /* 0x4000004000337882 */ /* 0x000fe20000000000 */
[----:B------:R-:W-:Y:S01]  /*1f80*/  UIADD3 UR56, UR4, 0x806, URZ ;  /* 0x0000080604387890 */ /* 0x000fe2000fffe03f */
[----:B------:R-:W-:Y:S01]  /*1f90*/  @!P1 VIADD R0, R7, 0x2a840 ;  /* 0x0002a84007009836 */ /* 0x000fe20000000000 */
[----:B------:R-:W-:Y:S01]  /*1fa0*/  UIADD3 UR58, UR5, 0x606, URZ ;  /* 0x00000606053a7890 */ /* 0x000fe2000fffe03f */
[----:B--2---:R-:W-:Y:S01]  /*1fb0*/  @P2 SHF.R.U32.HI R2, RZ, R6, R3 ;  /* 0x00000006ff022219 */ /* 0x004fe20000011603 */
[----:B------:R-:W-:Y:S01]  /*1fc0*/  UMOV UR57, 0x40000040 ;  /* 0x4000004000397882 */ /* 0x000fe20000000000 */
[----:B------:R-:W-:Y:S01]  /*1fd0*/  UMOV UR59, 0x40000040 ;  /* 0x40000040003b7882 */ /* 0x000fe20000000000 */
[----:B------:R-:W-:Y:S01]  /*1fe0*/  IMAD.MOV.U32 R3, RZ, RZ, -0x60 ;  /* 0xffffffa0ff037424 */ /* 0x000fe200078e00ff */
[----:B------:R-:W-:Y:S01]  /*1ff0*/  @!P1 PRMT R0, RZ, 0x654, R0 ;  /* 0x00000654ff009816 */ /* 0x000fe20000000000 */
[----:B------:R-:W1:Y:S02]  /*2000*/  SHFL.IDX PT, R8, R2, RZ, 0x1c1f ;  /* 0x001c1fff02087589 */ /* 0x000e6400000e0000 */
[----:B------:R-:W-:-:S04]  /*2010*/  IMAD R6, R72, R3, 0x61 ;  /* 0x0000006148067424 */ /* 0x000fc800078e0203 */
[----:B------:R-:W-:Y:S02]  /*2020*/  IMAD R3, R19, -0x2, R6 ;  /* 0xfffffffe13037824 */ /* 0x000fe400078e0206 */
[----:B------:R-:W-:Y:S02]  /*2030*/  VIADD R74, R6, 0xffffffff ;  /* 0xffffffff064a7836 */ /* 0x000fe40000000000 */
[----:B------:R-:W-:Y:S01]  /*2040*/  VIADD R75, R3, 0xffffffff ;  /* 0xffffffff034b7836 */ /* 0x000fe20000000000 */
[----:B------:R-:W-:-:S05]  /*2050*/  IADD3 R7, -R17, R3, R16 ;  /* 0x0000000311077210 */ /* 0x000fca0007ffe110 */
        /* <DEDUP_REMOVED lines=36> */
[----:B------:R-:W-:-:S04]  /*22a0*/  VIADD R11, R7, UR4 ;  /* 0x00000004070b7c36 */ /* 0x000fc80008000000 */
[----:B-1----:R-:W-:Y:S01]  /*22b0*/  IMAD.IADD R3, R11, 0x1, R8 ;  /* 0x000000010b037824 */ /* 0x002fe200078e0208 */
[----:B------:R-:W-:Y:S02]  /*22c0*/  WARPGROUP.DEPBAR.LE gsb0, 0x0 ;  /* 0x00008000000079c5 */ /* 0x000fe40000010000 */
[----:B------:R0:W-:Y:S01]  /*22d0*/  @!P1 SYNCS.ARRIVE.TRANS64.RED.A1T0 RZ, [R0+URZ], RZ ;  /* 0x000000ff00ff99a7 */ /* 0x0001e2000810043f */
[----:B------:R-:W-:-:S04]  /*22e0*/  ISETP.GE.AND P1, PT, R13, 0x1, PT ;  /* 0x000000010d00780c */ /* 0x000fc80003f26270 */
[----:B------:R-:W-:Y:S01]  /*22f0*/  P2R R15, PR, RZ, 0x2 ;  /* 0x00000002ff0f7803 */ /* 0x000fe20000000000 */
[----:B0-----:R-:W-:-:S04]  /*2300*/  IMAD R0, R72, -0x60, R16 ;  /* 0xffffffa048007824 */ /* 0x001fc800078e0210 */
[----:B------:R-:W-:-:S04]  /*2310*/  VIADD R0, R0, 0x60 ;  /* 0x0000006000007836 */ /* 0x000fc80000000000 */
[----:B------:R-:W-:-:S05]  /*2320*/  IMAD R9, R19, -0x2, R0 ;  /* 0xfffffffe13097824 */ /* 0x000fca00078e0200 */
[----:B------:R-:W-:Y:S01]  /*2330*/  VIADDMNMX R0, R8, R20, R9, PT ;  /* 0x0000001408007246 */ /* 0x000fe20003800109 */
[----:B------:R-:W-:Y:S06]  /*2340*/  @!P1 BRA `(.L_x_1359) ;  /* 0x00000000004c9947 */ /* 0x000fec0003800000 */
[----:B------:R-:W-:Y:S01]  /*2350*/  IADD3 R6, -R17, R16, R8 ;  /* 0x0000001011067210 */ /* 0x000fe20007ffe108 */
        /* <DEDUP_REMOVED lines=10> */
.L_x_1361:
[----:B------:R-:W-:-:S13]  /*2400*/  ISETP.NE.AND P1, PT, R13, 0x1, PT ;  /* 0x000000010d00780c */ /* 0x000fda0003f25270 */
[----:B------:R-:W0:Y:S02]  /*2410*/  @P1 LDC.64 R76, c[0x0][0x9e8] ;  /* 0x00027a00ff4c1b82 */ /* 0x000e240000000a00 */
[----:B0-----:R-:W-:-:S05]  /*2420*/  @P1 IMAD.HI.U32 R8, R6, R76, RZ ;  /* 0x0000004c06081227 */ /* 0x001fca00078e00ff */
[----:B------:R-:W-:-:S07]  /*2430*/  @P1 SHF.R.U32.HI R6, RZ, R77, R8 ;  /* 0x0000004dff061219 */ /* 0x000fce0000011608 */
.L_x_1362:
[----:B------:R-:W-:Y:S05]  /*2440*/  BSYNC B0 ;  /* 0x0000000000007941 */ /* 0x000fea0003800000 */
.L_x_1360:
[----:B------:R-:W-:-:S05]  /*2450*/  IMAD R6, R6, R13, R75 ;  /* 0x0000000d06067224 */ /* 0x000fca00078e024b */
[----:B------:R-:W-:Y:S02]  /*2460*/  VIMNMX R3, R3, R6, !PT ;  /* 0x0000000603037248 */ /* 0x000fe40007fe0100 */
[----:B------:R-:W-:-:S07]  /*2470*/  VIADDMNMX R0, R6, R13, R0, PT ;  /* 0x0000000d06007246 */ /* 0x000fce0003800100 */
.L_x_1359:
[C---:B------:R-:W-:Y:S02]  /*2480*/  ISETP.GE.AND P1, PT, R74.reuse, 0x2, PT ;  /* 0x000000024a00780c */ /* 0x040fe40003f26270 */
[C---:B------:R-:W-:Y:S02]  /*2490*/  ISETP.GE.AND P5, PT, R74.reuse, 0x9, PT ;  /* 0x000000094a00780c */ /* 0x040fe40003fa6270 */
[----:B------:R-:W-:Y:S02]  /*24a0*/  ISETP.GT.AND P2, PT, R3, 0x1, !P1 ;  /* 0x000000010300780c */ /* 0x000fe40004f44270 */
[----:B------:R-:W-:Y:S02]  /*24b0*/  ISETP.GE.AND P3, PT, R74, 0xa, PT ;  /* 0x0000000a4a00780c */ /* 0x000fe40003f66270 */
        /* <DEDUP_REMOVED lines=12> */
[C---:B------:R-:W-:Y:S02]  /*2580*/  ISETP.GT.AND P2, PT, R3.reuse, 0x10, !P3 ;  /* 0x000000100300780c */ /* 0x040fe40005f44270 */
        /* <DEDUP_REMOVED lines=38> */
[C---:B------:R-:W-:Y:S02]  /*27f0*/  ISETP.GT.AND P2, PT, R3.reuse, 0x30, !P3 ;  /* 0x000000300300780c */ /* 0x040fe40005f44270 */
        /* <DEDUP_REMOVED lines=56> */
[----:B------:R-:W-:-:S04]  /*2b80*/  ISETP.GT.AND P4, PT, R3, 0x59, !P4 ;  /* 0x000000590300780c */ /* 0x000fc80006784270 */
[----:B------:R-:W-:Y:S02]  /*2b90*/  ISETP.LT.OR P4, PT, R0, 0x5a, P4 ;  /* 0x0000005a0000780c */ /* 0x000fe40002781670 */
[----:B------:R-:W0:Y:S02]  /*2ba0*/  SHFL.IDX PT, R0, R2, 0x1, 0x1c1f ;  /* 0x003c1f0002007f89 */ /* 0x000e2400000e0000 */
[----:B------:R-:W-:Y:S02]  /*2bb0*/  FSEL R6, R69, -INF , !P4 ;  /* 0xff80000045067808 */ /* 0x000fe40006000000 */
[----:B------:R-:W-:Y:S02]  /*2bc0*/  ISETP.GE.AND P4, PT, R13, 0x1, PT ;  /* 0x000000010d00780c */ /* 0x000fe40003f86270 */
[----:B0-----:R-:W-:Y:S01]  /*2bd0*/  VIADDMNMX R24, R0, R20, R9, PT ;  /* 0x0000001400187246 */ /* 0x001fe20003800109 */
[----:B------:R-:W-:-:S10]  /*2be0*/  IMAD.IADD R7, R11, 0x1, R0 ;  /* 0x000000010b077824 */ /* 0x000fd400078e0200 */
[----:B------:R-:W-:Y:S05]  /*2bf0*/  @!P4 BRA `(.L_x_1363) ;  /* 0x00000000004cc947 */ /* 0x000fea0003800000 */
        /* <DEDUP_REMOVED lines=11> */
.L_x_1365:
[----:B------:R-:W-:-:S13]  /*2cb0*/  ISETP.NE.AND P4, PT, R13, 0x1, PT ;  /* 0x000000010d00780c */ /* 0x000fda0003f85270 */
[----:B------:R-:W0:Y:S02]  /*2cc0*/  @P4 LDC.64 R2, c[0x0][0x9e8] ;  /* 0x00027a00ff024b82 */ /* 0x000e240000000a00 */
[----:B0-----:R-:W-:-:S05]  /*2cd0*/  @P4 IMAD.HI.U32 R2, R0, R2, RZ ;  /* 0x0000000200024227 */ /* 0x001fca00078e00ff */
[----:B------:R-:W-:-:S07]  /*2ce0*/  @P4 SHF.R.U32.HI R0, RZ, R3, R2 ;  /* 0x00000003ff004219 */ /* 0x000fce0000011602 */
.L_x_1366:
[----:B------:R-:W-:Y:S05]  /*2cf0*/  BSYNC B0 ;  /* 0x0000000000007941 */ /* 0x000fea0003800000 */
.L_x_1364:
[----:B------:R-:W-:-:S05]  /*2d00*/  IMAD R0, R0, R13, R75 ;  /* 0x0000000d00007224 */ /* 0x000fca00078e024b */
[----:B------:R-:W-:Y:S02]  /*2d10*/  VIMNMX R7, R7, R0, !PT ;  /* 0x0000000007077248 */ /* 0x000fe40007fe0100 */
[----:B------:R-:W-:-:S07]  /*2d20*/  VIADDMNMX R24, R0, R13, R24, PT ;  /* 0x0000000d00187246 */ /* 0x000fce0003800118 */
.L_x_1363:
        /* <DEDUP_REMOVED lines=173> */
[----:B------:R-:W-:-:S03]  /*3800*/  FFMA.FTZ R68, R68, R9, -R74 ;  /* 0x0000000944447223 */ /* 0x000fc6000001084a */
[----:B------:R0:W4:Y:S02]  /*3810*/  MUFU.EX2 R158, R33 ;  /* 0x00000021009e7308 */ /* 0x0001240000000800 */
[----:B------:R-:W5:Y:S06]  /*3820*/  @P4 LDC R53, c[0x0][0x44c] ;  /* 0x00011300ff354b82 */ /* 0x000f6c0000000800 */
[----:B------:R-:W4:Y:S01]  /*3830*/  MUFU.EX2 R35, R35 ;  /* 0x0000002300237308 */ /* 0x000f220000000800 */
[----:B0-----:R-:W-:Y:S01]  /*3840*/  FFMA.FTZ R33, R89, R9, -R74 ;  /* 0x0000000959217223 */ /* 0x001fe2000001084a */
[----:B--2---:R-:W-:-:S06]  /*3850*/  FMNMX.FTZ R56, R11, R56, !PT ;  /* 0x000000380b387209 */ /* 0x004fcc0007810000 */
[----:B------:R-:W-:Y:S01]  /*3860*/  MUFU.EX2 R144, R43 ;  /* 0x0000002b00907308 */ /* 0x000fe20000000800 */
[----:B------:R-:W0:Y:S07]  /*3870*/  SHFL.BFLY PT, R7, R56, 0x1, 0x1f ;  /* 0x0c201f0038077f89 */ /* 0x000e2e00000e0000 */
[----:B------:R1:W-:Y:S01]  /*3880*/  MUFU.EX2 R43, R6 ;  /* 0x00000006002b7308 */ /* 0x0003e20000000800 */
[----:B-----5:R-:W-:-:S07]  /*3890*/  @P4 IMAD.HI.U32 R53, R18, R53, RZ ;  /* 0x0000003512354227 */ /* 0x020fce00078e00ff */
        /* <DEDUP_REMOVED lines=46> */
[----:B--2---:R-:W-:-:S06]  /*3b80*/  IMAD.MOV.U32 R28, RZ, RZ, R18 ;  /* 0x000000ffff1c7224 */ /* 0x004fcc00078e0012 */
[----:B------:R1:W2:Y:S01]  /*3b90*/  MUFU.EX2 R153, R32 ;  /* 0x0000002000997308 */ /* 0x0002a20000000800 */
[C---:B---3--:R-:W-:Y:S01]  /*3ba0*/  FADD.FTZ R47, R159.reuse, R6 ;  /* 0x000000069f2f7221 */ /* 0x048fe20000010000 */
[----:B------:R-:W-:-:S06]  /*3bb0*/  F2FP.BF16.F32.PACK_AB R159, R159, R30 ;  /* 0x0000001e9f9f723e */ /* 0x000fcc00000010ff */
[----:B------:R-:W3:Y:S01]  /*3bc0*/  MUFU.EX2 R38, R38 ;  /* 0x0000002600267308 */ /* 0x000ee20000000800 */
[----:B0-----:R-:W-:Y:S01]  /*3bd0*/  FADD.FTZ R6, R34, R47 ;  /* 0x0000002f22067221 */ /* 0x001fe20000010000 */
[----:B-1----:R-:W0:Y:S06]  /*3be0*/  @P4 LDC R32, c[0x0][0x450] ;  /* 0x00011400ff204b82 */ /* 0x002e2c0000000800 */
[----:B------:R1:W-:Y:S01]  /*3bf0*/  MUFU.EX2 R154, R33 ;  /* 0x00000021009a7308 */ /* 0x0003e20000000800 */
[C---:B--2---:R-:W-:Y:S01]  /*3c00*/  FADD.FTZ R47, R153.reuse, R6 ;  /* 0x00000006992f7221 */ /* 0x044fe20000010000 */
[----:B------:R-:W-:-:S06]  /*3c10*/  F2FP.BF16.F32.PACK_AB R153, R153, R34 ;  /* 0x000000229999723e */ /* 0x000fcc00000010ff */
[----:B------:R-:W2:Y:S01]  /*3c20*/  MUFU.EX2 R155, R36 ;  /* 0x00000024009b7308 */ /* 0x000ea20000000800 */
[----:B-1----:R-:W-:Y:S01]  /*3c30*/  FFMA.FTZ R33, R93, R9, -R74 ;  /* 0x000000095d217223 */ /* 0x002fe2000001084a */
[----:B---3--:R-:W-:-:S06]  /*3c40*/  FADD.FTZ R6, R38, R47 ;  /* 0x0000002f26067221 */ /* 0x008fcc0000010000 */
[----:B------:R-:W-:Y:S01]  /*3c50*/  MUFU.EX2 R29, R29 ;  /* 0x0000001d001d7308 */ /* 0x000fe20000000800 */
[----:B0-----:R-:W-:Y:S02]  /*3c60*/  @P4 SHF.R.U32.HI R28, RZ, R32, R53 ;  /* 0x00000020ff1c4219 */ /* 0x001fe40000011635 */
[----:B------:R-:W-:-:S03]  /*3c70*/  ISETP.GE.AND P4, PT, R13, 0x1, PT ;  /* 0x000000010d00780c */ /* 0x000fc60003f86270 */
[----:B------:R-:W-:Y:S02]  /*3c80*/  IMAD.IADD R73, R73, 0x1, R28 ;  /* 0x0000000149497824 */ /* 0x000fe400078e021c */
[----:B------:R-:W0:Y:S01]  /*3c90*/  MUFU.EX2 R42, R42 ;  /* 0x0000002a002a7308 */ /* 0x000e220000000800 */
[C---:B--2---:R-:W-:Y:S01]  /*3ca0*/  FADD.FTZ R47, R155.reuse, R6 ;  /* 0x000000069b2f7221 */ /* 0x044fe20000010000 */
[----:B------:R-:W-:Y:S01]  /*3cb0*/  F2FP.BF16.F32.PACK_AB R155, R155, R38 ;  /* 0x000000269b9b723e */ /* 0x000fe200000010ff */
[----:B------:R-:W-:-:S05]  /*3cc0*/  IMAD.IADD R12, R73, 0x1, R12 ;  /* 0x00000001490c7824 */ /* 0x000fca00078e020c */
        /* <DEDUP_REMOVED lines=22> */
[----:B0-----:R-:W-:Y:S01]  /*3e30*/  FADD.FTZ R51, R41, R10 ;  /* 0x0000000a29337221 */ /* 0x001fe20000010000 */
[----:B------:R-:W-:-:S03]  /*3e40*/  VIADD R10, R72, 0xfffffffe ;  /* 0xfffffffe480a7836 */ /* 0x000fc60000000000 */
        /* <DEDUP_REMOVED lines=8> */
[C---:B------:R-:W-:Y:S01]  /*3ed0*/  FADD.FTZ R7, R151.reuse, R2 ;  /* 0x0000000297077221 */ /* 0x040fe20000010000 */
[C---:B------:R-:W-:Y:S01]  /*3ee0*/  FADD.FTZ R6, R146.reuse, R47 ;  /* 0x0000002f92067221 */ /* 0x040fe20000010000 */
[----:B------:R-:W-:Y:S01]  /*3ef0*/  F2FP.BF16.F32.PACK_AB R146, R146, R45 ;  /* 0x0000002d9292723e */ /* 0x000fe200000010ff */
[----:B------:R-:W0:Y:S01]  /*3f00*/  MUFU.EX2 R49, R49 ;  /* 0x0000003100317308 */ /* 0x000e220000000800 */
[----:B------:R-:W-:Y:S01]  /*3f10*/  FADD.FTZ R2, R50, R7 ;  /* 0x0000000732027221 */ /* 0x000fe20000010000 */
[----:B------:R-:W-:-:S03]  /*3f20*/  F2FP.BF16.F32.PACK_AB R151, R151, R46 ;  /* 0x0000002e9797723e */ /* 0x000fc600000010ff */
        /* <DEDUP_REMOVED lines=52> */
.L_x_1368:
[----:B------:R-:W-:-:S13]  /*4270*/  ISETP.NE.AND P1, PT, R13, 0x1, PT ;  /* 0x000000010d00780c */ /* 0x000fda0003f25270 */
[----:B------:R-:W0:Y:S02]  /*4280*/  @P1 LDC.64 R24, c[0x0][0x9e8] ;  /* 0x00027a00ff181b82 */ /* 0x000e240000000a00 */
[----:B0-----:R-:W-:-:S05]  /*4290*/  @P1 IMAD.HI.U32 R2, R0, R24, RZ ;  /* 0x0000001800021227 */ /* 0x001fca00078e00ff */
[----:B------:R-:W-:-:S07]  /*42a0*/  @P1 SHF.R.U32.HI R0, RZ, R25, R2 ;  /* 0x00000019ff001219 */ /* 0x000fce0000011602 */
.L_x_1369:
[----:B------:R-:W-:-:S05]  /*42b0*/  IMAD R13, R0, R13, R13 ;  /* 0x0000000d000d7224 */ /* 0x000fca00078e020d */
[----:B------:R-:W-:-:S07]  /*42c0*/  VIMNMX R12, R12, R13, PT ;  /* 0x0000000d0c0c7248 */ /* 0x000fce0003fe0100 */
.L_x_1367:
        /* <DEDUP_REMOVED lines=43> */
[----:B------:R-:W-:-:S06]  /*4580*/  ULDC UR59, c[0x0][0x9dc] ;  /* 0x00027700003b7ab9 */ /* 0x000fcc0000000800 */
.L_x_1387:
[----:B------:R-:W-:-:S04]  /*4590*/  UIADD3 UR4, UR36, 0x1, URZ ;  /* 0x0000000124047890 */ /* 0x000fc8000fffe03f */
[----:B------:R-:W-:-:S04]  /*45a0*/  UISETP.NE.AND UP0, UPT, UR4, 0x2, UPT ;  /* 0x000000020400788c */ /* 0x000fc8000bf05270 */
[----:B------:R-:W-:Y:S02]  /*45b0*/  USEL UR7, URZ, 0x1, UP0 ;  /* 0x000000013f077887 */ /* 0x000fe40008000000 */
[----:B------:R-:W-:Y:S02]  /*45c0*/  USEL UR4, UR4, URZ, UP0 ;  /* 0x0000003f04047287 */ /* 0x000fe40008000000 */
[----:B------:R-:W-:Y:S01]  /*45d0*/  ULOP3.LUT UR7, UR38, UR7, URZ, 0x3c, !UPT ;  /* 0x0000000726077292 */ /* 0x000fe2000f8e3c3f */
[----:B------:R-:W-:Y:S11]  /*45e0*/  @!P0 BRA `(.L_x_1371) ;  /* 0x0000000000048947 */ /* 0x000ff60003800000 */
[----:B------:R-:W-:Y:S01]  /*45f0*/  BPT.TRAP 0x1 ;  /* 0x000000040000795c */ /* 0x000fe20000300000 */
.L_x_1371:
[----:B------:R-:W-:Y:S01]  /*4600*/  ULEA UR6, UR4, UR37, 0x3 ;  /* 0x0000002504067291 */ /* 0x000fe2000f8e183f */
[----:B------:R-:W-:-:S05]  /*4610*/  IMAD.U32 R9, RZ, RZ, UR7 ;  /* 0x00000007ff097e24 */ /* 0x000fca000f8e00ff */
[----:B------:R-:W-:-:S04]  /*4620*/  SHF.L.U32 R9, R9, 0x1f, RZ ;  /* 0x0000001f09097819 */ /* 0x000fc800000006ff */
[----:B------:R0:W1:Y:S01]  /*4630*/  SYNCS.PHASECHK.TRANS64.TRYWAIT P1, [UR6+0x2a830], R9 ;  /* 0x02a83009ff0075a7 */ /* 0x0000620008020146 */
[----:B------:R-:W-:Y:S05]  /*4640*/  @!P0 BRA `(.L_x_1372) ;  /* 0x0000000000048947 */ /* 0x000fea0003800000 */
[----:B------:R-:W-:Y:S01]  /*4650*/  BPT.TRAP 0x1 ;  /* 0x000000040000795c */ /* 0x000fe20000300000 */
.L_x_1372:
[----:B-1----:R-:W-:Y:S05]  /*4660*/  @P1 BRA `(.L_x_1373) ;  /* 0x0000000000081947 */ /* 0x002fea0003800000 */
[----:B------:R-:W1:Y:S02]  /*4670*/  SYNCS.PHASECHK.TRANS64.TRYWAIT P1, [UR6+0x2a830], R9 ;  /* 0x02a83009ff0075a7 */ /* 0x000e640008020146 */
[----:B-1----:R-:W-:Y:S05]  /*4680*/  @!P1 BRA `(.L_x_1374) ;  /* 0x0000010c00b49947 */ /* 0x002fea0003800000 */
.L_x_1373:
        /* <DEDUP_REMOVED lines=131> */
.L_x_1375:
[----:B------:R-:W-:Y:S01]  /*4ec0*/  ULEA UR11, UR36, UR37, 0x3 ;  /* 0x00000025240b7291 */ /* 0x000fe2000f8e183f */
[----:B------:R-:W-:-:S05]  /*4ed0*/  IMAD.U32 R0, RZ, RZ, UR38 ;  /* 0x00000026ff007e24 */ /* 0x000fca000f8e00ff */
[----:B------:R-:W-:-:S04]  /*4ee0*/  SHF.L.U32 R0, R0, 0x1f, RZ ;  /* 0x0000001f00007819 */ /* 0x000fc800000006ff */
[----:B------:R2:W3:Y:S01]  /*4ef0*/  SYNCS.PHASECHK.TRANS64.TRYWAIT P1, [UR11+0x2a850], R0 ;  /* 0x02a85000ff0075a7 */ /* 0x0004e2000802014b */
[----:B------:R-:W-:Y:S05]  /*4f00*/  @!P0 BRA `(.L_x_1376) ;  /* 0x0000000000048947 */ /* 0x000fea0003800000 */
[----:B------:R-:W-:Y:S01]  /*4f10*/  BPT.TRAP 0x1 ;  /* 0x000000040000795c */ /* 0x000fe20000300000 */
.L_x_1376:
[----:B---3--:R-:W-:Y:S05]  /*4f20*/  @P1 BRA `(.L_x_1377) ;  /* 0x0000000000081947 */ /* 0x008fea0003800000 */
[----:B------:R-:W3:Y:S02]  /*4f30*/  SYNCS.PHASECHK.TRANS64.TRYWAIT P1, [UR11+0x2a850], R0 ;  /* 0x02a85000ff0075a7 */ /* 0x000ee4000802014b */
[----:B---3--:R-:W-:Y:S05]  /*4f40*/  @!P1 BRA `(.L_x_1378) ;  /* 0x00000104009c9947 */ /* 0x008fea0003800000 */
.L_x_1377:
[----:B------:R-:W-:Y:S01]  /*4f50*/  UIADD3 UR5, UR37, 0x400, URZ ;  /* 0x0000040025057890 */ /* 0x000fe2000fffe03f */
[----:B------:R-:W-:Y:S01]  /*4f60*/  WARPGROUP.ARRIVE ;  /* 0x00000000000079c5 */ /* 0x000fe20000000000 */
[----:B------:R-:W-:Y:S01]  /*4f70*/  UMOV UR15, 0x40000040 ;  /* 0x40000040000f7882 */ /* 0x000fe20000000000 */
[----:B------:R-:W-:Y:S01]  /*4f80*/  ISETP.NE.AND P3, PT, R21, 0x1, PT ;  /* 0x000000011500780c */ /* 0x000fe20003f65270 */
[----:B------:R-:W-:-:S03]  /*4f90*/  USHF.R.U32.HI UR5, URZ, 0x4, UR5 ;  /* 0x000000043f057899 */ /* 0x000fc60008011605 */
[----:B------:R-:W3:Y:S01]  /*4fa0*/  S2R R175, SR_TID.X ;  /* 0x0000000000af7919 */ /* 0x000ee20000002100 */
[----:B01----:R-:W-:Y:S01]  /*4fb0*/  IMAD.IADD R9, R22, 0x1, R18 ;  /* 0x0000000116097824 */ /* 0x003fe200078e0212 */
[----:B------:R-:W-:Y:S01]  /*4fc0*/  ISETP.NE.AND P1, PT, R15, RZ, PT ;  /* 0x000000ff0f00720c */ /* 0x000fe20003f25270 */
[----:B------:R-:W-:Y:S01]  /*4fd0*/  ULOP3.LUT UR5, UR5, 0x3fff, URZ, 0xc0, !UPT ;  /* 0x00003fff05057892 */ /* 0x000fe2000f8ec03f */
[----:B------:R-:W-:Y:S01]  /*4fe0*/  IMAD.U32 R2, RZ, RZ, UR6 ;  /* 0x00000006ff027e24 */ /* 0x000fe2000f8e00ff */
[----:B------:R-:W-:Y:S02]  /*4ff0*/  ULDC UR18, c[0x0][0x9e0] ;  /* 0x0002780000127ab9 */ /* 0x000fe40000000800 */
[----:B------:R-:W-:-:S04]  /*5000*/  ULOP3.LUT UR5, UR5, 0x3000000, URZ, 0xfc, !UPT ;  /* 0x0300000005057892 */ /* 0x000fc8000f8efc3f */
[----:B------:R-:W-:Y:S01]  /*5010*/  UIMAD UR10, UR36, 0x600, UR5 ;  /* 0x00000600240a78a4 */ /* 0x000fe2000f8e0205 */
[----:B--2---:R-:W0:Y:S01]  /*5020*/  @P3 LDC R0, c[0x0][0x44c] ;  /* 0x00011300ff003b82 */ /* 0x004e220000000800 */
[----:B------:R-:W-:-:S05]  /*5030*/  ULOP3.LUT UR5, URZ, UR59, URZ, 0x33, !UPT ;  /* 0x0000003b3f057292 */ /* 0x000fca000f8e333f */
[----:B------:R-:W-:Y:S02]  /*5040*/  UMOV UR14, UR10 ;  /* 0x0000000a000e7c82 */ /* 0x000fe40008000000 */
[----:B------:R-:W-:Y:S01]  /*5050*/  HGMMA.64x128x16.F32.BF16 R24, R156, gdesc[UR12].tnspB, R24, gsb0 ;  /* 0x41e0000c9c187df0 */ /* 0x000fe20008001818 */
[----:B------:R-:W-:Y:S01]  /*5060*/  UIADD3 UR14, UR10, 0x80, URZ ;  /* 0x000000800a0e7890 */ /* 0x000fe2000fffe03f */
[----:B------:R-:W1:Y:S01]  /*5070*/  @P3 LDC R13, c[0x0][0x450] ;  /* 0x00011400ff0d3b82 */ /* 0x000e620000000800 */
[----:B------:R-:W-:Y:S01]  /*5080*/  UMOV UR15, 0x40000040 ;  /* 0x40000040000f7882 */ /* 0x000fe20000000000 */
[----:B---3--:R-:W-:Y:S01]  /*5090*/  LOP3.LUT P2, RZ, R175, 0x7f, RZ, 0xc0, !PT ;  /* 0x0000007fafff7812 */ /* 0x008fe2000784c0ff */
[----:B0-----:R-:W-:-:S05]  /*50a0*/  @P3 IMAD.HI.U32 R0, R9, R0, RZ ;  /* 0x0000000009003227 */ /* 0x001fca00078e00ff */
[----:B-1----:R-:W-:-:S07]  /*50b0*/  @P3 SHF.R.U32.HI R9, RZ, R13, R0 ;  /* 0x0000000dff093219 */ /* 0x002fce0000011600 */
        /* <DEDUP_REMOVED lines=29> */
[----:B------:R-:W-:Y:S01]  /*5290*/  VIADD R144, R2, 0xffffffff ;  /* 0xffffffff02907836 */ /* 0x000fe20000000000 */
[----:B------:R-:W-:Y:S02]  /*52a0*/  WARPGROUP.DEPBAR.LE gsb0, 0x0 ;  /* 0x00008000000079c5 */ /* 0x000fe40000010000 */
[----:B------:R-:W0:Y:S01]  /*52b0*/  SHFL.IDX PT, R139, R9, RZ, 0x1c1f ;  /* 0x001c1fff098b7589 */ /* 0x000e2200000e0000 */
[----:B------:R1:W-:Y:S02]  /*52c0*/  @!P2 SYNCS.ARRIVE.TRANS64.RED.A1T0 RZ, [R0+URZ], RZ ;  /* 0x000000ff00ffa9a7 */ /* 0x0003e4000810043f */
[----:B-1----:R-:W-:-:S05]  /*52d0*/  IADD3 R0, -R17, R2, R16 ;  /* 0x0000000211007210 */ /* 0x002fca0007ffe110 */
[C---:B------:R-:W-:Y:S02]  /*52e0*/  VIADD R141, R0.reuse, UR18 ;  /* 0x00000012008d7c36 */ /* 0x040fe40008000000 */
[----:B------:R-:W-:Y:S02]  /*52f0*/  VIADD R142, R0, UR5 ;  /* 0x00000005008e7c36 */ /* 0x000fe40008000000 */
[--C-:B0-----:R-:W-:Y:S02]  /*5300*/  IMAD.IADD R13, R141, 0x1, R139.reuse ;  /* 0x000000018d0d7824 */ /* 0x101fe400078e028b */
[----:B------:R-:W-:Y:S01]  /*5310*/  IMAD.IADD R137, R142, 0x1, R139 ;  /* 0x000000018e897824 */ /* 0x000fe200078e028b */
[----:B------:R-:W-:Y:S06]  /*5320*/  @!P1 BRA `(.L_x_1379) ;  /* 0x0000000000549947 */ /* 0x000fec0003800000 */
[----:B------:R-:W-:Y:S01]  /*5330*/  IADD3 R139, -R17, R16, R139 ;  /* 0x00000010118b7210 */ /* 0x000fe20007ffe18b */
        /* <DEDUP_REMOVED lines=11> */
.L_x_1381:
[----:B------:R-:W-:-:S05]  /*53f0*/  IMAD.U32 R2, RZ, RZ, UR58 ;  /* 0x0000003aff027e24 */ /* 0x000fca000f8e00ff */
[----:B------:R-:W-:-:S13]  /*5400*/  ISETP.NE.AND P1, PT, R2, 0x1, PT ;  /* 0x000000010200780c */ /* 0x000fda0003f25270 */
[----:B------:R-:W0:Y:S02]  /*5410*/  @P1 LDC.64 R146, c[0x0][0x9e8] ;  /* 0x00027a00ff921b82 */ /* 0x000e240000000a00 */
[----:B0-----:R-:W-:-:S05]  /*5420*/  @P1 IMAD.HI.U32 R0, R139, R146, RZ ;  /* 0x000000928b001227 */ /* 0x001fca00078e00ff */
[----:B------:R-:W-:-:S07]  /*5430*/  @P1 SHF.R.U32.HI R139, RZ, R147, R0 ;  /* 0x00000093ff8b1219 */ /* 0x000fce0000011600 */
.L_x_1382:
[----:B------:R-:W-:Y:S05]  /*5440*/  BSYNC B0 ;  /* 0x0000000000007941 */ /* 0x000fea0003800000 */
.L_x_1380:
[----:B------:R-:W-:-:S05]  /*5450*/  IMAD R0, R139, R2, R144 ;  /* 0x000000028b007224 */ /* 0x000fca00078e0290 */
[----:B------:R-:W-:Y:S02]  /*5460*/  VIADDMNMX R13, R0, R2, R13, PT ;  /* 0x00000002000d7246 */ /* 0x000fe4000380010d */
[----:B------:R-:W-:-:S07]  /*5470*/  VIMNMX R137, R137, R0, !PT ;  /* 0x0000000089897248 */ /* 0x000fce0007fe0100 */
.L_x_1379:
        /* <DEDUP_REMOVED lines=132> */
.L_x_1385:
[----:B------:R-:W-:-:S05]  /*5cc0*/  IMAD.U32 R93, RZ, RZ, UR58 ;  /* 0x0000003aff5d7e24 */ /* 0x000fca000f8e00ff */
[----:B------:R-:W-:-:S13]  /*5cd0*/  ISETP.NE.AND P6, PT, R93, 0x1, PT ;  /* 0x000000015d00780c */ /* 0x000fda0003fc5270 */
[----:B------:R-:W0:Y:S02]  /*5ce0*/  @P6 LDC.64 R140, c[0x0][0x9e8] ;  /* 0x00027a00ff8c6b82 */ /* 0x000e240000000a00 */
[----:B0-----:R-:W-:-:S05]  /*5cf0*/  @P6 IMAD.HI.U32 R140, R9, R140, RZ ;  /* 0x0000008c098c6227 */ /* 0x001fca00078e00ff */
[----:B------:R-:W-:-:S07]  /*5d00*/  @P6 SHF.R.U32.HI R9, RZ, R141, R140 ;  /* 0x0000008dff096219 */ /* 0x000fce000001168c */
.L_x_1386:
[----:B------:R-:W-:Y:S05]  /*5d10*/  BSYNC B0 ;  /* 0x0000000000007941 */ /* 0x000fea0003800000 */
.L_x_1384:
[----:B------:R-:W-:-:S05]  /*5d20*/  IMAD R140, R9, R93, R144 ;  /* 0x0000005d098c7224 */ /* 0x000fca00078e0290 */
[----:B------:R-:W-:Y:S02]  /*5d30*/  VIADDMNMX R13, R140, R93, R13, PT ;  /* 0x0000005d8c0d7246 */ /* 0x000fe4000380010d */
[----:B------:R-:W-:-:S07]  /*5d40*/  VIMNMX R89, R89, R140, !PT ;  /* 0x0000008c59597248 */ /* 0x000fce0007fe0100 */
.L_x_1383:
        /* <DEDUP_REMOVED lines=68> */
[----:B------:R-:W-:Y:S02]  /*6190*/  ISETP.GT.AND P1, PT, R89, 0x30, !P1 ;  /* 0x000000305900780c */ /* 0x000fe40004f24270 */
[----:B------:R-:W-:Y:S02]  /*61a0*/  FMNMX.FTZ R91, R88, R9, !PT ;  /* 0x00000009585b7209 */ /* 0x000fe40007810000 */
[----:B------:R-:W-:Y:S01]  /*61b0*/  ISETP.LT.OR P1, PT, R13, 0x31, P1 ;  /* 0x000000310d00780c */ /* 0x000fe20000f21670 */
[----:B------:R-:W0:Y:S01]  /*61c0*/  LDC R9, c[0x0][0x988] ;  /* 0x00026200ff097b82 */ /* 0x000e220000000800 */
[----:B------:R-:W-:Y:S01]  /*61d0*/  ISETP.NE.AND P2, PT, R121, RZ, PT ;  /* 0x000000ff7900720c */ /* 0x000fe20003f45270 */
[----:B------:R-:W1:Y:S01]  /*61e0*/  SHFL.BFLY PT, R178, R91, 0x2, 0x1f ;  /* 0x0c401f005bb27f89 */ /* 0x000e6200000e0000 */
[----:B------:R-:W-:Y:S02]  /*61f0*/  FSEL R114, R114, -INF , !P1 ;  /* 0xff80000072727808 */ /* 0x000fe40004800000 */
[----:B------:R-:W-:-:S02]  /*6200*/  ISETP.NE.AND P1, PT, R153, RZ, PT ;  /* 0x000000ff9900720c */ /* 0x000fc40003f25270 */
[----:B------:R-:W-:Y:S02]  /*6210*/  ISETP.NE.AND P6, PT, R156, RZ, PT ;  /* 0x000000ff9c00720c */ /* 0x000fe40003fc5270 */
[C---:B------:R-:W-:Y:S02]  /*6220*/  ISETP.GT.AND P1, PT, R89.reuse, 0x31, !P1 ;  /* 0x000000315900780c */ /* 0x040fe40004f24270 */
[----:B------:R-:W-:Y:S02]  /*6230*/  ISETP.GT.AND P3, PT, R89, 0x50, !P3 ;  /* 0x000000505900780c */ /* 0x000fe40005f64270 */
[C---:B------:R-:W-:Y:S02]  /*6240*/  ISETP.LT.OR P1, PT, R13.reuse, 0x32, P1 ;  /* 0x000000320d00780c */ /* 0x040fe40000f21670 */
[----:B------:R-:W-:Y:S02]  /*6250*/  ISETP.LT.OR P3, PT, R13, 0x51, P3 ;  /* 0x000000510d00780c */ /* 0x000fe40001f61670 */
[----:B------:R-:W-:-:S02]  /*6260*/  FSEL R110, R115, -INF , !P1 ;  /* 0xff800000736e7808 */ /* 0x000fc40004800000 */
[----:B------:R-:W-:Y:S02]  /*6270*/  ISETP.NE.AND P1, PT, R113, RZ, PT ;  /* 0x000000ff7100720c */ /* 0x000fe40003f25270 */
[C---:B------:R-:W-:Y:S02]  /*6280*/  ISETP.GT.AND P4, PT, R89.reuse, 0x51, !P4 ;  /* 0x000000515900780c */ /* 0x040fe40006784270 */
[----:B------:R-:W-:Y:S02]  /*6290*/  ISETP.GT.AND P1, PT, R89, 0x38, !P1 ;  /* 0x000000385900780c */ /* 0x000fe40004f24270 */
[----:B------:R-:W-:Y:S02]  /*62a0*/  FSEL R130, R130, -INF , !P3 ;  /* 0xff80000082827808 */ /* 0x000fe40005800000 */
[----:B------:R-:W-:Y:S02]  /*62b0*/  ISETP.LT.OR P1, PT, R13, 0x39, P1 ;  /* 0x000000390d00780c */ /* 0x000fe40000f21670 */
[----:B-1----:R-:W-:-:S02]  /*62c0*/  FMNMX.FTZ R93, R91, R178, !PT ;  /* 0x000000b25b5d7209 */ /* 0x002fc40007810000 */
[----:B------:R-:W-:Y:S02]  /*62d0*/  FSEL R118, R118, -INF , !P1 ;  /* 0xff80000076767808 */ /* 0x000fe40004800000 */
[----:B------:R-:W-:Y:S01]  /*62e0*/  ISETP.NE.AND P1, PT, R154, RZ, PT ;  /* 0x000000ff9a00720c */ /* 0x000fe20003f25270 */
[----:B------:R-:W1:Y:S01]  /*62f0*/  SHFL.BFLY PT, R178, R93, 0x1, 0x1f ;  /* 0x0c201f005db27f89 */ /* 0x000e6200000e0000 */
[----:B------:R-:W-:Y:S02]  /*6300*/  ISETP.LT.OR P4, PT, R13, 0x52, P4 ;  /* 0x000000520d00780c */ /* 0x000fe40002781670 */
[C---:B------:R-:W-:Y:S02]  /*6310*/  ISETP.GT.AND P1, PT, R89.reuse, 0x39, !P1 ;  /* 0x000000395900780c */ /* 0x040fe40004f24270 */
[----:B------:R-:W-:Y:S02]  /*6320*/  ISETP.GT.AND P5, PT, R89, 0x58, !P5 ;  /* 0x000000585900780c */ /* 0x000fe40006fa4270 */
[----:B------:R-:W-:-:S02]  /*6330*/  ISETP.LT.OR P1, PT, R13, 0x3a, P1 ;  /* 0x0000003a0d00780c */ /* 0x000fc40000f21670 */
[----:B------:R-:W-:Y:S02]  /*6340*/  FSEL R182, R131, -INF , !P4 ;  /* 0xff80000083b67808 */ /* 0x000fe40006000000 */
[----:B------:R-:W-:Y:S02]  /*6350*/  FSEL R154, R119, -INF , !P1 ;  /* 0xff800000779a7808 */ /* 0x000fe40004800000 */
[----:B------:R-:W-:Y:S02]  /*6360*/  ISETP.NE.AND P1, PT, R117, RZ, PT ;  /* 0x000000ff7500720c */ /* 0x000fe40003f25270 */
[----:B------:R-:W-:Y:S02]  /*6370*/  ISETP.LT.OR P5, PT, R13, 0x59, P5 ;  /* 0x000000590d00780c */ /* 0x000fe40002fa1670 */
[----:B------:R-:W-:Y:S02]  /*6380*/  ISETP.GT.AND P1, PT, R89, 0x40, !P1 ;  /* 0x000000405900780c */ /* 0x000fe40004f24270 */
[----:B------:R-:W-:-:S02]  /*6390*/  FSEL R134, R134, -INF , !P5 ;  /* 0xff80000086867808 */ /* 0x000fc40006800000 */
[----:B------:R-:W-:Y:S02]  /*63a0*/  ISETP.LT.OR P1, PT, R13, 0x41, P1 ;  /* 0x000000410d00780c */ /* 0x000fe40000f21670 */
[----:B-1----:R-:W-:Y:S02]  /*63b0*/  FMNMX.FTZ R178, R93, R178, !PT ;  /* 0x000000b25db27209 */ /* 0x002fe40007810000 */
        /* <DEDUP_REMOVED lines=67> */
[----:B------:R-:W1:Y:S01]  /*67f0*/  MUFU.EX2 R180, R180 ;  /* 0x000000b400b47308 */ /* 0x000e620000000800 */
[----:B0-----:R-:W-:Y:S02]  /*6800*/  FFMA.FTZ R136, R128, R9, -R113 ;  /* 0x0000000980887223 */ /* 0x001fe40000010871 */
[----:B------:R-:W-:-:S04]  /*6810*/  FMNMX.FTZ R101, R126, R101, !PT ;  /* 0x000000657e657209 */ /* 0x000fc80007810000 */
[----:B------:R-:W-:Y:S01]  /*6820*/  FMNMX.FTZ R101, R176, R101, !PT ;  /* 0x00000065b0657209 */ /* 0x000fe20007810000 */
[----:B------:R0:W-:Y:S03]  /*6830*/  MUFU.EX2 R99, R104 ;  /* 0x0000006800637308 */ /* 0x0001e60000000800 */
[----:B------:R-:W-:-:S04]  /*6840*/  FMNMX.FTZ R101, R130, R101, !PT ;  /* 0x0000006582657209 */ /* 0x000fc80007810000 */
[----:B------:R-:W-:Y:S01]  /*6850*/  FMNMX.FTZ R101, R182, R101, !PT ;  /* 0x00000065b6657209 */ /* 0x000fe20007810000 */
[----:B------:R1:W-:Y:S01]  /*6860*/  MUFU.EX2 R95, R158 ;  /* 0x0000009e005f7308 */ /* 0x0003e20000000800 */
[----:B0-----:R-:W-:Y:S02]  /*6870*/  FSEL R104, R135, -INF , !P2 ;  /* 0xff80000087687808 */ /* 0x001fe40005000000 */
[----:B------:R-:W-:-:S04]  /*6880*/  FMNMX.FTZ R101, R134, R101, !PT ;  /* 0x0000006586657209 */ /* 0x000fc80007810000 */
[----:B------:R-:W-:Y:S01]  /*6890*/  FMNMX.FTZ R105, R104, R101, !PT ;  /* 0x0000006568697209 */ /* 0x000fe20007810000 */
[--C-:B------:R-:W-:Y:S01]  /*68a0*/  FFMA.FTZ R101, R116, R9, -R113.reuse ;  /* 0x0000000974657223 */ /* 0x100fe20000010871 */
[----:B------:R-:W-:Y:S01]  /*68b0*/  MUFU.EX2 R138, R138 ;  /* 0x0000008a008a7308 */ /* 0x000fe20000000800 */
[----:B-1----:R-:W-:Y:S02]  /*68c0*/  F2FP.BF16.F32.PACK_AB R158, R180, R93 ;  /* 0x0000005db49e723e */ /* 0x002fe400000010ff */
        /* <DEDUP_REMOVED lines=162> */
.L_x_1370:
        /* <DEDUP_REMOVED lines=22> */
.L_x_1389:
[----:B------:R-:W-:-:S13]  /*7450*/  ISETP.NE.AND P1, PT, R11, 0x1, PT ;  /* 0x000000010b00780c */ /* 0x000fda0003f25270 */
[----:B------:R-:W0:Y:S02]  /*7460*/  @P1 LDC.64 R20, c[0x0][0x9e8] ;  /* 0x00027a00ff141b82 */ /* 0x000e240000000a00 */
[----:B0-----:R-:W-:-:S05]  /*7470*/  @P1 IMAD.HI.U32 R20, R12, R20, RZ ;  /* 0x000000140c141227 */ /* 0x001fca00078e00ff */
[----:B------:R-:W-:-:S07]  /*7480*/  @P1 SHF.R.U32.HI R12, RZ, R21, R20 ;  /* 0x00000015ff0c1219 */ /* 0x000fce0000011614 */
.L_x_1390:
[----:B------:R-:W-:-:S05]  /*7490*/  IMAD R12, R12, R11, RZ ;  /* 0x0000000b0c0c7224 */ /* 0x000fca00078e02ff */
[----:B------:R-:W-:-:S07]  /*74a0*/  VIMNMX R13, R13, R12, !PT ;  /* 0x0000000c0d0d7248 */ /* 0x000fce0007fe0100 */
.L_x_1388:
        /* <DEDUP_REMOVED lines=11> */
.L_x_1400:
        /* <DEDUP_REMOVED lines=8> */
.L_x_1392:
[----:B------:R-:W-:Y:S01]  /*75e0*/  ULEA UR5, UR36, UR37, 0x3 ;  /* 0x0000002524057291 */ /* 0x000fe2000f8e183f */
[----:B------:R-:W-:-:S05]  /*75f0*/  IMAD.U32 R3, RZ, RZ, UR38 ;  /* 0x00000026ff037e24 */ /* 0x000fca000f8e00ff */
[----:B------:R-:W-:-:S04]  /*7600*/  SHF.L.U32 R3, R3, 0x1f, RZ ;  /* 0x0000001f03037819 */ /* 0x000fc800000006ff */
[----:B------:R0:W1:Y:S01]  /*7610*/  SYNCS.PHASECHK.TRANS64.TRYWAIT P1, [UR5+0x2a830], R3 ;  /* 0x02a83003ff0075a7 */ /* 0x0000620008020145 */
[----:B------:R-:W-:Y:S05]  /*7620*/  @!P0 BRA `(.L_x_1393) ;  /* 0x0000000000048947 */ /* 0x000fea0003800000 */
[----:B------:R-:W-:Y:S01]  /*7630*/  BPT.TRAP 0x1 ;  /* 0x000000040000795c */ /* 0x000fe20000300000 */
.L_x_1393:
[----:B-1----:R-:W-:Y:S05]  /*7640*/  @P1 BRA `(.L_x_1394) ;  /* 0x0000000000081947 */ /* 0x002fea0003800000 */
[----:B------:R-:W1:Y:S02]  /*7650*/  SYNCS.PHASECHK.TRANS64.TRYWAIT P1, [UR5+0x2a830], R3 ;  /* 0x02a83003ff0075a7 */ /* 0x000e640008020145 */
[----:B-1----:R-:W-:Y:S05]  /*7660*/  @!P1 BRA `(.L_x_1395) ;  /* 0x000000dc00ec9947 */ /* 0x002fea0003800000 */
.L_x_1394:
        /* <DEDUP_REMOVED lines=131> */
.L_x_1396:
[----:B------:R-:W-:Y:S01]  /*7ea0*/  ULEA UR10, UR4, UR37, 0x3 ;  /* 0x00000025040a7291 */ /* 0x000fe2000f8e183f */
[----:B------:R-:W-:-:S05]  /*7eb0*/  IMAD.U32 R0, RZ, RZ, UR6 ;  /* 0x00000006ff007e24 */ /* 0x000fca000f8e00ff */
[----:B------:R-:W-:-:S04]  /*7ec0*/  SHF.L.U32 R0, R0, 0x1f, RZ ;  /* 0x0000001f00007819 */ /* 0x000fc800000006ff */
[----:B------:R2:W3:Y:S01]  /*7ed0*/  SYNCS.PHASECHK.TRANS64.TRYWAIT P1, [UR10+0x2a850], R0 ;  /* 0x02a85000ff0075a7 */ /* 0x0004e2000802014a */
[----:B------:R-:W-:Y:S05]  /*7ee0*/  @!P0 BRA `(.L_x_1397) ;  /* 0x0000000000048947 */ /* 0x000fea0003800000 */
[----:B------:R-:W-:Y:S01]  /*7ef0*/  BPT.TRAP 0x1 ;  /* 0x000000040000795c */ /* 0x000fe20000300000 */
.L_x_1397:
[----:B---3--:R-:W-:Y:S05]  /*7f00*/  @P1 BRA `(.L_x_1398) ;  /* 0x0000000000081947 */ /* 0x008fea0003800000 */
[----:B------:R-:W3:Y:S02]  /*7f10*/  SYNCS.PHASECHK.TRANS64.TRYWAIT P1, [UR10+0x2a850], R0 ;  /* 0x02a85000ff0075a7 */ /* 0x000ee4000802014a */
[----:B---3--:R-:W-:Y:S05]  /*7f20*/  @!P1 BRA `(.L_x_1399) ;  /* 0x000000d400d49947 */ /* 0x008fea0003800000 */
.L_x_1398:
        /* <DEDUP_REMOVED lines=51> */
[-CC-:B------:R-:W-:Y:S01]  /*8260*/  FFMA.FTZ R156, R89, R9.reuse, -R176.reuse ;  /* 0x00000009599c7223 */ /* 0x180fe200000108b0 */
[----:B------:R0:W-:Y:S01]  /*8270*/  MUFU.EX2 R0, R12 ;  /* 0x0000000c00007308 */ /* 0x0001e20000000800 */
[-CC-:B------:R-:W-:Y:S01]  /*8280*/  FFMA.FTZ R158, R92, R9.reuse, -R176.reuse ;  /* 0x000000095c9e7223 */ /* 0x180fe200000108b0 */
[-CC-:B------:R-:W-:Y:S01]  /*8290*/  FFMA.FTZ R20, R124, R9.reuse, -R176.reuse ;  /* 0x000000097c147223 */ /* 0x180fe200000108b0 */
[-CC-:B------:R-:W-:Y:S01]  /*82a0*/  FFMA.FTZ R88, R128, R9.reuse, -R176.reuse ;  /* 0x0000000980587223 */ /* 0x180fe200000108b0 */
[----:B------:R-:W-:Y:S01]  /*82b0*/  HGMMA.64x128x16.F32.BF16 R24, R152, gdesc[UR12].tnspB, R24, gsb0 ;  /* 0x41e0000c98187df0 */ /* 0x000fe20008001818 */
[----:B------:R-:W-:Y:S01]  /*82c0*/  UMOV UR14, UR6 ;  /* 0x00000006000e7c82 */ /* 0x000fe20008000000 */
[----:B------:R-:W-:Y:S01]  /*82d0*/  UMOV UR15, 0x40000040 ;  /* 0x40000040000f7882 */ /* 0x000fe20000000000 */
[----:B------:R-:W-:Y:S01]  /*82e0*/  UIADD3 UR6, UR4, 0x180, URZ ;  /* 0x0000018004067890 */ /* 0x000fe2000fffe03f */
[----:B------:R-:W1:Y:S01]  /*82f0*/  MUFU.EX2 R21, R21 ;  /* 0x0000001500157308 */ /* 0x000e620000000800 */
[-CC-:B0-----:R-:W-:Y:S01]  /*8300*/  FFMA.FTZ R12, R120, R9.reuse, -R176.reuse ;  /* 0x00000009780c7223 */ /* 0x181fe200000108b0 */
[-CC-:B------:R-:W-:Y:S01]  /*8310*/  FFMA.FTZ R92, R132, R9.reuse, -R176.reuse ;  /* 0x00000009845c7223 */ /* 0x180fe200000108b0 */
[----:B------:R-:W-:-:S05]  /*8320*/  FFMA.FTZ R133, R133, R9, -R176 ;  /* 0x0000000985857223 */ /* 0x000fca00000108b0 */
[----:B------:R-:W0:Y:S08]  /*8330*/  MUFU.EX2 R156, R156 ;  /* 0x0000009c009c7308 */ /* 0x000e300000000800 */
[----:B------:R-:W-:Y:S01]  /*8340*/  MUFU.EX2 R158, R158 ;  /* 0x0000009e009e7308 */ /* 0x000fe20000000800 */
[----:B-1----:R-:W-:-:S07]  /*8350*/  FFMA.FTZ R7, R0, R7, R21 ;  /* 0x0000000700077223 */ /* 0x002fce0000010015 */
[----:B------:R-:W-:Y:S01]  /*8360*/  MUFU.EX2 R12, R12 ;  /* 0x0000000c000c7308 */ /* 0x000fe20000000800 */
[C---:B0-----:R-:W-:Y:S01]  /*8370*/  FADD.FTZ R7, R156.reuse, R7 ;  /* 0x000000079c077221 */ /* 0x041fe20000010000 */
[----:B------:R-:W-:-:S06]  /*8380*/  F2FP.BF16.F32.PACK_AB R156, R156, R21 ;  /* 0x000000159c9c723e */ /* 0x000fcc00000010ff */
        /* <DEDUP_REMOVED lines=11> */
[----:B------:R-:W-:Y:S01]  /*8440*/  MUFU.EX2 R152, R152 ;  /* 0x0000009800987308 */ /* 0x000fe20000000800 */
[----:B------:R-:W-:-:S07]  /*8450*/  UIADD3 UR4, UR4, 0x280, URZ ;  /* 0x0000028004047890 */ /* 0x000fce000fffe03f */
[----:B------:R-:W-:Y:S01]  /*8460*/  MUFU.EX2 R154, R154 ;  /* 0x0000009a009a7308 */ /* 0x000fe20000000800 */
[----:B------:R-:W-:Y:S02]  /*8470*/  WARPGROUP.DEPBAR.LE gsb0, 0x0 ;  /* 0x00008000000079c5 */ /* 0x000fe40000010000 */
[----:B------:R-:W-:Y:S01]  /*8480*/  WARPGROUP.ARRIVE ;  /* 0x00000000000079c5 */ /* 0x000fe20000000000 */
[----:B------:R-:W-:Y:S01]  /*8490*/  FMNMX.FTZ R149, R91, R2, !PT ;  /* 0x000000025b957209 */ /* 0x000fe20007810000 */
[-CC-:B------:R-:W-:Y:S01]  /*84a0*/  FFMA.FTZ R148, R104, R9.reuse, -R176.reuse ;  /* 0x0000000968947223 */ /* 0x180fe200000108b0 */
[----:B------:R-:W-:Y:S02]  /*84b0*/  FFMA.FTZ R150, R108, R9, -R176 ;  /* 0x000000096c967223 */ /* 0x000fe400000108b0 */
[----:B------:R-:W-:Y:S01]  /*84c0*/  FMNMX.FTZ R2, R94, R149, !PT ;  /* 0x000000955e027209 */ /* 0x000fe20007810000 */
[----:B------:R-:W-:Y:S01]  /*84d0*/  HGMMA.64x128x16.F32.BF16 R24, R144, gdesc[UR12].tnspB, R24, gsb0 ;  /* 0x41e0000c90187df0 */ /* 0x000fe20008001818 */
[----:B------:R-:W-:Y:S01]  /*84e0*/  UMOV UR14, UR6 ;  /* 0x00000006000e7c82 */ /* 0x000fe20008000000 */
[----:B------:R-:W-:Y:S01]  /*84f0*/  UMOV UR15, 0x40000040 ;  /* 0x40000040000f7882 */ /* 0x000fe20000000000 */
[----:B------:R-:W-:Y:S01]  /*8500*/  FMNMX.FTZ R89, R95, R2, !PT ;  /* 0x000000025f597209 */ /* 0x000fe20007810000 */
[----:B------:R-:W-:Y:S01]  /*8510*/  UMOV UR6, UR4 ;  /* 0x0000000400067c82 */ /* 0x000fe20008000000 */
[----:B------:R-:W-:Y:S01]  /*8520*/  MUFU.EX2 R148, R148 ;  /* 0x0000009400947308 */ /* 0x000fe20000000800 */
[----:B------:R-:W-:Y:S01]  /*8530*/  UMOV UR4, UR36 ;  /* 0x0000002400047c82 */ /* 0x000fe20008000000 */
[----:B------:R-:W-:-:S04]  /*8540*/  FMNMX.FTZ R2, R98, R89, !PT ;  /* 0x0000005962027209 */ /* 0x000fc80007810000 */
[----:B------:R-:W-:Y:S02]  /*8550*/  FMNMX.FTZ R89, R99, R2, !PT ;  /* 0x0000000263597209 */ /* 0x000fe40007810000 */
[----:B------:R-:W-:Y:S02]  /*8560*/  MUFU.EX2 R150, R150 ;  /* 0x0000009600967308 */ /* 0x000fe40000000800 */
[----:B------:R-:W-:Y:S01]  /*8570*/  FMNMX.FTZ R2, R102, R89, !PT ;  /* 0x0000005966027209 */ /* 0x000fe20007810000 */
[----:B------:R-:W-:-:S03]  /*8580*/  FFMA.FTZ R89, R93, R9, -R176 ;  /* 0x000000095d597223 */ /* 0x000fc600000108b0 */
[----:B------:R-:W-:-:S03]  /*8590*/  FMNMX.FTZ R93, R103, R2, !PT ;  /* 0x00000002675d7209 */ /* 0x000fc60007810000 */
[----:B------:R-:W-:Y:S01]  /*85a0*/  MUFU.EX2 R89, R89 ;  /* 0x0000005900597308 */ /* 0x000fe20000000800 */
[----:B------:R-:W-:-:S04]  /*85b0*/  FMNMX.FTZ R2, R106, R93, !PT ;  /* 0x0000005d6a027209 */ /* 0x000fc80007810000 */
[----:B------:R-:W-:-:S04]  /*85c0*/  FMNMX.FTZ R93, R107, R2, !PT ;  /* 0x000000026b5d7209 */ /* 0x000fc80007810000 */
        /* <DEDUP_REMOVED lines=19> */
[-CC-:B------:R-:W-:Y:S01]  /*8700*/  FFMA.FTZ R105, R109, R9.reuse, -R176.reuse ;  /* 0x000000096d697223 */ /* 0x180fe200000108b0 */
[-CC-:B------:R-:W-:Y:S01]  /*8710*/  FFMA.FTZ R109, R113, R9.reuse, -R176.reuse ;  /* 0x00000009716d7223 */ /* 0x180fe200000108b0 */
[-CC-:B------:R-:W-:Y:S01]  /*8720*/  FFMA.FTZ R113, R117, R9.reuse, -R176.reuse ;  /* 0x0000000975717223 */ /* 0x180fe200000108b0 */
[----:B------:R-:W-:Y:S01]  /*8730*/  FMNMX.FTZ R2, R135, R2, !PT ;  /* 0x0000000287027209 */ /* 0x000fe20007810000 */
[-CC-:B------:R-:W-:Y:S01]  /*8740*/  FFMA.FTZ R117, R121, R9.reuse, -R176.reuse ;  /* 0x0000000979757223 */ /* 0x180fe200000108b0 */
[-CC-:B------:R-:W-:Y:S01]  /*8750*/  FFMA.FTZ R121, R125, R9.reuse, -R176.reuse ;  /* 0x000000097d797223 */ /* 0x180fe200000108b0 */
[----:B------:R-:W-:Y:S01]  /*8760*/  MUFU.EX2 R105, R105 ;  /* 0x0000006900697308 */ /* 0x000fe20000000800 */
[----:B------:R-:W-:-:S07]  /*8770*/  FFMA.FTZ R125, R129, R9, -R176 ;  /* 0x00000009817d7223 */ /* 0x000fce00000108b0 */
[----:B------:R-:W-:Y:S08]  /*8780*/  MUFU.EX2 R109, R109 ;  /* 0x0000006d006d7308 */ /* 0x000ff00000000800 */
[----:B------:R-:W-:Y:S08]  /*8790*/  MUFU.EX2 R113, R113 ;  /* 0x0000007100717308 */ /* 0x000ff00000000800 */
[----:B------:R-:W-:Y:S08]  /*87a0*/  MUFU.EX2 R117, R117 ;  /* 0x0000007500757308 */ /* 0x000ff00000000800 */
[----:B------:R-:W-:Y:S08]  /*87b0*/  MUFU.EX2 R121, R121 ;  /* 0x0000007900797308 */ /* 0x000ff00000000800 */
[----:B------:R-:W-:Y:S01]  /*87c0*/  MUFU.EX2 R125, R125 ;  /* 0x0000007d007d7308 */ /* 0x000fe20000000800 */
[----:B------:R-:W-:-:S02]  /*87d0*/  WARPGROUP.DEPBAR.LE gsb0, 0x0 ;  /* 0x00008000000079c5 */ /* 0x000fc40000010000 */
        /* <DEDUP_REMOVED lines=112> */
[C---:B------:R-:W-:Y:S01]  /*8ee0*/  ISETP.GT.AND P1, PT, R10.reuse, R13, PT ;  /* 0x0000000d0a00720c */ /* 0x040fe20003f24270 */
[----:B-1----:R-:W-:Y:S01]  /*8ef0*/  FADD.FTZ R6, R137, R6 ;  /* 0x0000000689067221 */ /* 0x002fe20000010000 */
[C---:B------:R-:W-:Y:S01]  /*8f00*/  F2FP.BF16.F32.PACK_AB R137, R131.reuse, R137 ;  /* 0x000000898389723e */ /* 0x040fe200000010ff */
        /* <DEDUP_REMOVED lines=34> */
[----:B------:R-:W-:Y:S02]  /*9130*/  IMAD.MOV.U32 R15, RZ, RZ, R8 ;  /* 0x000000ffff0f7224 */ /* 0x000fe400078e0008 */
[----:B------:R-:W-:Y:S01]  /*9140*/  IMAD.MOV.U32 R12, RZ, RZ, R3 ;  /* 0x000000ffff0c7224 */ /* 0x000fe200078e0003 */
[----:B------:R-:W-:Y:S06]  /*9150*/  @P1 BRA `(.L_x_1400) ;  /* 0xffffffe400001947 */ /* 0x000fec000383ffff */
.L_x_1391:
[----:B------:R-:W-:-:S13]  /*9160*/  ISETP.GE.AND P1, PT, R10, R23, PT ;  /* 0x000000170a00720c */ /* 0x000fda0003f26270 */
[----:B------:R-:W-:Y:S05]  /*9170*/  @!P1 BRA `(.L_x_1401) ;  /* 0x0000002c00789947 */ /* 0x000fea0003800000 */
[----:B------:R-:W-:Y:S01]  /*9180*/  IMAD.MOV.U32 R12, RZ, RZ, R8 ;  /* 0x000000ffff0c7224 */ /* 0x000fe200078e0008 */
[----:B------:R-:W-:Y:S01]  /*9190*/  UMOV UR6, UR38 ;  /* 0x0000002600067c82 */ /* 0x000fe20008000000 */
[----:B------:R-:W-:Y:S01]  /*91a0*/  IMAD.MOV.U32 R13, RZ, RZ, R3 ;  /* 0x000000ffff0d7224 */ /* 0x000fe200078e0003 */
[----:B------:R-:W-:Y:S01]  /*91b0*/  UMOV UR4, UR36 ;  /* 0x0000002400047c82 */ /* 0x000fe20008000000 */
[----:B------:R-:W-:Y:S01]  /*91c0*/  ULDC UR58, c[0x0][0x9e4] ;  /* 0x00027900003a7ab9 */ /* 0x000fe20000000800 */
[----:B------:R-:W-:-:S05]  /*91d0*/  ULDC UR59, c[0x0][0x9dc] ;  /* 0x00027700003b7ab9 */ /* 0x000fca0000000800 */
.L_x_1418:
        /* <DEDUP_REMOVED lines=8> */
.L_x_1402:
[----:B------:R-:W-:Y:S01]  /*9260*/  ULEA UR5, UR36, UR37, 0x3 ;  /* 0x0000002524057291 */ /* 0x000fe2000f8e183f */
[----:B------:R-:W-:-:S05]  /*9270*/  IMAD.U32 R3, RZ, RZ, UR38 ;  /* 0x00000026ff037e24 */ /* 0x000fca000f8e00ff */
[----:B------:R-:W-:-:S04]  /*9280*/  SHF.L.U32 R3, R3, 0x1f, RZ ;  /* 0x0000001f03037819 */ /* 0x000fc800000006ff */
[----:B------:R0:W1:Y:S01]  /*9290*/  SYNCS.PHASECHK.TRANS64.TRYWAIT P1, [UR5+0x2a830], R3 ;  /* 0x02a83003ff0075a7 */ /* 0x0000620008020145 */
[----:B------:R-:W-:Y:S05]  /*92a0*/  @!P0 BRA `(.L_x_1403) ;  /* 0x0000000000048947 */ /* 0x000fea0003800000 */
[----:B------:R-:W-:Y:S01]  /*92b0*/  BPT.TRAP 0x1 ;  /* 0x000000040000795c */ /* 0x000fe20000300000 */
.L_x_1403:
[----:B-1----:R-:W-:Y:S05]  /*92c0*/  @P1 BRA `(.L_x_1404) ;  /* 0x0000000000081947 */ /* 0x002fea0003800000 */
[----:B------:R-:W1:Y:S02]  /*92d0*/  SYNCS.PHASECHK.TRANS64.TRYWAIT P1, [UR5+0x2a830], R3 ;  /* 0x02a83003ff0075a7 */ /* 0x000e640008020145 */
[----:B-1----:R-:W-:Y:S05]  /*92e0*/  @!P1 BRA `(.L_x_1405) ;  /* 0x000000c000fc9947 */ /* 0x002fea0003800000 */
.L_x_1404:
        /* <DEDUP_REMOVED lines=131> */
.L_x_1406:
[----:B------:R-:W-:Y:S01]  /*9b20*/  ULEA UR10, UR4, UR37, 0x3 ;  /* 0x00000025040a7291 */ /* 0x000fe2000f8e183f */
[----:B------:R-:W-:-:S05]  /*9b30*/  IMAD.U32 R0, RZ, RZ, UR6 ;  /* 0x00000006ff007e24 */ /* 0x000fca000f8e00ff */
[----:B------:R-:W-:-:S04]  /*9b40*/  SHF.L.U32 R0, R0, 0x1f, RZ ;  /* 0x0000001f00007819 */ /* 0x000fc800000006ff */
[----:B------:R2:W3:Y:S01]  /*9b50*/  SYNCS.PHASECHK.TRANS64.TRYWAIT P1, [UR10+0x2a850], R0 ;  /* 0x02a85000ff0075a7 */ /* 0x0004e2000802014a */
[----:B------:R-:W-:Y:S05]  /*9b60*/  @!P0 BRA `(.L_x_1407) ;  /* 0x0000000000048947 */ /* 0x000fea0003800000 */
[----:B------:R-:W-:Y:S01]  /*9b70*/  BPT.TRAP 0x1 ;  /* 0x000000040000795c */ /* 0x000fe20000300000 */
.L_x_1407:
[----:B---3--:R-:W-:Y:S05]  /*9b80*/  @P1 BRA `(.L_x_1408) ;  /* 0x0000000000081947 */ /* 0x008fea0003800000 */
[----:B------:R-:W3:Y:S02]  /*9b90*/  SYNCS.PHASECHK.TRANS64.TRYWAIT P1, [UR10+0x2a850], R0 ;  /* 0x02a85000ff0075a7 */ /* 0x000ee4000802014a */
[----:B---3--:R-:W-:Y:S05]  /*9ba0*/  @!P1 BRA `(.L_x_1409) ;  /* 0x000000b800e49947 */ /* 0x008fea0003800000 */
.L_x_1408:
[----:B------:R-:W-:Y:S01]  /*9bb0*/  UIADD3 UR5, UR37, 0x400, URZ ;  /* 0x0000040025057890 */ /* 0x000fe2000fffe03f */
[----:B------:R-:W-:Y:S01]  /*9bc0*/  WARPGROUP.ARRIVE ;  /* 0x00000000000079c5 */ /* 0x000fe20000000000 */
[----:B------:R-:W-:-:S05]  /*9bd0*/  UMOV UR15, 0x40000040 ;  /* 0x40000040000f7882 */ /* 0x000fca0000000000 */
[----:B------:R-:W3:Y:S01]  /*9be0*/  S2R R175, SR_TID.X ;  /* 0x0000000000af7919 */ /* 0x000ee20000002100 */
[----:B------:R-:W-:Y:S01]  /*9bf0*/  USHF.R.U32.HI UR5, URZ, 0x4, UR5 ;  /* 0x000000043f057899 */ /* 0x000fe20008011605 */
[----:B------:R-:W-:Y:S01]  /*9c00*/  ISETP.NE.AND P2, PT, R14, 0x1, PT ;  /* 0x000000010e00780c */ /* 0x000fe20003f45270 */
[----:B01----:R-:W-:Y:S01]  /*9c10*/  IMAD.IADD R3, R22, 0x1, R18 ;  /* 0x0000000116037824 */ /* 0x003fe200078e0212 */
[----:B------:R-:W-:Y:S01]  /*9c20*/  ULDC UR11, c[0x0][0x9e0] ;  /* 0x00027800000b7ab9 */ /* 0x000fe20000000800 */
        /* <DEDUP_REMOVED lines=52> */
[----:B------:R-:W-:Y:S01]  /*9f70*/  VIADD R142, R2, 0xffffffff ;  /* 0xffffffff028e7836 */ /* 0x000fe20000000000 */
        /* <DEDUP_REMOVED lines=18> */
.L_x_1412:
[----:B------:R-:W-:-:S05]  /*a0a0*/  IMAD.U32 R2, RZ, RZ, UR58 ;  /* 0x0000003aff027e24 */ /* 0x000fca000f8e00ff */
[----:B------:R-:W-:-:S13]  /*a0b0*/  ISETP.NE.AND P1, PT, R2, 0x1, PT ;  /* 0x000000010200780c */ /* 0x000fda0003f25270 */
[----:B------:R-:W0:Y:S02]  /*a0c0*/  @P1 LDC.64 R144, c[0x0][0x9e8] ;  /* 0x00027a00ff901b82 */ /* 0x000e240000000a00 */
[----:B0-----:R-:W-:-:S05]  /*a0d0*/  @P1 IMAD.HI.U32 R0, R21, R144, RZ ;  /* 0x0000009015001227 */ /* 0x001fca00078e00ff */
[----:B------:R-:W-:-:S07]  /*a0e0*/  @P1 SHF.R.U32.HI R21, RZ, R145, R0 ;  /* 0x00000091ff151219 */ /* 0x000fce0000011600 */
.L_x_1413:
[----:B------:R-:W-:Y:S05]  /*a0f0*/  BSYNC B0 ;  /* 0x0000000000007941 */ /* 0x000fea0003800000 */
.L_x_1411:
[----:B------:R-:W-:-:S05]  /*a100*/  IMAD R0, R21, R2, R142 ;  /* 0x0000000215007224 */ /* 0x000fca00078e028e */
[----:B------:R-:W-:Y:S02]  /*a110*/  VIADDMNMX R9, R0, R2, R9, PT ;  /* 0x0000000200097246 */ /* 0x000fe40003800109 */
[----:B------:R-:W-:-:S07]  /*a120*/  VIMNMX R15, R15, R0, !PT ;  /* 0x000000000f0f7248 */ /* 0x000fce0007fe0100 */
.L_x_1410:
        /* <DEDUP_REMOVED lines=132> */
.L_x_1416:
[----:B------:R-:W-:-:S05]  /*a970*/  IMAD.U32 R9, RZ, RZ, UR58 ;  /* 0x0000003aff097e24 */ /* 0x000fca000f8e00ff */
[----:B------:R-:W-:-:S13]  /*a980*/  ISETP.NE.AND P6, PT, R9, 0x1, PT ;  /* 0x000000010900780c */ /* 0x000fda0003fc5270 */
[----:B------:R-:W0:Y:S02]  /*a990*/  @P6 LDC.64 R140, c[0x0][0x9e8] ;  /* 0x00027a00ff8c6b82 */ /* 0x000e240000000a00 */
[----:B0-----:R-:W-:-:S05]  /*a9a0*/  @P6 IMAD.HI.U32 R140, R3, R140, RZ ;  /* 0x0000008c038c6227 */ /* 0x001fca00078e00ff */
[----:B------:R-:W-:-:S07]  /*a9b0*/  @P6 SHF.R.U32.HI R3, RZ, R141, R140 ;  /* 0x0000008dff036219 */ /* 0x000fce000001168c */
.L_x_1417:
[----:B------:R-:W-:Y:S05]  /*a9c0*/  BSYNC B0 ;  /* 0x0000000000007941 */ /* 0x000fea0003800000 */
.L_x_1415:
[----:B------:R-:W-:-:S05]  /*a9d0*/  IMAD R140, R3, R9, R142 ;  /* 0x00000009038c7224 */ /* 0x000fca00078e028e */
[----:B------:R-:W-:Y:S02]  /*a9e0*/  VIADDMNMX R15, R140, R9, R15, PT ;  /* 0x000000098c0f7246 */ /* 0x000fe4000380010f */
[----:B------:R-:W-:-:S07]  /*a9f0*/  VIMNMX R21, R21, R140, !PT ;  /* 0x0000008c15157248 */ /* 0x000fce0007fe0100 */
.L_x_1414:
        /* <DEDUP_REMOVED lines=49> */
[----:B------:R-:W-:Y:S02]  /*ad10*/  ISETP.NE.AND P6, PT, R156, RZ, PT ;  /* 0x000000ff9c00720c */ /* 0x000fe40003fc5270 */
        /* <DEDUP_REMOVED lines=24> */
[----:B------:R-:W-:-:S02]  /*aea0*/  ISETP.NE.AND P1, PT, R151, RZ, PT ;  /* 0x000000ff9700720c */ /* 0x000fc40003f25270 */
[C---:B------:R-:W-:Y:S02]  /*aeb0*/  ISETP.GT.AND P3, PT, R21.reuse, 0x50, !P3 ;  /* 0x000000501500780c */ /* 0x040fe40005f64270 */
[----:B------:R-:W-:Y:S02]  /*aec0*/  ISETP.GT.AND P1, PT, R21, 0x31, !P1 ;  /* 0x000000311500780c */ /* 0x000fe40004f24270 */
[C---:B------:R-:W-:Y:S02]  /*aed0*/  ISETP.LT.OR P3, PT, R15.reuse, 0x51, P3 ;  /* 0x000000510f00780c */ /* 0x040fe40001f61670 */
[----:B------:R-:W-:Y:S02]  /*aee0*/  ISETP.LT.OR P1, PT, R15, 0x32, P1 ;  /* 0x000000320f00780c */ /* 0x000fe40000f21670 */
[----:B------:R-:W-:Y:S02]  /*aef0*/  ISETP.GT.AND P4, PT, R21, 0x51, !P4 ;  /* 0x000000511500780c */ /* 0x000fe40006784270 */
[----:B------:R-:W-:-:S02]  /*af00*/  FSEL R110, R115, -INF , !P1 ;  /* 0xff800000736e7808 */ /* 0x000fc40004800000 */
[----:B------:R-:W-:Y:S02]  /*af10*/  ISETP.NE.AND P1, PT, R113, RZ, PT ;  /* 0x000000ff7100720c */ /* 0x000fe40003f25270 */
[----:B------:R-:W-:Y:S02]  /*af20*/  FSEL R130, R130, -INF , !P3 ;  /* 0xff80000082827808 */ /* 0x000fe40005800000 */
[----:B------:R-:W-:Y:S02]  /*af30*/  ISETP.GT.AND P1, PT, R21, 0x38, !P1 ;  /* 0x000000381500780c */ /* 0x000fe40004f24270 */
[C---:B------:R-:W-:Y:S02]  /*af40*/  ISETP.LT.OR P4, PT, R15.reuse, 0x52, P4 ;  /* 0x000000520f00780c */ /* 0x040fe40002781670 */
[----:B------:R-:W-:Y:S02]  /*af50*/  ISETP.LT.OR P1, PT, R15, 0x39, P1 ;  /* 0x000000390f00780c */ /* 0x000fe40000f21670 */
[----:B------:R-:W-:-:S02]  /*af60*/  ISETP.GT.AND P5, PT, R21, 0x58, !P5 ;  /* 0x000000581500780c */ /* 0x000fc40006fa4270 */
[----:B------:R-:W-:Y:S02]  /*af70*/  FSEL R118, R118, -INF , !P1 ;  /* 0xff80000076767808 */ /* 0x000fe40004800000 */
[----:B------:R-:W-:Y:S02]  /*af80*/  ISETP.NE.AND P1, PT, R153, RZ, PT ;  /* 0x000000ff9900720c */ /* 0x000fe40003f25270 */
[----:B------:R-:W-:Y:S02]  /*af90*/  FSEL R180, R131, -INF , !P4 ;  /* 0xff80000083b47808 */ /* 0x000fe40006000000 */
[----:B------:R-:W-:Y:S02]  /*afa0*/  ISETP.GT.AND P1, PT, R21, 0x39, !P1 ;  /* 0x000000391500780c */ /* 0x000fe40004f24270 */
[C---:B------:R-:W-:Y:S02]  /*afb0*/  ISETP.LT.OR P5, PT, R15.reuse, 0x59, P5 ;  /* 0x000000590f00780c */ /* 0x040fe40002fa1670 */
[----:B------:R-:W-:-:S02]  /*afc0*/  ISETP.LT.OR P1, PT, R15, 0x3a, P1 ;  /* 0x0000003a0f00780c */ /* 0x000fc40000f21670 */
[----:B------:R-:W-:Y:S02]  /*afd0*/  FSEL R134, R134, -INF , !P5 ;  /* 0xff80000086867808 */ /* 0x000fe40006800000 */
[----:B------:R-:W-:Y:S02]  /*afe0*/  FSEL R156, R119, -INF , !P1 ;  /* 0xff800000779c7808 */ /* 0x000fe40004800000 */
[----:B------:R-:W-:-:S04]  /*aff0*/  ISETP.NE.AND P1, PT, R117, RZ, PT ;  /* 0x000000ff7500720c */ /* 0x000fc80003f25270 */
        /* <DEDUP_REMOVED lines=12> */
[----:B------:R-:W-:Y:S02]  /*b0c0*/  FMNMX.FTZ R89, R88, R3, !PT ;  /* 0x0000000358597209 */ /* 0x000fe40007810000 */
[----:B------:R-:W-:-:S03]  /*b0d0*/  ISETP.LT.OR P1, PT, R15, 0x4a, P1 ;  /* 0x0000004a0f00780c */ /* 0x000fc60000f21670 */
[----:B------:R-:W1:Y:S01]  /*b0e0*/  SHFL.BFLY PT, R190, R89, 0x2, 0x1f ;  /* 0x0c401f0059be7f89 */ /* 0x000e6200000e0000 */
[----:B------:R-:W-:Y:S02]  /*b0f0*/  FSEL R178, R127, -INF , !P1 ;  /* 0xff8000007fb27808 */ /* 0x000fe40004800000 */
[----:B------:R-:W-:Y:S02]  /*b100*/  ISETP.GT.AND P1, PT, R21, RZ, !P6 ;  /* 0x000000ff1500720c */ /* 0x000fe40007724270 */
[----:B------:R-:W-:Y:S02]  /*b110*/  ISETP.NE.AND P6, PT, R125, RZ, PT ;  /* 0x000000ff7d00720c */ /* 0x000fe40003fc5270 */
[----:B------:R-:W-:Y:S02]  /*b120*/  ISETP.LT.OR P1, PT, R15, 0x1, P1 ;  /* 0x000000010f00780c */ /* 0x000fe40000f21670 */
[----:B------:R-:W-:Y:S02]  /*b130*/  ISETP.GT.AND P2, PT, R21, 0x59, !P6 ;  /* 0x000000591500780c */ /* 0x000fe40007744270 */
[----:B------:R-:W-:-:S02]  /*b140*/  FSEL R107, R90, -INF , !P1 ;  /* 0xff8000005a6b7808 */ /* 0x000fc40004800000 */
[----:B------:R-:W-:Y:S02]  /*b150*/  ISETP.LT.OR P2, PT, R15, 0x5a, P2 ;  /* 0x0000005a0f00780c */ /* 0x000fe40001741670 */
[----:B------:R-:W-:Y:S02]  /*b160*/  LOP3.LUT P6, RZ, R175, 0x7f, RZ, 0xc0, !PT ;  /* 0x0000007fafff7812 */ /* 0x000fe400078cc0ff */
[----:B-1----:R-:W-:Y:S02]  /*b170*/  FMNMX.FTZ R190, R89, R190, !PT ;  /* 0x000000be59be7209 */ /* 0x002fe40007810000 */
[----:B------:R-:W-:-:S03]  /*b180*/  FMNMX.FTZ R89, R107, R12, !PT ;  /* 0x0000000c6b597209 */ /* 0x000fc60007810000 */
[----:B------:R-:W1:Y:S01]  /*b190*/  SHFL.BFLY PT, R3, R190, 0x1, 0x1f ;  /* 0x0c201f00be037f89 */ /* 0x000e6200000e0000 */
[----:B------:R-:W-:-:S04]  /*b1a0*/  FMNMX.FTZ R91, R152, R89, !PT ;  /* 0x00000059985b7209 */ /* 0x000fc80007810000 */
[----:B------:R-:W-:-:S04]  /*b1b0*/  FMNMX.FTZ R91, R94, R91, !PT ;  /* 0x0000005b5e5b7209 */ /* 0x000fc80007810000 */
[----:B------:R-:W-:-:S04]  /*b1c0*/  FMNMX.FTZ R91, R150, R91, !PT ;  /* 0x0000005b965b7209 */ /* 0x000fc80007810000 */
[----:B------:R-:W-:-:S04]  /*b1d0*/  FMNMX.FTZ R91, R98, R91, !PT ;  /* 0x0000005b625b7209 */ /* 0x000fc80007810000 */
[----:B------:R-:W-:-:S04]  /*b1e0*/  FMNMX.FTZ R93, R148, R91, !PT ;  /* 0x0000005b945d7209 */ /* 0x000fc80007810000 */
[----:B------:R-:W-:Y:S02]  /*b1f0*/  FMNMX.FTZ R93, R102, R93, !PT ;  /* 0x0000005d665d7209 */ /* 0x000fe40007810000 */
[----:B-1----:R-:W-:Y:S02]  /*b200*/  FMNMX.FTZ R3, R190, R3, !PT ;  /* 0x00000003be037209 */ /* 0x002fe40007810000 */
[----:B------:R-:W-:Y:S02]  /*b210*/  FMNMX.FTZ R93, R146, R93, !PT ;  /* 0x0000005d925d7209 */ /* 0x000fe40007810000 */
[C---:B------:R-:W-:Y:S01]  /*b220*/  FSETP.NEU.FTZ.AND P1, PT, R3.reuse, -INF , PT ;  /* 0xff8000000300780b */ /* 0x040fe20003f3d000 */
[----:B0-----:R-:W-:Y:S01]  /*b230*/  FMUL.FTZ R90, R3, R9 ;  /* 0x00000009035a7220 */ /* 0x001fe20000410000 */
[----:B------:R-:W-:-:S04]  /*b240*/  FMNMX.FTZ R93, R106, R93, !PT ;  /* 0x0000005d6a5d7209 */ /* 0x000fc80007810000 */
        /* <DEDUP_REMOVED lines=30> */
[----:B------:R-:W-:-:S02]  /*b430*/  FFMA.FTZ R105, R128, R9, -R111 ;  /* 0x0000000980697223 */ /* 0x000fc4000001086f */
[----:B------:R-:W-:-:S04]  /*b440*/  FMNMX.FTZ R99, R126, R99, !PT ;  /* 0x000000637e637209 */ /* 0x000fc80007810000 */
[----:B------:R-:W-:Y:S01]  /*b450*/  FMNMX.FTZ R99, R178, R99, !PT ;  /* 0x00000063b2637209 */ /* 0x000fe20007810000 */
[----:B------:R0:W-:Y:S03]  /*b460*/  MUFU.EX2 R97, R104 ;  /* 0x0000006800617308 */ /* 0x0001e60000000800 */
[----:B------:R-:W-:-:S04]  /*b470*/  FMNMX.FTZ R99, R130, R99, !PT ;  /* 0x0000006382637209 */ /* 0x000fc80007810000 */
[----:B------:R-:W-:Y:S01]  /*b480*/  FMNMX.FTZ R99, R180, R99, !PT ;  /* 0x00000063b4637209 */ /* 0x000fe20007810000 */
[----:B------:R-:W-:Y:S01]  /*b490*/  MUFU.EX2 R182, R182 ;  /* 0x000000b600b67308 */ /* 0x000fe20000000800 */
[----:B0-----:R-:W-:Y:S02]  /*b4a0*/  FSEL R104, R135, -INF , !P2 ;  /* 0xff80000087687808 */ /* 0x001fe40005000000 */
[----:B------:R-:W-:-:S04]  /*b4b0*/  FMNMX.FTZ R99, R134, R99, !PT ;  /* 0x0000006386637209 */ /* 0x000fc80007810000 */
[----:B------:R-:W-:Y:S01]  /*b4c0*/  FMNMX.FTZ R103, R104, R99, !PT ;  /* 0x0000006368677209 */ /* 0x000fe20007810000 */
[-CC-:B------:R-:W-:Y:S01]  /*b4d0*/  FFMA.FTZ R99, R116, R9.reuse, -R111.reuse ;  /* 0x0000000974637223 */ /* 0x180fe2000001086f */
[-C--:B------:R-:W-:Y:S01]  /*b4e0*/  FFMA.FTZ R116, R2, R9.reuse, -R111 ;  /* 0x0000000902747223 */ /* 0x080fe2000001086f */
[----:B------:R-:W-:Y:S01]  /*b4f0*/  FSEL R2, R3, RZ, P1 ;  /* 0x000000ff03027208 */ /* 0x000fe20000800000 */
[----:B------:R-:W-:Y:S01]  /*b500*/  MUFU.EX2 R93, R176 ;  /* 0x000000b0005d7308 */ /* 0x000fe20000000800 */
[----:B------:R-:W0:Y:S03]  /*b510*/  SHFL.BFLY PT, R108, R103, 0x2, 0x1f ;  /* 0x0c401f00676c7f89 */ /* 0x000e2600000e0000 */
[----:B------:R-:W-:Y:S01]  /*b520*/  FADD.FTZ R2, -R2, R13 ;  /* 0x0000000d02027221 */ /* 0x000fe20000010100 */
[----:B------:R-:W-:-:S03]  /*b530*/  FFMA.FTZ R13, R88, R9, -R111 ;  /* 0x00000009580d7223 */ /* 0x000fc6000001086f */
[-C--:B------:R-:W-:Y:S01]  /*b540*/  FMUL.FTZ R2, R2, R9.reuse ;  /* 0x0000000902027220 */ /* 0x080fe20000410000 */
[----:B------:R-:W-:Y:S08]  /*b550*/  MUFU.EX2 R154, R154 ;  /* 0x0000009a009a7308 */ /* 0x000ff00000000800 */
[----:B------:R1:W-:Y:S01]  /*b560*/  MUFU.EX2 R95, R138 ;  /* 0x0000008a005f7308 */ /* 0x0003e20000000800 */
[----:B0-----:R-:W-:Y:S01]  /*b570*/  FMNMX.FTZ R109, R103, R108, !PT ;  /* 0x0000006c676d7209 */ /* 0x001fe20007810000 */
[----:B------:R-:W-:-:S06]  /*b580*/  FFMA.FTZ R108, R0, R9, -R111 ;  /* 0x00000009006c7223 */ /* 0x000fcc000001086f */
[----:B------:R-:W-:Y:S01]  /*b590*/  MUFU.EX2 R136, R136 ;  /* 0x0000008800887308 */ /* 0x000fe20000000800 */
[-CC-:B------:R-:W-:Y:S01]  /*b5a0*/  FFMA.FTZ R103, R124, R9.reuse, -R111.reuse ;  /* 0x000000097c677223 */ /* 0x180fe2000001086f */
[----:B-1----:R-:W-:Y:S01]  /*b5b0*/  FFMA.FTZ R138, R132, R9, -R111 ;  /* 0x00000009848a7223 */ /* 0x002fe2000001086f */
[----:B------:R-:W0:Y:S01]  /*b5c0*/  SHFL.BFLY PT, R0, R109, 0x1, 0x1f ;  /* 0x0c201f006d007f89 */ /* 0x000e2200000e0000 */
[----:B------:R-:W-:-:S04]  /*b5d0*/  IMAD.U32 R111, RZ, RZ, UR10 ;  /* 0x0000000aff6f7e24 */ /* 0x000fc8000f8e00ff */
[----:B------:R-:W-:Y:S01]  /*b5e0*/  MUFU.EX2 R100, R100 ;  /* 0x0000006400647308 */ /* 0x000fe20000000800 */
[----:B------:R-:W-:-:S05]  /*b5f0*/  @!P6 VIADD R111, R111, 0x2a860 ;  /* 0x0002a8606f6fe836 */ /* 0x000fca0000000000 */
[----:B------:R-:W-:Y:S02]  /*b600*/  @!P6 PRMT R111, RZ, 0x654, R111 ;  /* 0x00000654ff6fe816 */ /* 0x000fe4000000006f */
[----:B------:R-:W-:Y:S02]  /*b610*/  MUFU.EX2 R15, R15 ;  /* 0x0000000f000f7308 */ /* 0x000fe40000000800 */
[----:B------:R1:W-:Y:S06]  /*b620*/  @!P6 SYNCS.ARRIVE.TRANS64.RED.A1T0 RZ, [R111+URZ], RZ ;  /* 0x000000ff6fffe9a7 */ /* 0x0003ec000810043f */
[----:B------:R-:W-:Y:S01]  /*b630*/  MUFU.EX2 R20, R20 ;  /* 0x0000001400147308 */ /* 0x000fe20000000800 */
[----:B0-----:R-:W-:-:S04]  /*b640*/  FMNMX.FTZ R8, R109, R0, !PT ;  /* 0x000000006d087209 */ /* 0x001fc80007810000 */
[C---:B------:R-:W-:Y:S01]  /*b650*/  FSETP.NEU.FTZ.AND P1, PT, R8.reuse, -INF , PT ;  /* 0xff8000000800780b */ /* 0x040fe20003f3d000 */
[----:B------:R-:W-:Y:S02]  /*b660*/  FMUL.FTZ R0, R8, R9 ;  /* 0x0000000908007220 */ /* 0x000fe40000410000 */
[----:B------:R-:W-:Y:S03]  /*b670*/  MUFU.EX2 R21, R21 ;  /* 0x0000001500157308 */ /* 0x000fe60000000800 */
[----:B------:R-:W-:-:S05]  /*b680*/  FSEL R109, R0, RZ, P1 ;  /* 0x000000ff006d7208 */ /* 0x000fca0000800000 */
[----:B------:R0:W2:Y:S01]  /*b690*/  MUFU.EX2 R0, R2 ;  /* 0x0000000200007308 */ /* 0x0000a20000000800 */
[-CC-:B------:R-:W-:Y:S01]  /*b6a0*/  FFMA.FTZ R157, R107, R9.reuse, -R109.reuse ;  /* 0x000000096b9d7223 */ /* 0x180fe2000001086d */
[----:B------:R-:W-:Y:S01]  /*b6b0*/  FSEL R107, R8, RZ, P1 ;  /* 0x000000ff086b7208 */ /* 0x000fe20000800000 */
        /* <DEDUP_REMOVED lines=14> */
[----:B--2---:R-:W-:Y:S01]  /*b7a0*/  FFMA.FTZ R7, R0, R7, R89 ;  /* 0x0000000700077223 */ /* 0x004fe20000010059 */
        /* <DEDUP_REMOVED lines=13> */
[-CC-:B------:R-:W-:Y:S01]  /*b880*/  FFMA.FTZ R130, R130, R9.reuse, -R109.reuse ;  /* 0x0000000982827223 */ /* 0x180fe2000001086d */
[----:B------:R-:W2:Y:S01]  /*b890*/  MUFU.EX2 R159, R159 ;  /* 0x0000009f009f7308 */ /* 0x000ea20000000800 */
[----:B------:R-:W-:Y:S01]  /*b8a0*/  FADD.FTZ R107, R93, R120 ;  /* 0x000000785d6b7221 */ /* 0x000fe20000010000 */
[-CC-:B------:R-:W-:Y:S01]  /*b8b0*/  FFMA.FTZ R180, R180, R9.reuse, -R109.reuse ;  /* 0x00000009b4b47223 */ /* 0x180fe2000001086d */
[-CC-:B------:R-:W-:Y:S01]  /*b8c0*/  FFMA.FTZ R134, R134, R9.reuse, -R109.reuse ;  /* 0x0000000986867223 */ /* 0x180fe2000001086d */
[----:B------:R-:W-:Y:S01]  /*b8d0*/  FFMA.FTZ R104, R104, R9, -R109 ;  /* 0x0000000968687223 */ /* 0x000fe2000001086d */
[----:B------:R-:W-:Y:S01]  /*b8e0*/  FADD.FTZ R120, R154, R107 ;  /* 0x0000006b9a787221 */ /* 0x000fe20000010000 */
[----:B------:R-:W-:-:S02]  /*b8f0*/  F2FP.BF16.F32.PACK_AB R150, R20, R15 ;  /* 0x0000000f1496723e */ /* 0x000fc400000010ff */
[----:B------:R-:W3:Y:S01]  /*b900*/  MUFU.EX2 R94, R94 ;  /* 0x0000005e005e7308 */ /* 0x000ee20000000800 */
[----:B0-----:R-:W-:Y:S01]  /*b910*/  FFMA.FTZ R7, R2, R6, R157 ;  /* 0x0000000602077223 */ /* 0x001fe2000001009d */
[----:B------:R-:W-:Y:S01]  /*b920*/  FADD.FTZ R107, R95, R120 ;  /* 0x000000785f6b7221 */ /* 0x000fe20000010000 */
[C---:B------:R-:W-:Y:S01]  /*b930*/  ISETP.GT.AND P1, PT, R10.reuse, R23, PT ;  /* 0x000000170a00720c */ /* 0x040fe20003f24270 */
[----:B------:R-:W-:Y:S02]  /*b940*/  VIADD R10, R10, 0xffffffff ;  /* 0xffffffff0a0a7836 */ /* 0x000fe40000000000 */
[----:B------:R-:W-:Y:S01]  /*b950*/  FADD.FTZ R6, R88, R7 ;  /* 0x0000000758067221 */ /* 0x000fe20000010000 */
[----:B------:R-:W-:Y:S01]  /*b960*/  F2FP.BF16.F32.PACK_AB R152, R154, R93 ;  /* 0x0000005d9a98723e */ /* 0x000fe200000010ff */
[----:B------:R-:W0:Y:S02]  /*b970*/  MUFU.EX2 R153, R153 ;  /* 0x0000009900997308 */ /* 0x000e240000000800 */
[----:B--2---:R-:W-:Y:S01]  /*b980*/  FADD.FTZ R7, R159, R6 ;  /* 0x000000069f077221 */ /* 0x004fe20000010000 */
[----:B------:R-:W-:-:S02]  /*b990*/  F2FP.BF16.F32.PACK_AB R154, R136, R95 ;  /* 0x0000005f889a723e */ /* 0x000fc400000010ff */
[----:B------:R-:W-:Y:S02]  /*b9a0*/  F2FP.BF16.F32.PACK_AB R148, R100, R97 ;  /* 0x000000616494723e */ /* 0x000fe400000010ff */
[----:B------:R-:W-:Y:S01]  /*b9b0*/  F2FP.BF16.F32.PACK_AB R157, R88, R157 ;  /* 0x0000009d589d723e */ /* 0x000fe200000010ff */
        /* <DEDUP_REMOVED lines=18> */
[----:B------:R-:W3:Y:S01]  /*bae0*/  MUFU.EX2 R96, R96 ;  /* 0x0000006000607308 */ /* 0x000ee20000000800 */
[C---:B0-----:R-:W-:Y:S01]  /*baf0*/  FADD.FTZ R6, R106.reuse, R7 ;  /* 0x000000076a067221 */ /* 0x041fe20000010000 */
[----:B------:R-:W-:-:S06]  /*bb00*/  F2FP.BF16.F32.PACK_AB R149, R106, R149 ;  /* 0x000000956a95723e */ /* 0x000fcc00000010ff */
[----:B------:R0:W-:Y:S01]  /*bb10*/  MUFU.EX2 R145, R110 ;  /* 0x0000006e00917308 */ /* 0x0001e20000000800 */
[----:B--2---:R-:W-:-:S07]  /*bb20*/  FADD.FTZ R7, R151, R6 ;  /* 0x0000000697077221 */ /* 0x004fce0000010000 */
[----:B------:R-:W2:Y:S01]  /*bb30*/  MUFU.EX2 R12, R142 ;  /* 0x0000008e000c7308 */ /* 0x000ea20000000800 */
[----:B0-----:R-:W-:Y:S01]  /*bb40*/  FADD.FTZ R110, R100, R107 ;  /* 0x0000006b646e7221 */ /* 0x001fe20000010000 */
[----:B---3--:R-:W-:-:S03]  /*bb50*/  F2FP.BF16.F32.PACK_AB R144, R96, R21 ;  /* 0x000000156090723e */ /* 0x008fc600000010ff */
[----:B------:R-:W-:-:S03]  /*bb60*/  FADD.FTZ R107, R15, R110 ;  /* 0x0000006e0f6b7221 */ /* 0x000fc60000010000 */
[----:B------:R-:W0:Y:S01]  /*bb70*/  MUFU.EX2 R99, R99 ;  /* 0x0000006300637308 */ /* 0x000e220000000800 */
[----:B------:R-:W-:-:S04]  /*bb80*/  FADD.FTZ R110, R20, R107 ;  /* 0x0000006b146e7221 */ /* 0x000fc80000010000 */
[----:B------:R-:W-:-:S03]  /*bb90*/  FADD.FTZ R107, R21, R110 ;  /* 0x0000006e156b7221 */ /* 0x000fc60000010000 */
[----:B------:R-:W3:Y:S01]  /*bba0*/  MUFU.EX2 R92, R92 ;  /* 0x0000005c005c7308 */ /* 0x000ee20000000800 */
[----:B------:R-:W-:Y:S01]  /*bbb0*/  FADD.FTZ R110, R96, R107 ;  /* 0x0000006b606e7221 */ /* 0x000fe20000010000 */
[C---:B--2---:R-:W-:Y:S01]  /*bbc0*/  FADD.FTZ R7, R12.reuse, R7 ;  /* 0x000000070c077221 */ /* 0x044fe20000010000 */
[----:B------:R-:W-:Y:S01]  /*bbd0*/  F2FP.BF16.F32.PACK_AB R151, R12, R151 ;  /* 0x000000970c97723e */ /* 0x000fe200000010ff */
[----:B------:R-:W-:Y:S02]  /*bbe0*/  IMAD.MOV.U32 R12, RZ, RZ, R8 ;  /* 0x000000ffff0c7224 */ /* 0x000fe400078e0008 */
[----:B------:R-:W-:Y:S02]  /*bbf0*/  FADD.FTZ R7, R124, R7 ;  /* 0x000000077c077221 */ /* 0x000fe40000010000 */
[----:B------:R-:W2:Y:S01]  /*bc00*/  MUFU.EX2 R101, R101 ;  /* 0x0000006500657308 */ /* 0x000ea20000000800 */
[----:B0-----:R-:W-:Y:S01]  /*bc10*/  FADD.FTZ R107, R99, R110 ;  /* 0x0000006e636b7221 */ /* 0x001fe20000010000 */
[C---:B------:R-:W-:Y:S01]  /*bc20*/  FADD.FTZ R7, R145.reuse, R7 ;  /* 0x0000000791077221 */ /* 0x040fe20000010000 */
[----:B------:R-:W-:-:S05]  /*bc30*/  F2FP.BF16.F32.PACK_AB R145, R145, R124 ;  /* 0x0000007c9191723e */ /* 0x000fca00000010ff */
[----:B------:R-:W0:Y:S01]  /*bc40*/  MUFU.EX2 R118, R118 ;  /* 0x0000007600767308 */ /* 0x000e220000000800 */
[C---:B---3--:R-:W-:Y:S01]  /*bc50*/  FADD.FTZ R6, R92.reuse, R107 ;  /* 0x0000006b5c067221 */ /* 0x048fe20000010000 */
[----:B------:R-:W-:-:S06]  /*bc60*/  F2FP.BF16.F32.PACK_AB R146, R92, R99 ;  /* 0x000000635c92723e */ /* 0x000fcc00000010ff */
[----:B------:R-:W3:Y:S01]  /*bc70*/  MUFU.EX2 R108, R108 ;  /* 0x0000006c006c7308 */ /* 0x000ee20000000800 */
[----:B--2---:R-:W-:-:S07]  /*bc80*/  FADD.FTZ R107, R101, R6 ;  /* 0x00000006656b7221 */ /* 0x004fce0000010000 */
[----:B------:R2:W4:Y:S01]  /*bc90*/  MUFU.EX2 R147, R156 ;  /* 0x0000009c00937308 */ /* 0x0005220000000800 */
[----:B0-----:R-:W-:-:S07]  /*bca0*/  FADD.FTZ R7, R118, R7 ;  /* 0x0000000776077221 */ /* 0x001fce0000010000 */
[----:B------:R-:W0:Y:S01]  /*bcb0*/  MUFU.EX2 R103, R103 ;  /* 0x0000006700677308 */ /* 0x000e220000000800 */
[----:B---3--:R-:W-:Y:S01]  /*bcc0*/  FADD.FTZ R6, R108, R107 ;  /* 0x0000006b6c067221 */ /* 0x008fe20000010000 */
[----:B--2---:R-:W-:Y:S02]  /*bcd0*/  F2FP.BF16.F32.PACK_AB R156, R90, R89 ;  /* 0x000000595a9c723e */ /* 0x004fe400000010ff */
[----:B------:R-:W-:-:S04]  /*bce0*/  F2FP.BF16.F32.PACK_AB R140, R108, R101 ;  /* 0x000000656c8c723e */ /* 0x000fc800000010ff */
[----:B------:R-:W2:Y:S01]  /*bcf0*/  MUFU.EX2 R122, R122 ;  /* 0x0000007a007a7308 */ /* 0x000ea20000000800 */
[C---:B----4-:R-:W-:Y:S01]  /*bd00*/  FADD.FTZ R7, R147.reuse, R7 ;  /* 0x0000000793077221 */ /* 0x050fe20000010000 */
[----:B------:R-:W-:-:S06]  /*bd10*/  F2FP.BF16.F32.PACK_AB R147, R147, R118 ;  /* 0x000000769393723e */ /* 0x000fcc00000010ff */
        /* <DEDUP_REMOVED lines=27> */
[----:B--2---:R-:W-:-:S07]  /*bed0*/  FADD.FTZ R20, R138, R15 ;  /* 0x0000000f8a147221 */ /* 0x004fce0000010000 */
[----:B------:R-:W2:Y:S01]  /*bee0*/  MUFU.EX2 R104, R104 ;  /* 0x0000006800687308 */ /* 0x000ea20000000800 */
[----:B0-----:R-:W-:Y:S01]  /*bef0*/  FADD.FTZ R6, R139, R6 ;  /* 0x000000068b067221 */ /* 0x001fe20000010000 */
[C---:B---3--:R-:W-:Y:S01]  /*bf00*/  FADD.FTZ R7, R13.reuse, R20 ;  /* 0x000000140d077221 */ /* 0x048fe20000010000 */
[----:B------:R-:W-:Y:S01]  /*bf10*/  F2FP.BF16.F32.PACK_AB R138, R13, R138 ;  /* 0x0000008a0d8a723e */ /* 0x000fe200000010ff */
[----:B------:R-:W-:Y:S02]  /*bf20*/  IMAD.MOV.U32 R13, RZ, RZ, R3 ;  /* 0x000000ffff0d7224 */ /* 0x000fe400078e0003 */
[C---:B--2---:R-:W-:Y:S01]  /*bf30*/  FADD.FTZ R6, R104.reuse, R6 ;  /* 0x0000000668067221 */ /* 0x044fe20000010000 */
[----:B------:R-:W-:Y:S01]  /*bf40*/  F2FP.BF16.F32.PACK_AB R139, R104, R139 ;  /* 0x0000008b688b723e */ /* 0x000fe200000010ff */
[----:B-1----:R-:W-:Y:S06]  /*bf50*/  @P1 BRA `(.L_x_1418) ;  /* 0xffffffd000a01947 */ /* 0x002fec000383ffff */
.L_x_1401:
        /* <DEDUP_REMOVED lines=67> */
.L_x_1419:
[----:B------:R-:W-:Y:S01]  /*c390*/  ULEA UR5, UR36, UR37, 0x3 ;  /* 0x0000002524057291 */ /* 0x000fe2000f8e183f */
[----:B------:R-:W-:-:S05]  /*c3a0*/  IMAD.U32 R0, RZ, RZ, UR38 ;  /* 0x00000026ff007e24 */ /* 0x000fca000f8e00ff */
[----:B------:R-:W-:-:S04]  /*c3b0*/  SHF.L.U32 R0, R0, 0x1f, RZ ;  /* 0x0000001f00007819 */ /* 0x000fc800000006ff */
[----:B------:R0:W1:Y:S01]  /*c3c0*/  SYNCS.PHASECHK.TRANS64.TRYWAIT P1, [UR5+0x2a850], R0 ;  /* 0x02a85000ff0075a7 */ /* 0x0000620008020145 */
[----:B------:R-:W-:Y:S05]  /*c3d0*/  @!P0 BRA `(.L_x_1420) ;  /* 0x0000000000048947 */ /* 0x000fea0003800000 */
[----:B------:R-:W-:Y:S01]  /*c3e0*/  BPT.TRAP 0x1 ;  /* 0x000000040000795c */ /* 0x000fe20000300000 */
.L_x_1420:
[----:B-1----:R-:W-:Y:S05]  /*c3f0*/  @P1 BRA `(.L_x_1421) ;  /* 0x0000000000081947 */ /* 0x002fea0003800000 */
[----:B------:R-:W1:Y:S02]  /*c400*/  SYNCS.PHASECHK.TRANS64.TRYWAIT P0, [UR5+0x2a850], R0 ;  /* 0x02a85000ff0075a7 */ /* 0x000e640008000145 */
[----:B-1----:R-:W-:Y:S05]  /*c410*/  @!P0 BRA `(.L_x_1422) ;  /* 0x0000009000e08947 */ /* 0x002fea0003800000 */
.L_x_1421:
[----:B------:R-:W-:Y:S01]  /*c420*/  UIADD3 UR37, UR37, 0x400, URZ ;  /* 0x0000040025257890 */ /* 0x000fe2000fffe03f */
[----:B------:R-:W-:Y:S01]  /*c430*/  WARPGROUP.ARRIVE ;  /* 0x00000000000079c5 */ /* 0x000fe20000000000 */
[----:B------:R-:W-:Y:S01]  /*c440*/  UMOV UR7, 0x40000040 ;  /* 0x4000004000077882 */ /* 0x000fe20000000000 */
[----:B01----:R-:W0:Y:S01]  /*c450*/  SHFL.BFLY PT, R0, R7, 0x2, 0x1f ;  /* 0x0c401f0007007f89 */ /* 0x003e2200000e0000 */
[----:B------:R-:W-:Y:S01]  /*c460*/  USHF.R.U32.HI UR37, URZ, 0x4, UR37 ;  /* 0x000000043f257899 */ /* 0x000fe20008011625 */
[----:B------:R-:W-:Y:S02]  /*c470*/  IMAD.U32 R13, RZ, RZ, UR5 ;  /* 0x00000005ff0d7e24 */ /* 0x000fe4000f8e00ff */
[----:B------:R-:W1:Y:S01]  /*c480*/  SHFL.BFLY PT, R5, R6, 0x2, 0x1f ;  /* 0x0c401f0006057f89 */ /* 0x000e6200000e0000 */
[----:B------:R-:W-:Y:S01]  /*c490*/  ULOP3.LUT UR37, UR37, 0x3fff, URZ, 0xc0, !UPT ;  /* 0x00003fff25257892 */ /* 0x000fe2000f8ec03f */
[----:B------:R-:W-:Y:S01]  /*c4a0*/  IMAD.MOV.U32 R4, RZ, RZ, RZ ;  /* 0x000000ffff047224 */ /* 0x000fe200078e00ff */
[----:B------:R-:W2:Y:S02]  /*c4b0*/  S2R R14, SR_TID.X ;  /* 0x00000000000e7919 */ /* 0x000ea40000002100 */
[----:B------:R-:W-:Y:S01]  /*c4c0*/  ULOP3.LUT UR4, UR37, 0x3000000, URZ, 0xfc, !UPT ;  /* 0x0300000025047892 */ /* 0x000fe2000f8efc3f */
[----:B------:R-:W-:-:S03]  /*c4d0*/  VIADD R166, R166, 0x1 ;  /* 0x00000001a6a67836 */ /* 0x000fc60000000000 */
[----:B------:R-:W-:Y:S02]  /*c4e0*/  UIMAD UR4, UR36, 0x600, UR4 ;  /* 0x00000600240478a4 */ /* 0x000fe4000f8e0204 */
[----:B------:R-:W-:-:S04]  /*c4f0*/  UIADD3 UR36, UR36, 0x1, URZ ;  /* 0x0000000124247890 */ /* 0x000fc8000fffe03f */
[----:B------:R-:W-:Y:S01]  /*c500*/  UISETP.NE.AND UP0, UPT, UR36, 0x2, UPT ;  /* 0x000000022400788c */ /* 0x000fe2000bf05270 */
[----:B------:R-:W-:Y:S02]  /*c510*/  UMOV UR6, UR4 ;  /* 0x0000000400067c82 */ /* 0x000fe40008000000 */
[----:B------:R-:W-:Y:S01]  /*c520*/  HGMMA.64x128x16.F32.BF16 R24, R156, gdesc[UR4].tnspB, R24, gsb0 ;  /* 0x41e000049c187df0 */ /* 0x000fe20008001818 */
[----:B------:R-:W-:Y:S01]  /*c530*/  UIADD3 UR6, UR4, 0x80, URZ ;  /* 0x0000008004067890 */ /* 0x000fe2000fffe03f */
[----:B0-----:R-:W-:Y:S01]  /*c540*/  FADD.FTZ R0, R0, R7 ;  /* 0x0000000700007221 */ /* 0x001fe20000010000 */
[----:B------:R-:W-:Y:S01]  /*c550*/  UMOV UR7, 0x40000040 ;  /* 0x4000004000077882 */ /* 0x000fe20000000000 */
[----:B------:R-:W-:Y:S01]  /*c560*/  USEL UR36, UR36, URZ, UP0 ;  /* 0x0000003f24247287 */ /* 0x000fe20008000000 */
[----:B-1----:R-:W-:Y:S02]  /*c570*/  FADD.FTZ R2, R5, R6 ;  /* 0x0000000605027221 */ /* 0x002fe40000010000 */
[----:B------:R-:W0:Y:S04]  /*c580*/  SHFL.BFLY PT, R5, R0, 0x1, 0x1f ;  /* 0x0c201f0000057f89 */ /* 0x000e2800000e0000 */
[----:B------:R-:W1:Y:S01]  /*c590*/  SHFL.BFLY PT, R11, R2, 0x1, 0x1f ;  /* 0x0c201f00020b7f89 */ /* 0x000e6200000e0000 */
[----:B--2---:R-:W-:Y:S01]  /*c5a0*/  LOP3.LUT P2, RZ, R14, 0x7f, RZ, 0xc0, !PT ;  /* 0x0000007f0eff7812 */ /* 0x004fe2000784c0ff */
[----:B0-----:R-:W-:Y:S01]  /*c5b0*/  FADD.FTZ R10, R0, R5 ;  /* 0x00000005000a7221 */ /* 0x001fe20000010000 */
[----:B------:R-:W-:-:S02]  /*c5c0*/  IMAD.MOV.U32 R0, RZ, RZ, -0x800000 ;  /* 0xff800000ff007424 */ /* 0x000fc400078e00ff */
[----:B-1----:R-:W-:Y:S02]  /*c5d0*/  FADD.FTZ R12, R2, R11 ;  /* 0x0000000b020c7221 */ /* 0x002fe40000010000 */
[----:B------:R-:W-:Y:S01]  /*c5e0*/  FSETP.NE.FTZ.AND P0, PT, R10, RZ, PT ;  /* 0x000000ff0a00720b */ /* 0x000fe20003f15000 */
[----:B------:R-:W-:Y:S02]  /*c5f0*/  IMAD.MOV.U32 R11, RZ, RZ, RZ ;  /* 0x000000ffff0b7224 */ /* 0x000fe400078e00ff */
[----:B------:R-:W-:Y:S01]  /*c600*/  IMAD.MOV.U32 R2, RZ, RZ, -0x800000 ;  /* 0xff800000ff027424 */ /* 0x000fe200078e00ff */
[----:B------:R-:W-:-:S09]  /*c610*/  FSETP.NE.FTZ.AND P1, PT, R12, RZ, PT ;  /* 0x000000ff0c00720b */ /* 0x000fd20003f35000 */
[C---:B------:R-:W-:Y:S01]  /*c620*/  @P0 FMUL.FTZ R6, R9.reuse, 0.69314718246459960938 ;  /* 0x3f31721809060820 */ /* 0x040fe20000410000 */
[----:B------:R-:W0:Y:S03]  /*c630*/  @P0 MUFU.LG2 R5, R10 ;  /* 0x0000000a00050308 */ /* 0x000e260000000c00 */
[----:B------:R-:W-:Y:S01]  /*c640*/  @P1 FMUL.FTZ R14, R9, 0.69314718246459960938 ;  /* 0x3f317218090e1820 */ /* 0x000fe20000410000 */
[----:B------:R-:W-:-:S04]  /*c650*/  @!P2 VIADD R9, R13, 0x2a860 ;  /* 0x0002a8600d09a836 */ /* 0x000fc80000000000 */
[----:B------:R-:W1:Y:S01]  /*c660*/  @P1 MUFU.LG2 R7, R12 ;  /* 0x0000000c00071308 */ /* 0x000e620000000c00 */
[----:B------:R-:W-:-:S07]  /*c670*/  @!P2 PRMT R9, RZ, 0x654, R9 ;  /* 0x00000654ff09a816 */ /* 0x000fce0000000009 */
[----:B------:R-:W2:Y:S01]  /*c680*/  @P0 MUFU.RCP R4, R10 ;  /* 0x0000000a00040308 */ /* 0x000ea20000001000 */
[----:B0-----:R-:W-:-:S04]  /*c690*/  @P0 FMUL.FTZ R5, R5, 0.69314718246459960938 ;  /* 0x3f31721805050820 */ /* 0x001fc80000410000 */
[----:B------:R-:W-:Y:S01]  /*c6a0*/  @P0 FFMA.FTZ R2, R6, R3, R5 ;  /* 0x0000000306020223 */ /* 0x000fe20000010005 */
[----:B------:R-:W-:Y:S02]  /*c6b0*/  PLOP3.LUT P0, PT, PT, PT, PT, 0x8, 0x0 ;  /* 0x000000000000781c */ /* 0x000fe40003f0e170 */
[----:B------:R-:W0:Y:S01]  /*c6c0*/  @P1 MUFU.RCP R11, R12 ;  /* 0x0000000c000b1308 */ /* 0x000e220000001000 */
        /* <DEDUP_REMOVED lines=94> */
.L_x_1352:
[----:B------:R-:W0:Y:S01]  /*ccb0*/  S2R R4, SR_CgaCtaId ;  /* 0x0000000000047919 */ /* 0x000e220000008800 */
[----:B------:R-:W-:Y:S01]  /*ccc0*/  MOV R3, 0x400 ;  /* 0x0000040000037802 */ /* 0x000fe20000000f00 */
[----:B------:R-:W-:Y:S01]  /*ccd0*/  BSSY B0, `(.L_x_1423) ;  /* 0x00001f3000007945 */ /* 0x000fe20003800000 */
[----:B------:R-:W-:Y:S02]  /*cce0*/  BAR.SYNC.DEFER_BLOCKING 0x5, 0x180 ;  /* 0x0146000000007b1d */ /* 0x000fe40000010000 */
[----:B0-----:R-:W-:-:S05]  /*ccf0*/  LEA R3, R4, R3, 0x18 ;  /* 0x0000000304037211 */ /* 0x001fca00078ec0ff */
[----:B------:R0:W1:Y:S01]  /*cd00*/  LDS.128 R44, [R3+0x2a8d0] ;  /* 0x02a8d000032c7984 */ /* 0x0000620000000c00 */
[----:B------:R-:W-:Y:S06]  /*cd10*/  BAR.ARV 0x4, 0x180 ;  /* 0x0106000000007b1d */ /* 0x000fec0000002000 */
[----:B------:R-:W-:Y:S05]  /*cd20*/  @P0 BRA `(.L_x_1424) ;  /* 0x0000001400040947 */ /* 0x000fea0003800000 */
[----:B------:R-:W2:Y:S01]  /*cd30*/  S2R R4, SR_SWINHI ;  /* 0x0000000000047919 */ /* 0x000ea20000002f00 */
[----:B------:R-:W-:Y:S02]  /*cd40*/  F2FP.BF16.F32.PACK_AB R7, R7, R8 ;  /* 0x000000080707723e */ /* 0x000fe400000010ff */
[----:B------:R-:W-:Y:S01]  /*cd50*/  F2FP.BF16.F32.PACK_AB R6, R6, R91 ;  /* 0x0000005b0606723e */ /* 0x000fe200000010ff */
[----:B------:R-:W-:Y:S01]  /*cd60*/  BAR.SYNC.DEFER_BLOCKING 0x1, 0x100 ;  /* 0x0044000000007b1d */ /* 0x000fe20000010000 */
        /* <DEDUP_REMOVED lines=10> */
[----:B------:R-:W-:Y:S02]  /*ce10*/  MOV R16, R3 ;  /* 0x0000000300107202 */ /* 0x000fe40000000f00 */
[----:B--2---:R-:W-:-:S03]  /*ce20*/  MOV R17, R4 ;  /* 0x0000000400117202 */ /* 0x004fc60000000f00 */
[----:B------:R-:W-:-:S03]  /*ce30*/  IMAD.WIDE R4, R170, 0x2, R16 ;  /* 0x00000002aa047825 */ /* 0x000fc600078e0210 */
[C---:B------:R-:W-:Y:S02]  /*ce40*/  LOP3.LUT R9, R4.reuse, 0x380, RZ, 0xc0, !PT ;  /* 0x0000038004097812 */ /* 0x040fe400078ec0ff */
[C---:B------:R-:W-:Y:S02]  /*ce50*/  IADD3 R73, P5, R4.reuse, 0x40, RZ ;  /* 0x0000004004497810 */ /* 0x040fe40007fbe0ff */
[C---:B------:R-:W-:Y:S02]  /*ce60*/  IADD3 R23, P6, R4.reuse, 0x20, RZ ;  /* 0x0000002004177810 */ /* 0x040fe40007fde0ff */
[----:B------:R-:W-:Y:S01]  /*ce70*/  IADD3 R97, P4, R4, 0x60, RZ ;  /* 0x0000006004617810 */ /* 0x000fe20007f9e0ff */
[--C-:B------:R-:W-:Y:S01]  /*ce80*/  IMAD.X R25, RZ, RZ, R5.reuse, P5 ;  /* 0x000000ffff197224 */ /* 0x100fe200028e0605 */
[----:B------:R-:W-:Y:S01]  /*ce90*/  SHF.R.U64 R9, R9, 0x3, RZ ;  /* 0x0000000309097819 */ /* 0x000fe200000012ff */
[--C-:B------:R-:W-:Y:S01]  /*cea0*/  IMAD.X R27, RZ, RZ, R5.reuse, P6 ;  /* 0x000000ffff1b7224 */ /* 0x100fe200030e0605 */
[----:B------:R-:W-:Y:S01]  /*ceb0*/  LOP3.LUT R20, R73, 0x380, RZ, 0xc0, !PT ;  /* 0x0000038049147812 */ /* 0x000fe200078ec0ff */
[----:B------:R-:W-:Y:S01]  /*cec0*/  IMAD.X R21, RZ, RZ, R5, P4 ;  /* 0x000000ffff157224 */ /* 0x000fe200020e0605 */
[----:B------:R-:W-:-:S02]  /*ced0*/  LOP3.LUT R14, R23, 0x380, RZ, 0xc0, !PT ;  /* 0x00000380170e7812 */ /* 0x000fc400078ec0ff */
[----:B-1----:R-:W-:Y:S02]  /*cee0*/  LOP3.LUT R44, R97, 0x380, RZ, 0xc0, !PT ;  /* 0x00000380612c7812 */ /* 0x002fe400078ec0ff */
        /* <DEDUP_REMOVED lines=17> */
[----:B------:R-:W-:Y:S01]  /*d000*/  LOP3.LUT R10, R101, 0x380, RZ, 0xc0, !PT ;  /* 0x00000380650a7812 */ /* 0x000fe200078ec0ff */
[----:B------:R-:W1:Y:S01]  /*d010*/  LDC.64 R96, c[0x0][0xc00] ;  /* 0x00030000ff607b82 */ /* 0x000e620000000a00 */
[----:B------:R-:W-:Y:S02]  /*d020*/  LOP3.LUT R23, R90, 0x380, RZ, 0xc0, !PT ;  /* 0x000003805a177812 */ /* 0x000fe400078ec0ff */
[----:B------:R-:W-:Y:S02]  /*d030*/  LOP3.LUT R44, R103, 0x380, RZ, 0xc0, !PT ;  /* 0x00000380672c7812 */ /* 0x000fe400078ec0ff */
[----:B------:R-:W-:Y:S02]  /*d040*/  LOP3.LUT R72, R99, 0x380, RZ, 0xc0, !PT ;  /* 0x0000038063487812 */ /* 0x000fe400078ec0ff */
[----:B------:R-:W-:Y:S02]  /*d050*/  SHF.R.U64 R10, R10, 0x3, RZ ;  /* 0x000000030a0a7819 */ /* 0x000fe400000012ff */
[----:B------:R-:W-:-:S02]  /*d060*/  SHF.R.U64 R23, R23, 0x3, RZ ;  /* 0x0000000317177819 */ /* 0x000fc400000012ff */
[----:B------:R-:W-:Y:S02]  /*d070*/  SHF.R.U64 R44, R44, 0x3, RZ ;  /* 0x000000032c2c7819 */ /* 0x000fe400000012ff */
[----:B------:R-:W-:Y:S02]  /*d080*/  F2FP.BF16.F32.PACK_AB R4, R12, R95 ;  /* 0x0000005f0c04723e */ /* 0x000fe400000010ff */
[----:B------:R-:W-:Y:S02]  /*d090*/  SHF.R.U64 R72, R72, 0x3, RZ ;  /* 0x0000000348487819 */ /* 0x000fe400000012ff */
[----:B------:R-:W-:Y:S01]  /*d0a0*/  LOP3.LUT R12, R10, R101, RZ, 0x3c, !PT ;  /* 0x000000650a0c7212 */ /* 0x000fe200078e3cff */
[----:B------:R2:W-:Y:S01]  /*d0b0*/  STSM.16.M88.4 [R94], R4 ;  /* 0x000000045e007844 */ /* 0x0005e20000000200 */
        /* <DEDUP_REMOVED lines=10> */
[----:B------:R-:W-:Y:S02]  /*d160*/  MOV R91, R24 ;  /* 0x00000018005b7202 */ /* 0x000fe40000000f00 */
[----:B--2---:R-:W-:Y:S01]  /*d170*/  F2FP.BF16.F32.PACK_AB R4, R41, R40 ;  /* 0x000000282904723e */ /* 0x004fe200000010ff */
[----:B------:R-:W-:Y:S01]  /*d180*/  STSM.16.M88.4 [R92], R8 ;  /* 0x000000085c007844 */ /* 0x000fe20000000200 */
[----:B------:R-:W-:Y:S02]  /*d190*/  F2FP.BF16.F32.PACK_AB R5, R43, R42 ;  /* 0x0000002a2b05723e */ /* 0x000fe400000010ff */
[----:B------:R-:W-:-:S02]  /*d1a0*/  F2FP.BF16.F32.PACK_AB R6, R32, R33 ;  /* 0x000000212006723e */ /* 0x000fc400000010ff */
[----:B------:R-:W-:Y:S02]  /*d1b0*/  F2FP.BF16.F32.PACK_AB R7, R30, R31 ;  /* 0x0000001f1e07723e */ /* 0x000fe400000010ff */
[----:B------:R-:W-:Y:S02]  /*d1c0*/  MOV R23, R14 ;  /* 0x0000000e00177202 */ /* 0x000fe40000000f00 */
[----:B------:R-:W-:Y:S01]  /*d1d0*/  MOV R73, R12 ;  /* 0x0000000c00497202 */ /* 0x000fe20000000f00 */
[----:B------:R2:W-:Y:S01]  /*d1e0*/  STSM.16.M88.4 [R91], R4 ;  /* 0x000000045b007844 */ /* 0x0005e20000000200 */
[----:B------:R-:W-:Y:S02]  /*d1f0*/  MOV R90, R20 ;  /* 0x00000014005a7202 */ /* 0x000fe40000000f00 */
[----:B------:R-:W-:Y:S01]  /*d200*/  F2FP.BF16.F32.PACK_AB R12, R49, R48 ;  /* 0x00000030310c723e */ /* 0x000fe200000010ff */
[----:B------:R-:W3:Y:S01]  /*d210*/  LDC.64 R20, c[0x0][0xc00] ;  /* 0x00030000ff147b82 */ /* 0x000ee20000000a00 */
[----:B------:R-:W-:-:S02]  /*d220*/  F2FP.BF16.F32.PACK_AB R13, R51, R50 ;  /* 0x00000032330d723e */ /* 0x000fc400000010ff */
[----:B------:R-:W-:Y:S02]  /*d230*/  F2FP.BF16.F32.PACK_AB R14, R53, R52 ;  /* 0x00000034350e723e */ /* 0x000fe400000010ff */
[----:B------:R-:W-:Y:S02]  /*d240*/  F2FP.BF16.F32.PACK_AB R15, R55, R54 ;  /* 0x00000036370f723e */ /* 0x000fe400000010ff */
[----:B------:R-:W-:Y:S01]  /*d250*/  F2FP.BF16.F32.PACK_AB R24, R57, R56 ;  /* 0x000000383918723e */ /* 0x000fe200000010ff */
[----:B------:R-:W-:Y:S01]  /*d260*/  ULDC UR4, c[0x0][0xa88] ;  /* 0x0002a20000047ab9 */ /* 0x000fe20000000800 */
[----:B------:R-:W-:Y:S01]  /*d270*/  F2FP.BF16.F32.PACK_AB R25, R59, R58 ;  /* 0x0000003a3b19723e */ /* 0x000fe200000010ff */
[----:B------:R-:W-:Y:S01]  /*d280*/  STSM.16.M88.4 [R90], R12 ;  /* 0x0000000c5a007844 */ /* 0x000fe20000000200 */
[----:B------:R-:W-:Y:S01]  /*d290*/  F2FP.BF16.F32.PACK_AB R26, R61, R60 ;  /* 0x0000003c3d1a723e */ /* 0x000fe200000010ff */
[----:B--2---:R-:W2:Y:S01]  /*d2a0*/  LDC.64 R4, c[0x0][0xc08] ;  /* 0x00030200ff047b82 */ /* 0x004ea20000000a00 */
[----:B------:R-:W-:-:S02]  /*d2b0*/  F2FP.BF16.F32.PACK_AB R27, R63, R62 ;  /* 0x0000003e3f1b723e */ /* 0x000fc400000010ff */
[----:B------:R-:W-:Y:S02]  /*d2c0*/  F2FP.BF16.F32.PACK_AB R30, R77, R76 ;  /* 0x0000004c4d1e723e */ /* 0x000fe400000010ff */
[----:B------:R-:W-:Y:S01]  /*d2d0*/  F2FP.BF16.F32.PACK_AB R31, R79, R78 ;  /* 0x0000004e4f1f723e */ /* 0x000fe200000010ff */
[----:B------:R4:W-:Y:S01]  /*d2e0*/  STSM.16.M88.4 [R23], R24 ;  /* 0x0000001817007844 */ /* 0x0009e20000000200 */
[----:B-1----:R-:W-:Y:S01]  /*d2f0*/  ISETP.NE.U32.AND P0, PT, R96, RZ, PT ;  /* 0x000000ff6000720c */ /* 0x002fe20003f05070 */
[----:B------:R-:W1:Y:S02]  /*d300*/  LDC R52, c[0x0][0xbe8] ;  /* 0x0002fa00ff347b82 */ /* 0x000e640000000800 */
[----:B------:R0:W-:Y:S01]  /*d310*/  STSM.16.M88.4 [R73], R64 ;  /* 0x0000004049007844 */ /* 0x0001e20000000200 */
[----:B------:R-:W-:Y:S01]  /*d320*/  ISETP.NE.AND.EX P0, PT, R97, RZ, PT, P0 ;  /* 0x000000ff6100720c */ /* 0x000fe20003f05300 */
[----:B---3--:R-:W-:Y:S02]  /*d330*/  IMAD.WIDE R20, R164, 0x4, R20 ;  /* 0x00000004a4147825 */ /* 0x008fe400078e0214 */
[----:B------:R0:W-:Y:S04]  /*d340*/  STSM.16.M88.4 [R72], R28 ;  /* 0x0000001c48007844 */ /* 0x0001e80000000200 */
[----:B------:R0:W-:Y:S01]  /*d350*/  STSM.16.M88.4 [R44], R80 ;  /* 0x000000502c007844 */ /* 0x0001e20000000200 */
[----:B------:R-:W-:-:S02]  /*d360*/  IMAD.U32 R7, RZ, RZ, UR4 ;  /* 0x00000004ff077e24 */ /* 0x000fc4000f8e00ff */
[----:B----4-:R-:W-:Y:S01]  /*d370*/  IMAD.MOV.U32 R23, RZ, RZ, RZ ;  /* 0x000000ffff177224 */ /* 0x010fe200078e00ff */
[----:B------:R-:W-:Y:S01]  /*d380*/  BAR.SYNC.DEFER_BLOCKING 0x1, 0x100 ;  /* 0x0044000000007b1d */ /* 0x000fe20000010000 */
[----:B--2---:R-:W-:-:S04]  /*d390*/  ISETP.NE.U32.AND P2, PT, R4, RZ, PT ;  /* 0x000000ff0400720c */ /* 0x004fc80003f45070 */
[----:B------:R-:W-:-:S13]  /*d3a0*/  ISETP.NE.AND.EX P2, PT, R5, RZ, PT, P2 ;  /* 0x000000ff0500720c */ /* 0x000fda0003f45320 */
[----:B------:R-:W2:Y:S01]  /*d3b0*/  @P2 LDC.64 R4, c[0x0][0xc08] ;  /* 0x00030200ff042b82 */ /* 0x000ea20000000a00 */
[----:B------:R0:W5:Y:S01]  /*d3c0*/  @P0 LDG.E R23, desc[UR60][R20.64] ;  /* 0x0000003c14170981 */ /* 0x000162000c1e1900 */
[----:B-1----:R-:W-:-:S13]  /*d3d0*/  ISETP.NE.AND P1, PT, R52, 0x1, PT ;  /* 0x000000013400780c */ /* 0x002fda0003f25270 */
[----:B------:R-:W1:Y:S01]  /*d3e0*/  @P1 LDC R6, c[0x0][0xbec] ;  /* 0x0002fb00ff061b82 */ /* 0x000e620000000800 */
[----:B--2---:R-:W-:-:S07]  /*d3f0*/  @P2 IMAD.WIDE R4, R164, 0x4, R4 ;  /* 0x00000004a4042825 */ /* 0x004fce00078e0204 */
[----:B------:R-:W2:Y:S01]  /*d400*/  @P1 LDC R11, c[0x0][0xbf0] ;  /* 0x0002fc00ff0b1b82 */ /* 0x000ea20000000800 */
[----:B------:R0:W5:Y:S01]  /*d410*/  @P2 LDG.E R7, desc[UR60][R4.64] ;  /* 0x0000003c04072981 */ /* 0x000162000c1e1900 */
[----:B------:R-:W-:Y:S05]  /*d420*/  @P2 BRA `(.L_x_1425) ;  /* 0x0000000000102947 */ /* 0x000fea0003800000 */
[----:B------:R-:W-:Y:S05]  /*d430*/  @!P0 BRA `(.L_x_1425) ;  /* 0x00000000000c8947 */ /* 0x000fea0003800000 */
[----:B0-----:R-:W3:Y:S04]  /*d440*/  LDG.E R4, desc[UR60][R20.64] ;  /* 0x0000003c14047981 */ /* 0x001ee8000c1e1900 */
[----:B-----5:R-:W3:Y:S02]  /*d450*/  LDG.E R7, desc[UR60][R20.64+0x4] ;  /* 0x0000043c14077981 */ /* 0x020ee4000c1e1900 */
[----:B---3--:R-:W-:-:S07]  /*d460*/  IMAD.IADD R7, R7, 0x1, -R4 ;  /* 0x0000000107077824 */ /* 0x008fce00078e0a04 */
.L_x_1425:
[----:B0-----:R-:W-:Y:S01]  /*d470*/  SHF.R.S32.HI R44, RZ, 0x1f, R163 ;  /* 0x0000001fff2c7819 */ /* 0x001fe200000114a3 */
[----:B------:R-:W-:Y:S01]  /*d480*/  IMAD.IADD R15, R22, 0x1, R18 ;  /* 0x00000001160f7824 */ /* 0x000fe200078e0212 */
[----:B------:R-:W-:Y:S01]  /*d490*/  ULDC.64 UR4, c[0x0][0xb90] ;  /* 0x0002e40000047ab9 */ /* 0x000fe20000000a00 */
[--C-:B-----5:R-:W-:Y:S01]  /*d4a0*/  SHF.R.S32.HI R21, RZ, 0x1f, R23.reuse ;  /* 0x0000001fff157819 */ /* 0x120fe20000011417 */
[----:B------:R-:W-:Y:S01]  /*d4b0*/  IMAD.MOV.U32 R20, RZ, RZ, R23 ;  /* 0x000000ffff147224 */ /* 0x000fe200078e0017 */
[----:B------:R-:W-:Y:S01]  /*d4c0*/  SHF.R.S32.HI R8, RZ, 0x1f, R164 ;  /* 0x0000001fff087819 */ /* 0x000fe200000114a4 */
[----:B------:R-:W-:Y:S01]  /*d4d0*/  IMAD R4, R44, UR4, RZ ;  /* 0x000000042c047c24 */ /* 0x000fe2000f8e02ff */
[----:B------:R-:W-:Y:S01]  /*d4e0*/  SEL R53, R164, RZ, !P0 ;  /* 0x000000ffa4357207 */ /* 0x000fe20004000000 */
[----:B-1----:R-:W-:-:S04]  /*d4f0*/  @P1 IMAD.HI.U32 R6, R15, R6, RZ ;  /* 0x000000060f061227 */ /* 0x002fc800078e00ff */
[----:B------:R-:W-:Y:S01]  /*d500*/  IMAD.MOV.U32 R9, RZ, RZ, R15 ;  /* 0x000000ffff097224 */ /* 0x000fe200078e000f */
[----:B--2---:R-:W-:Y:S01]  /*d510*/  @P1 SHF.R.U32.HI R9, RZ, R11, R6 ;  /* 0x0000000bff091219 */ /* 0x004fe20000011606 */
[C---:B------:R-:W-:Y:S02]  /*d520*/  IMAD R13, R163.reuse, UR5, R4 ;  /* 0x00000005a30d7c24 */ /* 0x040fe4000f8e0204 */
[----:B------:R-:W-:Y:S01]  /*d530*/  IMAD.WIDE.U32 R4, R163, UR4, R20 ;  /* 0x00000004a3047c25 */ /* 0x000fe2000f8e0014 */
[----:B------:R-:W-:Y:S01]  /*d540*/  SEL R20, R8, RZ, !P0 ;  /* 0x000000ff08147207 */ /* 0x000fe20004000000 */
[----:B------:R-:W-:Y:S02]  /*d550*/  ULDC.64 UR4, c[0x0][0xb98] ;  /* 0x0002e60000047ab9 */ /* 0x000fe40000000a00 */
[----:B------:R-:W-:Y:S02]  /*d560*/  IMAD R11, R165, 0x40, R160 ;  /* 0x00000040a50b7824 */ /* 0x000fe400078e02a0 */
[----:B------:R-:W-:-:S02]  /*d570*/  IMAD.IADD R5, R5, 0x1, R13 ;  /* 0x0000000105057824 */ /* 0x000fc400078e020d */
[----:B------:R-:W-:Y:S02]  /*d580*/  IMAD.MOV R13, RZ, RZ, -R9 ;  /* 0x000000ffff0d7224 */ /* 0x000fe400078e0a09 */
[----:B------:R-:W-:-:S04]  /*d590*/  IMAD.WIDE R16, R11, 0x2, R16 ;  /* 0x000000020b107825 */ /* 0x000fc800078e0210 */
[----:B------:R-:W-:Y:S01]  /*d5a0*/  IMAD R6, R20, UR4, RZ ;  /* 0x0000000414067c24 */ /* 0x000fe2000f8e02ff */
[C---:B------:R-:W-:Y:S01]  /*d5b0*/  IADD3 R41, P6, R16.reuse, 0x4000, RZ ;  /* 0x0000400010297810 */ /* 0x040fe20007fde0ff */
[----:B------:R-:W-:Y:S01]  /*d5c0*/  IMAD.WIDE.U32 R4, R53, UR4, R4 ;  /* 0x0000000435047c25 */ /* 0x000fe2000f8e0004 */
[----:B------:R-:W-:Y:S02]  /*d5d0*/  IADD3 R37, P5, R16, 0x5000, RZ ;  /* 0x0000500010257810 */ /* 0x000fe40007fbe0ff */
[----:B------:R-:W-:Y:S01]  /*d5e0*/  LOP3.LUT R40, R41, 0x380, RZ, 0xc0, !PT ;  /* 0x0000038029287812 */ /* 0x000fe200078ec0ff */
[----:B------:R-:W-:Y:S01]  /*d5f0*/  IMAD R11, R52, R13, R15 ;  /* 0x0000000d340b7224 */ /* 0x000fe200078e020f */
[----:B------:R-:W-:Y:S01]  /*d600*/  SHF.R.S32.HI R13, RZ, 0x1f, R9 ;  /* 0x0000001fff0d7819 */ /* 0x000fe20000011409 */
[----:B------:R-:W-:Y:S01]  /*d610*/  IMAD R8, R53, UR5, R6 ;  /* 0x0000000535087c24 */ /* 0x000fe2000f8e0206 */
[----:B------:R-:W-:Y:S01]  /*d620*/  IADD3 R4, P2, R9, R4, RZ ;  /* 0x0000000409047210 */ /* 0x000fe20007f5e0ff */
[----:B------:R-:W-:Y:S01]  /*d630*/  ULDC.64 UR4, c[0x0][0xb88] ;  /* 0x0002e20000047ab9 */ /* 0x000fe20000000a00 */
[----:B------:R-:W-:Y:S01]  /*d640*/  SHF.R.S32.HI R6, RZ, 0x1f, R11 ;  /* 0x0000001fff067819 */ /* 0x000fe2000001140b */
[----:B------:R-:W-:Y:S01]  /*d650*/  IMAD.IADD R24, R169, 0x1, R18 ;  /* 0x00000001a9187824 */ /* 0x000fe200078e0212 */
[----:B------:R-:W-:Y:S01]  /*d660*/  IADD3.X R5, R13, R5, R8, P2, !PT ;  /* 0x000000050d057210 */ /* 0x000fe200017fe408 */
[----:B------:R-:W-:Y:S01]  /*d670*/  IMAD R55, R7, R52, RZ ;  /* 0x0000003407377224 */ /* 0x000fe200078e02ff */
[----:B------:R-:W-:Y:S01]  /*d680*/  IADD3 R9, P3, R16, 0x2000, RZ ;  /* 0x0000200010097810 */ /* 0x000fe20007f7e0ff */
[----:B------:R-:W-:Y:S01]  /*d690*/  IMAD R10, R6, UR4, RZ ;  /* 0x00000004060a7c24 */ /* 0x000fe2000f8e02ff */
[----:B------:R-:W-:Y:S01]  /*d6a0*/  IADD3 R15, P0, R16, 0x1000, RZ ;  /* 0x00001000100f7810 */ /* 0x000fe20007f1e0ff */
[----:B------:R-:W-:Y:S01]  /*d6b0*/  IMAD.WIDE.U32 R4, R11, UR4, R4 ;  /* 0x000000040b047c25 */ /* 0x000fe2000f8e0004 */
[----:B------:R-:W-:-:S02]  /*d6c0*/  LOP3.LUT R8, R9, 0x380, RZ, 0xc0, !PT ;  /* 0x0000038009087812 */ /* 0x000fc400078ec0ff */
[----:B------:R-:W-:Y:S01]  /*d6d0*/  LOP3.LUT R36, R37, 0x380, RZ, 0xc0, !PT ;  /* 0x0000038025247812 */ /* 0x000fe200078ec0ff */
[----:B------:R-:W-:Y:S01]  /*d6e0*/  IMAD R13, R11, UR5, R10 ;  /* 0x000000050b0d7c24 */ /* 0x000fe2000f8e020a */
[----:B------:R-:W-:Y:S01]  /*d6f0*/  ULDC.64 UR4, c[0x0][0xb50] ;  /* 0x0002d40000047ab9 */ /* 0x000fe20000000a00 */
[----:B------:R-:W-:Y:S01]  /*d700*/  SHF.R.U64 R6, R8, 0x3, RZ ;  /* 0x0000000308067819 */ /* 0x000fe200000012ff */
[----:B------:R-:W-:Y:S01]  /*d710*/  IMAD.X R7, RZ, RZ, R17, P3 ;  /* 0x000000ffff077224 */ /* 0x000fe200018e0611 */
[----:B------:R-:W-:Y:S01]  /*d720*/  LEA R10, P4, R4, UR4, 0x2 ;  /* 0x00000004040a7c11 */ /* 0x000fe2000f8810ff */
[----:B------:R-:W-:Y:S01]  /*d730*/  IMAD.IADD R5, R5, 0x1, R13 ;  /* 0x0000000105057824 */ /* 0x000fe200078e020d */
[----:B------:R-:W-:Y:S01]  /*d740*/  LOP3.LUT R6, R6, R9, RZ, 0x3c, !PT ;  /* 0x0000000906067212 */ /* 0x000fe200078e3cff */
[----:B------:R-:W-:Y:S01]  /*d750*/  IMAD.X R13, RZ, RZ, R17, P0 ;  /* 0x000000ffff0d7224 */ /* 0x000fe200000e0611 */
[----:B------:R-:W-:Y:S01]  /*d760*/  IADD3 R9, P2, R16, 0x3000, RZ ;  /* 0x0000300010097810 */ /* 0x000fe20007f5e0ff */
[----:B------:R-:W-:Y:S01]  /*d770*/  SHFL.IDX PT, R48, R10, RZ, 0x1c1f ;  /* 0x001c1fff0a307589 */ /* 0x000fe200000e0000 */
[----:B------:R-:W-:Y:S01]  /*d780*/  LEA.HI.X R14, R4, UR5, R5, 0x2, P4 ;  /* 0x00000005040e7c11 */ /* 0x000fe2000a0f1405 */
[----:B------:R-:W-:Y:S01]  /*d790*/  VIADD R4, R24, 0x8 ;  /* 0x0000000818047836 */ /* 0x000fe20000000000 */
[----:B------:R-:W-:Y:S01]  /*d7a0*/  LOP3.LUT R8, R9, 0x380, RZ, 0xc0, !PT ;  /* 0x0000038009087812 */ /* 0x000fe200078ec0ff */
[----:B------:R-:W-:Y:S01]  /*d7b0*/  SHFL.IDX PT, R50, R10, 0x1, 0x1c1f ;  /* 0x003c1f000a327f89 */ /* 0x000fe200000e0000 */
[----:B------:R-:W-:Y:S01]  /*d7c0*/  LOP3.LUT P0, RZ, R167, 0x3, RZ, 0xc0, !PT ;  /* 0x00000003a7ff7812 */ /* 0x000fe2000780c0ff */
[----:B------:R-:W-:Y:S01]  /*d7d0*/  ULDC.64 UR4, c[0x0][0xaa0] ;  /* 0x0002a80000047ab9 */ /* 0x000fe20000000a00 */
[----:B------:R-:W-:Y:S01]  /*d7e0*/  SHF.R.U64 R8, R8, 0x3, RZ ;  /* 0x0000000308087819 */ /* 0x000fe200000012ff */
[----:B------:R-:W0:Y:S01]  /*d7f0*/  SHFL.IDX PT, R49, R14, RZ, 0x1c1f ;  /* 0x001c1fff0e317589 */ /* 0x000e2200000e0000 */
[----:B------:R-:W-:-:S02]  /*d800*/  IADD3 R33, P4, R16, 0x6000, RZ ;  /* 0x0000600010217810 */ /* 0x000fc40007f9e0ff */
[----:B------:R-:W-:Y:S01]  /*d810*/  LOP3.LUT R8, R8, R9, RZ, 0x3c, !PT ;  /* 0x0000000908087212 */ /* 0x000fe200078e3cff */
[----:B------:R-:W1:Y:S01]  /*d820*/  SHFL.IDX PT, R51, R14, 0x1, 0x1c1f ;  /* 0x003c1f000e337f89 */ /* 0x000e6200000e0000 */
[----:B------:R-:W-:Y:S01]  /*d830*/  IMAD.X R9, RZ, RZ, R17, P2 ;  /* 0x000000ffff097224 */ /* 0x000fe200010e0611 */
[-C--:B------:R-:W-:Y:S02]  /*d840*/  ISETP.GE.OR P2, PT, R24, R55.reuse, P0 ;  /* 0x000000371800720c */ /* 0x080fe40000746670 */
[----:B------:R-:W-:Y:S02]  /*d850*/  ISETP.GE.OR P0, PT, R4, R55, P0 ;  /* 0x000000370400720c */ /* 0x000fe40000706670 */
[----:B------:R-:W-:Y:S02]  /*d860*/  LOP3.LUT R11, R16, 0x380, RZ, 0xc0, !PT ;  /* 0x00000380100b7812 */ /* 0x000fe400078ec0ff */
[----:B------:R-:W-:Y:S02]  /*d870*/  LOP3.LUT R32, R33, 0x380, RZ, 0xc0, !PT ;  /* 0x0000038021207812 */ /* 0x000fe400078ec0ff */
[----:B------:R-:W-:-:S02]  /*d880*/  SHF.R.U64 R11, R11, 0x3, RZ ;  /* 0x000000030b0b7819 */ /* 0x000fc400000012ff */
[----:B------:R-:W-:Y:S02]  /*d890*/  IADD3 R5, P3, R16, 0x7000, RZ ;  /* 0x0000700010057810 */ /* 0x000fe40007f7e0ff */
[----:B------:R-:W-:Y:S02]  /*d8a0*/  SHF.R.U64 R40, R40, 0x3, RZ ;  /* 0x0000000328287819 */ /* 0x000fe400000012ff */
[----:B------:R-:W-:Y:S01]  /*d8b0*/  SHF.R.U64 R36, R36, 0x3, RZ ;  /* 0x0000000324247819 */ /* 0x000fe200000012ff */
[--C-:B------:R-:W-:Y:S01]  /*d8c0*/  IMAD.X R29, RZ, RZ, R17.reuse, P3 ;  /* 0x000000ffff1d7224 */ /* 0x100fe200018e0611 */
[----:B------:R-:W-:Y:S02]  /*d8d0*/  SHF.R.U64 R32, R32, 0x3, RZ ;  /* 0x0000000320207819 */ /* 0x000fe400000012ff */
[----:B------:R-:W-:Y:S01]  /*d8e0*/  LOP3.LUT R16, R11, R16, RZ, 0x3c, !PT ;  /* 0x000000100b107212 */ /* 0x000fe200078e3cff */
[----:B0-----:R0:W-:Y:S01]  /*d8f0*/  @!P2 ST.E desc[UR60][R48.64], R2 ;  /* 0x000000023000a985 */ /* 0x0011e2000c10193c */
[----:B------:R-:W-:Y:S01]  /*d900*/  LOP3.LUT R40, R40, R41, RZ, 0x3c, !PT ;  /* 0x0000002928287212 */ /* 0x000fe200078e3cff */
[--C-:B------:R-:W-:Y:S01]  /*d910*/  IMAD.X R41, RZ, RZ, R17.reuse, P6 ;  /* 0x000000ffff297224 */ /* 0x100fe200030e0611 */
[----:B------:R-:W-:Y:S01]  /*d920*/  LOP3.LUT R36, R36, R37, RZ, 0x3c, !PT ;  /* 0x0000002524247212 */ /* 0x000fe200078e3cff */
[----:B-1----:R1:W-:Y:S01]  /*d930*/  @!P0 ST.E desc[UR60][R50.64], R0 ;  /* 0x0000000032008985 */ /* 0x0023e2000c10193c */
[----:B------:R-:W-:Y:S01]  /*d940*/  LOP3.LUT R32, R32, R33, RZ, 0x3c, !PT ;  /* 0x0000002120207212 */ /* 0x000fe200078e3cff */
[--C-:B------:R-:W-:Y:S01]  /*d950*/  IMAD.X R37, RZ, RZ, R17.reuse, P5 ;  /* 0x000000ffff257224 */ /* 0x100fe200028e0611 */
[----:B------:R-:W-:Y:S01]  /*d960*/  LOP3.LUT R12, R15, 0x380, RZ, 0xc0, !PT ;  /* 0x000003800f0c7812 */ /* 0x000fe200078ec0ff */
[----:B------:R-:W-:Y:S01]  /*d970*/  IMAD.X R33, RZ, RZ, R17, P4 ;  /* 0x000000ffff217224 */ /* 0x000fe200020e0611 */
[----:B------:R2:W5:Y:S01]  /*d980*/  LD.E.128 R24, desc[UR60][R16.64] ;  /* 0x0000003c10187980 */ /* 0x000562000c101d00 */
[----:B------:R-:W-:Y:S01]  /*d990*/  LOP3.LUT R4, R5, 0x380, RZ, 0xc0, !PT ;  /* 0x0000038005047812 */ /* 0x000fe200078ec0ff */
[----:B0-----:R-:W0:Y:S01]  /*d9a0*/  @P1 LDC R49, c[0x0][0xbec] ;  /* 0x0002fb00ff311b82 */ /* 0x001e220000000800 */
[----:B------:R-:W-:Y:S01]  /*d9b0*/  SHF.R.U64 R12, R12, 0x3, RZ ;  /* 0x000000030c0c7819 */ /* 0x000fe200000012ff */
[----:B------:R-:W5:Y:S01]  /*d9c0*/  LD.E.128 R8, desc[UR60][R8.64] ;  /* 0x0000003c08087980 */ /* 0x000f62000c101d00 */
[----:B------:R-:W-:Y:S01]  /*d9d0*/  SHF.R.U64 R4, R4, 0x3, RZ ;  /* 0x0000000304047819 */ /* 0x000fe200000012ff */
[----:B-1----:R-:W-:Y:S01]  /*d9e0*/  IMAD R0, R21, UR4, RZ ;  /* 0x0000000415007c24 */ /* 0x002fe2000f8e02ff */
[----:B------:R-:W-:Y:S01]  /*d9f0*/  LOP3.LUT R12, R12, R15, RZ, 0x3c, !PT ;  /* 0x0000000f0c0c7212 */ /* 0x000fe200078e3cff */
[----:B------:R-:W5:Y:S01]  /*da00*/  LD.E.128 R40, desc[UR60][R40.64] ;  /* 0x0000003c28287980 */ /* 0x000f62000c101d00 */
[----:B--2---:R-:W-:Y:S01]  /*da10*/  IMAD.WIDE.U32 R16, R23, UR4, RZ ;  /* 0x0000000417107c25 */ /* 0x004fe2000f8e00ff */
[----:B------:R-:W-:-:S02]  /*da20*/  LOP3.LUT R28, R4, R5, RZ, 0x3c, !PT ;  /* 0x00000005041c7212 */ /* 0x000fc400078e3cff */
[----:B------:R-:W5:Y:S01]  /*da30*/  LD.E.128 R4, desc[UR60][R6.64] ;  /* 0x0000003c06047980 */ /* 0x000f62000c101d00 */
[----:B------:R-:W-:Y:S01]  /*da40*/  IMAD R21, R23, UR5, R0 ;  /* 0x0000000517157c24 */ /* 0x000fe2000f8e0200 */
[----:B------:R-:W-:Y:S01]  /*da50*/  ULDC.64 UR4, c[0x0][0xae8] ;  /* 0x0002ba0000047ab9 */ /* 0x000fe20000000a00 */
[----:B------:R-:W1:Y:S01]  /*da60*/  @P1 LDC R23, c[0x0][0xbf0] ;  /* 0x0002fc00ff171b82 */ /* 0x000e620000000800 */
[----:B------:R-:W5:Y:S01]  /*da70*/  LD.E.128 R12, desc[UR60][R12.64] ;  /* 0x0000003c0c0c7980 */ /* 0x000f62000c101d00 */
[----:B------:R-:W-:Y:S02]  /*da80*/  IMAD.IADD R17, R17, 0x1, R21 ;  /* 0x0000000111117824 */ /* 0x000fe400078e0215 */
[----:B------:R-:W-:Y:S01]  /*da90*/  IMAD R21, R162, 0x20, R165 ;  /* 0x00000020a2157824 */ /* 0x000fe200078e02a5 */
[----:B------:R-:W5:Y:S01]  /*daa0*/  LD.E.128 R36, desc[UR60][R36.64] ;  /* 0x0000003c24247980 */ /* 0x000f62000c101d00 */
[----:B------:R-:W-:Y:S02]  /*dab0*/  IMAD R0, R44, UR4, RZ ;  /* 0x000000042c007c24 */ /* 0x000fe4000f8e02ff */
[----:B------:R-:W-:Y:S01]  /*dac0*/  IMAD.IADD R44, R18, 0x1, R21 ;  /* 0x00000001122c7824 */ /* 0x000fe200078e0215 */
[----:B------:R-:W5:Y:S01]  /*dad0*/  LD.E.128 R32, desc[UR60][R32.64] ;  /* 0x0000003c20207980 */ /* 0x000f62000c101d00 */
[----:B------:R-:W-:-:S02]  /*dae0*/  IMAD R21, R163, UR5, R0 ;  /* 0x00000005a3157c24 */ /* 0x000fc4000f8e0200 */
[----:B------:R-:W-:Y:S01]  /*daf0*/  IMAD.WIDE.U32 R16, R163, UR4, R16 ;  /* 0x00000004a3107c25 */ /* 0x000fe2000f8e0010 */
[----:B------:R-:W-:Y:S01]  /*db00*/  ULDC.64 UR4, c[0x0][0xaf0] ;  /* 0x0002bc0000047ab9 */ /* 0x000fe20000000a00 */
[----:B------:R-:W5:Y:S02]  /*db10*/  LD.E.128 R28, desc[UR60][R28.64] ;  /* 0x0000003c1c1c7980 */ /* 0x000f64000c101d00 */
[----:B0-----:R-:W-:Y:S01]  /*db20*/  @P1 IMAD.HI.U32 R0, R44, R49, RZ ;  /* 0x000000312c001227 */ /* 0x001fe200078e00ff */
[----:B------:R-:W-:Y:S01]  /*db30*/  @!PT LDS RZ, [RZ] ;  /* 0x00000000fffff984 */ /* 0x000fe20000000800 */
[----:B------:R-:W-:Y:S01]  /*db40*/  @!PT LDS RZ, [RZ] ;  /* 0x00000000fffff984 */ /* 0x000fe20000000800 */
[----:B------:R-:W-:Y:S01]  /*db50*/  @!PT LDS RZ, [RZ] ;  /* 0x00000000fffff984 */ /* 0x000fe20000000800 */
[----:B------:R-:W-:Y:S01]  /*db60*/  @!PT LDS RZ, [RZ] ;  /* 0x00000000fffff984 */ /* 0x000fe20000000800 */
[----:B------:R0:W-:Y:S06]  /*db70*/  MEMBAR.ALL.CTA ;  /* 0x0000000000007992 */ /* 0x0001ec0000008000 */
[----:B0-----:R-:W0:Y:S01]  /*db80*/  FENCE.VIEW.ASYNC.S ;  /* 0x00000000000073c6 */ /* 0x001e220000000000 */
[----:B------:R-:W-:-:S02]  /*db90*/  IMAD.IADD R17, R17, 0x1, R21 ;  /* 0x0000000111117824 */ /* 0x000fc400078e0215 */
[----:B------:R-:W-:Y:S02]  /*dba0*/  IMAD.MOV.U32 R21, RZ, RZ, R44 ;  /* 0x000000ffff157224 */ /* 0x000fe400078e002c */
[----:B------:R-:W-:Y:S01]  /*dbb0*/  IMAD R2, R20, UR4, RZ ;  /* 0x0000000414027c24 */ /* 0x000fe2000f8e02ff */
[----:B-1----:R-:W-:Y:S01]  /*dbc0*/  @P1 SHF.R.U32.HI R21, RZ, R23, R0 ;  /* 0x00000017ff151219 */ /* 0x002fe20000011600 */
[----:B------:R-:W-:-:S03]  /*dbd0*/  IMAD.WIDE.U32 R16, R53, UR4, R16 ;  /* 0x0000000435107c25 */ /* 0x000fc6000f8e0010 */
[--C-:B------:R-:W-:Y:S01]  /*dbe0*/  SHF.R.S32.HI R0, RZ, 0x1f, R21.reuse ;  /* 0x0000001fff007819 */ /* 0x100fe20000011415 */
        /* <DEDUP_REMOVED lines=10> */
[----:B------:R-:W-:Y:S02]  /*dc90*/  IMAD.IADD R17, R17, 0x1, R49 ;  /* 0x0000000111117824 */ /* 0x000fe400078e0231 */
[----:B------:R-:W-:Y:S02]  /*dca0*/  IMAD R2, R0, UR4, RZ ;  /* 0x0000000400027c24 */ /* 0x000fe4000f8e02ff */
[----:B------:R-:W-:Y:S02]  /*dcb0*/  IMAD.IADD R44, R165, 0x1, R18 ;  /* 0x00000001a52c7824 */ /* 0x000fe400078e0212 */
[----:B------:R-:W-:-:S02]  /*dcc0*/  IMAD R21, R23, UR5, R2 ;  /* 0x0000000517157c24 */ /* 0x000fc4000f8e0202 */
[----:B------:R-:W-:Y:S01]  /*dcd0*/  IMAD.WIDE.U32 R16, R23, UR4, R16 ;  /* 0x0000000417107c25 */ /* 0x000fe2000f8e0010 */
[CC--:B------:R-:W-:Y:S01]  /*dce0*/  ISETP.GE.AND P2, PT, R44.reuse, R55.reuse, PT ;  /* 0x000000372c00720c */ /* 0x0c0fe20003f46270 */
[----:B------:R-:W-:Y:S02]  /*dcf0*/  ULDC.64 UR4, c[0x0][0xa80] ;  /* 0x0002a00000047ab9 */ /* 0x000fe40000000a00 */
[----:B------:R-:W-:Y:S01]  /*dd00*/  VIADD R0, R44, 0x20 ;  /* 0x000000202c007836 */ /* 0x000fe20000000000 */
[----:B------:R-:W-:Y:S01]  /*dd10*/  LEA R18, P3, R16, UR4, 0x1 ;  /* 0x0000000410127c11 */ /* 0x000fe2000f8608ff */
[----:B------:R-:W-:Y:S02]  /*dd20*/  IMAD.IADD R17, R17, 0x1, R21 ;  /* 0x0000000111117824 */ /* 0x000fe400078e0215 */
[----:B------:R-:W-:Y:S01]  /*dd30*/  VIADD R3, R3, 0x2a820 ;  /* 0x0002a82003037836 */ /* 0x000fe20000000000 */
[----:B------:R-:W-:Y:S01]  /*dd40*/  ISETP.GE.AND P0, PT, R0, R55, PT ;  /* 0x000000370000720c */ /* 0x000fe20003f06270 */
[----:B------:R-:W-:Y:S01]  /*dd50*/  VIADD R0, R44, 0x40 ;  /* 0x000000402c007836 */ /* 0x000fe20000000000 */
[----:B------:R-:W-:-:S02]  /*dd60*/  LEA.HI.X R20, R16, UR5, R17, 0x1, P3 ;  /* 0x0000000510147c11 */ /* 0x000fc400098f0c11 */
[----:B------:R-:W-:Y:S01]  /*dd70*/  PRMT R3, RZ, 0x654, R3 ;  /* 0x00000654ff037816 */ /* 0x000fe20000000003 */
[----:B0-----:R0:W1:Y:S01]  /*dd80*/  SHFL.IDX PT, R16, R18, RZ, 0x181f ;  /* 0x00181fff12107589 */ /* 0x00106200000e0000 */
[----:B------:R-:W-:Y:S01]  /*dd90*/  ISETP.GE.AND P1, PT, R0, R55, PT ;  /* 0x000000370000720c */ /* 0x000fe20003f26270 */
[----:B------:R-:W-:Y:S01]  /*dda0*/  BSSY B1, `(.L_x_1426) ;  /* 0x000000d000017945 */ /* 0x000fe20003800000 */
[----:B------:R0:W-:Y:S01]  /*ddb0*/  SYNCS.ARRIVE.TRANS64.RED.A1T0 RZ, [R3+URZ], RZ ;  /* 0x000000ff03ff79a7 */ /* 0x0001e2000810043f */
[----:B------:R0:W2:Y:S02]  /*ddc0*/  SHFL.IDX PT, R0, R20, RZ, 0x181f ;  /* 0x00181fff14007589 */ /* 0x0000a400000e0000 */
[----:B------:R-:W-:Y:S08]  /*ddd0*/  @P2 BRA `(.L_x_1427) ;  /* 0x0000000000242947 */ /* 0x000ff00003800000 */
[----:B------:R-:W-:Y:S02]  /*dde0*/  ULDC UR4, c[0x0][0xac8] ;  /* 0x0002b20000047ab9 */ /* 0x000fe40000000800 */
[----:B------:R-:W-:Y:S02]  /*ddf0*/  ISETP.GE.AND P2, PT, R160, UR4, PT ;  /* 0x00000004a0007c0c */ /* 0x000fe4000bf46270 */
[----:B------:R-:W-:-:S11]  /*de00*/  ISETP.GE.AND P3, PT, R161, UR4, PT ;  /* 0x00000004a1007c0c */ /* 0x000fd6000bf66270 */
[CC--:B-1----:R-:W-:Y:S02]  /*de10*/  @!P2 LEA R2, P4, R160.reuse, R16.reuse, 0x1 ;  /* 0x00000010a002a211 */ /* 0x0c2fe400078808ff */
[C---:B------:R-:W-:Y:S02]  /*de20*/  @!P3 LEA R16, P5, R161.reuse, R16, 0x1 ;  /* 0x00000010a110b211 */ /* 0x040fe400078a08ff */
[-C--:B0-2---:R-:W-:Y:S02]  /*de30*/  @!P2 LEA.HI.X R3, R160, R0.reuse, R173, 0x1, P4 ;  /* 0x00000000a003a211 */ /* 0x085fe400020f0cad */
[----:B------:R-:W-:-:S03]  /*de40*/  @!P3 LEA.HI.X R17, R161, R0, R172, 0x1, P5 ;  /* 0x00000000a111b211 */ /* 0x000fc600028f0cac */
[----:B-----5:R3:W-:Y:S04]  /*de50*/  @!P2 ST.E.128 desc[UR60][R2.64], R24 ;  /* 0x000000180200a985 */ /* 0x0207e8000c101d3c */
[----:B------:R3:W-:Y:S02]  /*de60*/  @!P3 ST.E.128 desc[UR60][R16.64], R40 ;  /* 0x000000281000b985 */ /* 0x0007e4000c101d3c */
.L_x_1427:
[----:B------:R-:W-:Y:S05]  /*de70*/  BSYNC B1 ;  /* 0x0000000000017941 */ /* 0x000fea0003800000 */
.L_x_1426:
[----:B--2---:R2:W4:Y:S01]  /*de80*/  SHFL.IDX PT, R0, R20, 0x1, 0x181f ;  /* 0x00381f0014007f89 */ /* 0x00452200000e0000 */
[----:B------:R-:W-:Y:S03]  /*de90*/  BSSY B1, `(.L_x_1428) ;  /* 0x000000c000017945 */ /* 0x000fe60003800000 */
[----:B-1-3--:R2:W1:Y:S01]  /*dea0*/  SHFL.IDX PT, R16, R18, 0x1, 0x181f ;  /* 0x00381f0012107f89 */ /* 0x00a46200000e0000 */
[----:B------:R-:W-:Y:S05]  /*deb0*/  @P0 BRA `(.L_x_1429) ;  /* 0x0000000000240947 */ /* 0x000fea0003800000 */
[----:B------:R-:W-:Y:S02]  /*dec0*/  ULDC UR4, c[0x0][0xac8] ;  /* 0x0002b20000047ab9 */ /* 0x000fe40000000800 */
[----:B------:R-:W-:Y:S02]  /*ded0*/  ISETP.GE.AND P3, PT, R160, UR4, PT ;  /* 0x00000004a0007c0c */ /* 0x000fe4000bf66270 */
[----:B------:R-:W-:-:S11]  /*dee0*/  ISETP.GE.AND P4, PT, R161, UR4, PT ;  /* 0x00000004a1007c0c */ /* 0x000fd6000bf86270 */
[CC--:B-1----:R-:W-:Y:S02]  /*def0*/  @!P3 LEA R2, P0, R160.reuse, R16.reuse, 0x1 ;  /* 0x00000010a002b211 */ /* 0x0c2fe400078008ff */
[C---:B------:R-:W-:Y:S02]  /*df00*/  @!P4 LEA R16, P2, R161.reuse, R16, 0x1 ;  /* 0x00000010a110c211 */ /* 0x040fe400078408ff */
[-C--:B0---4-:R-:W-:Y:S02]  /*df10*/  @!P3 LEA.HI.X R3, R160, R0.reuse, R173, 0x1, P0 ;  /* 0x00000000a003b211 */ /* 0x091fe400000f0cad */
[----:B------:R-:W-:-:S03]  /*df20*/  @!P4 LEA.HI.X R17, R161, R0, R172, 0x1, P2 ;  /* 0x00000000a111c211 */ /* 0x000fc600010f0cac */
[----:B-----5:R3:W-:Y:S04]  /*df30*/  @!P3 ST.E.128 desc[UR60][R2.64], R12 ;  /* 0x0000000c0200b985 */ /* 0x0207e8000c101d3c */
[----:B------:R3:W-:Y:S02]  /*df40*/  @!P4 ST.E.128 desc[UR60][R16.64], R36 ;  /* 0x000000241000c985 */ /* 0x0007e4000c101d3c */
.L_x_1429:
[----:B------:R-:W-:Y:S05]  /*df50*/  BSYNC B1 ;  /* 0x0000000000017941 */ /* 0x000fea0003800000 */
.L_x_1428:
[----:B----4-:R4:W0:Y:S01]  /*df60*/  SHFL.IDX PT, R0, R20, 0x2, 0x181f ;  /* 0x00581f0014007f89 */ /* 0x01082200000e0000 */
[----:B------:R-:W-:Y:S03]  /*df70*/  BSSY B1, `(.L_x_1430) ;  /* 0x000000c000017945 */ /* 0x000fe60003800000 */
[----:B---3-5:R4:W3:Y:S01]  /*df80*/  SHFL.IDX PT, R12, R18, 0x2, 0x181f ;  /* 0x00581f00120c7f89 */ /* 0x0288e200000e0000 */
[----:B------:R-:W-:Y:S05]  /*df90*/  @P1 BRA `(.L_x_1431) ;  /* 0x0000000000241947 */ /* 0x000fea0003800000 */
[----:B------:R-:W-:Y:S02]  /*dfa0*/  ULDC UR4, c[0x0][0xac8] ;  /* 0x0002b20000047ab9 */ /* 0x000fe40000000800 */
        /* <DEDUP_REMOVED lines=8> */
.L_x_1431:
[----:B------:R-:W-:Y:S05]  /*e030*/  BSYNC B1 ;  /* 0x0000000000017941 */ /* 0x000fea0003800000 */
.L_x_1430:
[----:B0-----:R-:W-:Y:S01]  /*e040*/  VIADD R0, R44, 0x60 ;  /* 0x000000602c007836 */ /* 0x001fe20000000000 */
[----:B--2-4-:R-:W0:Y:S04]  /*e050*/  SHFL.IDX PT, R20, R20, 0x3, 0x181f ;  /* 0x00781f0014147f89 */ /* 0x014e2800000e0000 */
        /* <DEDUP_REMOVED lines=10> */
[----:B----4-:R-:W-:-:S04]  /*e100*/  LEA R2, P0, R161, R18, 0x1 ;  /* 0x00000012a1027211 */ /* 0x010fc800078008ff */
[----:B------:R-:W-:-:S05]  /*e110*/  LEA.HI.X R3, R161, R20, R172, 0x1, P0 ;  /* 0x00000014a1037211 */ /* 0x000fca00000f0cac */
[----:B------:R0:W-:Y:S01]  /*e120*/  ST.E.128 desc[UR60][R2.64], R28 ;  /* 0x0000001c02007985 */ /* 0x0001e2000c101d3c */
[----:B------:R-:W-:Y:S05]  /*e130*/  BRA `(.L_x_1432) ;  /* 0x0000000800b07947 */ /* 0x000fea0003800000 */
.L_x_1424:
[----:B------:R-:W2:Y:S08]  /*e140*/  LDC.64 R4, c[0x0][0xc00] ;  /* 0x00030000ff047b82 */ /* 0x000eb00000000a00 */
[----:B0-----:R-:W0:Y:S01]  /*e150*/  LDC.64 R2, c[0x0][0xc00] ;  /* 0x00030000ff027b82 */ /* 0x001e220000000a00 */
[----:B------:R-:W-:Y:S01]  /*e160*/  ULDC UR4, c[0x0][0xa88] ;  /* 0x0002a20000047ab9 */ /* 0x000fe20000000800 */
[----:B------:R-:W-:-:S06]  /*e170*/  IMAD.MOV.U32 R6, RZ, RZ, RZ ;  /* 0x000000ffff067224 */ /* 0x000fcc00078e00ff */
[----:B------:R-:W3:Y:S01]  /*e180*/  LDC R17, c[0x0][0xbe8] ;  /* 0x0002fa00ff117b82 */ /* 0x000ee20000000800 */
[----:B--2---:R-:W-:-:S04]  /*e190*/  ISETP.NE.U32.AND P0, PT, R4, RZ, PT ;  /* 0x000000ff0400720c */ /* 0x004fc80003f05070 */
[----:B------:R-:W-:-:S03]  /*e1a0*/  ISETP.NE.AND.EX P0, PT, R5, RZ, PT, P0 ;  /* 0x000000ff0500720c */ /* 0x000fc60003f05300 */
[----:B------:R-:W2:Y:S01]  /*e1b0*/  LDC.64 R4, c[0x0][0xc08] ;  /* 0x00030200ff047b82 */ /* 0x000ea20000000a00 */
[----:B0-----:R-:W-:-:S04]  /*e1c0*/  IMAD.WIDE R2, R164, 0x4, R2 ;  /* 0x00000004a4027825 */ /* 0x001fc800078e0202 */
[----:B------:R-:W-:-:S05]  /*e1d0*/  IMAD.U32 R0, RZ, RZ, UR4 ;  /* 0x00000004ff007e24 */ /* 0x000fca000f8e00ff */
[----:B------:R0:W5:Y:S01]  /*e1e0*/  @P0 LDG.E R6, desc[UR60][R2.64] ;  /* 0x0000003c02060981 */ /* 0x000162000c1e1900 */
[----:B--2---:R-:W-:-:S04]  /*e1f0*/  ISETP.NE.U32.AND P1, PT, R4, RZ, PT ;  /* 0x000000ff0400720c */ /* 0x004fc80003f25070 */
[----:B------:R-:W-:-:S13]  /*e200*/  ISETP.NE.AND.EX P1, PT, R5, RZ, PT, P1 ;  /* 0x000000ff0500720c */ /* 0x000fda0003f25310 */
[----:B------:R-:W2:Y:S02]  /*e210*/  @P1 LDC.64 R4, c[0x0][0xc08] ;  /* 0x00030200ff041b82 */ /* 0x000ea40000000a00 */
[----:B--2---:R-:W-:-:S05]  /*e220*/  @P1 IMAD.WIDE R4, R164, 0x4, R4 ;  /* 0x00000004a4041825 */ /* 0x004fca00078e0204 */
[----:B------:R0:W5:Y:S01]  /*e230*/  @P1 LDG.E R0, desc[UR60][R4.64] ;  /* 0x0000003c04001981 */ /* 0x000162000c1e1900 */
[----:B---3--:R-:W-:Y:S02]  /*e240*/  ISETP.NE.AND P2, PT, R17, 0x1, PT ;  /* 0x000000011100780c */ /* 0x008fe40003f45270 */
[----:B------:R-:W-:Y:S02]  /*e250*/  ISETP.GE.AND P3, PT, R174, 0x80, PT ;  /* 0x00000080ae00780c */ /* 0x000fe40003f66270 */
[----:B------:R-:W-:-:S09]  /*e260*/  SHF.R.S32.HI R7, RZ, 0x1f, R164 ;  /* 0x0000001fff077819 */ /* 0x000fd200000114a4 */
[----:B------:R-:W2:Y:S08]  /*e270*/  @P2 LDC R16, c[0x0][0xbec] ;  /* 0x0002fb00ff102b82 */ /* 0x000eb00000000800 */
[----:B------:R-:W3:Y:S01]  /*e280*/  @P2 LDC R21, c[0x0][0xbf0] ;  /* 0x0002fc00ff152b82 */ /* 0x000ee20000000800 */
[----:B0-----:R-:W-:Y:S05]  /*e290*/  @P1 BRA `(.L_x_1433) ;  /* 0x0000000000101947 */ /* 0x001fea0003800000 */
[----:B------:R-:W-:Y:S05]  /*e2a0*/  @!P0 BRA `(.L_x_1433) ;  /* 0x00000000000c8947 */ /* 0x000fea0003800000 */
[----:B------:R-:W4:Y:S04]  /*e2b0*/  LDG.E R5, desc[UR60][R2.64] ;  /* 0x0000003c02057981 */ /* 0x000f28000c1e1900 */
[----:B-----5:R-:W4:Y:S02]  /*e2c0*/  LDG.E R0, desc[UR60][R2.64+0x4] ;  /* 0x0000043c02007981 */ /* 0x020f24000c1e1900 */
[----:B----4-:R-:W-:-:S07]  /*e2d0*/  IMAD.IADD R0, R0, 0x1, -R5 ;  /* 0x0000000100007824 */ /* 0x010fce00078e0a05 */
.L_x_1433:
[----:B------:R-:W-:Y:S01]  /*e2e0*/  BSSY B1, `(.L_x_1434) ;  /* 0x000002d000017945 */ /* 0x000fe20003800000 */
[----:B------:R-:W-:Y:S02]  /*e2f0*/  SHF.R.S32.HI R10, RZ, 0x1f, R163 ;  /* 0x0000001fff0a7819 */ /* 0x000fe400000114a3 */
[----:B------:R-:W-:Y:S02]  /*e300*/  SEL R13, R164, RZ, !P0 ;  /* 0x000000ffa40d7207 */ /* 0x000fe40004000000 */
[----:B------:R-:W-:Y:S02]  /*e310*/  SEL R12, R7, RZ, !P0 ;  /* 0x000000ff070c7207 */ /* 0x000fe40004000000 */
[----:B-----5:R-:W-:Y:S01]  /*e320*/  SHF.R.S32.HI R11, RZ, 0x1f, R6 ;  /* 0x0000001fff0b7819 */ /* 0x020fe20000011406 */
[----:B------:R-:W-:Y:S06]  /*e330*/  @P3 BRA `(.L_x_1435) ;  /* 0x00000000009c3947 */ /* 0x000fec0003800000 */
[----:B------:R-:W0:Y:S01]  /*e340*/  S2R R3, SR_TID.X ;  /* 0x0000000000037919 */ /* 0x000e220000002100 */
[----:B------:R-:W4:Y:S02]  /*e350*/  LDC R14, c[0x0][0xbe8] ;  /* 0x0002fa00ff0e7b82 */ /* 0x000f240000000800 */
[----:B----4-:R-:W-:Y:S01]  /*e360*/  IMAD R2, R0, R14, RZ ;  /* 0x0000000e00027224 */ /* 0x010fe200078e02ff */
[----:B0-----:R-:W-:-:S04]  /*e370*/  IADD3 R9, R18, -0x80, R3 ;  /* 0xffffff8012097810 */ /* 0x001fc80007ffe003 */
        /* <DEDUP_REMOVED lines=9> */
[----:B------:R-:W0:Y:S01]  /*e410*/  @P0 LDC R4, c[0x0][0xbec] ;  /* 0x0002fb00ff040b82 */ /* 0x000e220000000800 */
[----:B------:R-:W-:Y:S01]  /*e420*/  IMAD R7, R163, UR5, R8 ;  /* 0x00000005a3077c24 */ /* 0x000fe2000f8e0208 */
[----:B------:R-:W-:-:S03]  /*e430*/  ULDC.64 UR4, c[0x0][0xb98] ;  /* 0x0002e60000047ab9 */ /* 0x000fc60000000a00 */
[----:B------:R-:W-:-:S03]  /*e440*/  IMAD.IADD R3, R3, 0x1, R7 ;  /* 0x0000000103037824 */ /* 0x000fc600078e0207 */
[----:B------:R-:W4:Y:S01]  /*e450*/  @P0 LDC R15, c[0x0][0xbf0] ;  /* 0x0002fc00ff0f0b82 */ /* 0x000f220000000800 */
[----:B------:R-:W-:-:S04]  /*e460*/  IMAD.WIDE.U32 R2, R13, UR4, R2 ;  /* 0x000000040d027c25 */ /* 0x000fc8000f8e0002 */
[----:B0-----:R-:W-:-:S05]  /*e470*/  @P0 IMAD.HI.U32 R4, R9, R4, RZ ;  /* 0x0000000409040227 */ /* 0x001fca00078e00ff */
[----:B----4-:R-:W-:Y:S01]  /*e480*/  @P0 SHF.R.U32.HI R5, RZ, R15, R4 ;  /* 0x0000000fff050219 */ /* 0x010fe20000011604 */
[----:B------:R-:W-:-:S03]  /*e490*/  IMAD R4, R12, UR4, RZ ;  /* 0x000000040c047c24 */ /* 0x000fc6000f8e02ff */
[----:B------:R-:W-:Y:S01]  /*e4a0*/  IADD3 R2, P0, R5, R2, RZ ;  /* 0x0000000205027210 */ /* 0x000fe20007f1e0ff */
[----:B------:R-:W-:Y:S02]  /*e4b0*/  IMAD.MOV R7, RZ, RZ, -R5 ;  /* 0x000000ffff077224 */ /* 0x000fe400078e0a05 */
[----:B------:R-:W-:Y:S01]  /*e4c0*/  IMAD R8, R13, UR5, R4 ;  /* 0x000000050d087c24 */ /* 0x000fe2000f8e0204 */
[----:B------:R-:W-:Y:S01]  /*e4d0*/  ULDC.64 UR4, c[0x0][0xb88] ;  /* 0x0002e20000047ab9 */ /* 0x000fe20000000a00 */
[----:B------:R-:W-:Y:S01]  /*e4e0*/  IMAD R7, R14, R7, R9 ;  /* 0x000000070e077224 */ /* 0x000fe200078e0209 */
[----:B------:R-:W-:-:S04]  /*e4f0*/  SHF.R.S32.HI R9, RZ, 0x1f, R5 ;  /* 0x0000001fff097819 */ /* 0x000fc80000011405 */
        /* <DEDUP_REMOVED lines=11> */
.L_x_1435:
[----:B------:R-:W-:Y:S05]  /*e5b0*/  BSYNC B1 ;  /* 0x0000000000017941 */ /* 0x000fea0003800000 */
.L_x_1434:
[----:B------:R-:W-:Y:S01]  /*e5c0*/  ULDC.64 UR4, c[0x0][0xaa0] ;  /* 0x0002a80000047ab9 */ /* 0x000fe20000000a00 */
[----:B------:R-:W-:Y:S01]  /*e5d0*/  IMAD R7, R162, 0x20, R165 ;  /* 0x00000020a2077824 */ /* 0x000fe200078e02a5 */
[----:B------:R-:W-:Y:S01]  /*e5e0*/  BSSY B1, `(.L_x_1436) ;  /* 0x0000037000017945 */ /* 0x000fe20003800000 */
[----:B0-----:R-:W-:Y:S02]  /*e5f0*/  IMAD R3, R11, UR4, RZ ;  /* 0x000000040b037c24 */ /* 0x001fe4000f8e02ff */
[----:B------:R-:W-:Y:S02]  /*e600*/  IMAD.IADD R9, R18, 0x1, R7 ;  /* 0x0000000112097824 */ /* 0x000fe400078e0207 */
[C---:B------:R-:W-:Y:S02]  /*e610*/  IMAD R5, R6.reuse, UR5, R3 ;  /* 0x0000000506057c24 */ /* 0x040fe4000f8e0203 */
[----:B------:R-:W-:Y:S01]  /*e620*/  IMAD.WIDE.U32 R2, R6, UR4, RZ ;  /* 0x0000000406027c25 */ /* 0x000fe2000f8e00ff */
[----:B------:R-:W-:-:S03]  /*e630*/  ULDC.64 UR4, c[0x0][0xae8] ;  /* 0x0002ba0000047ab9 */ /* 0x000fc60000000a00 */
[----:B------:R-:W-:Y:S02]  /*e640*/  IMAD.IADD R3, R3, 0x1, R5 ;  /* 0x0000000103037824 */ /* 0x000fe400078e0205 */
[----:B------:R-:W-:Y:S02]  /*e650*/  IMAD R6, R10, UR4, RZ ;  /* 0x000000040a067c24 */ /* 0x000fe4000f8e02ff */
[----:B--2---:R-:W-:-:S04]  /*e660*/  @P2 IMAD.HI.U32 R4, R9, R16, RZ ;  /* 0x0000001009042227 */ /* 0x004fc800078e00ff */
[C---:B------:R-:W-:Y:S02]  /*e670*/  IMAD R7, R163.reuse, UR5, R6 ;  /* 0x00000005a3077c24 */ /* 0x040fe4000f8e0206 */
[----:B------:R-:W-:Y:S01]  /*e680*/  IMAD.WIDE.U32 R2, R163, UR4, R2 ;  /* 0x00000004a3027c25 */ /* 0x000fe2000f8e0002 */
[----:B------:R-:W-:-:S03]  /*e690*/  ULDC.64 UR4, c[0x0][0xaf0] ;  /* 0x0002bc0000047ab9 */ /* 0x000fc60000000a00 */
[----:B------:R-:W-:Y:S01]  /*e6a0*/  IMAD.MOV.U32 R5, RZ, RZ, R9 ;  /* 0x000000ffff057224 */ /* 0x000fe200078e0009 */
[----:B---3--:R-:W-:Y:S01]  /*e6b0*/  @P2 SHF.R.U32.HI R5, RZ, R21, R4 ;  /* 0x00000015ff052219 */ /* 0x008fe20000011604 */
        /* <DEDUP_REMOVED lines=16> */
[----:B------:R-:W-:Y:S02]  /*e7c0*/  IMAD.IADD R18, R165, 0x1, R18 ;  /* 0x00000001a5127824 */ /* 0x000fe400078e0212 */
        /* <DEDUP_REMOVED lines=24> */
.L_x_1437:
[----:B------:R-:W-:Y:S05]  /*e950*/  BSYNC B1 ;  /* 0x0000000000017941 */ /* 0x000fea0003800000 */
.L_x_1436:
        /* <DEDUP_REMOVED lines=13> */
.L_x_1439:
[----:B------:R-:W-:Y:S05]  /*ea30*/  BSYNC B1 ;  /* 0x0000000000017941 */ /* 0x000fea0003800000 */
.L_x_1438:
        /* <DEDUP_REMOVED lines=13> */
.L_x_1441:
[----:B------:R-:W-:Y:S05]  /*eb10*/  BSYNC B1 ;  /* 0x0000000000017941 */ /* 0x000fea0003800000 */
.L_x_1440:
        /* <DEDUP_REMOVED lines=14> */
.L_x_1432:
[----:B------:R-:W-:Y:S05]  /*ec00*/  BSYNC B0 ;  /* 0x0000000000007941 */ /* 0x000fea0003800000 */
.L_x_1423:
[----:B------:R-:W-:Y:S02]  /*ec10*/  ULDC UR4, c[0x0][0xc3c] ;  /* 0x00030f0000047ab9 */ /* 0x000fe40000000800 */
[----:B-1----:R-:W-:-:S13]  /*ec20*/  ISETP.GE.AND P0, PT, R47, UR4, PT ;  /* 0x000000042f007c0c */ /* 0x002fda000bf06270 */
[----:B------:R-:W-:Y:S05]  /*ec30*/  @!P0 BRA `(.L_x_1442) ;  /* 0xffffff2000708947 */ /* 0x000fea000383ffff */
[----:B------:R-:W-:Y:S05]  /*ec40*/  EXIT ;  /* 0x000000000000794d */ /* 0x000fea0003800000 */
.L_x_1341:
[----:B------:R-:W-:-:S08]  /*ec50*/  NOP ;  /* 0x0000000000007918 */ /* 0x000fd00000000000 */
[----:B0-----:R-:W0:-:S00]  /*ec60*/  USETMAXREG.DEALLOC.CTAPOOL 0x18 ;  /* 0x00000018000079c8 */ /* 0x001e0000080e0500 */
        /* <DEDUP_REMOVED lines=13> */
[----:B------:R-:W2:Y:S01]  /*ed40*/  LDS.128 R16, [UR4+0x2a8d0] ;  /* 0x02a8d004ff107984 */ /* 0x000ea20008000c00 */
[----:B------:R-:W-:Y:S06]  /*ed50*/  BAR.ARV 0x4, 0x180 ;  /* 0x0106000000007b1d */ /* 0x000fec0000002000 */
[----:B------:R-:W-:Y:S05]  /*ed60*/  BRA `(.L_x_1444) ;  /* 0x0000000800887947 */ /* 0x000fea0003800000 */
.L_x_1443:
[----:B------:R-:W1:Y:S01]  /*ed70*/  S2R R0, SR_TID.X ;  /* 0x0000000000007919 */ /* 0x000e620000002100 */
[----:B------:R-:W-:Y:S01]  /*ed80*/  ULDC UR4, c[0x0][0xc3c] ;  /* 0x00030f0000047ab9 */ /* 0x000fe20000000800 */
[----:B------:R-:W2:Y:S01]  /*ed90*/  S2UR UR6, SR_CTAID.X ;  /* 0x00000000000679c3 */ /* 0x000ea20000002500 */
[----:B------:R-:W-:Y:S01]  /*eda0*/  ULDC UR5, c[0x0][0xc38] ;  /* 0x00030e0000057ab9 */ /* 0x000fe20000000800 */
[----:B-1----:R-:W-:-:S04]  /*edb0*/  LOP3.LUT R0, R0, 0x1f, RZ, 0xc0, !PT ;  /* 0x0000001f00007812 */ /* 0x002fc800078ec0ff */
[----:B------:R-:W-:-:S04]  /*edc0*/  ISETP.NE.AND P0, PT, R0, 0x1f, PT ;  /* 0x0000001f0000780c */ /* 0x000fc80003f05270 */
[----:B------:R-:W-:-:S13]  /*edd0*/  ISETP.GE.OR P1, PT, R0, UR4, !P0 ;  /* 0x0000000400007c0c */ /* 0x000fda000c726670 */
[----:B0-----:R-:W0:Y:S02]  /*ede0*/  @!P1 LDC.64 R2, c[0x0][0xc80] ;  /* 0x00032000ff029b82 */ /* 0x001e240000000a00 */
[----:B0-----:R-:W-:-:S05]  /*edf0*/  @!P1 IMAD.WIDE.U32 R2, R0, 0x4, R2 ;  /* 0x0000000400029825 */ /* 0x001fca00078e0002 */
[----:B------:R-:W3:Y:S01]  /*ee00*/  @!P1 LDG.E R5, desc[UR60][R2.64] ;  /* 0x0000003c02059981 */ /* 0x000ee2000c1e1900 */
[C---:B------:R-:W-:Y:S01]  /*ee10*/  ISETP.NE.AND P1, PT, R0.reuse, RZ, PT ;  /* 0x000000ff0000720c */ /* 0x040fe20003f25270 */
[----:B------:R-:W-:Y:S01]  /*ee20*/  UMOV UR4, URZ ;  /* 0x0000003f00047c82 */ /* 0x000fe20008000000 */
[C---:B------:R-:W-:Y:S01]  /*ee30*/  ISETP.GE.U32.AND P2, PT, R0.reuse, 0x2, PT ;  /* 0x000000020000780c */ /* 0x040fe20003f46070 */
[----:B------:R-:W-:Y:S01]  /*ee40*/  IMAD.MOV.U32 R16, RZ, RZ, RZ ;  /* 0x000000ffff107224 */ /* 0x000fe200078e00ff */
[C---:B------:R-:W-:Y:S02]  /*ee50*/  ISETP.GE.U32.AND P3, PT, R0.reuse, 0x4, PT ;  /* 0x000000040000780c */ /* 0x040fe40003f66070 */
[C---:B------:R-:W-:Y:S02]  /*ee60*/  ISETP.GE.U32.AND P4, PT, R0.reuse, 0x8, PT ;  /* 0x000000080000780c */ /* 0x040fe40003f86070 */
[----:B------:R-:W-:Y:S01]  /*ee70*/  ISETP.GE.U32.AND P5, PT, R0, 0x10, PT ;  /* 0x000000100000780c */ /* 0x000fe20003fa6070 */
[----:B---3--:R-:W0:Y:S02]  /*ee80*/  SHFL.UP PT, R4, R5, 0x1, RZ ;  /* 0x0420000005047989 */ /* 0x008e2400000e00ff */
        /* <DEDUP_REMOVED lines=17> */
[----:B--2---:R-:W-:-:S13]  /*efa0*/  ISETP.GT.AND P6, PT, R6, UR6, PT ;  /* 0x0000000606007c0c */ /* 0x004fda000bfc4270 */
[----:B------:R-:W-:Y:S05]  /*efb0*/  @P6 BRA `(.L_x_1445) ;  /* 0x00000000009c6947 */ /* 0x000fea0003800000 */
[----:B------:R-:W0:Y:S01]  /*efc0*/  LDC R4, c[0x0][0xc3c] ;  /* 0x00030f00ff047b82 */ /* 0x000e220000000800 */
[----:B------:R-:W-:Y:S01]  /*efd0*/  IMAD.MOV.U32 R6, RZ, RZ, R7 ;  /* 0x000000ffff067224 */ /* 0x000fe200078e0007 */
[----:B------:R-:W-:Y:S01]  /*efe0*/  UMOV UR4, URZ ;  /* 0x0000003f00047c82 */ /* 0x000fe20008000000 */
[----:B------:R-:W-:Y:S01]  /*eff0*/  ULDC UR7, c[0x0][0xc3c] ;  /* 0x00030f0000077ab9 */ /* 0x000fe20000000800 */
[----:B------:R-:W-:-:S05]  /*f000*/  ULDC UR5, c[0x0][0xc38] ;  /* 0x00030e0000057ab9 */ /* 0x000fca0000000800 */
.L_x_1449:
        /* <DEDUP_REMOVED lines=12> */
.L_x_1448:
[----:B------:R-:W-:Y:S05]  /*f0d0*/  BSYNC B0 ;  /* 0x0000000000007941 */ /* 0x000fea0003800000 */
.L_x_1447:
        /* <DEDUP_REMOVED lines=21> */
.L_x_1445:
[----:B------:R-:W-:-:S04]  /*f230*/  IMAD.IADD R7, R6, 0x1, -R7 ;  /* 0x0000000106077824 */ /* 0x000fc800078e0a07 */
[----:B------:R-:W-:-:S05]  /*f240*/  IMAD R2, R4, UR5, R7 ;  /* 0x0000000504027c24 */ /* 0x000fca000f8e0207 */
[----:B------:R-:W-:Y:S02]  /*f250*/  ISETP.GT.AND P0, PT, R2, UR6, PT ;  /* 0x0000000602007c0c */ /* 0x000fe4000bf04270 */
[----:B------:R-:W0:Y:S11]  /*f260*/  LDC.64 R2, c[0x0][0xc90] ;  /* 0x00032400ff027b82 */ /* 0x000e360000000a00 */
[----:B------:R-:W-:-:S04]  /*f270*/  VOTE.ANY R11, PT, !P0 ;  /* 0x00000000000b7806 */ /* 0x000fc800040e0100 */
[----:B------:R-:W1:Y:S02]  /*f280*/  POPC R6, R11 ;  /* 0x0000000b00067309 */ /* 0x000e640000000000 */
[----:B-1----:R-:W-:-:S04]  /*f290*/  VIADD R19, R6, UR4 ;  /* 0x0000000406137c36 */ /* 0x002fc80008000000 */
[----:B0-----:R-:W-:-:S05]  /*f2a0*/  IMAD.WIDE R2, R19, 0x4, R2 ;  /* 0x0000000413027825 */ /* 0x001fca00078e0202 */
[----:B------:R-:W2:Y:S01]  /*f2b0*/  LDG.E R10, desc[UR60][R2.64] ;  /* 0x0000003c020a7981 */ /* 0x000ea2000c1e1900 */
[----:B------:R-:W-:-:S03]  /*f2c0*/  ISETP.NE.AND P0, PT, R11, RZ, PT ;  /* 0x000000ff0b00720c */ /* 0x000fc60003f05270 */
[----:B------:R-:W2:Y:S02]  /*f2d0*/  SHFL.IDX PT, R5, R5, R6, 0x1f ;  /* 0x00001f0605057589 */ /* 0x000ea400000e0000 */
[----:B--2---:R-:W-:-:S05]  /*f2e0*/  IMAD R8, R5, R10, RZ ;  /* 0x0000000a05087224 */ /* 0x004fca00078e02ff */
[----:B------:R-:W-:-:S04]  /*f2f0*/  IABS R9, R8 ;  /* 0x0000000800097213 */ /* 0x000fc80000000000 */
[----:B------:R-:W0:Y:S08]  /*f300*/  I2F.RP R12, R9 ;  /* 0x00000009000c7306 */ /* 0x000e300000209400 */
[----:B0-----:R-:W0:Y:S02]  /*f310*/  MUFU.RCP R12, R12 ;  /* 0x0000000c000c7308 */ /* 0x001e240000001000 */
[----:B0-----:R-:W-:-:S06]  /*f320*/  VIADD R13, R12, 0xffffffe ;  /* 0x0ffffffe0c0d7836 */ /* 0x001fcc0000000000 */
[----:B------:R0:W1:Y:S01]  /*f330*/  F2I.FTZ.U32.TRUNC.NTZ R3, R13 ;  /* 0x0000000d00037305 */ /* 0x000062000021f000 */
[----:B------:R-:W-:Y:S05]  /*f340*/  @!P0 BRA `(.L_x_1450) ;  /* 0x0000000000088947 */ /* 0x000fea0003800000 */
[----:B------:R-:W-:-:S05]  /*f350*/  VIADD R11, R6, 0xffffffff ;  /* 0xffffffff060b7836 */ /* 0x000fca0000000000 */
[----:B------:R2:W3:Y:S02]  /*f360*/  SHFL.IDX PT, R16, R4, R11, 0x1f ;  /* 0x00001f0b04107589 */ /* 0x0004e400000e0000 */
.L_x_1450:
[----:B-1----:R-:W-:Y:S01]  /*f370*/  IMAD.MOV R2, RZ, RZ, -R3 ;  /* 0x000000ffff027224 */ /* 0x002fe200078e0a03 */
[----:B--2---:R-:W-:Y:S01]  /*f380*/  IABS R4, R8 ;  /* 0x0000000800047213 */ /* 0x004fe20000000000 */
[----:B---3--:R-:W-:Y:S02]  /*f390*/  IMAD R16, R16, UR5, R7 ;  /* 0x0000000510107c24 */ /* 0x008fe4000f8e0207 */
[----:B------:R-:W-:Y:S02]  /*f3a0*/  IMAD R7, R2, R9, RZ ;  /* 0x0000000902077224 */ /* 0x000fe400078e02ff */
[----:B------:R-:W-:Y:S02]  /*f3b0*/  IMAD.MOV.U32 R2, RZ, RZ, RZ ;  /* 0x000000ffff027224 */ /* 0x000fe400078e00ff */
[----:B------:R-:W-:Y:S02]  /*f3c0*/  IMAD.MOV R4, RZ, RZ, -R4 ;  /* 0x000000ffff047224 */ /* 0x000fe400078e0a04 */
[----:B------:R-:W-:Y:S01]  /*f3d0*/  IMAD.HI.U32 R2, R3, R7, R2 ;  /* 0x0000000703027227 */ /* 0x000fe200078e0002 */
[----:B------:R-:W-:-:S04]  /*f3e0*/  IADD3 R7, -R16, UR6, RZ ;  /* 0x0000000610077c10 */ /* 0x000fc8000fffe1ff */
[----:B------:R-:W-:-:S05]  /*f3f0*/  IABS R3, R7 ;  /* 0x0000000700037213 */ /* 0x000fca0000000000 */
[----:B------:R-:W-:-:S04]  /*f400*/  IMAD.HI.U32 R2, R2, R3, RZ ;  /* 0x0000000302027227 */ /* 0x000fc800078e00ff */
[----:B------:R-:W-:Y:S01]  /*f410*/  IMAD R4, R2, R4, R3 ;  /* 0x0000000402047224 */ /* 0x000fe200078e0203 */
[----:B------:R-:W-:-:S04]  /*f420*/  LOP3.LUT R3, R7, R8, RZ, 0x3c, !PT ;  /* 0x0000000807037212 */ /* 0x000fc800078e3cff */
[----:B------:R-:W-:Y:S02]  /*f430*/  ISETP.GT.U32.AND P1, PT, R9, R4, PT ;  /* 0x000000040900720c */ /* 0x000fe40003f24070 */
[----:B------:R-:W-:-:S11]  /*f440*/  ISETP.GE.AND P2, PT, R3, RZ, PT ;  /* 0x000000ff0300720c */ /* 0x000fd60003f46270 */
[----:B------:R-:W-:Y:S02]  /*f450*/  @!P1 IMAD.IADD R4, R4, 0x1, -R9 ;  /* 0x0000000104049824 */ /* 0x000fe400078e0a09 */
[----:B------:R-:W-:Y:S01]  /*f460*/  @!P1 VIADD R2, R2, 0x1 ;  /* 0x0000000102029836 */ /* 0x000fe20000000000 */
[----:B------:R-:W-:Y:S02]  /*f470*/  ISETP.NE.AND P1, PT, R8, RZ, PT ;  /* 0x000000ff0800720c */ /* 0x000fe40003f25270 */
[----:B------:R-:W-:-:S13]  /*f480*/  ISETP.GE.U32.AND P0, PT, R4, R9, PT ;  /* 0x000000090400720c */ /* 0x000fda0003f06070 */
[----:B------:R-:W-:-:S04]  /*f490*/  @P0 VIADD R2, R2, 0x1 ;  /* 0x0000000102020836 */ /* 0x000fc80000000000 */
[----:B------:R-:W-:-:S04]  /*f4a0*/  IMAD.MOV.U32 R9, RZ, RZ, R2 ;  /* 0x000000ffff097224 */ /* 0x000fc800078e0002 */
[----:B------:R-:W-:Y:S01]  /*f4b0*/  @!P2 IMAD.MOV R9, RZ, RZ, -R9 ;  /* 0x000000ffff09a224 */ /* 0x000fe200078e0a09 */
[----:B------:R-:W-:-:S05]  /*f4c0*/  @!P1 LOP3.LUT R9, RZ, R8, RZ, 0x33, !PT ;  /* 0x00000008ff099212 */ /* 0x000fca00078e33ff */
[----:B------:R-:W-:Y:S02]  /*f4d0*/  IMAD R4, R10, R9, RZ ;  /* 0x000000090a047224 */ /* 0x000fe400078e02ff */
[----:B------:R-:W-:Y:S02]  /*f4e0*/  IMAD.MOV R9, RZ, RZ, -R9 ;  /* 0x000000ffff097224 */ /* 0x000fe400078e0a09 */
[----:B------:R-:W-:Y:S02]  /*f4f0*/  IMAD.MOV R3, RZ, RZ, -R4 ;  /* 0x000000ffff037224 */ /* 0x000fe400078e0a04 */
[----:B------:R-:W-:-:S03]  /*f500*/  IMAD R7, R8, R9, R7 ;  /* 0x0000000908077224 */ /* 0x000fc600078e0207 */
[----:B------:R-:W-:Y:S01]  /*f510*/  VIADDMNMX R10, R3, UR5, R10, PT ;  /* 0x00000005030a7c46 */ /* 0x000fe2000b80010a */
[----:B------:R-:W-:Y:S01]  /*f520*/  IMAD.IADD R4, R7, 0x1, R4 ;  /* 0x0000000107047824 */ /* 0x000fe200078e0204 */
[----:B------:R-:W-:Y:S02]  /*f530*/  IABS R8, R7 ;  /* 0x0000000700087213 */ /* 0x000fe40000000000 */
[----:B------:R-:W-:-:S04]  /*f540*/  IABS R6, R10 ;  /* 0x0000000a00067213 */ /* 0x000fc80000000000 */
[----:B------:R-:W1:Y:S08]  /*f550*/  I2F.RP R11, R6 ;  /* 0x00000006000b7306 */ /* 0x000e700000209400 */
[----:B-1----:R-:W1:Y:S02]  /*f560*/  MUFU.RCP R11, R11 ;  /* 0x0000000b000b7308 */ /* 0x002e640000001000 */
[----:B-1----:R-:W-:-:S06]  /*f570*/  VIADD R2, R11, 0xffffffe ;  /* 0x0ffffffe0b027836 */ /* 0x002fcc0000000000 */
[----:B------:R1:W2:Y:S02]  /*f580*/  F2I.FTZ.U32.TRUNC.NTZ R3, R2 ;  /* 0x0000000200037305 */ /* 0x0002a4000021f000 */
[----:B-1----:R-:W-:Y:S02]  /*f590*/  IMAD.MOV.U32 R2, RZ, RZ, RZ ;  /* 0x000000ffff027224 */ /* 0x002fe400078e00ff */
[----:B--2---:R-:W-:-:S04]  /*f5a0*/  IMAD.MOV R9, RZ, RZ, -R3 ;  /* 0x000000ffff097224 */ /* 0x004fc800078e0a03 */
[----:B------:R-:W-:-:S04]  /*f5b0*/  IMAD R9, R9, R6, RZ ;  /* 0x0000000609097224 */ /* 0x000fc800078e02ff */
[----:B------:R-:W-:Y:S01]  /*f5c0*/  IMAD.HI.U32 R3, R3, R9, R2 ;  /* 0x0000000903037227 */ /* 0x000fe200078e0002 */
[-C--:B------:R-:W-:Y:S02]  /*f5d0*/  IABS R9, R10.reuse ;  /* 0x0000000a00097213 */ /* 0x080fe40000000000 */
[----:B------:R-:W-:-:S03]  /*f5e0*/  LOP3.LUT R2, R7, R10, RZ, 0x3c, !PT ;  /* 0x0000000a07027212 */ /* 0x000fc600078e3cff */
[----:B------:R-:W-:Y:S01]  /*f5f0*/  IMAD.MOV R9, RZ, RZ, -R9 ;  /* 0x000000ffff097224 */ /* 0x000fe200078e0a09 */
[----:B------:R-:W-:Y:S01]  /*f600*/  ISETP.GE.AND P2, PT, R2, RZ, PT ;  /* 0x000000ff0200720c */ /* 0x000fe20003f46270 */
[----:B------:R-:W-:-:S04]  /*f610*/  IMAD.HI.U32 R3, R3, R8, RZ ;  /* 0x0000000803037227 */ /* 0x000fc800078e00ff */
[----:B------:R-:W-:-:S05]  /*f620*/  IMAD R9, R3, R9, R8 ;  /* 0x0000000903097224 */ /* 0x000fca00078e0208 */
[----:B------:R-:W-:-:S13]  /*f630*/  ISETP.GT.U32.AND P1, PT, R6, R9, PT ;  /* 0x000000090600720c */ /* 0x000fda0003f24070 */
[----:B------:R-:W-:Y:S02]  /*f640*/  @!P1 IMAD.IADD R9, R9, 0x1, -R6 ;  /* 0x0000000109099824 */ /* 0x000fe400078e0a06 */
[----:B------:R-:W-:Y:S01]  /*f650*/  @!P1 VIADD R3, R3, 0x1 ;  /* 0x0000000103039836 */ /* 0x000fe20000000000 */
[----:B------:R-:W-:Y:S02]  /*f660*/  ISETP.NE.AND P1, PT, R10, RZ, PT ;  /* 0x000000ff0a00720c */ /* 0x000fe40003f25270 */
[----:B------:R-:W-:-:S13]  /*f670*/  ISETP.GE.U32.AND P0, PT, R9, R6, PT ;  /* 0x000000060900720c */ /* 0x000fda0003f06070 */
[----:B------:R-:W-:-:S04]  /*f680*/  @P0 VIADD R3, R3, 0x1 ;  /* 0x0000000103030836 */ /* 0x000fc80000000000 */
[----:B------:R-:W-:Y:S01]  /*f690*/  @!P2 IMAD.MOV R3, RZ, RZ, -R3 ;  /* 0x000000ffff03a224 */ /* 0x000fe200078e0a03 */
[----:B------:R-:W-:Y:S01]  /*f6a0*/  @!P1 LOP3.LUT R3, RZ, R10, RZ, 0x33, !PT ;  /* 0x0000000aff039212 */ /* 0x000fe200078e33ff */
[----:B------:R-:W-:-:S03]  /*f6b0*/  IMAD.MOV R10, RZ, RZ, -R10 ;  /* 0x000000ffff0a7224 */ /* 0x000fc600078e0a0a */
[----:B------:R-:W-:Y:S01]  /*f6c0*/  LOP3.LUT R2, RZ, R3, RZ, 0x33, !PT ;  /* 0x00000003ff027212 */ /* 0x000fe200078e33ff */
[----:B------:R-:W-:-:S04]  /*f6d0*/  IMAD R18, R3, R10, R4 ;  /* 0x0000000a03127224 */ /* 0x000fc800078e0204 */
[----:B------:R-:W-:Y:S01]  /*f6e0*/  IMAD.IADD R17, R5, 0x1, R2 ;  /* 0x0000000105117824 */ /* 0x000fe200078e0202 */
[----:B------:R-:W-:Y:S06]  /*f6f0*/  BRA `(.L_x_1451) ;  /* 0x00000000000c7947 */ /* 0x000fec0003800000 */
.L_x_1446:
[----:B------:R-:W-:Y:S02]  /*f700*/  IMAD.MOV.U32 R17, RZ, RZ, RZ ;  /* 0x000000ffff117224 */ /* 0x000fe400078e00ff */
[----:B------:R-:W-:Y:S02]  /*f710*/  IMAD.U32 R16, RZ, RZ, UR6 ;  /* 0x00000006ff107e24 */ /* 0x000fe4000f8e00ff */
[----:B------:R-:W-:-:S07]  /*f720*/  IMAD.MOV.U32 R18, RZ, RZ, RZ ;  /* 0x000000ffff127224 */ /* 0x000fce00078e00ff */
.L_x_1451:
[----:B------:R-:W-:-:S13]  /*f730*/  ISETP.NE.AND P0, PT, R0, RZ, PT ;  /* 0x000000ff0000720c */ /* 0x000fda0003f05270 */
[----:B------:R-:W1:Y:S01]  /*f740*/  @!P0 S2R R3, SR_CgaCtaId ;  /* 0x0000000000038919 */ /* 0x000e620000008800 */
[----:B------:R-:W-:-:S04]  /*f750*/  @!P0 MOV R0, 0x400 ;  /* 0x0000040000008802 */ /* 0x000fc80000000f00 */
[----:B-1----:R-:W-:-:S05]  /*f760*/  @!P0 LEA R0, R3, R0, 0x18 ;  /* 0x0000000003008211 */ /* 0x002fca00078ec0ff */
[----:B------:R1:W-:Y:S01]  /*f770*/  @!P0 STS.128 [R0+0x2a8d0], R16 ;  /* 0x02a8d01000008388 */ /* 0x0003e20000000c00 */
[----:B------:R-:W-:Y:S06]  /*f780*/  BAR.ARV 0x5, 0x180 ;  /* 0x0146000000007b1d */ /* 0x000fec0000002000 */
.L_x_1444:
[----:B-1----:R-:W-:Y:S01]  /*f790*/  IMAD.MOV.U32 R0, RZ, RZ, 0x1 ;  /* 0x00000001ff007424 */ /* 0x002fe200078e00ff */
[----:B------:R1:W-:Y:S01]  /*f7a0*/  STL [R1+0x4], RZ ;  /* 0x000004ff01007387 */ /* 0x0003e20000100800 */
[----:B------:R-:W-:Y:S02]  /*f7b0*/  ULDC UR4, c[0x0][0xc3c] ;  /* 0x00030f0000047ab9 */ /* 0x000fe40000000800 */
[----:B--2---:R-:W-:Y:S01]  /*f7c0*/  ISETP.GE.AND P0, PT, R19, UR4, PT ;  /* 0x0000000413007c0c */ /* 0x004fe2000bf06270 */
[----:B------:R1:W-:Y:S04]  /*f7d0*/  STL [R1+0x10], R0 ;  /* 0x0000100001007387 */ /* 0x0003e80000100800 */
[----:B------:R1:W-:Y:S08]  /*f7e0*/  STL [R1+0x38], RZ ;  /* 0x000038ff01007387 */ /* 0x0003f00000100800 */
[----:B-1----:R-:W-:Y:S05]  /*f7f0*/  @P0 BRA `(.L_x_1452) ;  /* 0x0000005800300947 */ /* 0x002fea0003800000 */
[----:B------:R-:W1:Y:S01]  /*f800*/  S2R R5, SR_TID.X ;  /* 0x0000000000057919 */ /* 0x000e620000002100 */
[----:B------:R-:W2:Y:S01]  /*f810*/  S2UR UR5, SR_CgaCtaId ;  /* 0x00000000000579c3 */ /* 0x000ea20000008800 */
[----:B------:R-:W-:Y:S01]  /*f820*/  UMOV UR4, 0x400 ;  /* 0x0000040000047882 */ /* 0x000fe20000000000 */
[----:B------:R-:W-:Y:S01]  /*f830*/  BSSY B8, `(.L_x_1452) ;  /* 0x0000588000087945 */ /* 0x000fe20003800000 */
[----:B------:R-:W-:Y:S01]  /*f840*/  ULDC UR38, c[0x0][0xc] ;  /* 0x0000030000267ab9 */ /* 0x000fe20000000800 */
[----:B------:R-:W-:Y:S01]  /*f850*/  ULDC.64 UR36, c[0x0][0x198] ;  /* 0x0000660000247ab9 */ /* 0x000fe20000000a00 */
[----:B--2---:R-:W-:Y:S01]  /*f860*/  ULEA UR4, UR5, UR4, 0x18 ;  /* 0x0000000405047291 */ /* 0x004fe2000f8ec03f */
[C---:B-1----:R-:W-:Y:S01]  /*f870*/  IMAD.SHL.U32 R0, R5.reuse, 0x8, RZ ;  /* 0x0000000805007824 */ /* 0x042fe200078e00ff */
[----:B------:R-:W-:-:S04]  /*f880*/  LOP3.LUT R4, R5, 0x7f, RZ, 0xc0, !PT ;  /* 0x0000007f05047812 */ /* 0x000fc800078ec0ff */
[C---:B0-----:R-:W-:Y:S02]  /*f890*/  LOP3.LUT R2, R0.reuse, 0x1f8, RZ, 0xc0, !PT ;  /* 0x000001f800027812 */ /* 0x041fe400078ec0ff */
        /* <DEDUP_REMOVED lines=9> */
[----:B------:R-:W-:Y:S01]  /*f930*/  STL [R1], R4 ;  /* 0x0000000401007387 */ /* 0x000fe20000100800 */
[----:B------:R-:W-:-:S03]  /*f940*/  IMAD.MOV.U32 R2, RZ, RZ, 0x1 ;  /* 0x00000001ff027424 */ /* 0x000fc600078e00ff */
[----:B------:R-:W-:Y:S04]  /*f950*/  STL [R1+0x20], R3 ;  /* 0x0000200301007387 */ /* 0x000fe80000100800 */
[----:B------:R-:W-:Y:S04]  /*f960*/  STL [R1+0x38], RZ ;  /* 0x000038ff01007387 */ /* 0x000fe80000100800 */
[----:B------:R0:W-:Y:S04]  /*f970*/  STL [R1+0x10], R2 ;  /* 0x0000100201007387 */ /* 0x0001e80000100800 */
[----:B------:R1:W-:Y:S01]  /*f980*/  STL [R1+0x4], RZ ;  /* 0x000004ff01007387 */ /* 0x0003e20000100800 */
[----:B0-----:R-:W-:-:S02]  /*f990*/  LOP3.LUT R2, R0, 0x40, RZ, 0xfc, !PT ;  /* 0x0000004000027812 */ /* 0x001fc400078efcff */
[----:B-1----:R-:W-:-:S07]  /*f9a0*/  LOP3.LUT R0, R0, 0x80, RZ, 0xfc, !PT ;  /* 0x0000008000007812 */ /* 0x002fce00078efcff */
.L_x_1562:
[----:B------:R-:W-:Y:S05]  /*f9b0*/  YIELD ;  /* 0x0000000000007946 */ /* 0x000fea0003800000 */
[----:B------:R-:W-:Y:S01]  /*f9c0*/  ULDC.64 UR4, c[0x0][0xa28] ;  /* 0x00028a0000047ab9 */ /* 0x000fe20000000a00 */
[----:B----4-:R-:W-:Y:S01]  /*f9d0*/  IMAD.MOV.U32 R0, RZ, RZ, RZ ;  /* 0x000000ffff007224 */ /* 0x010fe200078e00ff */
[----:B------:R-:W-:Y:S01]  /*f9e0*/  ISETP.NE.U32.AND P0, PT, RZ, UR4, PT ;  /* 0x00000004ff007c0c */ /* 0x000fe2000bf05070 */
[----:B------:R-:W0:Y:S01]  /*f9f0*/  LDC.64 R4, c[0x0][0xa00] ;  /* 0x00028000ff047b82 */ /* 0x000e220000000a00 */
[----:B-1----:R-:W-:Y:S01]  /*fa00*/  CS2R R8, SRZ ;  /* 0x0000000000087805 */ /* 0x002fe2000001ff00 */
[----:B------:R-:W-:Y:S01]  /*fa10*/  ULDC.64 UR6, c[0x0][0xa08] ;  /* 0x0002820000067ab9 */ /* 0x000fe20000000a00 */
[----:B------:R-:W-:Y:S01]  /*fa20*/  ISETP.NE.AND.EX P0, PT, RZ, UR5, PT, P0 ;  /* 0x00000005ff007c0c */ /* 0x000fe2000bf05300 */
[----:B------:R-:W-:-:S12]  /*fa30*/  ULDC.64 UR4, c[0x0][0xa18] ;  /* 0x0002860000047ab9 */ /* 0x000fd80000000a00 */
[----:B------:R-:W1:Y:S02]  /*fa40*/  @P0 LDC.64 R2, c[0x0][0xa28] ;  /* 0x00028a00ff020b82 */ /* 0x000e640000000a00 */
[----:B-1----:R-:W-:-:S05]  /*fa50*/  @P0 IMAD.WIDE R2, R19, 0x4, R2 ;  /* 0x0000000413020825 */ /* 0x002fca00078e0202 */
[----:B------:R1:W5:Y:S01]  /*fa60*/  @P0 LDG.E R0, desc[UR60][R2.64] ;  /* 0x0000003c02000981 */ /* 0x000362000c1e1900 */
[----:B------:R-:W-:Y:S01]  /*fa70*/  ISETP.NE.U32.AND P0, PT, RZ, UR4, PT ;  /* 0x00000004ff007c0c */ /* 0x000fe2000bf05070 */
[----:B0-----:R-:W-:Y:S01]  /*fa80*/  IMAD.WIDE R4, R19, 0x4, R4 ;  /* 0x0000000413047825 */ /* 0x001fe200078e0204 */
[----:B------:R-:W-:Y:S02]  /*fa90*/  ISETP.NE.U32.AND P1, PT, RZ, UR6, PT ;  /* 0x00000006ff007c0c */ /* 0x000fe4000bf25070 */
[----:B------:R-:W-:Y:S01]  /*faa0*/  ISETP.NE.AND.EX P2, PT, RZ, UR5, PT, P0 ;  /* 0x00000005ff007c0c */ /* 0x000fe2000bf45300 */
[----:B------:R-:W-:Y:S01]  /*fab0*/  ULDC.64 UR4, c[0x0][0xa00] ;  /* 0x0002800000047ab9 */ /* 0x000fe20000000a00 */
[----:B------:R-:W-:Y:S02]  /*fac0*/  ISETP.NE.AND.EX P1, PT, RZ, UR7, PT, P1 ;  /* 0x00000007ff007c0c */ /* 0x000fe4000bf25310 */
[----:B------:R-:W-:Y:S01]  /*fad0*/  ISETP.NE.U32.AND P0, PT, RZ, UR4, PT ;  /* 0x00000004ff007c0c */ /* 0x000fe2000bf05070 */
[----:B-1----:R-:W0:Y:S03]  /*fae0*/  LDC.64 R2, c[0x0][0xa08] ;  /* 0x00028200ff027b82 */ /* 0x002e260000000a00 */
[----:B------:R-:W-:-:S05]  /*faf0*/  ISETP.NE.AND.EX P0, PT, RZ, UR5, PT, P0 ;  /* 0x00000005ff007c0c */ /* 0x000fca000bf05300 */
[----:B--23--:R-:W1:Y:S08]  /*fb00*/  @P2 LDC.64 R6, c[0x0][0xa18] ;  /* 0x00028600ff062b82 */ /* 0x00ce700000000a00 */
[----:B------:R-:W2:Y:S01]  /*fb10*/  @P0 LDG.E R9, desc[UR60][R4.64] ;  /* 0x0000003c04090981 */ /* 0x000ea2000c1e1900 */
[----:B------:R-:W-:Y:S01]  /*fb20*/  ULDC UR4, c[0x0][0x288] ;  /* 0x0000a20000047ab9 */ /* 0x000fe20000000800 */
[----:B0-----:R-:W-:-:S05]  /*fb30*/  IMAD.WIDE R2, R19, 0x4, R2 ;  /* 0x0000000413027825 */ /* 0x001fca00078e0202 */
[----:B------:R-:W5:Y:S01]  /*fb40*/  @P1 LDG.E R8, desc[UR60][R2.64] ;  /* 0x0000003c02081981 */ /* 0x000f62000c1e1900 */
[----:B-1----:R-:W-:-:S03]  /*fb50*/  @P2 IMAD.WIDE R6, R19, 0x4, R6 ;  /* 0x0000000413062825 */ /* 0x002fc600078e0206 */
[----:B--2---:R0:W-:Y:S02]  /*fb60*/  STL [R1+0x34], R9 ;  /* 0x0000340901007387 */ /* 0x0041e40000100800 */
[----:B0-----:R-:W-:Y:S01]  /*fb70*/  IMAD.U32 R9, RZ, RZ, UR4 ;  /* 0x00000004ff097e24 */ /* 0x001fe2000f8e00ff */
[----:B------:R-:W-:-:S05]  /*fb80*/  ULDC.64 UR4, c[0x0][0x418] ;  /* 0x0001060000047ab9 */ /* 0x000fca0000000a00 */
        /* <DEDUP_REMOVED lines=11> */
[----:B------:R-:W0:Y:S04]  /*fc40*/  LDG.E R7, desc[UR60][R4.64] ;  /* 0x0000003c04077981 */ /* 0x000e28000c1e1900 */
[----:B------:R-:W0:Y:S02]  /*fc50*/  LDG.E R4, desc[UR60][R4.64+0x4] ;  /* 0x0000043c04047981 */ /* 0x000e24000c1e1900 */
[----:B0-----:R-:W-:-:S05]  /*fc60*/  IMAD.IADD R9, R4, 0x1, -R7 ;  /* 0x0000000104097824 */ /* 0x001fca00078e0a07 */
[----:B------:R1:W-:Y:S02]  /*fc70*/  STL [R1+0x30], R9 ;  /* 0x0000300901007387 */ /* 0x0003e40000100800 */
.L_x_1453:
[----:B-----5:R-:W-:Y:S01]  /*fc80*/  IMAD.IADD R4, R8, 0x1, R0 ;  /* 0x0000000108047824 */ /* 0x020fe200078e0200 */
[----:B------:R-:W-:Y:S02]  /*fc90*/  ULDC.64 UR4, c[0x0][0xa20] ;  /* 0x0002880000047ab9 */ /* 0x000fe40000000a00 */
[----:B------:R-:W-:Y:S02]  /*fca0*/  ISETP.NE.U32.AND P0, PT, RZ, UR4, PT ;  /* 0x00000004ff007c0c */ /* 0x000fe4000bf05070 */
[----:B------:R2:W-:Y:S02]  /*fcb0*/  STL [R1+0x14], R4 ;  /* 0x0000140401007387 */ /* 0x0005e40000100800 */
[----:B------:R-:W-:-:S13]  /*fcc0*/  ISETP.NE.AND.EX P0, PT, RZ, UR5, PT, P0 ;  /* 0x00000005ff007c0c */ /* 0x000fda000bf05300 */
[----:B--2---:R-:W-:Y:S05]  /*fcd0*/  @!P0 BRA `(.L_x_1454) ;  /* 0x0000000000108947 */ /* 0x004fea0003800000 */
[----:B------:R-:W2:Y:S02]  /*fce0*/  LDC.64 R2, c[0x0][0xa20] ;  /* 0x00028800ff027b82 */ /* 0x000ea40000000a00 */
[----:B--2---:R-:W-:-:S05]  /*fcf0*/  IMAD.WIDE R2, R19, 0x4, R2 ;  /* 0x0000000413027825 */ /* 0x004fca00078e0202 */
[----:B------:R2:W5:Y:S01]  /*fd00*/  LDG.E R6, desc[UR60][R2.64] ;  /* 0x0000003c02067981 */ /* 0x000562000c1e1900 */
[----:B------:R-:W-:Y:S05]  /*fd10*/  BRA `(.L_x_1455) ;  /* 0x0000000000107947 */ /* 0x000fea0003800000 */
.L_x_1454:
[----:B------:R-:W-:Y:S05]  /*fd20*/  @!P1 BRA `(.L_x_1455) ;  /* 0x00000000000c9947 */ /* 0x000fea0003800000 */
[----:B------:R-:W2:Y:S04]  /*fd30*/  LDG.E R6, desc[UR60][R2.64] ;  /* 0x0000003c02067981 */ /* 0x000ea8000c1e1900 */
[----:B------:R-:W2:Y:S02]  /*fd40*/  LDG.E R2, desc[UR60][R2.64+0x4] ;  /* 0x0000043c02027981 */ /* 0x000ea4000c1e1900 */
[----:B--2---:R-:W-:-:S07]  /*fd50*/  IMAD.IADD R6, R2, 0x1, -R6 ;  /* 0x0000000102067824 */ /* 0x004fce00078e0a06 */
.L_x_1455:
[----:B--2---:R-:W2:Y:S01]  /*fd60*/  LDC R2, c[0x0][0x448] ;  /* 0x00011200ff027b82 */ /* 0x004ea20000000800 */
[----:B------:R-:W-:Y:S02]  /*fd70*/  IMAD.SHL.U32 R8, R17, 0x80, RZ ;  /* 0x0000008011087824 */ /* 0x000fe400078e00ff */
[----:B-----5:R-:W-:Y:S02]  /*fd80*/  IMAD.IADD R0, R6, 0x1, -R0 ;  /* 0x0000000106007824 */ /* 0x020fe400078e0a00 */
[----:B------:R-:W-:Y:S01]  /*fd90*/  VIADD R4, R8, 0x7f ;  /* 0x0000007f08047836 */ /* 0x000fe20000000000 */
[----:B------:R3:W-:Y:S03]  /*fda0*/  STL [R1+0x2c], R8 ;  /* 0x00002c0801007387 */ /* 0x0007e60000100800 */
[----:B------:R-:W-:Y:S01]  /*fdb0*/  IMAD.MOV.U32 R6, RZ, RZ, R4 ;  /* 0x000000ffff067224 */ /* 0x000fe200078e0004 */
[----:B--2---:R-:W-:-:S13]  /*fdc0*/  ISETP.NE.AND P1, PT, R2, 0x1, PT ;  /* 0x000000010200780c */ /* 0x004fda0003f25270 */
[----:B------:R-:W2:Y:S08]  /*fdd0*/  @P1 LDC R3, c[0x0][0x44c] ;  /* 0x00011300ff031b82 */ /* 0x000eb00000000800 */
[----:B------:R-:W4:Y:S01]  /*fde0*/  @P1 LDC R2, c[0x0][0x450] ;  /* 0x00011400ff021b82 */ /* 0x000f220000000800 */
[----:B--2---:R-:W-:-:S05]  /*fdf0*/  @P1 IMAD.HI.U32 R3, R4, R3, RZ ;  /* 0x0000000304031227 */ /* 0x004fca00078e00ff */
[----:B----4-:R-:W-:Y:S02]  /*fe00*/  @P1 SHF.R.U32.HI R6, RZ, R2, R3 ;  /* 0x00000002ff061219 */ /* 0x010fe40000011603 */
[----:B------:R-:W-:-:S05]  /*fe10*/  IADD3 R2, R0, 0x1, -R9 ;  /* 0x0000000100027810 */ /* 0x000fca0007ffe809 */
[----:B------:R-:W-:Y:S02]  /*fe20*/  IMAD.IADD R6, R2, 0x1, R6 ;  /* 0x0000000102067824 */ /* 0x000fe400078e0206 */
[----:B------:R-:W2:Y:S02]  /*fe30*/  LDC.64 R2, c[0x0][0x9e0] ;  /* 0x00027800ff027b82 */ /* 0x000ea40000000a00 */
[----:B--2---:R-:W-:Y:S01]  /*fe40*/  ISETP.GE.AND P2, PT, R3, 0x1, PT ;  /* 0x000000010300780c */ /* 0x004fe20003f46270 */
[----:B------:R-:W-:-:S12]  /*fe50*/  IMAD.IADD R2, R6, 0x1, R2 ;  /* 0x0000000106027824 */ /* 0x000fd800078e0202 */
[----:B---3--:R-:W-:Y:S05]  /*fe60*/  @!P2 BRA `(.L_x_1456) ;  /* 0x000000000048a947 */ /* 0x008fea0003800000 */
[C---:B------:R-:W-:Y:S01]  /*fe70*/  ISETP.GT.AND P0, PT, R6.reuse, RZ, PT ;  /* 0x000000ff0600720c */ /* 0x040fe20003f04270 */
[----:B------:R-:W-:Y:S01]  /*fe80*/  BSSY B0, `(.L_x_1457) ;  /* 0x000000e000007945 */ /* 0x000fe20003800000 */
[----:B------:R-:W-:-:S11]  /*fe90*/  VIADD R7, R6, 0xffffffff ;  /* 0xffffffff06077836 */ /* 0x000fd60000000000 */
[----:B------:R-:W-:Y:S05]  /*fea0*/  @P0 BRA `(.L_x_1458) ;  /* 0x00000000001c0947 */ /* 0x000fea0003800000 */
[----:B------:R-:W-:Y:S01]  /*feb0*/  ISETP.NE.AND P0, PT, R3, 0x1, PT ;  /* 0x000000010300780c */ /* 0x000fe20003f05270 */
[----:B------:R-:W-:-:S12]  /*fec0*/  IMAD.MOV R6, RZ, RZ, -R6 ;  /* 0x000000ffff067224 */ /* 0x000fd800078e0a06 */
[----:B------:R-:W2:Y:S02]  /*fed0*/  @P0 LDC.64 R4, c[0x0][0x9e8] ;  /* 0x00027a00ff040b82 */ /* 0x000ea40000000a00 */
[----:B--2---:R-:W-:-:S05]  /*fee0*/  @P0 IMAD.HI.U32 R4, R6, R4, RZ ;  /* 0x0000000406040227 */ /* 0x004fca00078e00ff */
[----:B------:R-:W-:-:S04]  /*fef0*/  @P0 SHF.R.U32.HI R6, RZ, R5, R4 ;  /* 0x00000005ff060219 */ /* 0x000fc80000011604 */
[----:B------:R-:W-:Y:S01]  /*ff00*/  LOP3.LUT R7, RZ, R6, RZ, 0x33, !PT ;  /* 0x00000006ff077212 */ /* 0x000fe200078e33ff */
[----:B------:R-:W-:Y:S06]  /*ff10*/  BRA `(.L_x_1459) ;  /* 0x0000000000107947 */ /* 0x000fec0003800000 */
.L_x_1458:
[----:B------:R-:W-:-:S13]  /*ff20*/  ISETP.NE.AND P0, PT, R3, 0x1, PT ;  /* 0x000000010300780c */ /* 0x000fda0003f05270 */
[----:B------:R-:W2:Y:S02]  /*ff30*/  @P0 LDC.64 R4, c[0x0][0x9e8] ;  /* 0x00027a00ff040b82 */ /* 0x000ea40000000a00 */
[----:B--2---:R-:W-:-:S05]  /*ff40*/  @P0 IMAD.HI.U32 R4, R7, R4, RZ ;  /* 0x0000000407040227 */ /* 0x004fca00078e00ff */
[----:B------:R-:W-:-:S07]  /*ff50*/  @P0 SHF.R.U32.HI R7, RZ, R5, R4 ;  /* 0x00000005ff070219 */ /* 0x000fce0000011604 */
.L_x_1459:
[----:B------:R-:W-:Y:S05]  /*ff60*/  BSYNC B0 ;  /* 0x0000000000007941 */ /* 0x000fea0003800000 */
.L_x_1457:
[----:B------:R-:W-:-:S05]  /*ff70*/  IMAD R7, R7, R3, R3 ;  /* 0x0000000307077224 */ /* 0x000fca00078e0203 */
[----:B------:R-:W-:-:S07]  /*ff80*/  VIMNMX R2, R2, R7, PT ;  /* 0x0000000702027248 */ /* 0x000fce0003fe0100 */
.L_x_1456:
[----:B------:R-:W2:Y:S01]  /*ff90*/  @P1 LDC R6, c[0x0][0x44c] ;  /* 0x00011300ff061b82 */ /* 0x000ea20000000800 */
[----:B------:R-:W-:Y:S01]  /*ffa0*/  IMAD.MOV.U32 R4, RZ, RZ, R8 ;  /* 0x000000ffff047224 */ /* 0x000fe200078e0008 */
[----:B------:R-:W-:-:S06]  /*ffb0*/  ULDC UR4, c[0x0][0x9dc] ;  /* 0x0002770000047ab9 */ /* 0x000fcc0000000800 */
[----:B------:R-:W3:Y:S01]  /*ffc0*/  @P1 LDC R5, c[0x0][0x450] ;  /* 0x00011400ff051b82 */ /* 0x000ee20000000800 */
[----:B--2---:R-:W-:-:S05]  /*ffd0*/  @P1 IMAD.HI.U32 R6, R8, R6, RZ ;  /* 0x0000000608061227 */ /* 0x004fca00078e00ff */
[----:B---3--:R-:W-:Y:S01]  /*ffe0*/  @P1 SHF.R.U32.HI R4, RZ, R5, R6 ;  /* 0x00000005ff041219 */ /* 0x008fe20000011606 */
[----:B------:R-:W-:Y:S02]  /*fff0*/  VIADD R5, R2, 0x5f ;  /* 0x0000005f02057836 */ /* 0x000fe40000000000 */
[----:B------:R-:W-:Y:S01]  /*10000*/  VIADD R6, R0, 0x5f ;  /* 0x0000005f00067836 */ /* 0x000fe20000000000 */
[----:B------:R-:W-:Y:S01]  /*10010*/  IADD3 R2, R4, R0, -R9 ;  /* 0x0000000004027210 */ /* 0x000fe20007ffe809 */
[----:B------:R-:W-:-:S04]  /*10020*/  IMAD.HI R5, R5, 0x2aaaaaab, RZ ;  /* 0x2aaaaaab05057827 */ /* 0x000fc800078e02ff */
[----:B------:R-:W-:Y:S01]  /*10030*/  IMAD.HI R6, R6, 0x2aaaaaab, RZ ;  /* 0x2aaaaaab06067827 */ /* 0x000fe200078e02ff */
[----:B------:R-:W-:-:S04]  /*10040*/  SHF.R.U32.HI R0, RZ, 0x1f, R5 ;  /* 0x0000001fff007819 */ /* 0x000fc80000011605 */
[----:B------:R-:W-:Y:S02]  /*10050*/  SHF.R.U32.HI R4, RZ, 0x1f, R6 ;  /* 0x0000001fff047819 */ /* 0x000fe40000011606 */
[----:B------:R-:W-:Y:S02]  /*10060*/  LEA.HI.SX32 R0, R5, R0, 0x1c ;  /* 0x0000000005007211 */ /* 0x000fe400078fe2ff */
[----:B------:R-:W-:-:S04]  /*10070*/  LEA.HI.SX32 R4, R6, R4, 0x1c ;  /* 0x0000000406047211 */ /* 0x000fc800078fe2ff */
[----:B------:R-:W-:Y:S01]  /*10080*/  VIMNMX R7, R4, R0, PT ;  /* 0x0000000004077248 */ /* 0x000fe20003fe0100 */
[----:B------:R-:W-:-:S04]  /*10090*/  VIADD R0, R2, -UR4 ;  /* 0x8000000402007c36 */ /* 0x000fc80008000000 */
[----:B------:R2:W-:Y:S01]  /*100a0*/  STL [R1+0x28], R7 ;  /* 0x0000280701007387 */ /* 0x0005e20000100800 */
[----:B------:R-:W-:Y:S05]  /*100b0*/  @!P2 BRA `(.L_x_1460) ;  /* 0x000000000044a947 */ /* 0x000fea0003800000 */
[----:B------:R-:W-:Y:S01]  /*100c0*/  ISETP.GT.AND P0, PT, R2, -0x1, PT ;  /* 0xffffffff0200780c */ /* 0x000fe20003f04270 */
[----:B------:R-:W-:-:S12]  /*100d0*/  BSSY B0, `(.L_x_1461) ;  /* 0x000000d000007945 */ /* 0x000fd80003800000 */
[----:B------:R-:W-:Y:S05]  /*100e0*/  @P0 BRA `(.L_x_1462) ;  /* 0x00000000001c0947 */ /* 0x000fea0003800000 */
[----:B------:R-:W-:Y:S02]  /*100f0*/  ISETP.NE.AND P0, PT, R3, 0x1, PT ;  /* 0x000000010300780c */ /* 0x000fe40003f05270 */
[----:B------:R-:W-:-:S11]  /*10100*/  LOP3.LUT R2, RZ, R2, RZ, 0x33, !PT ;  /* 0x00000002ff027212 */ /* 0x000fd600078e33ff */
[----:B------:R-:W3:Y:S02]  /*10110*/  @P0 LDC.64 R4, c[0x0][0x9e8] ;  /* 0x00027a00ff040b82 */ /* 0x000ee40000000a00 */
[----:B---3--:R-:W-:-:S05]  /*10120*/  @P0 IMAD.HI.U32 R4, R2, R4, RZ ;  /* 0x0000000402040227 */ /* 0x008fca00078e00ff */
[----:B------:R-:W-:-:S04]  /*10130*/  @P0 SHF.R.U32.HI R2, RZ, R5, R4 ;  /* 0x00000005ff020219 */ /* 0x000fc80000011604 */
[----:B------:R-:W-:Y:S01]  /*10140*/  LOP3.LUT R2, RZ, R2, RZ, 0x33, !PT ;  /* 0x00000002ff027212 */ /* 0x000fe200078e33ff */
[----:B------:R-:W-:Y:S06]  /*10150*/  BRA `(.L_x_1463) ;  /* 0x0000000000107947 */ /* 0x000fec0003800000 */
.L_x_1462:
[----:B------:R-:W-:-:S13]  /*10160*/  ISETP.NE.AND P0, PT, R3, 0x1, PT ;  /* 0x000000010300780c */ /* 0x000fda0003f05270 */
[----:B------:R-:W3:Y:S02]  /*10170*/  @P0 LDC.64 R4, c[0x0][0x9e8] ;  /* 0x00027a00ff040b82 */ /* 0x000ee40000000a00 */
[----:B---3--:R-:W-:-:S05]  /*10180*/  @P0 IMAD.HI.U32 R4, R2, R4, RZ ;  /* 0x0000000402040227 */ /* 0x008fca00078e00ff */
[----:B------:R-:W-:-:S07]  /*10190*/  @P0 SHF.R.U32.HI R2, RZ, R5, R4 ;  /* 0x00000005ff020219 */ /* 0x000fce0000011604 */
.L_x_1463:
[----:B------:R-:W-:Y:S05]  /*101a0*/  BSYNC B0 ;  /* 0x0000000000007941 */ /* 0x000fea0003800000 */
.L_x_1461:
[----:B------:R-:W-:-:S05]  /*101b0*/  IMAD R2, R2, R3, RZ ;  /* 0x0000000302027224 */ /* 0x000fca00078e02ff */
[----:B------:R-:W-:-:S07]  /*101c0*/  VIMNMX R0, R0, R2, !PT ;  /* 0x0000000200007248 */ /* 0x000fce0007fe0100 */
.L_x_1460:
[----:B------:R-:W-:Y:S01]  /*101d0*/  IMAD.HI R0, R0, 0x2aaaaaab, RZ ;  /* 0x2aaaaaab00007827 */ /* 0x000fe200078e02ff */
[----:B------:R-:W-:Y:S04]  /*101e0*/  BSSY B7, `(.L_x_1464) ;  /* 0x0000426000077945 */ /* 0x000fe80003800000 */
[----:B------:R-:W-:-:S04]  /*101f0*/  SHF.R.U32.HI R2, RZ, 0x1f, R0 ;  /* 0x0000001fff027819 */ /* 0x000fc80000011600 */
[----:B------:R-:W-:-:S04]  /*10200*/  LEA.HI.SX32 R2, R0, R2, 0x1c ;  /* 0x0000000200027211 */ /* 0x000fc800078fe2ff */
[----:B------:R-:W-:-:S04]  /*10210*/  VIMNMX R3, RZ, R2, !PT ;  /* 0x00000002ff037248 */ /* 0x000fc80007fe0100 */
[----:B------:R-:W-:Y:S01]  /*10220*/  ISETP.GT.AND P0, PT, R7, R3, PT ;  /* 0x000000030700720c */ /* 0x000fe20003f04270 */
[----:B------:R3:W-:-:S12]  /*10230*/  STL [R1+0x24], R3 ;  /* 0x0000240301007387 */ /* 0x0007d80000100800 */
[----:B---3--:R-:W-:Y:S05]  /*10240*/  @P0 BRA `(.L_x_1465) ;  /* 0x0000000000440947 */ /* 0x008fea0003800000 */
[----:B------:R-:W3:Y:S02]  /*10250*/  S2R R3, SR_TID.X ;  /* 0x0000000000037919 */ /* 0x000ee40000002100 */
[----:B---3--:R-:W-:-:S04]  /*10260*/  LOP3.LUT R3, R3, 0x7f, RZ, 0xc0, !PT ;  /* 0x0000007f03037812 */ /* 0x008fc800078ec0ff */
[----:B------:R-:W-:-:S13]  /*10270*/  ISETP.NE.AND P0, PT, R3, RZ, PT ;  /* 0x000000ff0300720c */ /* 0x000fda0003f05270 */
[----:B------:R-:W-:Y:S05]  /*10280*/  @P0 BRA `(.L_x_1466) ;  /* 0x00000040006c0947 */ /* 0x000fea0003800000 */
[----:B------:R-:W3:Y:S01]  /*10290*/  S2R R5, SR_LANEID ;  /* 0x0000000000057919 */ /* 0x000ee20000000000 */
[----:B------:R-:W-:Y:S01]  /*102a0*/  VOTEU.ANY UR4, UPT, PT ;  /* 0x0000000000047886 */ /* 0x000fe200038e0100 */
[----:B------:R-:W4:Y:S01]  /*102b0*/  LDC.64 R2, c[0x0][0xc60] ;  /* 0x00031800ff027b82 */ /* 0x000f220000000a00 */
[----:B------:R-:W3:Y:S02]  /*102c0*/  FLO.U32 R0, UR4 ;  /* 0x0000000400007d00 */ /* 0x000ee400080e0000 */
[----:B---3--:R-:W-:-:S06]  /*102d0*/  ISETP.EQ.U32.AND P0, PT, R0, R5, PT ;  /* 0x000000050000720c */ /* 0x008fcc0003f02070 */
[----:B------:R-:W4:Y:S07]  /*102e0*/  POPC R5, UR4 ;  /* 0x0000000400057d09 */ /* 0x000f2e0008000000 */
[----:B----4-:R-:W3:Y:S01]  /*102f0*/  @P0 ATOMG.E.ADD.STRONG.GPU PT, R3, desc[UR60][R2.64], R5 ;  /* 0x00000005020309a8 */ /* 0x010ee200081ee1fc */
[----:B------:R-:W4:Y:S02]  /*10300*/  S2R R4, SR_LTMASK ;  /* 0x0000000000047919 */ /* 0x000f240000003900 */
[----:B----4-:R-:W-:-:S04]  /*10310*/  LOP3.LUT R4, R4, UR4, RZ, 0xc0, !PT ;  /* 0x0000000404047c12 */ /* 0x010fc8000f8ec0ff */
[----:B--2---:R-:W2:Y:S01]  /*10320*/  POPC R7, R4 ;  /* 0x0000000400077309 */ /* 0x004ea20000000000 */
[----:B---3--:R-:W2:Y:S02]  /*10330*/  SHFL.IDX PT, R0, R3, R0, 0x1f ;  /* 0x00001f0003007589 */ /* 0x008ea400000e0000 */
[----:B--2---:R-:W-:Y:S01]  /*10340*/  IADD3 R16, R0, UR38, R7 ;  /* 0x0000002600107c10 */ /* 0x004fe2000fffe007 */
[----:B------:R-:W-:Y:S06]  /*10350*/  BRA `(.L_x_1466) ;  /* 0x0000004000387947 */ /* 0x000fec0003800000 */
.L_x_1465:
[----:B------:R-:W3:Y:S01]  /*10360*/  LDL R17, [R1] ;  /* 0x0000000001117983 */ /* 0x000ee20000100800 */
[----:B------:R-:W-:Y:S01]  /*10370*/  BSSY B6, `(.L_x_1467) ;  /* 0x0000014000067945 */ /* 0x000fe20003800000 */
[----:B---3--:R-:W-:-:S05]  /*10380*/  VIADD R0, R17, 0x18400 ;  /* 0x0001840011007836 */ /* 0x008fca0000000000 */
[----:B------:R-:W-:-:S13]  /*10390*/  LOP3.LUT P0, RZ, R0, 0x3ff, RZ, 0xc0, !PT ;  /* 0x000003ff00ff7812 */ /* 0x000fda000780c0ff */
[----:B------:R-:W-:Y:S05]  /*103a0*/  @!P0 BRA `(.L_x_1468) ;  /* 0x0000000000408947 */ /* 0x000fea0003800000 */
[----:B------:R-:W-:Y:S01]  /*103b0*/  MOV R2, 0x0 ;  /* 0x0000000000027802 */ /* 0x000fe20000000f00 */
[----:B------:R-:W-:Y:S01]  /*103c0*/  ULDC.64 UR6, c[0x4][0xb8] ;  /* 0x01002e0000067ab9 */ /* 0x000fe20000000a00 */
[----:B------:R-:W-:Y:S01]  /*103d0*/  ULDC.64 UR8, c[0x4][0xc0] ;  /* 0x0100300000087ab9 */ /* 0x000fe20000000a00 */
[----:B------:R-:W-:Y:S01]  /*103e0*/  ULDC.64 UR4, c[0x4][0x38] ;  /* 0x01000e0000047ab9 */ /* 0x000fe20000000a00 */
[----:B------:R-:W-:Y:S02]  /*103f0*/  IMAD.U32 R4, RZ, RZ, UR6 ;  /* 0x00000006ff047e24 */ /* 0x000fe4000f8e00ff */
[----:B------:R-:W3:Y:S01]  /*10400*/  LDC.64 R2, c[0x4][R2] ;  /* 0x0100000002027b82 */ /* 0x000ee20000000a00 */
[----:B------:R-:W-:Y:S02]  /*10410*/  IMAD.U32 R5, RZ, RZ, UR7 ;  /* 0x00000007ff057e24 */ /* 0x000fe4000f8e00ff */
[----:B------:R-:W-:Y:S02]  /*10420*/  IMAD.U32 R6, RZ, RZ, UR8 ;  /* 0x00000008ff067e24 */ /* 0x000fe4000f8e00ff */
[----:B--2---:R-:W-:-:S02]  /*10430*/  IMAD.U32 R7, RZ, RZ, UR9 ;  /* 0x00000009ff077e24 */ /* 0x004fc4000f8e00ff */
[----:B------:R-:W-:Y:S02]  /*10440*/  IMAD.U32 R10, RZ, RZ, UR4 ;  /* 0x00000004ff0a7e24 */ /* 0x000fe4000f8e00ff */
[----:B------:R-:W-:Y:S02]  /*10450*/  IMAD.U32 R11, RZ, RZ, UR5 ;  /* 0x00000005ff0b7e24 */ /* 0x000fe4000f8e00ff */
[----:B------:R-:W-:Y:S02]  /*10460*/  IMAD.MOV.U32 R8, RZ, RZ, 0x70 ;  /* 0x00000070ff087424 */ /* 0x000fe400078e00ff */
[----:B------:R-:W-:Y:S02]  /*10470*/  IMAD.MOV.U32 R12, RZ, RZ, 0x1 ;  /* 0x00000001ff0c7424 */ /* 0x000fe400078e00ff */
[----:B------:R-:W-:-:S07]  /*10480*/  IMAD.MOV.U32 R13, RZ, RZ, RZ ;  /* 0x000000ffff0d7224 */ /* 0x000fce00078e00ff */
[----:B------:R-:W-:-:S07]  /*10490*/  LEPC R20, `(.L_x_1468) ;  /* 0x000000001014794e */ /* 0x000fce0000000000 */
[----:B01-3--:R-:W-:Y:S05]  /*104a0*/  CALL.ABS.NOINC R2 ;  /* 0x0000000002007343 */ /* 0x00bfea0003c00000 */
.L_x_1468:
[----:B------:R-:W-:Y:S05]  /*104b0*/  BSYNC B6 ;  /* 0x0000000000067941 */ /* 0x000fea0003800000 */
.L_x_1467:
        /* <DEDUP_REMOVED lines=8> */
[----:B------:R3:W4:Y:S01]  /*10540*/  LDC.64 R2, c[0x4][R17] ;  /* 0x0100000011027b82 */ /* 0x0007220000000a00 */
[----:B------:R-:W-:Y:S02]  /*10550*/  IMAD.U32 R4, RZ, RZ, UR6 ;  /* 0x00000006ff047e24 */ /* 0x000fe4000f8e00ff */
[----:B------:R-:W-:Y:S02]  /*10560*/  IMAD.U32 R5, RZ, RZ, UR7 ;  /* 0x00000007ff057e24 */ /* 0x000fe4000f8e00ff */
[----:B------:R-:W-:Y:S02]  /*10570*/  IMAD.U32 R6, RZ, RZ, UR8 ;  /* 0x00000008ff067e24 */ /* 0x000fe4000f8e00ff */
[----:B--2---:R-:W-:-:S02]  /*10580*/  IMAD.U32 R7, RZ, RZ, UR9 ;  /* 0x00000009ff077e24 */ /* 0x004fc4000f8e00ff */
[----:B------:R-:W-:Y:S02]  /*10590*/  IMAD.U32 R10, RZ, RZ, UR4 ;  /* 0x00000004ff0a7e24 */ /* 0x000fe4000f8e00ff */
[----:B------:R-:W-:Y:S02]  /*105a0*/  IMAD.U32 R11, RZ, RZ, UR5 ;  /* 0x00000005ff0b7e24 */ /* 0x000fe4000f8e00ff */
[----:B------:R-:W-:Y:S02]  /*105b0*/  IMAD.MOV.U32 R8, RZ, RZ, 0x70 ;  /* 0x00000070ff087424 */ /* 0x000fe400078e00ff */
[----:B------:R-:W-:Y:S02]  /*105c0*/  IMAD.MOV.U32 R12, RZ, RZ, 0x1 ;  /* 0x00000001ff0c7424 */ /* 0x000fe400078e00ff */
[----:B---3--:R-:W-:-:S07]  /*105d0*/  IMAD.MOV.U32 R13, RZ, RZ, RZ ;  /* 0x000000ffff0d7224 */ /* 0x008fce00078e00ff */
[----:B------:R-:W-:-:S07]  /*105e0*/  LEPC R20, `(.L_x_1471) ;  /* 0x000000001014794e */ /* 0x000fce0000000000 */
[----:B01--4-:R-:W-:Y:S05]  /*105f0*/  CALL.ABS.NOINC R2 ;  /* 0x0000000002007343 */ /* 0x013fea0003c00000 */
.L_x_1471:
        /* <DEDUP_REMOVED lines=15> */
.L_x_1470:
[----:B------:R-:W-:Y:S05]  /*106f0*/  BSYNC B6 ;  /* 0x0000000000067941 */ /* 0x000fea0003800000 */
.L_x_1469:
[----:B------:R-:W-:Y:S01]  /*10700*/  ULDC.64 UR4, c[0x0][0x9f8] ;  /* 0x00027e0000047ab9 */ /* 0x000fe20000000a00 */
[----:B------:R-:W3:Y:S01]  /*10710*/  LDL R17, [R1+0x28] ;  /* 0x0000280001117983 */ /* 0x000ee20000100800 */
[----:B------:R-:W-:Y:S01]  /*10720*/  ISETP.NE.U32.AND P0, PT, RZ, UR4, PT ;  /* 0x00000004ff007c0c */ /* 0x000fe2000bf05070 */
[----:B--2---:R-:W-:-:S03]  /*10730*/  IMAD.MOV.U32 R7, RZ, RZ, R19 ;  /* 0x000000ffff077224 */ /* 0x004fc600078e0013 */
[----:B------:R-:W-:Y:S01]  /*10740*/  ISETP.NE.AND.EX P0, PT, RZ, UR5, PT, P0 ;  /* 0x00000005ff007c0c */ /* 0x000fe2000bf05300 */
[----:B------:R-:W-:-:S12]  /*10750*/  ULDC.64 UR4, c[0x0][0xa08] ;  /* 0x0002820000047ab9 */ /* 0x000fd80000000a00 */
[----:B------:R-:W2:Y:S02]  /*10760*/  @P0 LDC.64 R2, c[0x0][0x9f8] ;  /* 0x00027e00ff020b82 */ /* 0x000ea40000000a00 */
[----:B--2---:R-:W-:-:S05]  /*10770*/  @P0 IMAD.WIDE R2, R19, 0x4, R2 ;  /* 0x0000000413020825 */ /* 0x004fca00078e0202 */
[----:B------:R2:W4:Y:S02]  /*10780*/  @P0 LDG.E R7, desc[UR60][R2.64] ;  /* 0x0000003c02070981 */ /* 0x000524000c1e1900 */
[----:B--2---:R-:W2:Y:S02]  /*10790*/  LDC.64 R2, c[0x0][0x418] ;  /* 0x00010600ff027b82 */ /* 0x004ea40000000a00 */
[----:B--2---:R-:W-:Y:S01]  /*107a0*/  LOP3.LUT P0, RZ, R2, UR4, RZ, 0xfc, !PT ;  /* 0x0000000402ff7c12 */ /* 0x004fe2000f80fcff */
[----:B------:R-:W-:-:S03]  /*107b0*/  UMOV UR4, 0xffffffff ;  /* 0xffffffff00047882 */ /* 0x000fc60000000000 */
[----:B------:R-:W-:Y:S01]  /*107c0*/  LOP3.LUT P0, RZ, R3, UR5, RZ, 0xfc, P0 ;  /* 0x0000000503ff7c12 */ /* 0x000fe2000800fcff */
[----:B---3--:R-:W-:Y:S01]  /*107d0*/  VIADD R0, R17, 0xffffffff ;  /* 0xffffffff11007836 */ /* 0x008fe20000000000 */
[----:B----4-:R-:W-:Y:S01]  /*107e0*/  SHF.R.S32.HI R8, RZ, 0x1f, R7 ;  /* 0x0000001fff087819 */ /* 0x010fe20000011407 */
[----:B------:R2:W-:Y:S01]  /*107f0*/  STL [R1+0xc], R7 ;  /* 0x00000c0701007387 */ /* 0x0005e20000100800 */
[----:B------:R-:W-:-:S03]  /*10800*/  SEL R17, R7, RZ, !P0 ;  /* 0x000000ff07117207 */ /* 0x000fc60004000000 */
[----:B------:R2:W-:Y:S01]  /*10810*/  STL [R1+0x1c], R8 ;  /* 0x00001c0801007387 */ /* 0x0005e20000100800 */
[----:B------:R-:W-:Y:S05]  /*10820*/  BRA.DIV UR4, `(.L_x_1472) ;  /* 0x0000004e04f47947 */ /* 0x000fea000b800000 */
[----:B------:R-:W3:Y:S02]  /*10830*/  S2R R4, SR_TID.X ;  /* 0x0000000000047919 */ /* 0x000ee40000002100 */
[----:B---3--:R-:W-:-:S04]  /*10840*/  SHF.R.U32.HI R4, RZ, 0x5, R4 ;  /* 0x00000005ff047819 */ /* 0x008fc80000011604 */
[----:B------:R-:W-:-:S05]  /*10850*/  LOP3.LUT R4, R4, 0x3, RZ, 0xc0, !PT ;  /* 0x0000000304047812 */ /* 0x000fca00078ec0ff */
[----:B------:R3:W4:Y:S02]  /*10860*/  SHFL.IDX PT, R14, R4, RZ, 0x1f ;  /* 0x00001fff040e7589 */ /* 0x00072400000e0000 */
.L_x_1578:
[----:B---3--:R-:W3:Y:S01]  /*10870*/  LDL.LU R4, [R1+0x18] ;  /* 0x0000180001047983 */ /* 0x008ee20000300800 */
[----:B------:R-:W-:Y:S02]  /*10880*/  PLOP3.LUT P1, PT, PT, PT, PT, 0x8, 0x0 ;  /* 0x000000000000781c */ /* 0x000fe40003f2e170 */
[----:B----4-:R-:W-:Y:S01]  /*10890*/  ISETP.NE.AND P0, PT, R14, RZ, PT ;  /* 0x000000ff0e00720c */ /* 0x010fe20003f05270 */
[----:B------:R4:W-:Y:S01]  /*108a0*/  STL [R1+0x8], R0 ;  /* 0x0000080001007387 */ /* 0x0009e20000100800 */
[----:B---3--:R-:W-:-:S09]  /*108b0*/  LOP3.LUT R4, R4, 0xfffffffe, RZ, 0xc0, !PT ;  /* 0xfffffffe04047812 */ /* 0x008fd200078ec0ff */
[----:B------:R-:W-:-:S05]  /*108c0*/  @P1 LOP3.LUT R4, R4, 0x1, RZ, 0xfc, !PT ;  /* 0x0000000104041812 */ /* 0x000fca00078efcff */
[----:B------:R4:W-:Y:S01]  /*108d0*/  STL [R1+0x18], R4 ;  /* 0x0000180401007387 */ /* 0x0009e20000100800 */
[----:B------:R-:W-:Y:S05]  /*108e0*/  @P0 BRA `(.L_x_1473) ;  /* 0x0000000400480947 */ /* 0x000fea0003800000 */
[----:B------:R-:W-:-:S03]  /*108f0*/  UMOV UR4, 0xffffffff ;  /* 0xffffffff00047882 */ /* 0x000fc60000000000 */
[----:B------:R-:W-:Y:S05]  /*10900*/  BRA.DIV UR4, `(.L_x_1474) ;  /* 0x0000004e04f07947 */ /* 0x000fea000b800000 */
[----:B------:R-:W-:-:S13]  /*10910*/  ELECT P6, URZ, PT ;  /* 0x00000000003f782f */ /* 0x000fda00038c0000 */
.L_x_1581:
[----:B------:R-:W-:Y:S05]  /*10920*/  @!P6 BRA `(.L_x_1473) ;  /* 0x000000040038e947 */ /* 0x000fea0003800000 */
[----:B------:R-:W-:-:S04]  /*10930*/  ISETP.NE.U32.AND P0, PT, R2, RZ, PT ;  /* 0x000000ff0200720c */ /* 0x000fc80003f05070 */
[----:B------:R-:W-:-:S13]  /*10940*/  ISETP.NE.AND.EX P0, PT, R3, RZ, PT, P0 ;  /* 0x000000ff0300720c */ /* 0x000fda0003f05300 */
[----:B------:R-:W-:Y:S05]  /*10950*/  @!P0 BRA `(.L_x_1475) ;  /* 0x0000000000508947 */ /* 0x000fea0003800000 */
[----:B------:R-:W3:Y:S01]  /*10960*/  LDC R6, c[0x0][0x43c] ;  /* 0x00010f00ff067b82 */ /* 0x000ee20000000800 */
[----:B01----:R-:W-:Y:S01]  /*10970*/  IMAD.MOV.U32 R9, RZ, RZ, R0 ;  /* 0x000000ffff097224 */ /* 0x003fe200078e0000 */
[----:B------:R-:W-:-:S03]  /*10980*/  ULDC.64 UR4, c[0x0][0x428] ;  /* 0x00010a0000047ab9 */ /* 0x000fc60000000a00 */
[----:B----4-:R-:W-:Y:S01]  /*10990*/  IMAD.MOV.U32 R0, RZ, RZ, R9 ;  /* 0x000000ffff007224 */ /* 0x010fe200078e0009 */
[----:B---3--:R-:W-:-:S13]  /*109a0*/  ISETP.NE.AND P0, PT, R6, 0x1, PT ;  /* 0x000000010600780c */ /* 0x008fda0003f05270 */
[----:B------:R-:W0:Y:S02]  /*109b0*/  @P0 LDC.64 R4, c[0x0][0x440] ;  /* 0x00011000ff040b82 */ /* 0x000e240000000a00 */
[----:B0-----:R-:W-:-:S05]  /*109c0*/  @P0 IMAD.HI.U32 R4, R9, R4, RZ ;  /* 0x0000000409040227 */ /* 0x001fca00078e00ff */
[----:B------:R-:W-:-:S04]  /*109d0*/  @P0 SHF.R.U32.HI R0, RZ, R5, R4 ;  /* 0x00000005ff000219 */ /* 0x000fc80000011604 */
[--C-:B------:R-:W-:Y:S01]  /*109e0*/  SHF.R.S32.HI R5, RZ, 0x1f, R0.reuse ;  /* 0x0000001fff057819 */ /* 0x100fe20000011400 */
[----:B------:R-:W-:-:S04]  /*109f0*/  IMAD.MOV R4, RZ, RZ, -R0 ;  /* 0x000000ffff047224 */ /* 0x000fc800078e0a00 */
[----:B------:R-:W-:Y:S02]  /*10a00*/  IMAD R9, R6, R4, R9 ;  /* 0x0000000406097224 */ /* 0x000fe400078e0209 */
[----:B------:R-:W-:Y:S02]  /*10a10*/  IMAD R6, R8, UR4, RZ ;  /* 0x0000000408067c24 */ /* 0x000fe4000f8e02ff */
[----:B------:R-:W-:Y:S01]  /*10a20*/  IMAD.MOV.U32 R4, RZ, RZ, R0 ;  /* 0x000000ffff047224 */ /* 0x000fe200078e0000 */
[----:B------:R3:W-:Y:S01]  /*10a30*/  STL [R1+0x8], R9 ;  /* 0x0000080901007387 */ /* 0x0007e20000100800 */
[C---:B------:R-:W-:Y:S02]  /*10a40*/  IMAD R0, R7.reuse, UR5, R6 ;  /* 0x0000000507007c24 */ /* 0x040fe4000f8e0206 */
[----:B------:R-:W-:-:S04]  /*10a50*/  IMAD.WIDE.U32 R4, R7, UR4, R4 ;  /* 0x0000000407047c25 */ /* 0x000fc8000f8e0004 */
[----:B------:R-:W-:Y:S01]  /*10a60*/  IMAD.IADD R0, R5, 0x1, R0 ;  /* 0x0000000105007824 */ /* 0x000fe200078e0200 */
[----:B------:R-:W-:-:S04]  /*10a70*/  LEA R2, P0, R4, R2, 0x2 ;  /* 0x0000000204027211 */ /* 0x000fc800078010ff */
[----:B------:R-:W-:-:S05]  /*10a80*/  LEA.HI.X R3, R4, R3, R0, 0x2, P0 ;  /* 0x0000000304037211 */ /* 0x000fca00000f1400 */
[----:B------:R3:W5:Y:S04]  /*10a90*/  LDG.E R17, desc[UR60][R2.64] ;  /* 0x0000003c02117981 */ /* 0x000768000c1e1900 */
.L_x_1475:
[----:B--2---:R-:W2:Y:S04]  /*10aa0*/  LDL R7, [R1] ;  /* 0x0000000001077983 */ /* 0x004ea80000100800 */
[----:B----4-:R-:W2:Y:S04]  /*10ab0*/  LDL R0, [R1+0x4] ;  /* 0x0000040001007983 */ /* 0x010ea80000100800 */
[----:B---3--:R-:W3:Y:S01]  /*10ac0*/  LDL R2, [R1+0x10] ;  /* 0x0000100001027983 */ /* 0x008ee20000100800 */
[----:B--2---:R-:W-:Y:S01]  /*10ad0*/  IMAD R0, R0, 0x8, R7 ;  /* 0x0000000800007824 */ /* 0x004fe200078e0207 */
[----:B---3--:R-:W-:-:S04]  /*10ae0*/  SHF.L.U32 R2, R2, 0x1f, RZ ;  /* 0x0000001f02027819 */ /* 0x008fc800000006ff */
[----:B------:R-:W2:Y:S02]  /*10af0*/  SYNCS.PHASECHK.TRANS64.TRYWAIT P0, [R0+URZ+0x2a840], R2 ;  /* 0x02a84002000075a7 */ /* 0x000ea4000800017f */
[----:B--2---:R-:W-:Y:S05]  /*10b00*/  @!P0 BRA `(.L_x_1476) ;  /* 0x0000004c00908947 */ /* 0x004fea0003800000 */
.L_x_1582:
[----:B------:R-:W3:Y:S02]  /*10b10*/  S2R R3, SR_TID.X ;  /* 0x0000000000037919 */ /* 0x000ee40000002100 */
[----:B---3--:R-:W-:-:S04]  /*10b20*/  LOP3.LUT R3, R3, 0x7f, RZ, 0xc0, !PT ;  /* 0x0000007f03037812 */ /* 0x008fc800078ec0ff */
[----:B------:R-:W-:-:S13]  /*10b30*/  ISETP.NE.AND P0, PT, R3, RZ, PT ;  /* 0x000000ff0300720c */ /* 0x000fda0003f05270 */
[----:B------:R-:W-:Y:S05]  /*10b40*/  @P0 BRA `(.L_x_1477) ;  /* 0x00000000001c0947 */ /* 0x000fea0003800000 */
[----:B------:R-:W3:Y:S01]  /*10b50*/  S2R R3, SR_TID.X ;  /* 0x0000000000037919 */ /* 0x000ee20000002100 */
[----:B--2---:R-:W-:-:S04]  /*10b60*/  IMAD.MOV.U32 R2, RZ, RZ, 0x9000 ;  /* 0x00009000ff027424 */ /* 0x004fc800078e00ff */
[----:B------:R4:W-:Y:S01]  /*10b70*/  SYNCS.ARRIVE.TRANS64 RZ, [R0+URZ+0x2a830], R2 ;  /* 0x02a8300200ff79a7 */ /* 0x0009e2000800003f */
[----:B---3--:R-:W-:-:S04]  /*10b80*/  LOP3.LUT R3, R3, 0x1f, RZ, 0xc0, !PT ;  /* 0x0000001f03037812 */ /* 0x008fc800078ec0ff */
[----:B------:R-:W-:-:S13]  /*10b90*/  ISETP.NE.AND P0, PT, R3, RZ, PT ;  /* 0x000000ff0300720c */ /* 0x000fda0003f05270 */
[----:B----4-:R-:W-:Y:S05]  /*10ba0*/  @!P0 BRA `(.L_x_1477) ;  /* 0x0000000000048947 */ /* 0x010fea0003800000 */
[----:B------:R-:W-:Y:S01]  /*10bb0*/  BPT.TRAP 0x1 ;  /* 0x000000040000795c */ /* 0x000fe20000300000 */
.L_x_1477:
[----:B------:R-:W3:Y:S04]  /*10bc0*/  LDL R6, [R1] ;  /* 0x0000000001067983 */ /* 0x000ee80000100800 */
[----:B------:R-:W3:Y:S04]  /*10bd0*/  LDL R5, [R1+0x4] ;  /* 0x0000040001057983 */ /* 0x000ee80000100800 */
[----:B------:R-:W4:Y:S04]  /*10be0*/  LDL R4, [R1+0x8] ;  /* 0x0000080001047983 */ /* 0x000f280000100800 */
[----:B------:R-:W4:Y:S04]  /*10bf0*/  LDL R3, [R1+0x14] ;  /* 0x0000140001037983 */ /* 0x000f280000100800 */
[----:B--2---:R-:W2:Y:S01]  /*10c00*/  LDL.LU R2, [R1+0x18] ;  /* 0x0000180001027983 */ /* 0x004ea20000300800 */
[----:B------:R-:W-:Y:S01]  /*10c10*/  R2UR UR9, R0 ;  /* 0x00000000000972ca */ /* 0x000fe200000e0000 */
[----:B------:R-:W-:Y:S01]  /*10c20*/  UIADD3 UR4, UP0, UR36, 0x370, URZ ;  /* 0x0000037024047890 */ /* 0x000fe2000ff1e03f */
[----:B------:R-:W-:Y:S01]  /*10c30*/  R2UR UR12, R18 ;  /* 0x00000000120c72ca */ /* 0x000fe200000e0000 */
[----:B------:R-:W-:Y:S01]  /*10c40*/  UMOV UR10, URZ ;  /* 0x0000003f000a7c82 */ /* 0x000fe20008000000 */
[----:B-----5:R-:W-:Y:S01]  /*10c50*/  R2UR UR13, R17 ;  /* 0x00000000110d72ca */ /* 0x020fe200000e0000 */
[----:B------:R-:W-:Y:S01]  /*10c60*/  UMOV UR6, 0x0 ;  /* 0x0000000000067882 */ /* 0x000fe20000000000 */
[----:B------:R-:W-:Y:S01]  /*10c70*/  PLOP3.LUT P0, PT, PT, PT, PT, 0x80, 0x0 ;  /* 0x000000000000781c */ /* 0x000fe20003f0f070 */
[----:B------:R-:W-:Y:S01]  /*10c80*/  UMOV UR7, 0x14f00000 ;  /* 0x14f0000000077882 */ /* 0x000fe20000000000 */
[----:B------:R-:W-:-:S05]  /*10c90*/  UMOV UR16, 0x40 ;  /* 0x0000004000107882 */ /* 0x000fca0000000000 */
[----:B------:R-:W-:Y:S01]  /*10ca0*/  UIADD3 UR9, UR9, 0x2a830, URZ ;  /* 0x0002a83009097890 */ /* 0x000fe2000fffe03f */
[----:B---3--:R-:W-:Y:S01]  /*10cb0*/  IMAD R0, R5, 0x9000, R6 ;  /* 0x0000900005007824 */ /* 0x008fe200078e0206 */
[----:B----4-:R-:W-:-:S04]  /*10cc0*/  R2UR UR11, R4 ;  /* 0x00000000040b72ca */ /* 0x010fc800000e0000 */
[----:B------:R-:W-:Y:S02]  /*10cd0*/  R2UR UR8, R0 ;  /* 0x00000000000872ca */ /* 0x000fe400000e0000 */
[----:B------:R-:W-:Y:S02]  /*10ce0*/  R2UR UR5, R3 ;  /* 0x00000000030572ca */ /* 0x000fe400000e0000 */
[----:B--2---:R-:W-:-:S04]  /*10cf0*/  LOP3.LUT R2, R2, 0xfffffffe, RZ, 0xc0, !PT ;  /* 0xfffffffe02027812 */ /* 0x004fc800078ec0ff */
[----:B------:R-:W-:-:S05]  /*10d00*/  @P0 LOP3.LUT R2, R2, 0x1, RZ, 0xfc, !PT ;  /* 0x0000000102020812 */ /* 0x000fca00078efcff */
[----:B------:R-:W-:Y:S02]  /*10d10*/  UIADD3 UR14, UR8, 0x18400, URZ ;  /* 0x00018400080e7890 */ /* 0x000fe4000fffe03f */
[----:B------:R-:W-:Y:S01]  /*10d20*/  UIMAD UR11, UR11, 0x60, UR5 ;  /* 0x000000600b0b78a4 */ /* 0x000fe2000f8e0205 */
[----:B------:R3:W-:Y:S01]  /*10d30*/  STL [R1+0x18], R2 ;  /* 0x0000180201007387 */ /* 0x0007e20000100800 */
[----:B------:R-:W-:Y:S02]  /*10d40*/  UIADD3.X UR5, URZ, UR37, URZ, UP0, !UPT ;  /* 0x000000253f057290 */ /* 0x000fe400087fe43f */
[----:B------:R-:W-:Y:S02]  /*10d50*/  UIADD3 UR15, UR8, 0x1b400, URZ ;  /* 0x0001b400080f7890 */ /* 0x000fe4000fffe03f */
[----:B------:R-:W-:-:S03]  /*10d60*/  UIADD3 UR17, UR8, 0x1e400, URZ ;  /* 0x0001e40008117890 */ /* 0x000fc6000fffe03f */
[----:B------:R-:W-:Y:S01]  /*10d70*/  UMOV UR8, UR14 ;  /* 0x0000000e00087c82 */ /* 0x000fe20008000000 */
[----:B------:R-:W-:Y:S01]  /*10d80*/  UMOV UR14, 0x80 ;  /* 0x00000080000e7882 */ /* 0x000fe20000000000 */
[----:B------:R2:W-:Y:S02]  /*10d90*/  UTMALDG.4D [UR8], [UR4], desc[UR6] ;  /* 0x00000608040075b4 */ /* 0x0005e40008019000 */
[----:B--2---:R-:W-:Y:S01]  /*10da0*/  UMOV UR8, UR15 ;  /* 0x0000000f00087c82 */ /* 0x004fe20008000000 */
[----:B------:R-:W-:Y:S02]  /*10db0*/  UMOV UR10, UR16 ;  /* 0x00000010000a7c82 */ /* 0x000fe40008000000 */
[----:B------:R2:W-:Y:S02]  /*10dc0*/  UTMALDG.4D [UR8], [UR4], desc[UR6] ;  /* 0x00000608040075b4 */ /* 0x0005e40008019000 */
[----:B--2---:R-:W-:Y:S01]  /*10dd0*/  UMOV UR8, UR17 ;  /* 0x0000001100087c82 */ /* 0x004fe20008000000 */
[----:B------:R-:W-:-:S02]  /*10de0*/  UMOV UR10, UR14 ;  /* 0x0000000e000a7c82 */ /* 0x000fc40008000000 */
[----:B------:R3:W-:Y:S02]  /*10df0*/  UTMALDG.4D [UR8], [UR4], desc[UR6] ;  /* 0x00000608040075b4 */ /* 0x0007e40008019000 */
[----:B---3--:R-:W-:Y:S01]  /*10e00*/  NOP ;  /* 0x0000000000007918 */ /* 0x008fe20000000000 */
.L_x_1473:
[----:B----4-:R-:W3:Y:S04]  /*10e10*/  LDL R0, [R1] ;  /* 0x0000000001007983 */ /* 0x010ee80000100800 */
[----:B------:R-:W4:Y:S01]  /*10e20*/  LDL.LU R3, [R1+0x34] ;  /* 0x0000340001037983 */ /* 0x000f220000300800 */
[----:B------:R-:W-:Y:S05]  /*10e30*/  WARPSYNC.ALL ;  /* 0x0000000000007948 */ /* 0x000fea0003800000 */
[----:B------:R-:W-:Y:S01]  /*10e40*/  ULDC.64 UR4, c[0x0][0x298] ;  /* 0x0000a60000047ab9 */ /* 0x000fe20000000a00 */
[----:B------:R-:W-:Y:S01]  /*10e50*/  BSSY B6, `(.L_x_1478) ;  /* 0x000001c000067945 */ /* 0x000fe20003800000 */
[----:B------:R-:W-:Y:S01]  /*10e60*/  BAR.SYNC.DEFER_BLOCKING 0x8, 0x180 ;  /* 0x0206000000007b1d */ /* 0x000fe20000010000 */
[----:B---3--:R-:W-:Y:S01]  /*10e70*/  VIADD R0, R0, 0xc400 ;  /* 0x0000c40000007836 */ /* 0x008fe20000000000 */
[----:B----4-:R-:W-:Y:S01]  /*10e80*/  SHF.R.S32.HI R2, RZ, 0x1f, R3 ;  /* 0x0000001fff027819 */ /* 0x010fe20000011403 */
[----:B------:R-:W-:-:S03]  /*10e90*/  IMAD.WIDE.U32 R4, R3, UR4, RZ ;  /* 0x0000000403047c25 */ /* 0x000fc6000f8e00ff */
[----:B------:R-:W-:Y:S01]  /*10ea0*/  LOP3.LUT P0, RZ, R0, 0x3ff, RZ, 0xc0, !PT ;  /* 0x000003ff00ff7812 */ /* 0x000fe2000780c0ff */
[----:B------:R-:W-:Y:S01]  /*10eb0*/  IMAD R2, R2, UR4, RZ ;  /* 0x0000000402027c24 */ /* 0x000fe2000f8e02ff */
[----:B------:R3:W-:Y:S03]  /*10ec0*/  STL.64 [R1+0x40], R4 ;  /* 0x0000400401007387 */ /* 0x0007e60000100a00 */
[----:B------:R-:W-:-:S04]  /*10ed0*/  IMAD R2, R3, UR5, R2 ;  /* 0x0000000503027c24 */ /* 0x000fc8000f8e0202 */
[----:B------:R-:W-:-:S05]  /*10ee0*/  IMAD.IADD R0, R5, 0x1, R2 ;  /* 0x0000000105007824 */ /* 0x000fca00078e0202 */
[----:B------:R3:W-:Y:S01]  /*10ef0*/  STL [R1+0x34], R0 ;  /* 0x0000340001007387 */ /* 0x0007e20000100800 */
[----:B------:R-:W-:Y:S05]  /*10f00*/  @!P0 BRA `(.L_x_1479) ;  /* 0x0000000000408947 */ /* 0x000fea0003800000 */
[----:B------:R-:W-:Y:S01]  /*10f10*/  MOV R2, 0x0 ;  /* 0x0000000000027802 */ /* 0x000fe20000000f00 */
[----:B------:R-:W-:Y:S01]  /*10f20*/  ULDC.64 UR6, c[0x4][0xb8] ;  /* 0x01002e0000067ab9 */ /* 0x000fe20000000a00 */
[----:B------:R-:W-:Y:S01]  /*10f30*/  ULDC.64 UR8, c[0x4][0xc0] ;  /* 0x0100300000087ab9 */ /* 0x000fe20000000a00 */
[----:B------:R-:W-:Y:S01]  /*10f40*/  ULDC.64 UR4, c[0x4][0x20] ;  /* 0x0100080000047ab9 */ /* 0x000fe20000000a00 */
[----:B---3--:R-:W-:Y:S02]  /*10f50*/  IMAD.U32 R4, RZ, RZ, UR6 ;  /* 0x00000006ff047e24 */ /* 0x008fe4000f8e00ff */
        /* <DEDUP_REMOVED lines=11> */
.L_x_1479:
[----:B------:R-:W-:Y:S05]  /*11010*/  BSYNC B6 ;  /* 0x0000000000067941 */ /* 0x000fea0003800000 */
.L_x_1478:
[----:B---3--:R-:W3:Y:S01]  /*11020*/  LDL.LU R0, [R1+0x34] ;  /* 0x0000340001007983 */ /* 0x008ee20000300800 */
[----:B--2---:R-:W2:Y:S01]  /*11030*/  LDC R7, c[0x0][0x448] ;  /* 0x00011200ff077b82 */ /* 0x004ea20000000800 */
[----:B------:R-:W-:Y:S01]  /*11040*/  ULDC.64 UR4, c[0x0][0x2d8] ;  /* 0x0000b60000047ab9 */ /* 0x000fe20000000a00 */
[----:B------:R-:W-:Y:S01]  /*11050*/  ULDC.64 UR6, c[0x0][0x280] ;  /* 0x0000a00000067ab9 */ /* 0x000fe20000000a00 */
[----:B------:R-:W3:Y:S04]  /*11060*/  LDL.LU.64 R2, [R1+0x40] ;  /* 0x0000400001027983 */ /* 0x000ee80000300a00 */
[----:B01----:R-:W4:Y:S01]  /*11070*/  LDL R9, [R1+0x2c] ;  /* 0x00002c0001097983 */ /* 0x003f220000100800 */
[----:B------:R-:W0:Y:S01]  /*11080*/  S2R R5, SR_TID.X ;  /* 0x0000000000057919 */ /* 0x000e220000002100 */
[----:B------:R-:W1:Y:S01]  /*11090*/  S2R R6, SR_TID.X ;  /* 0x0000000000067919 */ /* 0x000e620000002100 */
[----:B------:R-:W1:Y:S01]  /*110a0*/  S2R R10, SR_TID.X ;  /* 0x00000000000a7919 */ /* 0x000e620000002100 */
[----:B0-----:R-:W-:-:S04]  /*110b0*/  LOP3.LUT R5, R5, 0x7f, RZ, 0xc0, !PT ;  /* 0x0000007f05057812 */ /* 0x001fc800078ec0ff */
[----:B------:R-:W-:Y:S01]  /*110c0*/  SHF.R.U32.HI R5, RZ, 0x3, R5 ;  /* 0x00000003ff057819 */ /* 0x000fe20000011605 */
[----:B-1----:R-:W-:-:S05]  /*110d0*/  IMAD.SHL.U32 R8, R6, 0x10, RZ ;  /* 0x0000001006087824 */ /* 0x002fca00078e00ff */
[----:B------:R-:W-:Y:S01]  /*110e0*/  LOP3.LUT R8, R5, 0x70, R8, 0xf8, !PT ;  /* 0x0000007005087812 */ /* 0x000fe200078ef808 */
[----:B------:R-:W-:-:S05]  /*110f0*/  IMAD.SHL.U32 R10, R10, 0x8, RZ ;  /* 0x000000080a0a7824 */ /* 0x000fca00078e00ff */
[----:B------:R-:W-:-:S04]  /*11100*/  LOP3.LUT R10, R10, 0x38, RZ, 0xc0, !PT ;  /* 0x000000380a0a7812 */ /* 0x000fc800078ec0ff */
[C---:B------:R-:W-:Y:S02]  /*11110*/  LOP3.LUT R11, R10.reuse, 0x40, RZ, 0xfc, !PT ;  /* 0x000000400a0b7812 */ /* 0x040fe400078efcff */
[----:B------:R-:W-:Y:S01]  /*11120*/  LOP3.LUT R10, R10, 0x80, RZ, 0xfc, !PT ;  /* 0x000000800a0a7812 */ /* 0x000fe200078efcff */
[----:B---3--:R-:W-:Y:S01]  /*11130*/  IMAD.MOV.U32 R3, RZ, RZ, R0 ;  /* 0x000000ffff037224 */ /* 0x008fe200078e0000 */
[----:B------:R-:W-:-:S05]  /*11140*/  SHF.R.S32.HI R0, RZ, 0x1f, R18 ;  /* 0x0000001fff007819 */ /* 0x000fca0000011412 */
[----:B------:R-:W-:Y:S02]  /*11150*/  IMAD R0, R0, UR4, RZ ;  /* 0x0000000400007c24 */ /* 0x000fe4000f8e02ff */
[----:B------:R-:W-:-:S04]  /*11160*/  IMAD.WIDE.U32 R2, R18, UR4, R2 ;  /* 0x0000000412027c25 */ /* 0x000fc8000f8e0002 */
[----:B------:R-:W-:Y:S01]  /*11170*/  IMAD R0, R18, UR5, R0 ;  /* 0x0000000512007c24 */ /* 0x000fe2000f8e0200 */
[----:B------:R-:W-:Y:S02]  /*11180*/  ULDC.64 UR4, c[0x0][0xa00] ;  /* 0x0002800000047ab9 */ /* 0x000fe40000000a00 */
[----:B------:R-:W-:Y:S01]  /*11190*/  ISETP.NE.U32.AND P0, PT, RZ, UR4, PT ;  /* 0x00000004ff007c0c */ /* 0x000fe2000bf05070 */
[----:B------:R-:W-:Y:S01]  /*111a0*/  IMAD.IADD R3, R3, 0x1, R0 ;  /* 0x0000000103037824 */ /* 0x000fe200078e0200 */
[----:B------:R-:W-:Y:S02]  /*111b0*/  SHF.R.S32.HI R0, RZ, 0x1f, R19 ;  /* 0x0000001fff007819 */ /* 0x000fe40000011413 */
[----:B------:R-:W-:Y:S01]  /*111c0*/  ISETP.NE.AND.EX P0, PT, RZ, UR5, PT, P0 ;  /* 0x00000005ff007c0c */ /* 0x000fe2000bf05300 */
[----:B------:R-:W-:-:S03]  /*111d0*/  ULDC.64 UR4, c[0x0][0x2e0] ;  /* 0x0000b80000047ab9 */ /* 0x000fc60000000a00 */
[----:B------:R-:W-:Y:S02]  /*111e0*/  SEL R4, R0, RZ, !P0 ;  /* 0x000000ff00047207 */ /* 0x000fe40004000000 */
[----:B------:R-:W-:Y:S02]  /*111f0*/  SEL R0, R19, RZ, !P0 ;  /* 0x000000ff13007207 */ /* 0x000fe40004000000 */
[----:B--2---:R-:W-:Y:S01]  /*11200*/  ISETP.NE.AND P0, PT, R7, 0x1, PT ;  /* 0x000000010700780c */ /* 0x004fe20003f05270 */
[----:B------:R-:W-:-:S12]  /*11210*/  IMAD R4, R4, UR4, RZ ;  /* 0x0000000404047c24 */ /* 0x000fd8000f8e02ff */
[----:B------:R-:W0:Y:S08]  /*11220*/  @P0 LDC R5, c[0x0][0x44c] ;  /* 0x00011300ff050b82 */ /* 0x000e300000000800 */
[----:B------:R-:W1:Y:S01]  /*11230*/  @P0 LDC R6, c[0x0][0x450] ;  /* 0x00011400ff060b82 */ /* 0x000e620000000800 */
[----:B------:R-:W-:-:S04]  /*11240*/  IMAD.WIDE.U32 R2, R0, UR4, R2 ;  /* 0x0000000400027c25 */ /* 0x000fc8000f8e0002 */
[----:B------:R-:W-:Y:S01]  /*11250*/  IMAD R0, R0, UR5, R4 ;  /* 0x0000000500007c24 */ /* 0x000fe2000f8e0204 */
[----:B------:R-:W-:-:S03]  /*11260*/  ULDC.64 UR4, c[0x0][0x2d0] ;  /* 0x0000b40000047ab9 */ /* 0x000fc60000000a00 */
[----:B------:R-:W-:Y:S02]  /*11270*/  IMAD.IADD R3, R3, 0x1, R0 ;  /* 0x0000000103037824 */ /* 0x000fe400078e0200 */
[----:B----4-:R-:W-:-:S04]  /*11280*/  IMAD.IADD R0, R8, 0x1, R9 ;  /* 0x0000000108007824 */ /* 0x010fc800078e0209 */
[----:B0-----:R-:W-:-:S04]  /*11290*/  @P0 IMAD.HI.U32 R5, R0, R5, RZ ;  /* 0x0000000500050227 */ /* 0x001fc800078e00ff */
[----:B------:R-:W-:Y:S01]  /*112a0*/  IMAD.MOV.U32 R4, RZ, RZ, R0 ;  /* 0x000000ffff047224 */ /* 0x000fe200078e0000 */
[----:B-1----:R-:W-:-:S05]  /*112b0*/  @P0 SHF.R.U32.HI R4, RZ, R6, R5 ;  /* 0x00000006ff040219 */ /* 0x002fca0000011605 */
[----:B------:R-:W-:-:S04]  /*112c0*/  IMAD.MOV R5, RZ, RZ, -R4 ;  /* 0x000000ffff057224 */ /* 0x000fc800078e0a04 */
[----:B------:R-:W-:Y:S01]  /*112d0*/  IMAD R0, R7, R5, R0 ;  /* 0x0000000507007224 */ /* 0x000fe200078e0200 */
[----:B------:R-:W-:Y:S01]  /*112e0*/  SHF.R.S32.HI R5, RZ, 0x1f, R4 ;  /* 0x0000001fff057819 */ /* 0x000fe20000011404 */
        /* <DEDUP_REMOVED lines=9> */
[----:B------:R-:W-:Y:S02]  /*11380*/  ISETP.GE.AND P0, PT, R10, UR4, PT ;  /* 0x000000040a007c0c */ /* 0x000fe4000bf06270 */
[----:B------:R0:W5:Y:S01]  /*11390*/  LDL R10, [R1+0x20] ;  /* 0x00002000010a7983 */ /* 0x0001620000100800 */
[----:B------:R-:W1:Y:S01]  /*113a0*/  S2R R5, SR_TID.X ;  /* 0x0000000000057919 */ /* 0x000e620000002100 */
[----:B------:R-:W-:Y:S01]  /*113b0*/  IMAD R0, R0, UR5, R4 ;  /* 0x0000000500007c24 */ /* 0x000fe2000f8e0204 */
[----:B------:R-:W-:-:S03]  /*113c0*/  LEA R4, P3, R2, UR6, 0x1 ;  /* 0x0000000602047c11 */ /* 0x000fc6000f8608ff */
[----:B------:R-:W-:Y:S01]  /*113d0*/  IMAD.IADD R0, R3, 0x1, R0 ;  /* 0x0000000103007824 */ /* 0x000fe200078e0200 */
[----:B------:R-:W-:-:S04]  /*113e0*/  ISETP.GE.AND P1, PT, R11, UR4, PT ;  /* 0x000000040b007c0c */ /* 0x000fc8000bf26270 */
[----:B------:R-:W-:Y:S01]  /*113f0*/  LEA.HI.X R3, R2, UR7, R0, 0x1, P3 ;  /* 0x0000000702037c11 */ /* 0x000fe200098f0c00 */
[----:B-1----:R-:W-:-:S05]  /*11400*/  IMAD.SHL.U32 R8, R5, 0x8, RZ ;  /* 0x0000000805087824 */ /* 0x002fca00078e00ff */
[----:B------:R-:W-:-:S04]  /*11410*/  LOP3.LUT R8, R8, 0x38, RZ, 0xc0, !PT ;  /* 0x0000003808087812 */ /* 0x000fc800078ec0ff */
[----:B------:R-:W-:Y:S01]  /*11420*/  ISETP.GE.AND P2, PT, R8, UR4, PT ;  /* 0x0000000408007c0c */ /* 0x000fe2000bf46270 */
[----:B------:R-:W-:-:S03]  /*11430*/  UMOV UR4, 0xffffffff ;  /* 0xffffffff00047882 */ /* 0x000fc60000000000 */
[----:B0-----:R-:W-:Y:S09]  /*11440*/  BRA.DIV UR4, `(.L_x_1480) ;  /* 0x0000004604547947 */ /* 0x001ff2000b800000 */
[----:B------:R-:W0:Y:S01]  /*11450*/  S2R R5, SR_TID.X ;  /* 0x0000000000057919 */ /* 0x000e220000002100 */
[----:B------:R-:W2:Y:S01]  /*11460*/  LDL.LU R8, [R1+0x2c] ;  /* 0x00002c0001087983 */ /* 0x000ea20000300800 */
[----:B0-----:R-:W-:-:S04]  /*11470*/  LOP3.LUT R5, R5, 0x7f, RZ, 0xc0, !PT ;  /* 0x0000007f05057812 */ /* 0x001fc800078ec0ff */
[----:B------:R-:W-:Y:S02]  /*11480*/  SHF.R.U32.HI R6, RZ, 0x3, R5 ;  /* 0x00000003ff067819 */ /* 0x000fe40000011605 */
[----:B------:R-:W3:Y:S04]  /*11490*/  LDL.LU R5, [R1+0x30] ;  /* 0x0000300001057983 */ /* 0x000ee80000300800 */
[----:B------:R-:W-:Y:S01]  /*114a0*/  SHFL.IDX PT, R9, R3, 0x1, 0x181f ;  /* 0x00381f0003097f89 */ /* 0x000fe200000e0000 */
[----:B--2---:R-:W-:Y:S02]  /*114b0*/  IMAD.IADD R0, R6, 0x1, R8 ;  /* 0x0000000106007824 */ /* 0x004fe400078e0208 */
[----:B------:R-:W0:Y:S01]  /*114c0*/  S2R R6, SR_TID.X ;  /* 0x0000000000067919 */ /* 0x000e220000002100 */
[----:B---3--:R-:W-:-:S02]  /*114d0*/  IMAD R2, R5, R7, RZ ;  /* 0x0000000705027224 */ /* 0x008fc400078e02ff */
[----:B------:R-:W1:Y:S01]  /*114e0*/  SHFL.IDX PT, R7, R4, RZ, 0x181f ;  /* 0x00181fff04077589 */ /* 0x000e6200000e0000 */
[----:B0-----:R-:W-:-:S03]  /*114f0*/  IMAD.SHL.U32 R11, R6, 0x8, RZ ;  /* 0x00000008060b7824 */ /* 0x001fc600078e00ff */
[----:B------:R-:W0:Y:S01]  /*11500*/  SHFL.IDX PT, R6, R3, RZ, 0x181f ;  /* 0x00181fff03067589 */ /* 0x000e2200000e0000 */
[C---:B------:R-:W-:Y:S01]  /*11510*/  VIADD R5, R0.reuse, 0x10 ;  /* 0x0000001000057836 */ /* 0x040fe20000000000 */
[----:B------:R-:W-:-:S04]  /*11520*/  ISETP.GE.AND P4, PT, R0, R2, PT ;  /* 0x000000020000720c */ /* 0x000fc80003f86270 */
[----:B------:R-:W-:Y:S02]  /*11530*/  ISETP.GE.AND P3, PT, R5, R2, PT ;  /* 0x000000020500720c */ /* 0x000fe40003f66270 */
[----:B------:R-:W2:Y:S01]  /*11540*/  SHFL.IDX PT, R5, R4, 0x1, 0x181f ;  /* 0x00381f0004057f89 */ /* 0x000ea200000e0000 */
[----:B------:R-:W-:-:S06]  /*11550*/  LOP3.LUT R11, R11, 0x38, RZ, 0xc0, !PT ;  /* 0x000000380b0b7812 */ /* 0x000fcc00078ec0ff */
[----:B-1----:R-:W-:-:S05]  /*11560*/  @!P4 LEA R7, P5, R11, R7, 0x1 ;  /* 0x000000070b07c211 */ /* 0x002fca00078a08ff */
[----:B0-----:R-:W-:-:S05]  /*11570*/  @!P4 IMAD.X R6, RZ, RZ, R6, P5 ;  /* 0x000000ffff06c224 */ /* 0x001fca00028e0606 */
[----:B------:R-:W-:-:S04]  /*11580*/  @!P4 LOP3.LUT R7, R7, R6, RZ, 0x3c, !PT ;  /* 0x000000060707c212 */ /* 0x000fc800078e3cff */
[----:B------:R-:W-:Y:S02]  /*11590*/  @!P4 LOP3.LUT R6, R7, R6, RZ, 0x3c, !PT ;  /* 0x000000060706c212 */ /* 0x000fe400078e3cff */
[----:B--2---:R-:W-:Y:S02]  /*115a0*/  @!P3 LEA R8, P5, R11, R5, 0x1 ;  /* 0x000000050b08b211 */ /* 0x004fe400078a08ff */
[----:B------:R-:W-:-:S03]  /*115b0*/  @!P4 LOP3.LUT R7, R7, R6, RZ, 0x3c, !PT ;  /* 0x000000060707c212 */ /* 0x000fc600078e3cff */
[----:B------:R-:W-:Y:S02]  /*115c0*/  @!P3 IMAD.X R5, RZ, RZ, R9, P5 ;  /* 0x000000ffff05b224 */ /* 0x000fe400028e0609 */
[----:B-----5:R-:W-:Y:S04]  /*115d0*/  @!P4 LDGSTS.E.BYPASS.LTC128B.128 [R10+0xc400], desc[UR60][R6.64], !P2 ;  /* 0x0c400000060acfae */ /* 0x020fe8000d101d7c */
[----:B------:R-:W-:Y:S04]  /*115e0*/  @!P4 LDGSTS.E.BYPASS.LTC128B.128 [R10+0x10400], desc[UR60][R6.64+0x80], !P1 ;  /* 0x10400080060acfae */ /* 0x000fe8000c901d7c */
[----:B------:R0:W-:Y:S02]  /*115f0*/  @!P4 LDGSTS.E.BYPASS.LTC128B.128 [R10+0x14400], desc[UR60][R6.64+0x100], !P0 ;  /* 0x14400100060acfae */ /* 0x0001e4000c101d7c */
[----:B0-----:R-:W-:-:S02]  /*11600*/  @!P3 IMAD.MOV.U32 R6, RZ, RZ, R8 ;  /* 0x000000ffff06b224 */ /* 0x001fc400078e0008 */
[----:B------:R-:W-:Y:S02]  /*11610*/  @!P3 IMAD.MOV.U32 R7, RZ, RZ, R5 ;  /* 0x000000ffff07b224 */ /* 0x000fe400078e0005 */
[----:B------:R-:W-:-:S03]  /*11620*/  VIADD R5, R0, 0x20 ;  /* 0x0000002000057836 */ /* 0x000fc60000000000 */
[----:B------:R-:W-:Y:S04]  /*11630*/  @!P3 LDGSTS.E.BYPASS.LTC128B.128 [R10+0xcc00], desc[UR60][R6.64], !P2 ;  /* 0x0cc00000060abfae */ /* 0x000fe8000d101d7c */
[----:B------:R-:W-:Y:S04]  /*11640*/  @!P3 LDGSTS.E.BYPASS.LTC128B.128 [R10+0x10c00], desc[UR60][R6.64+0x80], !P1 ;  /* 0x10c00080060abfae */ /* 0x000fe8000c901d7c */
[----:B------:R0:W-:Y:S01]  /*11650*/  @!P3 LDGSTS.E.BYPASS.LTC128B.128 [R10+0x14c00], desc[UR60][R6.64+0x100], !P0 ;  /* 0x14c00100060abfae */ /* 0x0001e2000c101d7c */
[----:B------:R-:W-:-:S03]  /*11660*/  ISETP.GE.AND P3, PT, R5, R2, PT ;  /* 0x000000020500720c */ /* 0x000fc60003f66270 */
[----:B------:R-:W1:Y:S04]  /*11670*/  SHFL.IDX PT, R5, R4, 0x2, 0x181f ;  /* 0x00581f0004057f89 */ /* 0x000e6800000e0000 */
[----:B------:R-:W0:Y:S06]  /*11680*/  SHFL.IDX PT, R8, R3, 0x2, 0x181f ;  /* 0x00581f0003087f89 */ /* 0x000e2c00000e0000 */
        /* <DEDUP_REMOVED lines=44> */
[----:B0-----:R-:W-:-:S03]  /*11950*/  @!P4 LEA R5, P3, R11, R5, 0x1 ;  /* 0x000000050b05c211 */ /* 0x001fc600078608ff */
[----:B------:R-:W2:Y:S04]  /*11960*/  SHFL.IDX PT, R3, R3, 0x7, 0x181f ;  /* 0x00f81f0003037f89 */ /* 0x000ea800000e0000 */
[----:B------:R-:W3:Y:S01]  /*11970*/  SHFL.IDX PT, R4, R4, 0x7, 0x181f ;  /* 0x00f81f0004047f89 */ /* 0x000ee200000e0000 */
[----:B-1----:R-:W-:-:S04]  /*11980*/  @!P4 IMAD.X R6, RZ, RZ, R6, P3 ;  /* 0x000000ffff06c224 */ /* 0x002fc800018e0606 */
[----:B------:R-:W-:Y:S02]  /*11990*/  @!P4 IMAD.MOV.U32 R7, RZ, RZ, R6 ;  /* 0x000000ffff07c224 */ /* 0x000fe400078e0006 */
[----:B------:R-:W-:-:S05]  /*119a0*/  @!P4 IMAD.MOV.U32 R6, RZ, RZ, R5 ;  /* 0x000000ffff06c224 */ /* 0x000fca00078e0005 */
[----:B------:R1:W-:Y:S04]  /*119b0*/  @!P4 LDGSTS.E.BYPASS.LTC128B.128 [R10+0xf400], desc[UR60][R6.64], !P2 ;  /* 0x0f400000060acfae */ /* 0x0003e8000d101d7c */
[----:B------:R1:W-:Y:S04]  /*119c0*/  @!P4 LDGSTS.E.BYPASS.LTC128B.128 [R10+0x13400], desc[UR60][R6.64+0x80], !P1 ;  /* 0x13400080060acfae */ /* 0x0003e8000c901d7c */
[----:B--23--:R1:W-:Y:S02]  /*119d0*/  @!P4 LDGSTS.E.BYPASS.LTC128B.128 [R10+0x17400], desc[UR60][R6.64+0x100], !P0 ;  /* 0x17400100060acfae */ /* 0x00c3e4000c101d7c */
.L_x_1599:
[----:B------:R-:W-:Y:S01]  /*119e0*/  VIADD R0, R0, 0x70 ;  /* 0x0000007000007836 */ /* 0x000fe20000000000 */
[----:B------:R-:W-:Y:S04]  /*119f0*/  BSSY B0, `(.L_x_1481) ;  /* 0x000000e000007945 */ /* 0x000fe80003800000 */
[----:B------:R-:W-:-:S13]  /*11a00*/  ISETP.GE.AND P3, PT, R0, R2, PT ;  /* 0x000000020000720c */ /* 0x000fda0003f66270 */
[----:B------:R-:W-:Y:S05]  /*11a10*/  @P3 BRA `(.L_x_1482) ;  /* 0x00000000002c3947 */ /* 0x000fea0003800000 */
[----:B------:R-:W2:Y:S02]  /*11a20*/  S2R R5, SR_TID.X ;  /* 0x0000000000057919 */ /* 0x000ea40000002100 */
[----:B--2---:R-:W-:-:S05]  /*11a30*/  IMAD.SHL.U32 R5, R5, 0x8, RZ ;  /* 0x0000000805057824 */ /* 0x004fca00078e00ff */
        /* <DEDUP_REMOVED lines=9> */
.L_x_1482:
[----:B------:R-:W-:Y:S05]  /*11ad0*/  BSYNC B0 ;  /* 0x0000000000007941 */ /* 0x000fea0003800000 */
.L_x_1481:
[----:B012---:R-:W2:Y:S01]  /*11ae0*/  LDL R10, [R1] ;  /* 0x00000000010a7983 */ /* 0x007ea20000100800 */
[----:B------:R-:W-:Y:S01]  /*11af0*/  PLOP3.LUT P0, PT, PT, PT, PT, 0x80, 0x0 ;  /* 0x000000000000781c */ /* 0x000fe20003f0f070 */
[----:B------:R-:W-:Y:S01]  /*11b00*/  NOP ;  /* 0x0000000000007918 */ /* 0x000fe20000000000 */
[----:B--2---:R-:W-:-:S11]  /*11b10*/  VIADD R10, R10, 0x2a800 ;  /* 0x0002a8000a0a7836 */ /* 0x004fd60000000000 */
.L_x_1483:
[----:B------:R-:W2:Y:S01]  /*11b20*/  LDL R2, [R1] ;  /* 0x0000000001027983 */ /* 0x000ea20000100800 */
        /* <DEDUP_REMOVED lines=18> */
.L_x_1600:
[----:B------:R-:W-:Y:S05]  /*11c50*/  BSYNC B0 ;  /* 0x0000000000007941 */ /* 0x000fea0003800000 */
.L_x_1484:
[----:B------:R-:W2:Y:S04]  /*11c60*/  LDL R3, [R1+0x28] ;  /* 0x0000280001037983 */ /* 0x000ea80000100800 */
[----:B0-----:R-:W3:Y:S01]  /*11c70*/  LDL R2, [R1+0x24] ;  /* 0x0000240001027983 */ /* 0x001ee20000100800 */
[----:B------:R-:W-:Y:S01]  /*11c80*/  BSSY B0, `(.L_x_1486) ;  /* 0x0000220000007945 */ /* 0x000fe20003800000 */
[----:B--2---:R-:W-:-:S05]  /*11c90*/  VIADD R0, R3, 0xfffffffe ;  /* 0xfffffffe03007836 */ /* 0x004fca0000000000 */
[----:B---3--:R-:W-:-:S13]  /*11ca0*/  ISETP.GE.AND P0, PT, R0, R2, PT ;  /* 0x000000020000720c */ /* 0x008fda0003f06270 */
[----:B------:R-:W-:Y:S05]  /*11cb0*/  @!P0 BRA `(.L_x_1487) ;  /* 0x0000002000708947 */ /* 0x000fea0003800000 */
[----:B------:R-:W-:Y:S01]  /*11cc0*/  LOP3.LUT R8, RZ, R2, RZ, 0x33, !PT ;  /* 0x00000002ff087212 */ /* 0x000fe200078e33ff */
[----:B------:R-:W-:Y:S01]  /*11cd0*/  IMAD.MOV R2, RZ, RZ, -R3 ;  /* 0x000000ffff027224 */ /* 0x000fe200078e0a03 */
[----:B------:R-:W-:Y:S04]  /*11ce0*/  BSSY B2, `(.L_x_1488) ;  /* 0x00000b8000027945 */ /* 0x000fe80003800000 */
[----:B------:R-:W-:-:S05]  /*11cf0*/  VIADDMNMX R8, R2, 0x1, R8, !PT ;  /* 0x0000000102087846 */ /* 0x000fca0007800108 */
[----:B------:R-:W-:-:S05]  /*11d00*/  IMAD.IADD R2, R3, 0x1, R8 ;  /* 0x0000000103027824 */ /* 0x000fca00078e0208 */
[----:B------:R-:W-:-:S04]  /*11d10*/  LOP3.LUT R2, R2, 0x1, RZ, 0xc0, !PT ;  /* 0x0000000102027812 */ /* 0x000fc800078ec0ff */
[----:B------:R-:W-:-:S13]  /*11d20*/  ISETP.NE.U32.AND P0, PT, R2, 0x1, PT ;  /* 0x000000010200780c */ /* 0x000fda0003f05070 */
        /* <DEDUP_REMOVED lines=36> */
.L_x_1492:
[----:B------:R-:W2:Y:S01]  /*11f70*/  LDL R2, [R1] ;  /* 0x0000000001027983 */ /* 0x000ea20000100800 */
[----:B------:R-:W-:Y:S01]  /*11f80*/  BSSY B3, `(.L_x_1493) ;  /* 0x0000005000037945 */ /* 0x000fe20003800000 */
[----:B--2---:R-:W-:Y:S01]  /*11f90*/  IMAD R3, R7, 0x8, R2 ;  /* 0x0000000807037824 */ /* 0x004fe200078e0202 */
[----:B------:R-:W-:-:S04]  /*11fa0*/  SHF.L.U32 R2, R9, 0x1f, RZ ;  /* 0x0000001f09027819 */ /* 0x000fc800000006ff */
[----:B------:R-:W1:Y:S02]  /*11fb0*/  SYNCS.PHASECHK.TRANS64.TRYWAIT P0, [R3+URZ+0x2a840], R2 ;  /* 0x02a84002030075a7 */ /* 0x000e64000800017f */
[----:B-1----:R-:W-:Y:S05]  /*11fc0*/  @!P0 BRA `(.L_x_1494) ;  /* 0x0000004400808947 */ /* 0x002fea0003800000 */
.L_x_1601:
[----:B------:R-:W-:Y:S05]  /*11fd0*/  BSYNC B3 ;  /* 0x0000000000037941 */ /* 0x000fea0003800000 */
.L_x_1493:
        /* <DEDUP_REMOVED lines=12> */
.L_x_1496:
[----:B------:R-:W-:Y:S05]  /*120a0*/  BSYNC B3 ;  /* 0x0000000000037941 */ /* 0x000fea0003800000 */
.L_x_1495:
[----:B------:R-:W2:Y:S04]  /*120b0*/  LDL R5, [R1] ;  /* 0x0000000001057983 */ /* 0x000ea80000100800 */
        /* <DEDUP_REMOVED lines=12> */
.L_x_1497:
        /* <DEDUP_REMOVED lines=16> */
.L_x_1498:
        /* <DEDUP_REMOVED lines=15> */
.L_x_1499:
        /* <DEDUP_REMOVED lines=17> */
.L_x_1602:
[----:B------:R-:W-:Y:S05]  /*12480*/  BSYNC B3 ;  /* 0x0000000000037941 */ /* 0x000fea0003800000 */
.L_x_1500:
[----:B------:R1:W5:Y:S01]  /*12490*/  LDL R15, [R1+0x4] ;  /* 0x00000400010f7983 */ /* 0x0003620000100800 */
[----:B------:R-:W-:Y:S01]  /*124a0*/  BSSY B3, `(.L_x_1502) ;  /* 0x000000d000037945 */ /* 0x000fe20003800000 */
[----:B------:R-:W-:Y:S02]  /*124b0*/  IMAD.MOV.U32 R12, RZ, RZ, 0x0 ;  /* 0x00000000ff0c7424 */ /* 0x000fe400078e00ff */
[----:B------:R-:W-:Y:S01]  /*124c0*/  IMAD.MOV.U32 R13, RZ, RZ, 0x14f00000 ;  /* 0x14f00000ff0d7424 */ /* 0x000fe200078e00ff */
[----:B------:R-:W-:Y:S06]  /*124d0*/  @P1 BRA `(.L_x_1503) ;  /* 0x0000000000241947 */ /* 0x000fec0003800000 */
[----:B------:R-:W2:Y:S01]  /*124e0*/  LDL R6, [R1] ;  /* 0x0000000001067983 */ /* 0x000ea20000100800 */
[----:B------:R-:W3:Y:S01]  /*124f0*/  S2R R5, SR_TID.X ;  /* 0x0000000000057919 */ /* 0x000ee20000002100 */
[----:B0-----:R-:W-:Y:S01]  /*12500*/  IMAD.MOV.U32 R3, RZ, RZ, 0x6000 ;  /* 0x00006000ff037424 */ /* 0x001fe200078e00ff */
[----:B---3--:R-:W-:-:S04]  /*12510*/  LOP3.LUT R5, R5, 0x1f, RZ, 0xc0, !PT ;  /* 0x0000001f05057812 */ /* 0x008fc800078ec0ff */
[----:B------:R-:W-:Y:S01]  /*12520*/  ISETP.NE.AND P0, PT, R5, RZ, PT ;  /* 0x000000ff0500720c */ /* 0x000fe20003f05270 */
[----:B--2--5:R-:W-:-:S04]  /*12530*/  IMAD R2, R15, 0x8, R6 ;  /* 0x000000080f027824 */ /* 0x024fc800078e0206 */
[----:B------:R2:W-:Y:S08]  /*12540*/  SYNCS.ARRIVE.TRANS64 RZ, [R2+URZ+0x2a850], R3 ;  /* 0x02a8500302ff79a7 */ /* 0x0005f0000800003f */
[----:B------:R-:W-:Y:S05]  /*12550*/  @!P0 BRA `(.L_x_1503) ;  /* 0x0000000000048947 */ /* 0x000fea0003800000 */
[----:B------:R-:W-:Y:S01]  /*12560*/  BPT.TRAP 0x1 ;  /* 0x000000040000795c */ /* 0x000fe20000300000 */
.L_x_1503:
[----:B------:R-:W-:Y:S05]  /*12570*/  BSYNC B3 ;  /* 0x0000000000037941 */ /* 0x000fea0003800000 */
.L_x_1502:
[----:B0-2---:R-:W2:Y:S04]  /*12580*/  LDL R2, [R1] ;  /* 0x0000000001027983 */ /* 0x005ea80000100800 */
[----:B------:R-:W3:Y:S04]  /*12590*/  LDL R6, [R1+0x14] ;  /* 0x0000140001067983 */ /* 0x000ee80000100800 */
[----:B------:R-:W3:Y:S01]  /*125a0*/  LDL.LU R3, [R1+0x8] ;  /* 0x0000080001037983 */ /* 0x000ee20000300800 */
[----:B------:R-:W-:Y:S01]  /*125b0*/  R2UR UR10, R11 ;  /* 0x000000000b0a72ca */ /* 0x000fe200000e0000 */
[----:B------:R-:W-:Y:S01]  /*125c0*/  UIADD3 UR4, UP0, UR36, 0x470, URZ ;  /* 0x0000047024047890 */ /* 0x000fe2000ff1e03f */
[----:B------:R-:W-:-:S02]  /*125d0*/  R2UR UR6, R12 ;  /* 0x000000000c0672ca */ /* 0x000fc400000e0000 */
[----:B------:R-:W-:Y:S01]  /*125e0*/  R2UR UR7, R13 ;  /* 0x000000000d0772ca */ /* 0x000fe200000e0000 */
[----:B------:R-:W-:Y:S01]  /*125f0*/  UIADD3.X UR5, URZ, UR37, URZ, UP0, !UPT ;  /* 0x000000253f057290 */ /* 0x000fe200087fe43f */
[----:B------:R-:W-:Y:S01]  /*12600*/  PLOP3.LUT P0, PT, PT, PT, PT, 0x80, 0x0 ;  /* 0x000000000000781c */ /* 0x000fe20003f0f070 */
[C-C-:B--2--5:R-:W-:Y:S02]  /*12610*/  IMAD R5, R15.reuse, 0x8, R2.reuse ;  /* 0x000000080f057824 */ /* 0x164fe400078e0202 */
[----:B------:R-:W-:Y:S02]  /*12620*/  IMAD R2, R15, 0x6000, R2 ;  /* 0x000060000f027824 */ /* 0x000fe400078e0202 */
[----:B------:R-:W-:Y:S02]  /*12630*/  VIADD R5, R5, 0x2a850 ;  /* 0x0002a85005057836 */ /* 0x000fe40000000000 */
[----:B---3--:R-:W-:Y:S02]  /*12640*/  IMAD R3, R3, 0x60, R6 ;  /* 0x0000006003037824 */ /* 0x008fe400078e0206 */
[----:B------:R-:W-:-:S07]  /*12650*/  VIADD R6, R2, 0x400 ;  /* 0x0000040002067836 */ /* 0x000fce0000000000 */
.L_x_1504:
        /* <DEDUP_REMOVED lines=15> */
.L_x_1505:
        /* <DEDUP_REMOVED lines=12> */
.L_x_1491:
[----:B------:R-:W-:Y:S05]  /*12810*/  BSYNC B1 ;  /* 0x0000000000017941 */ /* 0x000fea0003800000 */
.L_x_1490:
[----:B0-----:R-:W2:Y:S04]  /*12820*/  LDL R0, [R1+0x28] ;  /* 0x0000280001007983 */ /* 0x001ea80000100800 */
[----:B------:R0:W-:Y:S04]  /*12830*/  STL [R1+0x4], R7 ;  /* 0x0000040701007387 */ /* 0x0001e80000100800 */
[----:B------:R0:W-:Y:S02]  /*12840*/  STL [R1+0x10], R9 ;  /* 0x0000100901007387 */ /* 0x0001e40000100800 */
[----:B0-2---:R-:W-:-:S07]  /*12850*/  VIADD R0, R0, 0xfffffffd ;  /* 0xfffffffd00007836 */ /* 0x005fce0000000000 */
.L_x_1489:
[----:B------:R-:W-:Y:S05]  /*12860*/  BSYNC B2 ;  /* 0x0000000000027941 */ /* 0x000fea0003800000 */
.L_x_1488:
[----:B------:R-:W2:Y:S01]  /*12870*/  LDL.LU R2, [R1+0x28] ;  /* 0x0000280001027983 */ /* 0x000ea20000300800 */
[----:B------:R-:W-:Y:S01]  /*12880*/  VIADD R8, R8, 0xfffffffe ;  /* 0xfffffffe08087836 */ /* 0x000fe20000000000 */
[----:B--2---:R-:W-:-:S04]  /*12890*/  LOP3.LUT R2, RZ, R2, RZ, 0x33, !PT ;  /* 0x00000002ff027212 */ /* 0x004fc800078e33ff */
[----:B------:R-:W-:-:S13]  /*128a0*/  ISETP.NE.AND P0, PT, R8, R2, PT ;  /* 0x000000020800720c */ /* 0x000fda0003f05270 */
[----:B------:R-:W-:Y:S05]  /*128b0*/  @!P0 BRA `(.L_x_1487) ;  /* 0x0000001400708947 */ /* 0x000fea0003800000 */
[----:B------:R-:W-:-:S07]  /*128c0*/  IMAD.MOV.U32 R9, RZ, RZ, R17 ;  /* 0x000000ffff097224 */ /* 0x000fce00078e0011 */
.L_x_1538:
[----:B--2---:R-:W2:Y:S04]  /*128d0*/  LDL R4, [R1+0x18] ;  /* 0x0000180001047983 */ /* 0x004ea80000100800 */
[----:B---3--:R-:W3:Y:S04]  /*128e0*/  LDL R3, [R1+0x4] ;  /* 0x0000040001037983 */ /* 0x008ee80000100800 */
[----:B------:R-:W4:Y:S01]  /*128f0*/  LDL R2, [R1+0x10] ;  /* 0x0000100001027983 */ /* 0x000f220000100800 */
        /* <DEDUP_REMOVED lines=8> */
[----:B0-----:R-:W-:Y:S06]  /*12980*/  @!P1 BRA `(.L_x_1507) ;  /* 0x00000008007c9947 */ /* 0x001fec0003800000 */
        /* <DEDUP_REMOVED lines=19> */
[----:B------:R-:W-:-:S04]  /*12ac0*/  IMAD.WIDE.U32 R2, R11, UR6, R2 ;  /* 0x000000060b027c25 */ /* 0x000fc8000f8e0002 */
[----:B------:R-:W-:Y:S01]  /*12ad0*/  IMAD.IADD R3, R6, 0x1, R3 ;  /* 0x0000000106037824 */ /* 0x000fe200078e0203 */
[----:B------:R-:W-:-:S04]  /*12ae0*/  LEA R6, P0, R2, UR4, 0x2 ;  /* 0x0000000402067c11 */ /* 0x000fc8000f8010ff */
[----:B------:R-:W-:-:S05]  /*12af0*/  LEA.HI.X R7, R2, UR5, R3, 0x2, P0 ;  /* 0x0000000502077c11 */ /* 0x000fca00080f1403 */
[----:B------:R0:W5:Y:S04]  /*12b00*/  LDG.E R9, desc[UR60][R6.64] ;  /* 0x0000003c06097981 */ /* 0x000168000c1e1900 */
.L_x_1508:
[----:B------:R-:W2:Y:S01]  /*12b10*/  LDL R2, [R1] ;  /* 0x0000000001027983 */ /* 0x000ea20000100800 */
[----:B------:R-:W-:Y:S01]  /*12b20*/  BSSY B2, `(.L_x_1509) ;  /* 0x0000005000027945 */ /* 0x000fe20003800000 */
[----:B--2---:R-:W-:Y:S01]  /*12b30*/  IMAD R3, R4, 0x8, R2 ;  /* 0x0000000804037824 */ /* 0x004fe200078e0202 */
[----:B------:R-:W-:-:S04]  /*12b40*/  SHF.L.U32 R2, R5, 0x1f, RZ ;  /* 0x0000001f05027819 */ /* 0x000fc800000006ff */
[----:B------:R-:W2:Y:S02]  /*12b50*/  SYNCS.PHASECHK.TRANS64.TRYWAIT P0, [R3+URZ+0x2a840], R2 ;  /* 0x02a84002030075a7 */ /* 0x000ea4000800017f */
[----:B--2---:R-:W-:Y:S05]  /*12b60*/  @!P0 BRA `(.L_x_1510) ;  /* 0x0000003800c08947 */ /* 0x004fea0003800000 */
.L_x_1603:
[----:B------:R-:W-:Y:S05]  /*12b70*/  BSYNC B2 ;  /* 0x0000000000027941 */ /* 0x000fea0003800000 */
.L_x_1509:
        /* <DEDUP_REMOVED lines=12> */
.L_x_1512:
[----:B------:R-:W-:Y:S05]  /*12c40*/  BSYNC B2 ;  /* 0x0000000000027941 */ /* 0x000fea0003800000 */
.L_x_1511:
[----:B------:R-:W3:Y:S04]  /*12c50*/  LDL R6, [R1] ;  /* 0x0000000001067983 */ /* 0x000ee80000100800 */
[----:B--2---:R-:W2:Y:S01]  /*12c60*/  LDL R2, [R1+0x14] ;  /* 0x0000140001027983 */ /* 0x004ea20000100800 */
        /* <DEDUP_REMOVED lines=8> */
[----:B---3--:R-:W-:-:S02]  /*12cf0*/  IMAD R6, R4, 0x9000, R6 ;  /* 0x0000900004067824 */ /* 0x008fc400078e0206 */
[----:B--2---:R-:W-:Y:S02]  /*12d00*/  IMAD R2, R8, 0x60, R2 ;  /* 0x0000006008027824 */ /* 0x004fe400078e0202 */
[----:B------:R-:W-:-:S08]  /*12d10*/  VIADD R7, R6, 0x18400 ;  /* 0x0001840006077836 */ /* 0x000fd00000000000 */
.L_x_1513:
        /* <DEDUP_REMOVED lines=16> */
.L_x_1514:
        /* <DEDUP_REMOVED lines=15> */
.L_x_1515:
        /* <DEDUP_REMOVED lines=17> */
.L_x_1604:
[----:B------:R-:W-:Y:S05]  /*13020*/  BSYNC B2 ;  /* 0x0000000000027941 */ /* 0x000fea0003800000 */
.L_x_1516:
[----:B------:R-:W-:Y:S01]  /*13030*/  BSSY B2, `(.L_x_1518) ;  /* 0x000000b000027945 */ /* 0x000fe20003800000 */
[----:B------:R-:W-:Y:S02]  /*13040*/  IMAD.MOV.U32 R12, RZ, RZ, 0x0 ;  /* 0x00000000ff0c7424 */ /* 0x000fe400078e00ff */
[----:B------:R-:W-:Y:S01]  /*13050*/  IMAD.MOV.U32 R13, RZ, RZ, 0x14f00000 ;  /* 0x14f00000ff0d7424 */ /* 0x000fe200078e00ff */
[----:B------:R-:W-:Y:S06]  /*13060*/  @P1 BRA `(.L_x_1519) ;  /* 0x00000000001c1947 */ /* 0x000fec0003800000 */
[----:B------:R-:W2:Y:S01]  /*13070*/  S2R R6, SR_TID.X ;  /* 0x0000000000067919 */ /* 0x000ea20000002100 */
[----:B0-----:R-:W-:-:S04]  /*13080*/  IMAD.MOV.U32 R3, RZ, RZ, 0x6000 ;  /* 0x00006000ff037424 */ /* 0x001fc800078e00ff */
[----:B------:R3:W-:Y:S01]  /*13090*/  SYNCS.ARRIVE.TRANS64 RZ, [R2+URZ+0x50], R3 ;  /* 0x0000500302ff79a7 */ /* 0x0007e2000800003f */
[----:B--2---:R-:W-:-:S04]  /*130a0*/  LOP3.LUT R6, R6, 0x1f, RZ, 0xc0, !PT ;  /* 0x0000001f06067812 */ /* 0x004fc800078ec0ff */
[----:B------:R-:W-:-:S13]  /*130b0*/  ISETP.NE.AND P0, PT, R6, RZ, PT ;  /* 0x000000ff0600720c */ /* 0x000fda0003f05270 */
[----:B---3--:R-:W-:Y:S05]  /*130c0*/  @!P0 BRA `(.L_x_1519) ;  /* 0x0000000000048947 */ /* 0x008fea0003800000 */
[----:B------:R-:W-:Y:S01]  /*130d0*/  BPT.TRAP 0x1 ;  /* 0x000000040000795c */ /* 0x000fe20000300000 */
.L_x_1519:
[----:B------:R-:W-:Y:S05]  /*130e0*/  BSYNC B2 ;  /* 0x0000000000027941 */ /* 0x000fea0003800000 */
.L_x_1518:
[----:B------:R-:W2:Y:S04]  /*130f0*/  LDL R15, [R1] ;  /* 0x00000000010f7983 */ /* 0x000ea80000100800 */
[----:B0-----:R-:W2:Y:S04]  /*13100*/  LDL.LU R3, [R1+0x4] ;  /* 0x0000040001037983 */ /* 0x001ea80000300800 */
[----:B------:R-:W3:Y:S04]  /*13110*/  LDL R7, [R1+0x14] ;  /* 0x0000140001077983 */ /* 0x000ee80000100800 */
        /* <DEDUP_REMOVED lines=11> */
.L_x_1520:
        /* <DEDUP_REMOVED lines=15> */
.L_x_1521:
        /* <DEDUP_REMOVED lines=12> */
.L_x_1507:
[----:B------:R-:W-:Y:S05]  /*13380*/  BSYNC B1 ;  /* 0x0000000000017941 */ /* 0x000fea0003800000 */
.L_x_1506:
[----:B------:R-:W2:Y:S01]  /*13390*/  LDL R2, [R1+0x18] ;  /* 0x0000180001027983 */ /* 0x000ea20000100800 */
[----:B------:R-:W-:Y:S01]  /*133a0*/  VIADD R3, R4, 0x1 ;  /* 0x0000000104037836 */ /* 0x000fe20000000000 */
[----:B------:R-:W-:Y:S01]  /*133b0*/  BSSY B1, `(.L_x_1522) ;  /* 0x00000a8000017945 */ /* 0x000fe20003800000 */
[----:B------:R-:W-:-:S03]  /*133c0*/  VIADD R6, R0, 0xffffffff ;  /* 0xffffffff00067836 */ /* 0x000fc60000000000 */
[----:B------:R-:W-:-:S04]  /*133d0*/  ISETP.NE.AND P0, PT, R3, 0x2, PT ;  /* 0x000000020300780c */ /* 0x000fc80003f05270 */
[----:B------:R-:W-:Y:S02]  /*133e0*/  SEL R12, R3, RZ, P0 ;  /* 0x000000ff030c7207 */ /* 0x000fe40000000000 */
[----:B--2---:R-:W-:Y:S02]  /*133f0*/  LOP3.LUT P1, RZ, R2, 0x1, RZ, 0xc0, !PT ;  /* 0x0000000102ff7812 */ /* 0x004fe4000782c0ff */
[----:B------:R-:W-:-:S04]  /*13400*/  SEL R2, RZ, 0x1, P0 ;  /* 0x00000001ff027807 */ /* 0x000fc80000000000 */
[----:B------:R-:W-:-:S05]  /*13410*/  LOP3.LUT R11, R5, R2, RZ, 0x3c, !PT ;  /* 0x00000002050b7212 */ /* 0x000fca00078e3cff */
[----:B------:R2:W-:Y:S04]  /*13420*/  STL [R1+0x10], R11 ;  /* 0x0000100b01007387 */ /* 0x0005e80000100800 */
[----:B------:R2:W-:Y:S01]  /*13430*/  STL [R1+0x4], R12 ;  /* 0x0000040c01007387 */ /* 0x0005e20000100800 */
[----:B------:R-:W-:Y:S05]  /*13440*/  @!P1 BRA `(.L_x_1523) ;  /* 0x0000000800789947 */ /* 0x000fea0003800000 */
[----:B------:R-:W-:Y:S01]  /*13450*/  ULDC.64 UR4, c[0x0][0x418] ;  /* 0x0001060000047ab9 */ /* 0x000fe20000000a00 */
[----:B------:R-:W-:Y:S01]  /*13460*/  IMAD.MOV.U32 R7, RZ, RZ, R6 ;  /* 0x000000ffff077224 */ /* 0x000fe200078e0006 */
[----:B------:R-:W-:-:S04]  /*13470*/  ISETP.NE.U32.AND P0, PT, RZ, UR4, PT ;  /* 0x00000004ff007c0c */ /* 0x000fc8000bf05070 */
[----:B------:R-:W-:-:S13]  /*13480*/  ISETP.NE.AND.EX P0, PT, RZ, UR5, PT, P0 ;  /* 0x00000005ff007c0c */ /* 0x000fda000bf05300 */
[----:B------:R-:W-:Y:S05]  /*13490*/  @!P0 BRA `(.L_x_1524) ;  /* 0x00000000004c8947 */ /* 0x000fea0003800000 */
[----:B------:R-:W3:Y:S01]  /*134a0*/  LDL R14, [R1+0x1c] ;  /* 0x00001c00010e7983 */ /* 0x000ee20000100800 */
[----:B0-----:R-:W0:Y:S01]  /*134b0*/  LDC R8, c[0x0][0x43c] ;  /* 0x00010f00ff087b82 */ /* 0x001e220000000800 */
[----:B------:R-:W-:Y:S02]  /*134c0*/  ULDC.64 UR6, c[0x0][0x428] ;  /* 0x00010a0000067ab9 */ /* 0x000fe40000000a00 */
[----:B------:R-:W4:Y:S01]  /*134d0*/  LDL R13, [R1+0xc] ;  /* 0x00000c00010d7983 */ /* 0x000f220000100800 */
        /* <DEDUP_REMOVED lines=8> */
[----:B---3--:R-:W-:-:S04]  /*13560*/  IMAD R8, R14, UR6, RZ ;  /* 0x000000060e087c24 */ /* 0x008fc8000f8e02ff */
[C---:B----4-:R-:W-:Y:S02]  /*13570*/  IMAD R8, R13.reuse, UR7, R8 ;  /* 0x000000070d087c24 */ /* 0x050fe4000f8e0208 */
[----:B------:R-:W-:-:S04]  /*13580*/  IMAD.WIDE.U32 R2, R13, UR6, R2 ;  /* 0x000000060d027c25 */ /* 0x000fc8000f8e0002 */
[----:B------:R-:W-:Y:S01]  /*13590*/  IMAD.IADD R3, R8, 0x1, R3 ;  /* 0x0000000108037824 */ /* 0x000fe200078e0203 */
[----:B------:R-:W-:-:S04]  /*135a0*/  LEA R8, P0, R2, UR4, 0x2 ;  /* 0x0000000402087c11 */ /* 0x000fc8000f8010ff */
[----:B------:R-:W-:-:S06]  /*135b0*/  LEA.HI.X R9, R2, UR5, R3, 0x2, P0 ;  /* 0x0000000502097c11 */ /* 0x000fcc00080f1403 */
[----:B------:R3:W5:Y:S03]  /*135c0*/  LDG.E R9, desc[UR60][R8.64] ;  /* 0x0000003c08097981 */ /* 0x000766000c1e1900 */
.L_x_1524:
[----:B------:R-:W4:Y:S01]  /*135d0*/  LDL R2, [R1] ;  /* 0x0000000001027983 */ /* 0x000f220000100800 */
[----:B------:R-:W-:Y:S01]  /*135e0*/  SHF.L.U32 R3, R11, 0x1f, RZ ;  /* 0x0000001f0b037819 */ /* 0x000fe200000006ff */
[----:B------:R-:W-:Y:S01]  /*135f0*/  BSSY B2, `(.L_x_1525) ;  /* 0x0000004000027945 */ /* 0x000fe20003800000 */
[----:B----4-:R-:W-:-:S04]  /*13600*/  IMAD R2, R12, 0x8, R2 ;  /* 0x000000080c027824 */ /* 0x010fc800078e0202 */
[----:B------:R-:W4:Y:S02]  /*13610*/  SYNCS.PHASECHK.TRANS64.TRYWAIT P0, [R2+URZ+0x2a840], R3 ;  /* 0x02a84003020075a7 */ /* 0x000f24000800017f */
[----:B----4-:R-:W-:Y:S05]  /*13620*/  @!P0 BRA `(.L_x_1526) ;  /* 0x0000003000388947 */ /* 0x010fea0003800000 */
.L_x_1605:
[----:B------:R-:W-:Y:S05]  /*13630*/  BSYNC B2 ;  /* 0x0000000000027941 */ /* 0x000fea0003800000 */
.L_x_1525:
[----:B0--3--:R-:W0:Y:S01]  /*13640*/  S2R R8, SR_TID.X ;  /* 0x0000000000087919 */ /* 0x009e220000002100 */
        /* <DEDUP_REMOVED lines=9> */
[----:B---3--:R-:W-:Y:S05]  /*136e0*/  @!P0 BRA `(.L_x_1528) ;  /* 0x0000000000048947 */ /* 0x008fea0003800000 */
[----:B------:R-:W-:Y:S01]  /*136f0*/  BPT.TRAP 0x1 ;  /* 0x000000040000795c */ /* 0x000fe20000300000 */
.L_x_1528:
[----:B------:R-:W-:Y:S05]  /*13700*/  BSYNC B2 ;  /* 0x0000000000027941 */ /* 0x000fea0003800000 */
.L_x_1527:
[----:B------:R-:W3:Y:S04]  /*13710*/  LDL R8, [R1+0x4] ;  /* 0x0000040001087983 */ /* 0x000ee80000100800 */
[----:B--2---:R-:W2:Y:S04]  /*13720*/  LDL R11, [R1] ;  /* 0x00000000010b7983 */ /* 0x004ea80000100800 */
        /* <DEDUP_REMOVED lines=8> */
[C---:B---3--:R-:W-:Y:S02]  /*137b0*/  IMAD R3, R8.reuse, 0x8, R10 ;  /* 0x0000000808037824 */ /* 0x048fe400078e020a */
[----:B--2---:R-:W-:Y:S02]  /*137c0*/  IMAD R8, R8, 0x9000, R11 ;  /* 0x0000900008087824 */ /* 0x004fe400078e020b */
[----:B------:R-:W-:-:S02]  /*137d0*/  VIADD R3, R3, 0x30 ;  /* 0x0000003003037836 */ /* 0x000fc40000000000 */
[----:B----4-:R-:W-:Y:S02]  /*137e0*/  IMAD R2, R7, 0x60, R2 ;  /* 0x0000006007027824 */ /* 0x010fe400078e0202 */
[----:B------:R-:W-:-:S07]  /*137f0*/  VIADD R11, R8, 0x18400 ;  /* 0x00018400080b7836 */ /* 0x000fce0000000000 */
.L_x_1529:
        /* <DEDUP_REMOVED lines=16> */
.L_x_1530:
        /* <DEDUP_REMOVED lines=15> */
.L_x_1531:
        /* <DEDUP_REMOVED lines=15> */
.L_x_1606:
[----:B------:R-:W-:Y:S05]  /*13ae0*/  BSYNC B2 ;  /* 0x0000000000027941 */ /* 0x000fea0003800000 */
.L_x_1532:
[----:B------:R-:W-:Y:S01]  /*13af0*/  BSSY B2, `(.L_x_1534) ;  /* 0x000000b000027945 */ /* 0x000fe20003800000 */
[----:B------:R-:W-:Y:S02]  /*13b00*/  IMAD.MOV.U32 R12, RZ, RZ, 0x0 ;  /* 0x00000000ff0c7424 */ /* 0x000fe400078e00ff */
[----:B------:R-:W-:Y:S01]  /*13b10*/  IMAD.MOV.U32 R13, RZ, RZ, 0x14f00000 ;  /* 0x14f00000ff0d7424 */ /* 0x000fe200078e00ff */
[----:B------:R-:W-:Y:S06]  /*13b20*/  @P1 BRA `(.L_x_1535) ;  /* 0x00000000001c1947 */ /* 0x000fec0003800000 */
[----:B------:R-:W2:Y:S02]  /*13b30*/  S2R R3, SR_TID.X ;  /* 0x0000000000037919 */ /* 0x000ea40000002100 */
[----:B--2---:R-:W-:Y:S01]  /*13b40*/  LOP3.LUT R8, R3, 0x1f, RZ, 0xc0, !PT ;  /* 0x0000001f03087812 */ /* 0x004fe200078ec0ff */
[----:B------:R-:W-:-:S03]  /*13b50*/  IMAD.MOV.U32 R3, RZ, RZ, 0x6000 ;  /* 0x00006000ff037424 */ /* 0x000fc600078e00ff */
[----:B------:R-:W-:Y:S01]  /*13b60*/  ISETP.NE.AND P0, PT, R8, RZ, PT ;  /* 0x000000ff0800720c */ /* 0x000fe20003f05270 */
[----:B------:R2:W-:-:S12]  /*13b70*/  SYNCS.ARRIVE.TRANS64 RZ, [R2+URZ+0x50], R3 ;  /* 0x0000500302ff79a7 */ /* 0x0005d8000800003f */
[----:B--2---:R-:W-:Y:S05]  /*13b80*/  @!P0 BRA `(.L_x_1535) ;  /* 0x0000000000048947 */ /* 0x004fea0003800000 */
[----:B------:R-:W-:Y:S01]  /*13b90*/  BPT.TRAP 0x1 ;  /* 0x000000040000795c */ /* 0x000fe20000300000 */
.L_x_1535:
[----:B------:R-:W-:Y:S05]  /*13ba0*/  BSYNC B2 ;  /* 0x0000000000027941 */ /* 0x000fea0003800000 */
.L_x_1534:
[----:B------:R-:W2:Y:S04]  /*13bb0*/  LDL R8, [R1] ;  /* 0x0000000001087983 */ /* 0x000ea80000100800 */
        /* <DEDUP_REMOVED lines=12> */
.L_x_1536:
        /* <DEDUP_REMOVED lines=15> */
.L_x_1537:
        /* <DEDUP_REMOVED lines=12> */
.L_x_1523:
[----:B------:R-:W-:Y:S05]  /*13e30*/  BSYNC B1 ;  /* 0x0000000000017941 */ /* 0x000fea0003800000 */
.L_x_1522:
[----:B------:R-:W4:Y:S01]  /*13e40*/  LDL R2, [R1+0x24] ;  /* 0x0000240001027983 */ /* 0x000f220000100800 */
[----:B------:R-:W-:Y:S01]  /*13e50*/  VIADD R0, R0, 0xfffffffe ;  /* 0xfffffffe00007836 */ /* 0x000fe20000000000 */
[----:B----4-:R-:W-:-:S13]  /*13e60*/  ISETP.GT.AND P0, PT, R6, R2, PT ;  /* 0x000000020600720c */ /* 0x010fda0003f04270 */
[----:B------:R-:W-:Y:S05]  /*13e70*/  @P0 BRA `(.L_x_1538) ;  /* 0xffffffe800940947 */ /* 0x000fea000383ffff */
.L_x_1487:
[----:B------:R-:W-:Y:S05]  /*13e80*/  BSYNC B0 ;  /* 0x0000000000007941 */ /* 0x000fea0003800000 */
.L_x_1486:
[----:B------:R-:W4:Y:S01]  /*13e90*/  S2R R2, SR_TID.X ;  /* 0x0000000000027919 */ /* 0x000f220000002100 */
[----:B------:R-:W-:Y:S01]  /*13ea0*/  BSSY B0, `(.L_x_1539) ;  /* 0x0000010000007945 */ /* 0x000fe20003800000 */
[----:B----4-:R-:W-:-:S04]  /*13eb0*/  LOP3.LUT R3, R2, 0x7f, RZ, 0xc0, !PT ;  /* 0x0000007f02037812 */ /* 0x010fc800078ec0ff */
[----:B------:R-:W-:-:S13]  /*13ec0*/  ISETP.NE.AND P0, PT, R3, RZ, PT ;  /* 0x000000ff0300720c */ /* 0x000fda0003f05270 */
[----:B------:R-:W-:Y:S05]  /*13ed0*/  @P0 BRA `(.L_x_1540) ;  /* 0x0000000000300947 */ /* 0x000fea0003800000 */
[----:B------:R-:W4:Y:S01]  /*13ee0*/  S2R R2, SR_LANEID ;  /* 0x0000000000027919 */ /* 0x000f220000000000 */
[----:B------:R-:W-:Y:S01]  /*13ef0*/  VOTEU.ANY UR4, UPT, PT ;  /* 0x0000000000047886 */ /* 0x000fe200038e0100 */
[----:B------:R-:W5:Y:S01]  /*13f00*/  LDC.64 R4, c[0x0][0xc60] ;  /* 0x00031800ff047b82 */ /* 0x000f620000000a00 */
[----:B------:R-:W4:Y:S02]  /*13f10*/  FLO.U32 R0, UR4 ;  /* 0x0000000400007d00 */ /* 0x000f2400080e0000 */
[----:B----4-:R-:W-:-:S06]  /*13f20*/  ISETP.EQ.U32.AND P0, PT, R0, R2, PT ;  /* 0x000000020000720c */ /* 0x010fcc0003f02070 */
[----:B------:R-:W5:Y:S07]  /*13f30*/  POPC R2, UR4 ;  /* 0x0000000400027d09 */ /* 0x000f6e0008000000 */
[----:B-----5:R-:W4:Y:S04]  /*13f40*/  @P0 ATOMG.E.ADD.STRONG.GPU PT, R2, desc[UR60][R4.64], R2 ;  /* 0x00000002040209a8 */ /* 0x020f2800081ee1fc */
[----:B----4-:R4:W5:Y:S02]  /*13f50*/  SHFL.IDX PT, R2, R2, R0, 0x1f ;  /* 0x00001f0002027589 */ /* 0x01096400000e0000 */
[----:B----4-:R-:W4:Y:S02]  /*13f60*/  S2R R0, SR_LTMASK ;  /* 0x0000000000007919 */ /* 0x010f240000003900 */
[----:B----4-:R-:W-:-:S06]  /*13f70*/  LOP3.LUT R0, R0, UR4, RZ, 0xc0, !PT ;  /* 0x0000000400007c12 */ /* 0x010fcc000f8ec0ff */
[----:B------:R-:W5:Y:S02]  /*13f80*/  POPC R0, R0 ;  /* 0x0000000000007309 */ /* 0x000f640000000000 */
[----:B-----5:R-:W-:-:S07]  /*13f90*/  IADD3 R16, R2, UR38, R0 ;  /* 0x0000002602107c10 */ /* 0x020fce000fffe000 */
.L_x_1540:
[----:B------:R-:W-:Y:S05]  /*13fa0*/  BSYNC B0 ;  /* 0x0000000000007941 */ /* 0x000fea0003800000 */
.L_x_1539:
[----:B------:R-:W4:Y:S01]  /*13fb0*/  LDL R0, [R1+0x18] ;  /* 0x0000180001007983 */ /* 0x000f220000100800 */
[----:B------:R-:W-:Y:S01]  /*13fc0*/  BSSY B0, `(.L_x_1541) ;  /* 0x000003e000007945 */ /* 0x000fe20003800000 */
[----:B----4-:R-:W-:-:S13]  /*13fd0*/  LOP3.LUT P0, RZ, R0, 0x1, RZ, 0xc0, !PT ;  /* 0x0000000100ff7812 */ /* 0x010fda000780c0ff */
[----:B------:R-:W-:Y:S05]  /*13fe0*/  @!P0 BRA `(.L_x_1542) ;  /* 0x0000000000ec8947 */ /* 0x000fea0003800000 */
[----:B------:R-:W4:Y:S04]  /*13ff0*/  LDL R4, [R1] ;  /* 0x0000000001047983 */ /* 0x000f280000100800 */
[----:B------:R-:W4:Y:S04]  /*14000*/  LDL R0, [R1+0x4] ;  /* 0x0000040001007983 */ /* 0x000f280000100800 */
[----:B------:R-:W5:Y:S01]  /*14010*/  LDL R2, [R1+0x10] ;  /* 0x0000100001027983 */ /* 0x000f620000100800 */
[----:B------:R-:W-:Y:S01]  /*14020*/  BSSY B1, `(.L_x_1543) ;  /* 0x0000006000017945 */ /* 0x000fe20003800000 */
[----:B------:R-:W-:Y:S01]  /*14030*/  ISETP.NE.AND P1, PT, R3, RZ, PT ;  /* 0x000000ff0300720c */ /* 0x000fe20003f25270 */
[----:B----4-:R-:W-:Y:S01]  /*14040*/  IMAD R0, R0, 0x8, R4 ;  /* 0x0000000800007824 */ /* 0x010fe200078e0204 */
[----:B-----5:R-:W-:-:S04]  /*14050*/  SHF.L.U32 R2, R2, 0x1f, RZ ;  /* 0x0000001f02027819 */ /* 0x020fc800000006ff */
[----:B------:R-:W4:Y:S02]  /*14060*/  SYNCS.PHASECHK.TRANS64.TRYWAIT P0, [R0+URZ+0x2a860], R2 ;  /* 0x02a86002000075a7 */ /* 0x000f24000800017f */
[----:B----4-:R-:W-:Y:S05]  /*14070*/  @!P0 BRA `(.L_x_1544) ;  /* 0x0000002400cc8947 */ /* 0x010fea0003800000 */
.L_x_1607:
[----:B------:R-:W-:Y:S05]  /*14080*/  BSYNC B1 ;  /* 0x0000000000017941 */ /* 0x000fea0003800000 */
.L_x_1543:
[----:B------:R-:W-:Y:S04]  /*14090*/  BSSY B1, `(.L_x_1545) ;  /* 0x0000009000017945 */ /* 0x000fe80003800000 */
[----:B------:R-:W-:Y:S05]  /*140a0*/  @P1 BRA `(.L_x_1546) ;  /* 0x00000000001c1947 */ /* 0x000fea0003800000 */
[----:B------:R-:W5:Y:S01]  /*140b0*/  S2R R3, SR_TID.X ;  /* 0x0000000000037919 */ /* 0x000f620000002100 */
[----:B----4-:R-:W-:-:S04]  /*140c0*/  IMAD.MOV.U32 R2, RZ, RZ, 0x6000 ;  /* 0x00006000ff027424 */ /* 0x010fc800078e00ff */
[----:B------:R4:W-:Y:S01]  /*140d0*/  SYNCS.ARRIVE.TRANS64 RZ, [R0+URZ+0x2a850], R2 ;  /* 0x02a8500200ff79a7 */ /* 0x0009e2000800003f */
[----:B-----5:R-:W-:-:S04]  /*140e0*/  LOP3.LUT R3, R3, 0x1f, RZ, 0xc0, !PT ;  /* 0x0000001f03037812 */ /* 0x020fc800078ec0ff */
[----:B------:R-:W-:-:S13]  /*140f0*/  ISETP.NE.AND P0, PT, R3, RZ, PT ;  /* 0x000000ff0300720c */ /* 0x000fda0003f05270 */
[----:B----4-:R-:W-:Y:S05]  /*14100*/  @!P0 BRA `(.L_x_1546) ;  /* 0x0000000000048947 */ /* 0x010fea0003800000 */
[----:B------:R-:W-:Y:S01]  /*14110*/  BPT.TRAP 0x1 ;  /* 0x000000040000795c */ /* 0x000fe20000300000 */
.L_x_1546:
[----:B------:R-:W-:Y:S05]  /*14120*/  BSYNC B1 ;  /* 0x0000000000017941 */ /* 0x000fea0003800000 */
.L_x_1545:
[----:B------:R-:W5:Y:S04]  /*14130*/  LDL.LU R5, [R1+0x14] ;  /* 0x0000140001057983 */ /* 0x000f680000300800 */
[----:B------:R-:W5:Y:S04]  /*14140*/  LDL.LU R3, [R1+0x8] ;  /* 0x0000080001037983 */ /* 0x000f680000300800 */
[----:B------:R-:W2:Y:S04]  /*14150*/  LDL R4, [R1] ;  /* 0x0000000001047983 */ /* 0x000ea80000100800 */
[----:B----4-:R-:W2:Y:S01]  /*14160*/  LDL R2, [R1+0x4] ;  /* 0x0000040001027983 */ /* 0x010ea20000100800 */
[----:B------:R-:W-:Y:S01]  /*14170*/  UIADD3 UR4, UP0, UR36, 0x470, URZ ;  /* 0x0000047024047890 */ /* 0x000fe2000ff1e03f */
[----:B------:R-:W-:Y:S01]  /*14180*/  PLOP3.LUT P0, PT, PT, PT, PT, 0x80, 0x0 ;  /* 0x000000000000781c */ /* 0x000fe20003f0f070 */
[----:B------:R-:W-:Y:S01]  /*14190*/  VIADD R0, R0, 0x2a850 ;  /* 0x0002a85000007836 */ /* 0x000fe20000000000 */
[----:B------:R-:W-:Y:S01]  /*141a0*/  UMOV UR6, 0x0 ;  /* 0x0000000000067882 */ /* 0x000fe20000000000 */
[----:B------:R-:W-:Y:S01]  /*141b0*/  UIADD3.X UR5, URZ, UR37, URZ, UP0, !UPT ;  /* 0x000000253f057290 */ /* 0x000fe200087fe43f */
[----:B------:R-:W-:Y:S01]  /*141c0*/  UMOV UR7, 0x14f00000 ;  /* 0x14f0000000077882 */ /* 0x000fe20000000000 */
[----:B------:R-:W-:Y:S01]  /*141d0*/  UMOV UR10, URZ ;  /* 0x0000003f000a7c82 */ /* 0x000fe20008000000 */
[----:B-----5:R-:W-:-:S02]  /*141e0*/  IMAD R3, R3, 0x60, R5 ;  /* 0x0000006003037824 */ /* 0x020fc400078e0205 */
[----:B--2---:R-:W-:-:S04]  /*141f0*/  IMAD R2, R2, 0x6000, R4 ;  /* 0x0000600002027824 */ /* 0x004fc800078e0204 */
[----:B------:R-:W-:-:S07]  /*14200*/  VIADD R4, R2, 0x400 ;  /* 0x0000040002047836 */ /* 0x000fce0000000000 */
.L_x_1547:
        /* <DEDUP_REMOVED lines=15> */
.L_x_1548:
        /* <DEDUP_REMOVED lines=9> */
[----:B----4-:R-:W-:Y:S05]  /*14390*/  @P0 BRA.U.ANY `(.L_x_1548) ;  /* 0xfffffffd00d80947 */ /* 0x010fea000393ffff */
.L_x_1542:
[----:B------:R-:W-:Y:S05]  /*143a0*/  BSYNC B0 ;  /* 0x0000000000007941 */ /* 0x000fea0003800000 */
.L_x_1541:
[----:B------:R-:W4:Y:S04]  /*143b0*/  LDL.LU R5, [R1+0x4] ;  /* 0x0000040001057983 */ /* 0x000f280000300800 */
[----:B------:R-:W5:Y:S01]  /*143c0*/  LDL.LU R4, [R1+0x10] ;  /* 0x0000100001047983 */ /* 0x000f620000300800 */
[----:B----4-:R-:W-:-:S05]  /*143d0*/  VIADD R0, R5, 0x1 ;  /* 0x0000000105007836 */ /* 0x010fca0000000000 */
[----:B------:R-:W-:-:S04]  /*143e0*/  ISETP.NE.AND P0, PT, R0, 0x2, PT ;  /* 0x000000020000780c */ /* 0x000fc80003f05270 */
[----:B------:R-:W-:Y:S02]  /*143f0*/  SEL R2, RZ, 0x1, P0 ;  /* 0x00000001ff027807 */ /* 0x000fe40000000000 */
[----:B------:R-:W-:Y:S02]  /*14400*/  SEL R0, R0, RZ, P0 ;  /* 0x000000ff00007207 */ /* 0x000fe40000000000 */
[----:B-----5:R-:W-:-:S03]  /*14410*/  LOP3.LUT R4, R4, R2, RZ, 0x3c, !PT ;  /* 0x0000000204047212 */ /* 0x020fc600078e3cff */
[----:B------:R4:W-:Y:S04]  /*14420*/  STL [R1+0x4], R0 ;  /* 0x0000040001007387 */ /* 0x0009e80000100800 */
[----:B------:R4:W-:Y:S02]  /*14430*/  STL [R1+0x10], R4 ;  /* 0x0000100401007387 */ /* 0x0009e40000100800 */
.L_x_1466:
[----:B------:R-:W-:Y:S05]  /*14440*/  BSYNC B7 ;  /* 0x0000000000077941 */ /* 0x000fea0003800000 */
.L_x_1464:
[----:B----4-:R-:W4:Y:S02]  /*14450*/  LDL R0, [R1+0x18] ;  /* 0x0000180001007983 */ /* 0x010f240000100800 */
[----:B----4-:R-:W-:-:S13]  /*14460*/  LOP3.LUT P0, RZ, R0, 0x2, RZ, 0xc0, !PT ;  /* 0x0000000200ff7812 */ /* 0x010fda000780c0ff */
[----:B------:R-:W-:Y:S05]  /*14470*/  @!P0 BRA `(.L_x_1549) ;  /* 0x0000000000288947 */ /* 0x000fea0003800000 */
[----:B------:R-:W-:Y:S05]  /*14480*/  WARPSYNC.ALL ;  /* 0x0000000000007948 */ /* 0x000fea0003800000 */
[----:B------:R-:W4:Y:S08]  /*14490*/  S2UR UR5, SR_CgaCtaId ;  /* 0x00000000000579c3 */ /* 0x000f300000008800 */
[----:B------:R-:W-:Y:S06]  /*144a0*/  BAR.SYNC.DEFER_BLOCKING 0x5, 0x180 ;  /* 0x0146000000007b1d */ /* 0x000fec0000010000 */
[----:B------:R-:W-:-:S02]  /*144b0*/  UMOV UR4, 0x400 ;  /* 0x0000040000047882 */ /* 0x000fc40000000000 */
[----:B----4-:R-:W-:-:S06]  /*144c0*/  ULEA UR4, UR5, UR4, 0x18 ;  /* 0x0000000405047291 */ /* 0x010fcc000f8ec03f */
[----:B------:R-:W-:-:S05]  /*144d0*/  IMAD.U32 R0, RZ, RZ, UR4 ;  /* 0x00000004ff007e24 */ /* 0x000fca000f8e00ff */
[----:B------:R4:W0:Y:S04]  /*144e0*/  LDS.128 R16, [R0+0x2a8d0] ;  /* 0x02a8d00000107984 */ /* 0x0008280000000c00 */
[----:B------:R4:W-:Y:S01]  /*144f0*/  STL [R1], R0 ;  /* 0x0000000001007387 */ /* 0x0009e20000100800 */
[----:B------:R-:W-:Y:S06]  /*14500*/  BAR.ARV 0x4, 0x180 ;  /* 0x0106000000007b1d */ /* 0x000fec0000002000 */
[----:B------:R-:W-:Y:S05]  /*14510*/  BRA `(.L_x_1550) ;  /* 0x0000000800d87947 */ /* 0x000fea0003800000 */
.L_x_1549:
[----:B------:R-:W4:Y:S01]  /*14520*/  S2R R0, SR_TID.X ;  /* 0x0000000000007919 */ /* 0x000f220000002100 */
[----:B------:R-:W-:Y:S01]  /*14530*/  UMOV UR4, 0xffffffff ;  /* 0xffffffff00047882 */ /* 0x000fe20000000000 */
[----:B----4-:R-:W-:-:S04]  /*14540*/  LOP3.LUT R6, R0, 0x1f, RZ, 0xc0, !PT ;  /* 0x0000001f00067812 */ /* 0x010fc800078ec0ff */
[----:B------:R-:W-:Y:S01]  /*14550*/  ISETP.NE.AND P0, PT, R6, 0x1f, PT ;  /* 0x0000001f0600780c */ /* 0x000fe20003f05270 */
[----:B------:R-:W-:-:S12]  /*14560*/  BRA.DIV UR4, `(.L_x_1551) ;  /* 0x0000002204a47947 */ /* 0x000fd8000b800000 */
[----:B------:R-:W-:Y:S01]  /*14570*/  IMAD.IADD R5, R19, 0x1, R6 ;  /* 0x0000000113057824 */ /* 0x000fe200078e0206 */
[----:B------:R-:W-:-:S04]  /*14580*/  ULDC UR4, c[0x0][0xc3c] ;  /* 0x00030f0000047ab9 */ /* 0x000fc80000000800 */
[----:B------:R-:W-:-:S13]  /*14590*/  ISETP.GE.OR P1, PT, R5, UR4, !P0 ;  /* 0x0000000405007c0c */ /* 0x000fda000c726670 */
[----:B------:R-:W4:Y:S02]  /*145a0*/  @!P1 LDC.64 R2, c[0x0][0xc80] ;  /* 0x00032000ff029b82 */ /* 0x000f240000000a00 */
[----:B----4-:R-:W-:-:S06]  /*145b0*/  @!P1 IMAD.WIDE R2, R5, 0x4, R2 ;  /* 0x0000000405029825 */ /* 0x010fcc00078e0202 */
[----:B------:R4:W5:Y:S01]  /*145c0*/  @!P1 LDG.E R3, desc[UR60][R2.64] ;  /* 0x0000003c02039981 */ /* 0x000962000c1e1900 */
[C---:B------:R-:W-:Y:S02]  /*145d0*/  ISETP.GE.U32.AND P2, PT, R6.reuse, 0x2, PT ;  /* 0x000000020600780c */ /* 0x040fe40003f46070 */
[C---:B------:R-:W-:Y:S01]  /*145e0*/  ISETP.GE.U32.AND P3, PT, R6.reuse, 0x4, PT ;  /* 0x000000040600780c */ /* 0x040fe20003f66070 */
[----:B------:R-:W-:Y:S01]  /*145f0*/  SHFL.IDX PT, R0, R16, RZ, 0x1f ;  /* 0x00001fff10007589 */ /* 0x000fe200000e0000 */
[C---:B------:R-:W-:Y:S02]  /*14600*/  ISETP.GE.U32.AND P4, PT, R6.reuse, 0x8, PT ;  /* 0x000000080600780c */ /* 0x040fe40003f86070 */
[C---:B------:R-:W-:Y:S01]  /*14610*/  ISETP.GE.U32.AND P5, PT, R6.reuse, 0x10, PT ;  /* 0x000000100600780c */ /* 0x040fe20003fa6070 */
[----:B----4-:R-:W-:Y:S02]  /*14620*/  IMAD.MOV.U32 R2, RZ, RZ, RZ ;  /* 0x000000ffff027224 */ /* 0x010fe400078e00ff */
[----:B-----5:R-:W-:Y:S01]  /*14630*/  @!P1 IMAD.MOV.U32 R2, RZ, RZ, R3 ;  /* 0x000000ffff029224 */ /* 0x020fe200078e0003 */
[----:B------:R-:W-:-:S04]  /*14640*/  ISETP.NE.AND P1, PT, R6, RZ, PT ;  /* 0x000000ff0600720c */ /* 0x000fc80003f25270 */
[----:B------:R-:W4:Y:S02]  /*14650*/  SHFL.UP PT, R14, R2, 0x1, RZ ;  /* 0x04200000020e7989 */ /* 0x000f2400000e00ff */
[----:B----4-:R-:W-:-:S05]  /*14660*/  SEL R5, R14, RZ, P1 ;  /* 0x000000ff0e057207 */ /* 0x010fca0000800000 */
[----:B------:R-:W-:Y:S02]  /*14670*/  IMAD.IADD R3, R2, 0x1, R5 ;  /* 0x0000000102037824 */ /* 0x000fe400078e0205 */
[----:B------:R-:W-:Y:S04]  /*14680*/  SHFL.IDX PT, R5, R16, 0x1, 0x1f ;  /* 0x00201f0010057f89 */ /* 0x000fe800000e0000 */
[----:B------:R-:W4:Y:S02]  /*14690*/  SHFL.UP PT, R4, R3, 0x2, RZ ;  /* 0x0440000003047989 */ /* 0x000f2400000e00ff */
[----:B----4-:R-:W-:-:S05]  /*146a0*/  SEL R4, R4, RZ, P2 ;  /* 0x000000ff04047207 */ /* 0x010fca0001000000 */
[----:B------:R-:W-:-:S05]  /*146b0*/  IMAD.IADD R3, R3, 0x1, R4 ;  /* 0x0000000103037824 */ /* 0x000fca00078e0204 */
        /* <DEDUP_REMOVED lines=9> */
[----:B------:R4:W0:Y:S02]  /*14750*/  SHFL.IDX PT, R16, R3, 0x1f, 0x1f ;  /* 0x03e01f0003107f89 */ /* 0x00082400000e0000 */
.L_x_1617:
[----:B------:R-:W-:Y:S02]  /*14760*/  ULDC UR4, c[0x0][0xc38] ;  /* 0x00030e0000047ab9 */ /* 0x000fe40000000800 */
[----:B------:R-:W-:-:S04]  /*14770*/  IMAD.U32 R4, RZ, RZ, UR4 ;  /* 0x00000004ff047e24 */ /* 0x000fc8000f8e00ff */
[----:B0-----:R-:W-:-:S04]  /*14780*/  IMAD R16, R16, R4, RZ ;  /* 0x0000000410107224 */ /* 0x001fc800078e02ff */
[----:B------:R-:W-:-:S05]  /*14790*/  IMAD.IADD R5, R5, 0x1, R16 ;  /* 0x0000000105057824 */ /* 0x000fca00078e0210 */
[----:B------:R-:W-:-:S13]  /*147a0*/  ISETP.GT.AND P6, PT, R5, R0, PT ;  /* 0x000000000500720c */ /* 0x000fda0003fc4270 */
[----:B------:R-:W-:Y:S05]  /*147b0*/  @P6 BRA `(.L_x_1552) ;  /* 0x00000000009c6947 */ /* 0x000fea0003800000 */
.L_x_1557:
[----:B0-----:R-:W0:Y:S01]  /*147c0*/  LDC R2, c[0x0][0xc3c] ;  /* 0x00030f00ff027b82 */ /* 0x001e220000000800 */
[----:B------:R-:W-:-:S05]  /*147d0*/  VIADD R19, R19, 0x1f ;  /* 0x0000001f13137836 */ /* 0x000fca0000000000 */
[----:B0-----:R-:W-:-:S13]  /*147e0*/  ISETP.GE.AND P6, PT, R19, R2, PT ;  /* 0x000000021300720c */ /* 0x001fda0003fc6270 */
[----:B------:R-:W-:Y:S05]  /*147f0*/  @P6 BRA `(.L_x_1553) ;  /* 0x0000000400d46947 */ /* 0x000fea0003800000 */
[----:B----4-:R-:W0:Y:S01]  /*14800*/  S2R R3, SR_TID.X ;  /* 0x0000000000037919 */ /* 0x010e220000002100 */
[----:B------:R-:W-:Y:S01]  /*14810*/  BSSY B0, `(.L_x_1554) ;  /* 0x0000009000007945 */ /* 0x000fe20003800000 */
[----:B0-----:R-:W-:-:S05]  /*14820*/  LOP3.LUT R3, R3, 0x1f, RZ, 0xc0, !PT ;  /* 0x0000001f03037812 */ /* 0x001fca00078ec0ff */
[----:B------:R-:W-:-:S05]  /*14830*/  IMAD.IADD R4, R19, 0x1, R3 ;  /* 0x0000000113047824 */ /* 0x000fca00078e0203 */
[----:B------:R-:W-:Y:S01]  /*14840*/  ISETP.GE.OR P6, PT, R4, R2, !P0 ;  /* 0x000000020400720c */ /* 0x000fe200047c6670 */
[----:B------:R-:W-:-:S12]  /*14850*/  IMAD.MOV.U32 R2, RZ, RZ, RZ ;  /* 0x000000ffff027224 */ /* 0x000fd800078e00ff */
[----:B------:R-:W-:Y:S05]  /*14860*/  @P6 BRA `(.L_x_1555) ;  /* 0x00000000000c6947 */ /* 0x000fea0003800000 */
[----:B------:R-:W0:Y:S02]  /*14870*/  LDC.64 R2, c[0x0][0xc80] ;  /* 0x00032000ff027b82 */ /* 0x000e240000000a00 */
[----:B0-----:R-:W-:-:S06]  /*14880*/  IMAD.WIDE R2, R4, 0x4, R2 ;  /* 0x0000000404027825 */ /* 0x001fcc00078e0202 */
[----:B------:R0:W5:Y:S02]  /*14890*/  LDG.E R2, desc[UR60][R2.64] ;  /* 0x0000003c02027981 */ /* 0x000164000c1e1900 */
.L_x_1555:
[----:B------:R-:W-:Y:S05]  /*148a0*/  BSYNC B0 ;  /* 0x0000000000007941 */ /* 0x000fea0003800000 */
.L_x_1554:
        /* <DEDUP_REMOVED lines=17> */
[----:B------:R0:W4:Y:S02]  /*149c0*/  SHFL.IDX PT, R16, R3, 0x1f, 0x1f ;  /* 0x03e01f0003107f89 */ /* 0x00012400000e0000 */
.L_x_1625:
[----:B------:R-:W-:Y:S02]  /*149d0*/  ULDC UR4, c[0x0][0xc38] ;  /* 0x00030e0000047ab9 */ /* 0x000fe40000000800 */
[----:B------:R-:W-:-:S04]  /*149e0*/  IMAD.U32 R4, RZ, RZ, UR4 ;  /* 0x00000004ff047e24 */ /* 0x000fc8000f8e00ff */
[----:B----4-:R-:W-:-:S04]  /*149f0*/  IMAD R16, R16, R4, RZ ;  /* 0x0000000410107224 */ /* 0x010fc800078e02ff */
[----:B------:R-:W-:-:S05]  /*14a00*/  IMAD.IADD R5, R16, 0x1, R5 ;  /* 0x0000000110057824 */ /* 0x000fca00078e0205 */
[----:B------:R-:W-:-:S13]  /*14a10*/  ISETP.GT.AND P6, PT, R5, R0, PT ;  /* 0x000000000500720c */ /* 0x000fda0003fc4270 */
[----:B------:R-:W-:Y:S05]  /*14a20*/  @!P6 BRA `(.L_x_1557) ;  /* 0xfffffffc0064e947 */ /* 0x000fea000383ffff */
.L_x_1552:
[----:B------:R-:W-:Y:S01]  /*14a30*/  IMAD.IADD R16, R5, 0x1, -R16 ;  /* 0x0000000105107824 */ /* 0x000fe200078e0a10 */
[----:B------:R-:W-:-:S03]  /*14a40*/  UMOV UR4, 0xffffffff ;  /* 0xffffffff00047882 */ /* 0x000fc60000000000 */
[----:B------:R-:W-:-:S05]  /*14a50*/  IMAD R5, R3, R4, R16 ;  /* 0x0000000403057224 */ /* 0x000fca00078e0210 */
[----:B------:R-:W-:Y:S01]  /*14a60*/  ISETP.GT.AND P6, PT, R5, R0, PT ;  /* 0x000000000500720c */ /* 0x000fe20003fc4270 */
[----:B------:R-:W-:-:S12]  /*14a70*/  BRA.DIV UR4, `(.L_x_1558) ;  /* 0x00000026045c7947 */ /* 0x000fd8000b800000 */
[----:B------:R-:W-:-:S04]  /*14a80*/  VOTE.ANY R5, PT, !P6 ;  /* 0x0000000000057806 */ /* 0x000fc800070e0100 */
[----:B------:R-:W5:Y:S02]  /*14a90*/  POPC R6, R5 ;  /* 0x0000000500067309 */ /* 0x000f640000000000 */
[----:B-----5:R0:W0:Y:S02]  /*14aa0*/  SHFL.IDX PT, R17, R2, R6, 0x1f ;  /* 0x00001f0602117589 */ /* 0x02002400000e0000 */
.L_x_1629:
[----:B------:R-:W-:Y:S01]  /*14ab0*/  ISETP.NE.AND P0, PT, R5, RZ, PT ;  /* 0x000000ff0500720c */ /* 0x000fe20003f05270 */
[----:B------:R-:W-:-:S12]  /*14ac0*/  IMAD.MOV.U32 R5, RZ, RZ, RZ ;  /* 0x000000ffff057224 */ /* 0x000fd800078e00ff */
[----:B------:R-:W-:Y:S05]  /*14ad0*/  @!P0 BRA `(.L_x_1559) ;  /* 0x0000000000148947 */ /* 0x000fea0003800000 */
[----:B------:R-:W-:Y:S01]  /*14ae0*/  UMOV UR4, 0xffffffff ;  /* 0xffffffff00047882 */ /* 0x000fe20000000000 */
[----:B--2---:R-:W-:Y:S02]  /*14af0*/  VIADD R12, R6, 0xffffffff ;  /* 0xffffffff060c7836 */ /* 0x004fe40000000000 */
[----:B------:R-:W-:Y:S05]  /*14b00*/  BRA.DIV UR4, `(.L_x_1560) ;  /* 0x0000002604807947 */ /* 0x000fea000b800000 */
[----:B0---4-:R0:W2:Y:S02]  /*14b10*/  SHFL.IDX PT, R3, R3, R12, 0x1f ;  /* 0x00001f0c03037589 */ /* 0x0110a400000e0000 */
.L_x_1632:
[----:B--2---:R-:W-:-:S07]  /*14b20*/  IMAD.MOV.U32 R5, RZ, RZ, R3 ;  /* 0x000000ffff057224 */ /* 0x004fce00078e0003 */
.L_x_1559:
[----:B0---4-:R-:W0:Y:S01]  /*14b30*/  LDC.64 R2, c[0x0][0xc90] ;  /* 0x00032400ff027b82 */ /* 0x011e220000000a00 */
[----:B------:R-:W-:-:S04]  /*14b40*/  IMAD.IADD R19, R6, 0x1, R19 ;  /* 0x0000000106137824 */ /* 0x000fc800078e0213 */
[----:B0-----:R-:W-:-:S05]  /*14b50*/  IMAD.WIDE R2, R19, 0x4, R2 ;  /* 0x0000000413027825 */ /* 0x001fca00078e0202 */
[----:B--23--:R-:W2:Y:S01]  /*14b60*/  LDG.E R7, desc[UR60][R2.64] ;  /* 0x0000003c02077981 */ /* 0x00cea2000c1e1900 */
[----:B------:R-:W-:-:S04]  /*14b70*/  IMAD R16, R5, R4, R16 ;  /* 0x0000000405107224 */ /* 0x000fc800078e0210 */
[----:B------:R-:W-:Y:S02]  /*14b80*/  IMAD.IADD R0, R0, 0x1, -R16 ;  /* 0x0000000100007824 */ /* 0x000fe400078e0a10 */
[----:B--2---:R-:W-:-:S05]  /*14b90*/  IMAD R6, R17, R7, RZ ;  /* 0x0000000711067224 */ /* 0x004fca00078e02ff */
[----:B------:R-:W-:-:S04]  /*14ba0*/  IABS R8, R6 ;  /* 0x0000000600087213 */ /* 0x000fc80000000000 */
[----:B------:R-:W0:Y:S08]  /*14bb0*/  I2F.RP R2, R8 ;  /* 0x0000000800027306 */ /* 0x000e300000209400 */
        /* <DEDUP_REMOVED lines=9> */
[----:B------:R-:W-:-:S04]  /*14c50*/  IMAD.HI.U32 R2, R2, R3, RZ ;  /* 0x0000000302027227 */ /* 0x000fc800078e00ff */
[----:B------:R-:W-:-:S04]  /*14c60*/  IMAD.MOV R5, RZ, RZ, -R5 ;  /* 0x000000ffff057224 */ /* 0x000fc800078e0a05 */
        /* <DEDUP_REMOVED lines=11> */
[----:B------:R-:W-:Y:S02]  /*14d20*/  IMAD R5, R7, R2, RZ ;  /* 0x0000000207057224 */ /* 0x000fe400078e02ff */
[----:B------:R-:W-:Y:S02]  /*14d30*/  IMAD.MOV R2, RZ, RZ, -R2 ;  /* 0x000000ffff027224 */ /* 0x000fe400078e0a02 */
[----:B------:R-:W-:Y:S02]  /*14d40*/  IMAD.MOV R3, RZ, RZ, -R5 ;  /* 0x000000ffff037224 */ /* 0x000fe400078e0a05 */
[----:B------:R-:W-:-:S03]  /*14d50*/  IMAD R0, R6, R2, R0 ;  /* 0x0000000206007224 */ /* 0x000fc600078e0200 */
[----:B------:R-:W-:Y:S01]  /*14d60*/  VIADDMNMX R4, R3, R4, R7, PT ;  /* 0x0000000403047246 */ /* 0x000fe20003800107 */
[----:B------:R-:W-:-:S03]  /*14d70*/  IMAD.IADD R5, R0, 0x1, R5 ;  /* 0x0000000100057824 */ /* 0x000fc600078e0205 */
        /* <DEDUP_REMOVED lines=23> */
[----:B------:R-:W-:Y:S01]  /*14ef0*/  @!P1 LOP3.LUT R2, RZ, R4, RZ, 0x33, !PT ;  /* 0x00000004ff029212 */ /* 0x000fe200078e33ff */
[----:B------:R-:W-:-:S04]  /*14f00*/  IMAD.MOV R4, RZ, RZ, -R4 ;  /* 0x000000ffff047224 */ /* 0x000fc800078e0a04 */
[----:B------:R-:W-:Y:S01]  /*14f10*/  IMAD R18, R2, R4, R5 ;  /* 0x0000000402127224 */ /* 0x000fe200078e0205 */
[----:B------:R-:W-:-:S05]  /*14f20*/  LOP3.LUT R2, RZ, R2, RZ, 0x33, !PT ;  /* 0x00000002ff027212 */ /* 0x000fca00078e33ff */
[----:B------:R-:W-:Y:S01]  /*14f30*/  IMAD.IADD R17, R17, 0x1, R2 ;  /* 0x0000000111117824 */ /* 0x000fe200078e0202 */
[----:B------:R-:W-:Y:S06]  /*14f40*/  BRA `(.L_x_1561) ;  /* 0x00000000001c7947 */ /* 0x000fec0003800000 */
.L_x_1553:
[----:B------:R-:W-:Y:S01]  /*14f50*/  UMOV UR4, URZ ;  /* 0x0000003f00047c82 */ /* 0x000fe20008000000 */
[----:B------:R-:W-:Y:S01]  /*14f60*/  UMOV UR5, URZ ;  /* 0x0000003f00057c82 */ /* 0x000fe20008000000 */
[----:B------:R-:W-:Y:S01]  /*14f70*/  ULDC UR6, c[0x0][0xc3c] ;  /* 0x00030f0000067ab9 */ /* 0x000fe20000000800 */
[----:B------:R-:W-:Y:S02]  /*14f80*/  IMAD.MOV.U32 R16, RZ, RZ, R0 ;  /* 0x000000ffff107224 */ /* 0x000fe400078e0000 */
[----:B------:R-:W-:Y:S02]  /*14f90*/  IMAD.U32 R17, RZ, RZ, UR4 ;  /* 0x00000004ff117e24 */ /* 0x000fe4000f8e00ff */
[----:B------:R-:W-:Y:S02]  /*14fa0*/  IMAD.U32 R18, RZ, RZ, UR5 ;  /* 0x00000005ff127e24 */ /* 0x000fe4000f8e00ff */
[----:B------:R-:W-:-:S07]  /*14fb0*/  IMAD.U32 R19, RZ, RZ, UR6 ;  /* 0x00000006ff137e24 */ /* 0x000fce000f8e00ff */
.L_x_1561:
[----:B------:R0:W5:Y:S01]  /*14fc0*/  LDL R2, [R1] ;  /* 0x0000000001027983 */ /* 0x0001620000100800 */
[----:B------:R-:W1:Y:S01]  /*14fd0*/  S2R R0, SR_TID.X ;  /* 0x0000000000007919 */ /* 0x000e620000002100 */
[----:B------:R-:W-:Y:S05]  /*14fe0*/  WARPSYNC.ALL ;  /* 0x0000000000007948 */ /* 0x000fea0003800000 */
[----:B-1----:R-:W-:Y:S01]  /*14ff0*/  LOP3.LUT R0, R0, 0x1f, RZ, 0xc0, !PT ;  /* 0x0000001f00007812 */ /* 0x002fe200078ec0ff */
[----:B------:R-:W-:Y:S03]  /*15000*/  BAR.SYNC.DEFER_BLOCKING 0x4, 0x180 ;  /* 0x0106000000007b1d */ /* 0x000fe60000010000 */
[----:B------:R-:W-:-:S13]  /*15010*/  ISETP.NE.AND P0, PT, R0, RZ, PT ;  /* 0x000000ff0000720c */ /* 0x000fda0003f05270 */
[----:B----4-:R-:W5:Y:S01]  /*15020*/  @!P0 S2R R3, SR_CgaCtaId ;  /* 0x0000000000038919 */ /* 0x010f620000008800 */
[----:B------:R-:W-:-:S04]  /*15030*/  @!P0 MOV R0, 0x400 ;  /* 0x0000040000008802 */ /* 0x000fc80000000f00 */
[----:B-----5:R-:W-:-:S05]  /*15040*/  @!P0 LEA R2, R3, R0, 0x18 ;  /* 0x0000000003028211 */ /* 0x020fca00078ec0ff */
[----:B------:R0:W-:Y:S04]  /*15050*/  @!P0 STS.128 [R2+0x2a8d0], R16 ;  /* 0x02a8d01002008388 */ /* 0x0001e80000000c00 */
[----:B------:R0:W-:Y:S01]  /*15060*/  @!P0 STL [R1], R2 ;  /* 0x0000000201008387 */ /* 0x0001e20000100800 */
[----:B------:R-:W-:Y:S06]  /*15070*/  BAR.ARV 0x5, 0x180 ;  /* 0x0146000000007b1d */ /* 0x000fec0000002000 */
.L_x_1550:
[----:B------:R-:W-:Y:S02]  /*15080*/  ULDC UR4, c[0x0][0xc3c] ;  /* 0x00030f0000047ab9 */ /* 0x000fe40000000800 */
[----:B0-----:R-:W-:-:S13]  /*15090*/  ISETP.GE.AND P0, PT, R19, UR4, PT ;  /* 0x0000000413007c0c */ /* 0x001fda000bf06270 */
[----:B------:R-:W-:Y:S05]  /*150a0*/  @!P0 BRA `(.L_x_1562) ;  /* 0xffffffa800408947 */ /* 0x000fea000383ffff */
[----:B------:R-:W-:Y:S05]  /*150b0*/  BSYNC B8 ;  /* 0x0000000000087941 */ /* 0x000fea0003800000 */
.L_x_1452:
[----:B----4-:R-:W4:Y:S01]  /*150c0*/  LDL.LU R0, [R1+0x38] ;  /* 0x0000380001007983 */ /* 0x010f220000300800 */
[----:B------:R-:W-:Y:S01]  /*150d0*/  BSSY B0, `(.L_x_1563) ;  /* 0x000000b000007945 */ /* 0x000fe20003800000 */
[----:B------:R-:W5:Y:S01]  /*150e0*/  S2R R5, SR_CgaCtaId ;  /* 0x0000000000057919 */ /* 0x000f620000008800 */
[----:B----4-:R-:W-:-:S05]  /*150f0*/  VIADD R0, R0, 0x1 ;  /* 0x0000000100007836 */ /* 0x010fca0000000000 */
[----:B0-----:R-:W-:-:S04]  /*15100*/  LEA.HI R2, R0, R0, RZ, 0x1 ;  /* 0x0000000000027211 */ /* 0x001fc800078f08ff */
[----:B------:R-:W-:-:S05]  /*15110*/  LOP3.LUT R3, R2, 0xfffffffe, RZ, 0xc0, !PT ;  /* 0xfffffffe02037812 */ /* 0x000fca00078ec0ff */
[----:B------:R-:W-:Y:S01]  /*15120*/  IMAD.IADD R3, R0, 0x1, -R3 ;  /* 0x0000000100037824 */ /* 0x000fe200078e0a03 */
[----:B------:R-:W-:-:S04]  /*15130*/  MOV R0, 0x400 ;  /* 0x0000040000007802 */ /* 0x000fc80000000f00 */
[----:B-----5:R-:W-:Y:S02]  /*15140*/  LEA R0, R5, R0, 0x18 ;  /* 0x0000000005007211 */ /* 0x020fe400078ec0ff */
[----:B------:R-:W-:-:S04]  /*15150*/  SHF.L.U32 R3, R3, 0x1f, RZ ;  /* 0x0000001f03037819 */ /* 0x000fc800000006ff */
[----:B------:R-:W0:Y:S02]  /*15160*/  SYNCS.PHASECHK.TRANS64.TRYWAIT P0, [R0+URZ+0x2a820], R3 ;  /* 0x02a82003000075a7 */ /* 0x000e24000800017f */
[----:B0-----:R-:W-:Y:S05]  /*15170*/  @!P0 BRA `(.L_x_1564) ;  /* 0x00000020000c8947 */ /* 0x001fea0003800000 */
.L_x_1633:
[----:B------:R-:W-:Y:S05]  /*15180*/  BSYNC B0 ;  /* 0x0000000000007941 */ /* 0x000fea0003800000 */
.L_x_1563:
[----:B------:R-:W-:-:S03]  /*15190*/  UMOV UR4, 0xffffffff ;  /* 0xffffffff00047882 */ /* 0x000fc60000000000 */
[----:B------:R-:W-:Y:S05]  /*151a0*/  BRA.DIV UR4, `(.L_x_1565) ;  /* 0x0000002204147947 */ /* 0x000fea000b800000 */
[----:B------:R-:W4:Y:S02]  /*151b0*/  S2R R2, SR_TID.X ;  /* 0x0000000000027919 */ /* 0x000f240000002100 */
[----:B----4-:R-:W-:-:S04]  /*151c0*/  SHF.R.U32.HI R2, RZ, 0x5, R2 ;  /* 0x00000005ff027819 */ /* 0x010fc80000011602 */
[----:B------:R-:W-:-:S05]  /*151d0*/  LOP3.LUT R2, R2, 0x3, RZ, 0xc0, !PT ;  /* 0x0000000302027812 */ /* 0x000fca00078ec0ff */
[----:B------:R4:W0:Y:S02]  /*151e0*/  SHFL.IDX PT, R14, R2, RZ, 0x1f ;  /* 0x00001fff020e7589 */ /* 0x00082400000e0000 */
.L_x_1636:
[----:B0-----:R-:W-:Y:S01]  /*151f0*/  ISETP.NE.AND P0, PT, R14, RZ, PT ;  /* 0x000000ff0e00720c */ /* 0x001fe20003f05270 */
[----:B------:R-:W-:-:S12]  /*15200*/  BSSY B0, `(.L_x_1566) ;  /* 0x0000029000007945 */ /* 0x000fd80003800000 */
[----:B------:R-:W-:Y:S05]  /*15210*/  @P0 BRA `(.L_x_1567) ;  /* 0x00000000009c0947 */ /* 0x000fea0003800000 */
[----:B------:R-:W-:-:S03]  /*15220*/  UMOV UR4, 0xffffffff ;  /* 0xffffffff00047882 */ /* 0x000fc60000000000 */
[----:B------:R-:W-:Y:S05]  /*15230*/  BRA.DIV UR4, `(.L_x_1568) ;  /* 0x0000002204247947 */ /* 0x000fea000b800000 */
[----:B------:R-:W-:-:S13]  /*15240*/  ELECT P6, URZ, PT ;  /* 0x00000000003f782f */ /* 0x000fda00038c0000 */
.L_x_1639:
[----:B------:R-:W-:Y:S05]  /*15250*/  @!P6 BRA `(.L_x_1567) ;  /* 0x00000000008ce947 */ /* 0x000fea0003800000 */
[----:B----4-:R-:W4:Y:S02]  /*15260*/  LDL R2, [R1+0x48] ;  /* 0x0000480001027983 */ /* 0x010f240000100800 */
[----:B----4-:R-:W-:-:S13]  /*15270*/  R2UR UR4, R2 ;  /* 0x00000000020472ca */ /* 0x010fda00000e0000 */
[----:B------:R-:W-:-:S06]  /*15280*/  ULOP3.LUT UR4, UR4, 0x2, URZ, 0xfc, !UPT ;  /* 0x0000000204047892 */ /* 0x000fcc000f8efc3f */
[----:B------:R-:W-:-:S05]  /*15290*/  IMAD.U32 R2, RZ, RZ, UR4 ;  /* 0x00000004ff027e24 */ /* 0x000fca000f8e00ff */
[----:B------:R-:W-:-:S13]  /*152a0*/  ISETP.NE.AND P2, PT, R2, 0x3, PT ;  /* 0x000000030200780c */ /* 0x000fda0003f45270 */
[----:B------:R-:W-:Y:S05]  /*152b0*/  @!P2 BRA `(.L_x_1569) ;  /* 0x000000000004a947 */ /* 0x000fea0003800000 */
[----:B------:R-:W-:Y:S01]  /*152c0*/  BPT.TRAP 0x1 ;  /* 0x000000040000795c */ /* 0x000fe20000300000 */
.L_x_1569:
[----:B------:R-:W4:Y:S04]  /*152d0*/  LDL R3, [R1+0x4] ;  /* 0x0000040001037983 */ /* 0x000f280000100800 */
[----:B--23--:R-:W2:Y:S01]  /*152e0*/  LDL.LU R7, [R1+0x10] ;  /* 0x0000100001077983 */ /* 0x00cea20000300800 */
        /* <DEDUP_REMOVED lines=12> */
.L_x_1640:
[----:B------:R-:W2:Y:S02]  /*153b0*/  SYNCS.PHASECHK.TRANS64.TRYWAIT P0, [R7+URZ], R2 ;  /* 0x00000002070075a7 */ /* 0x000ea4000800017f */
[----:B--2---:R-:W-:Y:S05]  /*153c0*/  @!P0 BRA `(.L_x_1571) ;  /* 0x0000001c00f48947 */ /* 0x004fea0003800000 */
.L_x_1641:
[----:B------:R-:W-:Y:S05]  /*153d0*/  @!P2 BRA `(.L_x_1572) ;  /* 0x000000000004a947 */ /* 0x000fea0003800000 */
[----:B------:R-:W-:Y:S01]  /*153e0*/  BPT.TRAP 0x1 ;  /* 0x000000040000795c */ /* 0x000fe20000300000 */
.L_x_1572:
[----:B------:R-:W3:Y:S01]  /*153f0*/  LDL.LU R4, [R1+0x4] ;  /* 0x0000040001047983 */ /* 0x000ee20000300800 */
[----:B------:R-:W-:-:S04]  /*15400*/  VIADD R0, R0, 0x2a860 ;  /* 0x0002a86000007836 */ /* 0x000fc80000000000 */
[----:B---3--:R-:W-:-:S04]  /*15410*/  IMAD R4, R4, 0x8, R0 ;  /* 0x0000000804047824 */ /* 0x008fc800078e0200 */
[----:B------:R-:W3:Y:S02]  /*15420*/  SYNCS.PHASECHK.TRANS64.TRYWAIT P0, [R4+URZ], R5 ;  /* 0x00000005040075a7 */ /* 0x000ee4000800017f */
[----:B---3--:R-:W-:Y:S05]  /*15430*/  @!P0 BRA `(.L_x_1573) ;  /* 0x0000001c00ec8947 */ /* 0x008fea0003800000 */
.L_x_1642:
[----:B------:R-:W-:-:S07]  /*15440*/  IMAD R3, R3, 0x8, R0 ;  /* 0x0000000803037824 */ /* 0x000fce00078e0200 */
.L_x_1574:
[----:B----4-:R4:W0:Y:S02]  /*15450*/  SYNCS.PHASECHK.TRANS64.TRYWAIT P0, [R3+URZ], R2 ;  /* 0x00000002030075a7 */ /* 0x010824000800017f */
[----:B0-----:R-:W-:Y:S05]  /*15460*/  @!P0 NANOSLEEP.SYNCS 0x989680 ;  /* 0x009896800000895d */ /* 0x001fea0003900000 */
[----:B------:R-:W0:Y:S02]  /*15470*/  @!P0 SYNCS.PHASECHK.TRANS64 P0, [R3+URZ], R2 ;  /* 0x00000002030085a7 */ /* 0x000e24000800007f */
[----:B0-----:R-:W-:Y:S05]  /*15480*/  @!P0 BRA `(.L_x_1574) ;  /* 0xfffffffc00f08947 */ /* 0x001fea000383ffff */
.L_x_1567:
[----:B------:R-:W-:Y:S05]  /*15490*/  BSYNC B0 ;  /* 0x0000000000007941 */ /* 0x000fea0003800000 */
.L_x_1566:
[----:B------:R-:W-:Y:S05]  /*154a0*/  EXIT ;  /* 0x000000000000794d */ /* 0x000fea0003800000 */
.L_x_1354:
[----:B0-----:R-:W-:-:S04]  /*154b0*/  IMAD.U32 R3, RZ, RZ, UR37 ;  /* 0x00000025ff037e24 */ /* 0x001fc8000f8e00ff */
[----:B------:R0:W1:Y:S03]  /*154c0*/  SYNCS.PHASECHK.TRANS64.TRYWAIT P1, [R3+URZ+0x2a800], R0 ;  /* 0x02a80000030075a7 */ /* 0x000066000802017f */
[----:B-1----:R-:W-:Y:S05]  /*154d0*/  @!P1 NANOSLEEP.SYNCS 0x989680 ;  /* 0x009896800000995d */ /* 0x002fea0003900000 */
[----:B------:R-:W1:Y:S02]  /*154e0*/  @!P1 SYNCS.PHASECHK.TRANS64 P1, [R3+URZ+0x2a800], R0 ;  /* 0x02a80000030095a7 */ /* 0x000e64000802007f */
[----:B-1----:R-:W-:Y:S05]  /*154f0*/  @!P1 BRA `(.L_x_1354) ;  /* 0xfffffffc00ec9947 */ /* 0x002fea000383ffff */
[----:B------:R-:W-:Y:S05]  /*15500*/  BRA `(.L_x_1575) ;  /* 0xfffffec400607947 */ /* 0x000fea000383ffff */
.L_x_1358:
[----:B-1----:R1:W2:Y:S02]  /*15510*/  SYNCS.PHASECHK.TRANS64.TRYWAIT P1, [R7+URZ+0x2a830], R0 ;  /* 0x02a83000070075a7 */ /* 0x0022a4000802017f */
[----:B--2---:R-:W-:Y:S05]  /*15520*/  @!P1 NANOSLEEP.SYNCS 0x989680 ;  /* 0x009896800000995d */ /* 0x004fea0003900000 */
[----:B------:R-:W2:Y:S02]  /*15530*/  @!P1 SYNCS.PHASECHK.TRANS64 P1, [R7+URZ+0x2a830], R0 ;  /* 0x02a83000070095a7 */ /* 0x000ea4000802007f */
[----:B--2---:R-:W-:Y:S05]  /*15540*/  @!P1 BRA `(.L_x_1358) ;  /* 0xfffffffc00f09947 */ /* 0x004fea000383ffff */
[----:B------:R-:W-:Y:S05]  /*15550*/  BRA `(.L_x_1357) ;  /* 0xfffffec400847947 */ /* 0x000fea000383ffff */
.L_x_1374:
[----:B-1----:R-:W-:-:S04]  /*15560*/  IMAD.U32 R12, RZ, RZ, UR6 ;  /* 0x00000006ff0c7e24 */ /* 0x002fc8000f8e00ff */
[----:B------:R1:W2:Y:S03]  /*15570*/  SYNCS.PHASECHK.TRANS64.TRYWAIT P1, [R12+URZ+0x2a830], R9 ;  /* 0x02a830090c0075a7 */ /* 0x0002a6000802017f */
[----:B--2---:R-:W-:Y:S05]  /*15580*/  @!P1 NANOSLEEP.SYNCS 0x989680 ;  /* 0x009896800000995d */ /* 0x004fea0003900000 */
[----:B------:R-:W2:Y:S02]  /*15590*/  @!P1 SYNCS.PHASECHK.TRANS64 P1, [R12+URZ+0x2a830], R9 ;  /* 0x02a830090c0095a7 */ /* 0x000ea4000802007f */
[----:B--2---:R-:W-:Y:S05]  /*155a0*/  @!P1 BRA `(.L_x_1374) ;  /* 0xfffffffc00ec9947 */ /* 0x004fea000383ffff */
[----:B------:R-:W-:Y:S05]  /*155b0*/  BRA `(.L_x_1373) ;  /* 0xfffffef000347947 */ /* 0x000fea000383ffff */
.L_x_1378:
[----:B01----:R-:W-:-:S04]  /*155c0*/  IMAD.U32 R9, RZ, RZ, UR11 ;  /* 0x0000000bff097e24 */ /* 0x003fc8000f8e00ff */
[----:B------:R0:W1:Y:S03]  /*155d0*/  SYNCS.PHASECHK.TRANS64.TRYWAIT P1, [R9+URZ+0x2a850], R0 ;  /* 0x02a85000090075a7 */ /* 0x000066000802017f */
[----:B-1----:R-:W-:Y:S05]  /*155e0*/  @!P1 NANOSLEEP.SYNCS 0x989680 ;  /* 0x009896800000995d */ /* 0x002fea0003900000 */
[----:B------:R-:W1:Y:S02]  /*155f0*/  @!P1 SYNCS.PHASECHK.TRANS64 P1, [R9+URZ+0x2a850], R0 ;  /* 0x02a85000090095a7 */ /* 0x000e64000802007f */
[----:B-1----:R-:W-:Y:S05]  /*15600*/  @!P1 BRA `(.L_x_1378) ;  /* 0xfffffffc00ec9947 */ /* 0x002fea000383ffff */
[----:B------:R-:W-:Y:S05]  /*15610*/  BRA `(.L_x_1377) ;  /* 0xfffffef8004c7947 */ /* 0x000fea000383ffff */
.L_x_1395:
[----:B-1----:R-:W-:-:S04]  /*15620*/  IMAD.U32 R8, RZ, RZ, UR5 ;  /* 0x00000005ff087e24 */ /* 0x002fc8000f8e00ff */
[----:B------:R1:W2:Y:S03]  /*15630*/  SYNCS.PHASECHK.TRANS64.TRYWAIT P1, [R8+URZ+0x2a830], R3 ;  /* 0x02a83003080075a7 */ /* 0x0002a6000802017f */
[----:B--2---:R-:W-:Y:S05]  /*15640*/  @!P1 NANOSLEEP.SYNCS 0x989680 ;  /* 0x009896800000995d */ /* 0x004fea0003900000 */
[----:B------:R-:W2:Y:S02]  /*15650*/  @!P1 SYNCS.PHASECHK.TRANS64 P1, [R8+URZ+0x2a830], R3 ;  /* 0x02a83003080095a7 */ /* 0x000ea4000802007f */
[----:B--2---:R-:W-:Y:S05]  /*15660*/  @!P1 BRA `(.L_x_1395) ;  /* 0xfffffffc00ec9947 */ /* 0x004fea000383ffff */
[----:B------:R-:W-:Y:S05]  /*15670*/  BRA `(.L_x_1394) ;  /* 0xffffff1c00fc7947 */ /* 0x000fea000383ffff */
.L_x_1399:
[----:B01----:R-:W-:-:S04]  /*15680*/  IMAD.U32 R3, RZ, RZ, UR10 ;  /* 0x0000000aff037e24 */ /* 0x003fc8000f8e00ff */
[----:B------:R0:W1:Y:S03]  /*15690*/  SYNCS.PHASECHK.TRANS64.TRYWAIT P1, [R3+URZ+0x2a850], R0 ;  /* 0x02a85000030075a7 */ /* 0x000066000802017f */
[----:B-1----:R-:W-:Y:S05]  /*156a0*/  @!P1 NANOSLEEP.SYNCS 0x989680 ;  /* 0x009896800000995d */ /* 0x002fea0003900000 */
[----:B------:R-:W1:Y:S02]  /*156b0*/  @!P1 SYNCS.PHASECHK.TRANS64 P1, [R3+URZ+0x2a850], R0 ;  /* 0x02a85000030095a7 */ /* 0x000e64000802007f */
[----:B-1----:R-:W-:Y:S05]  /*156c0*/  @!P1 BRA `(.L_x_1399) ;  /* 0xfffffffc00ec9947 */ /* 0x002fea000383ffff */
[----:B------:R-:W-:Y:S05]  /*156d0*/  BRA `(.L_x_1398) ;  /* 0xffffff2800147947 */ /* 0x000fea000383ffff */
.L_x_1405:
[----:B-1----:R-:W-:-:S04]  /*156e0*/  IMAD.U32 R8, RZ, RZ, UR5 ;  /* 0x00000005ff087e24 */ /* 0x002fc8000f8e00ff */
[----:B------:R1:W2:Y:S03]  /*156f0*/  SYNCS.PHASECHK.TRANS64.TRYWAIT P1, [R8+URZ+0x2a830], R3 ;  /* 0x02a83003080075a7 */ /* 0x0002a6000802017f */
[----:B--2---:R-:W-:Y:S05]  /*15700*/  @!P1 NANOSLEEP.SYNCS 0x989680 ;  /* 0x009896800000995d */ /* 0x004fea0003900000 */
[----:B------:R-:W2:Y:S02]  /*15710*/  @!P1 SYNCS.PHASECHK.TRANS64 P1, [R8+URZ+0x2a830], R3 ;  /* 0x02a83003080095a7 */ /* 0x000ea4000802007f */
[----:B--2---:R-:W-:Y:S05]  /*15720*/  @!P1 BRA `(.L_x_1405) ;  /* 0xfffffffc00ec9947 */ /* 0x004fea000383ffff */
[----:B------:R-:W-:Y:S05]  /*15730*/  BRA `(.L_x_1404) ;  /* 0xffffff3800ec7947 */ /* 0x000fea000383ffff */
.L_x_1409:
[----:B01----:R-:W-:-:S04]  /*15740*/  IMAD.U32 R3, RZ, RZ, UR10 ;  /* 0x0000000aff037e24 */ /* 0x003fc8000f8e00ff */
[----:B------:R0:W1:Y:S03]  /*15750*/  SYNCS.PHASECHK.TRANS64.TRYWAIT P1, [R3+URZ+0x2a850], R0 ;  /* 0x02a85000030075a7 */ /* 0x000066000802017f */
[----:B-1----:R-:W-:Y:S05]  /*15760*/  @!P1 NANOSLEEP.SYNCS 0x989680 ;  /* 0x009896800000995d */ /* 0x002fea0003900000 */
[----:B------:R-:W1:Y:S02]  /*15770*/  @!P1 SYNCS.PHASECHK.TRANS64 P1, [R3+URZ+0x2a850], R0 ;  /* 0x02a85000030095a7 */ /* 0x000e64000802007f */
[----:B-1----:R-:W-:Y:S05]  /*15780*/  @!P1 BRA `(.L_x_1409) ;  /* 0xfffffffc00ec9947 */ /* 0x002fea000383ffff */
[----:B------:R-:W-:Y:S05]  /*15790*/  BRA `(.L_x_1408) ;  /* 0xffffff4400047947 */ /* 0x000fea000383ffff */
.L_x_1422:
[----:B-1----:R-:W-:-:S04]  /*157a0*/  IMAD.U32 R5, RZ, RZ, UR5 ;  /* 0x00000005ff057e24 */ /* 0x002fc8000f8e00ff */
[----:B------:R1:W2:Y:S03]  /*157b0*/  SYNCS.PHASECHK.TRANS64.TRYWAIT P0, [R5+URZ+0x2a850], R0 ;  /* 0x02a85000050075a7 */ /* 0x0002a6000800017f */
[----:B--2---:R-:W-:Y:S05]  /*157c0*/  @!P0 NANOSLEEP.SYNCS 0x989680 ;  /* 0x009896800000895d */ /* 0x004fea0003900000 */
[----:B------:R-:W2:Y:S02]  /*157d0*/  @!P0 SYNCS.PHASECHK.TRANS64 P0, [R5+URZ+0x2a850], R0 ;  /* 0x02a85000050085a7 */ /* 0x000ea4000800007f */
[----:B--2---:R-:W-:Y:S05]  /*157e0*/  @!P0 BRA `(.L_x_1422) ;  /* 0xfffffffc00ec8947 */ /* 0x004fea000383ffff */
[----:B------:R-:W-:Y:S05]  /*157f0*/  BRA `(.L_x_1421) ;  /* 0xffffff6c00087947 */ /* 0x000fea000383ffff */
.L_x_1472:
[----:B------:R-:W3:Y:S01]  /*15800*/  S2R R4, SR_TID.X ;  /* 0x0000000000047919 */ /* 0x000ee20000002100 */
[----:B------:R-:W-:Y:S01]  /*15810*/  BSSY B0, `(.L_x_1576) ;  /* 0x000000a000007945 */ /* 0x000fe20003800000 */
[----:B------:R-:W-:Y:S02]  /*15820*/  IMAD.MOV.U32 R12, RZ, RZ, RZ ;  /* 0x000000ffff0c7224 */ /* 0x000fe400078e00ff */
[----:B------:R-:W-:Y:S02]  /*15830*/  IMAD.MOV.U32 R11, RZ, RZ, 0x1f ;  /* 0x0000001fff0b7424 */ /* 0x000fe400078e00ff */
[----:B------:R-:W-:Y:S01]  /*15840*/  IMAD.MOV.U32 R15, RZ, RZ, -0x1 ;  /* 0xffffffffff0f7424 */ /* 0x000fe200078e00ff */
[----:B---3--:R-:W-:-:S04]  /*15850*/  SHF.R.U32.HI R4, RZ, 0x5, R4 ;  /* 0x00000005ff047819 */ /* 0x008fc80000011604 */
[----:B------:R-:W-:-:S05]  /*15860*/  LOP3.LUT R4, R4, 0x3, RZ, 0xc0, !PT ;  /* 0x0000000304047812 */ /* 0x000fca00078ec0ff */
[----:B------:R-:W-:-:S07]  /*15870*/  IMAD.MOV.U32 R13, RZ, RZ, R4 ;  /* 0x000000ffff0d7224 */ /* 0x000fce00078e0004 */
[----:B012---:R-:W-:Y:S05]  /*15880*/  WARPSYNC.COLLECTIVE R15, `(.L_x_1577) ;  /* 0x000000000f087348 */ /* 0x007fea0003c00000 */
[----:B------:R3:W4:Y:S02]  /*15890*/  SHFL.IDX P6, R14, R13, R12, R11 ;  /* 0x0000000c0d0e7389 */ /* 0x00072400000c000b */
[----:B01234-:R-:W-:Y:S01]  /*158a0*/  ENDCOLLECTIVE ;  /* 0x000000000000791b */ /* 0x01ffe20003800000 */
.L_x_1577:
[----:B------:R-:W-:Y:S05]  /*158b0*/  BSYNC B0 ;  /* 0x0000000000007941 */ /* 0x000fea0003800000 */
.L_x_1576:
[----:B------:R-:W-:Y:S05]  /*158c0*/  BRA `(.L_x_1578) ;  /* 0xffffffac00e87947 */ /* 0x000fea000383ffff */
.L_x_1474:
[----:B------:R-:W-:Y:S01]  /*158d0*/  BSSY B0, `(.L_x_1579) ;  /* 0x0000006000007945 */ /* 0x000fe20003800000 */
[----:B------:R-:W-:-:S07]  /*158e0*/  IMAD.MOV.U32 R15, RZ, RZ, -0x1 ;  /* 0xffffffffff0f7424 */ /* 0x000fce00078e00ff */
[----:B012-4-:R-:W-:Y:S05]  /*158f0*/  WARPSYNC.COLLECTIVE R15, `(.L_x_1580) ;  /* 0x000000000f0c7348 */ /* 0x017fea0003c00000 */
[----:B------:R-:W-:Y:S02]  /*15900*/  ELECT P6, UR62, PT ;  /* 0x00000000003e782f */ /* 0x000fe400038c0000 */
[----:B------:R-:W-:Y:S01]  /*15910*/  MOV R14, UR62 ;  /* 0x0000003e000e7c02 */ /* 0x000fe20008000f00 */
[----:B012-4-:R-:W-:Y:S10]  /*15920*/  ENDCOLLECTIVE ;  /* 0x000000000000791b */ /* 0x017ff40003800000 */
.L_x_1580:
[----:B------:R-:W-:Y:S05]  /*15930*/  BSYNC B0 ;  /* 0x0000000000007941 */ /* 0x000fea0003800000 */
.L_x_1579:
[----:B------:R-:W-:Y:S05]  /*15940*/  BRA `(.L_x_1581) ;  /* 0xffffffac00f47947 */ /* 0x000fea000383ffff */
.L_x_1476:
[----:B--2---:R2:W3:Y:S02]  /*15950*/  SYNCS.PHASECHK.TRANS64.TRYWAIT P0, [R0+URZ+0x2a840], R2 ;  /* 0x02a84002000075a7 */ /* 0x0044e4000800017f */
[----:B---3--:R-:W-:Y:S05]  /*15960*/  @!P0 NANOSLEEP.SYNCS 0x989680 ;  /* 0x009896800000895d */ /* 0x008fea0003900000 */
[----:B------:R-:W3:Y:S02]  /*15970*/  @!P0 SYNCS.PHASECHK.TRANS64 P0, [R0+URZ+0x2a840], R2 ;  /* 0x02a84002000085a7 */ /* 0x000ee4000800007f */
[----:B---3--:R-:W-:Y:S05]  /*15980*/  @!P0 BRA `(.L_x_1476) ;  /* 0xfffffffc00f08947 */ /* 0x008fea000383ffff */
[----:B------:R-:W-:Y:S05]  /*15990*/  BRA `(.L_x_1582) ;  /* 0xffffffb0005c7947 */ /* 0x000fea000383ffff */
.L_x_1480:
[----:B------:R-:W2:Y:S01]  /*159a0*/  LDL.LU R11, [R1+0x30] ;  /* 0x00003000010b7983 */ /* 0x000ea20000300800 */
[----:B------:R-:W-:Y:S01]  /*159b0*/  IMAD.MOV.U32 R13, RZ, RZ, R3 ;  /* 0x000000ffff0d7224 */ /* 0x000fe200078e0003 */
[----:B------:R-:W-:Y:S01]  /*159c0*/  LOP3.LUT R5, R5, 0x7f, RZ, 0xc0, !PT ;  /* 0x0000007f05057812 */ /* 0x000fe200078ec0ff */
[----:B------:R-:W-:Y:S02]  /*159d0*/  IMAD.MOV.U32 R12, RZ, RZ, RZ ;  /* 0x000000ffff0c7224 */ /* 0x000fe400078e00ff */
[----:B------:R-:W-:Y:S01]  /*159e0*/  IMAD.MOV.U32 R15, RZ, RZ, -0x1 ;  /* 0xffffffffff0f7424 */ /* 0x000fe200078e00ff */
[----:B------:R-:W-:-:S05]  /*159f0*/  SHF.R.U32.HI R5, RZ, 0x3, R5 ;  /* 0x00000003ff057819 */ /* 0x000fca0000011605 */
[----:B------:R-:W-:-:S04]  /*15a00*/  IMAD.IADD R0, R5, 0x1, R9 ;  /* 0x0000000105007824 */ /* 0x000fc800078e0209 */
[----:B------:R-:W-:Y:S02]  /*15a10*/  VIADD R5, R0, 0x10 ;  /* 0x0000001000057836 */ /* 0x000fe40000000000 */
[----:B--2---:R-:W-:Y:S02]  /*15a20*/  IMAD R2, R11, R7, RZ ;  /* 0x000000070b027224 */ /* 0x004fe400078e02ff */
[----:B------:R-:W-:-:S03]  /*15a30*/  IMAD.MOV.U32 R11, RZ, RZ, 0x181f ;  /* 0x0000181fff0b7424 */ /* 0x000fc600078e00ff */
[----:B------:R-:W-:-:S13]  /*15a40*/  ISETP.GE.AND P3, PT, R0, R2, PT ;  /* 0x000000020000720c */ /* 0x000fda0003f66270 */
[----:B-----5:R-:W-:Y:S05]  /*15a50*/  WARPSYNC.COLLECTIVE R15, `(.L_x_1583) ;  /* 0x000000000f087348 */ /* 0x020fea0003c00000 */
[----:B------:R0:W1:Y:S02]  /*15a60*/  SHFL.IDX P6, R14, R13, R12, R11 ;  /* 0x0000000c0d0e7389 */ /* 0x00006400000c000b */
[----:B01---5:R-:W-:Y:S01]  /*15a70*/  ENDCOLLECTIVE ;  /* 0x000000000000791b */ /* 0x023fe20003800000 */
.L_x_1583:
[----:B------:R-:W-:Y:S02]  /*15a80*/  IMAD.MOV.U32 R13, RZ, RZ, R4 ;  /* 0x000000ffff0d7224 */ /* 0x000fe400078e0004 */
[----:B------:R-:W-:-:S07]  /*15a90*/  IMAD.MOV.U32 R6, RZ, RZ, R14 ;  /* 0x000000ffff067224 */ /* 0x000fce00078e000e */
[----:B------:R-:W-:Y:S05]  /*15aa0*/  WARPSYNC.COLLECTIVE R15, `(.L_x_1584) ;  /* 0x000000000f087348 */ /* 0x000fea0003c00000 */
[----:B------:R0:W1:Y:S02]  /*15ab0*/  SHFL.IDX P6, R14, R13, R12, R11 ;  /* 0x0000000c0d0e7389 */ /* 0x00006400000c000b */
[----:B01----:R-:W-:Y:S01]  /*15ac0*/  ENDCOLLECTIVE ;  /* 0x000000000000791b */ /* 0x003fe20003800000 */
.L_x_1584:
[----:B------:R-:W-:Y:S02]  /*15ad0*/  IMAD.MOV.U32 R13, RZ, RZ, R3 ;  /* 0x000000ffff0d7224 */ /* 0x000fe400078e0003 */
[----:B------:R-:W-:Y:S02]  /*15ae0*/  IMAD.MOV.U32 R12, RZ, RZ, 0x1 ;  /* 0x00000001ff0c7424 */ /* 0x000fe400078e00ff */
[----:B------:R-:W-:-:S07]  /*15af0*/  IMAD.MOV.U32 R7, RZ, RZ, R14 ;  /* 0x000000ffff077224 */ /* 0x000fce00078e000e */
[----:B------:R-:W-:Y:S05]  /*15b00*/  WARPSYNC.COLLECTIVE R15, `(.L_x_1585) ;  /* 0x000000000f087348 */ /* 0x000fea0003c00000 */
[----:B------:R0:W1:Y:S02]  /*15b10*/  SHFL.IDX P6, R14, R13, R12, R11 ;  /* 0x0000000c0d0e7389 */ /* 0x00006400000c000b */
[----:B01----:R-:W-:Y:S01]  /*15b20*/  ENDCOLLECTIVE ;  /* 0x000000000000791b */ /* 0x003fe20003800000 */
.L_x_1585:
        /* <DEDUP_REMOVED lines=10> */
.L_x_1586:
        /* <DEDUP_REMOVED lines=13> */
.L_x_1587:
[----:B------:R-:W-:-:S05]  /*15ca0*/  @!P3 LEA R8, P5, R8, R5, 0x1 ;  /* 0x000000050808b211 */ /* 0x000fca00078a08ff */
[----:B------:R-:W-:Y:S02]  /*15cb0*/  @!P3 IMAD.X R5, RZ, RZ, R9, P5 ;  /* 0x000000ffff05b224 */ /* 0x000fe400028e0609 */
[----:B------:R-:W0:Y:S01]  /*15cc0*/  S2R R9, SR_TID.X ;  /* 0x0000000000097919 */ /* 0x000e220000002100 */
[----:B------:R-:W-:Y:S02]  /*15cd0*/  @!P3 IMAD.MOV.U32 R6, RZ, RZ, R8 ;  /* 0x000000ffff06b224 */ /* 0x000fe400078e0008 */
[----:B------:R-:W-:Y:S02]  /*15ce0*/  @!P3 IMAD.MOV.U32 R7, RZ, RZ, R5 ;  /* 0x000000ffff07b224 */ /* 0x000fe400078e0005 */
[----:B------:R-:W-:Y:S02]  /*15cf0*/  IMAD.MOV.U32 R13, RZ, RZ, R4 ;  /* 0x000000ffff0d7224 */ /* 0x000fe400078e0004 */
[----:B------:R-:W-:Y:S01]  /*15d00*/  VIADD R5, R0, 0x20 ;  /* 0x0000002000057836 */ /* 0x000fe20000000000 */
[----:B------:R-:W-:Y:S01]  /*15d10*/  @!PT LDS RZ, [RZ] ;  /* 0x00000000fffff984 */ /* 0x000fe20000000800 */
[----:B------:R-:W-:Y:S01]  /*15d20*/  @!PT LDS RZ, [RZ] ;  /* 0x00000000fffff984 */ /* 0x000fe20000000800 */
[----:B------:R-:W-:Y:S01]  /*15d30*/  @!PT LDS RZ, [RZ] ;  /* 0x00000000fffff984 */ /* 0x000fe20000000800 */
[----:B------:R1:W-:Y:S04]  /*15d40*/  @!P3 LDGSTS.E.BYPASS.LTC128B.128 [R10+0xcc00], desc[UR60][R6.64], !P2 ;  /* 0x0cc00000060abfae */ /* 0x0003e8000d101d7c */
[----:B------:R1:W-:Y:S01]  /*15d50*/  @!P3 LDGSTS.E.BYPASS.LTC128B.128 [R10+0x10c00], desc[UR60][R6.64+0x80], !P1 ;  /* 0x10c00080060abfae */ /* 0x0003e2000c901d7c */
[----:B------:R-:W-:-:S07]  /*15d60*/  IMAD.MOV.U32 R8, RZ, RZ, R14 ;  /* 0x000000ffff087224 */ /* 0x000fce00078e000e */
[----:B01----:R-:W-:Y:S05]  /*15d70*/  WARPSYNC.COLLECTIVE R15, `(.L_x_1588) ;  /* 0x000000000f087348 */ /* 0x003fea0003c00000 */
[----:B------:R2:W3:Y:S02]  /*15d80*/  SHFL.IDX P6, R14, R13, R12, R11 ;  /* 0x0000000c0d0e7389 */ /* 0x0004e400000c000b */
[----:B0123--:R-:W-:Y:S01]  /*15d90*/  ENDCOLLECTIVE ;  /* 0x000000000000791b */ /* 0x00ffe20003800000 */
.L_x_1588:
[----:B------:R-:W-:Y:S01]  /*15da0*/  @!PT LDS RZ, [RZ] ;  /* 0x00000000fffff984 */ /* 0x000fe20000000800 */
[----:B------:R-:W-:Y:S01]  /*15db0*/  @!PT LDS RZ, [RZ] ;  /* 0x00000000fffff984 */ /* 0x000fe20000000800 */
[----:B------:R-:W-:Y:S01]  /*15dc0*/  @!PT LDS RZ, [RZ] ;  /* 0x00000000fffff984 */ /* 0x000fe20000000800 */
[----:B------:R0:W-:Y:S01]  /*15dd0*/  @!P3 LDGSTS.E.BYPASS.LTC128B.128 [R10+0x14c00], desc[UR60][R6.64+0x100], !P0 ;  /* 0x14c00100060abfae */ /* 0x0001e2000c101d7c */
[----:B------:R-:W-:Y:S01]  /*15de0*/  ISETP.GE.AND P3, PT, R5, R2, PT ;  /* 0x000000020500720c */ /* 0x000fe20003f66270 */
[----:B------:R-:W-:Y:S02]  /*15df0*/  IMAD.MOV.U32 R13, RZ, RZ, R3 ;  /* 0x000000ffff0d7224 */ /* 0x000fe400078e0003 */
[----:B------:R-:W-:Y:S02]  /*15e00*/  IMAD.MOV.U32 R12, RZ, RZ, 0x3 ;  /* 0x00000003ff0c7424 */ /* 0x000fe400078e00ff */
[----:B------:R-:W-:-:S05]  /*15e10*/  IMAD.SHL.U32 R9, R9, 0x8, RZ ;  /* 0x0000000809097824 */ /* 0x000fca00078e00ff */
[----:B------:R-:W-:Y:S01]  /*15e20*/  LOP3.LUT R9, R9, 0x38, RZ, 0xc0, !PT ;  /* 0x0000003809097812 */ /* 0x000fe200078ec0ff */
[----:B0-----:R-:W-:-:S07]  /*15e30*/  IMAD.MOV.U32 R5, RZ, RZ, R14 ;  /* 0x000000ffff057224 */ /* 0x001fce00078e000e */
[----:B------:R-:W-:Y:S05]  /*15e40*/  WARPSYNC.COLLECTIVE R15, `(.L_x_1589) ;  /* 0x000000000f087348 */ /* 0x000fea0003c00000 */
[----:B------:R0:W1:Y:S02]  /*15e50*/  SHFL.IDX P6, R14, R13, R12, R11 ;  /* 0x0000000c0d0e7389 */ /* 0x00006400000c000b */
[----:B01----:R-:W-:Y:S01]  /*15e60*/  ENDCOLLECTIVE ;  /* 0x000000000000791b */ /* 0x003fe20003800000 */
.L_x_1589:
        /* <DEDUP_REMOVED lines=17> */
.L_x_1590:
[----:B------:R-:W-:Y:S02]  /*15f80*/  IMAD.MOV.U32 R13, RZ, RZ, R3 ;  /* 0x000000ffff0d7224 */ /* 0x000fe400078e0003 */
[----:B------:R-:W-:Y:S02]  /*15f90*/  IMAD.MOV.U32 R12, RZ, RZ, 0x4 ;  /* 0x00000004ff0c7424 */ /* 0x000fe400078e00ff */
[----:B------:R-:W-:-:S07]  /*15fa0*/  IMAD.MOV.U32 R5, RZ, RZ, R14 ;  /* 0x000000ffff057224 */ /* 0x000fce00078e000e */
[----:B------:R-:W-:Y:S05]  /*15fb0*/  WARPSYNC.COLLECTIVE R15, `(.L_x_1591) ;  /* 0x000000000f087348 */ /* 0x000fea0003c00000 */
[----:B------:R0:W1:Y:S02]  /*15fc0*/  SHFL.IDX P6, R14, R13, R12, R11 ;  /* 0x0000000c0d0e7389 */ /* 0x00006400000c000b */
[----:B01----:R-:W-:Y:S01]  /*15fd0*/  ENDCOLLECTIVE ;  /* 0x000000000000791b */ /* 0x003fe20003800000 */
.L_x_1591:
        /* <DEDUP_REMOVED lines=17> */
.L_x_1592:
[----:B------:R-:W-:Y:S02]  /*160f0*/  IMAD.MOV.U32 R13, RZ, RZ, R3 ;  /* 0x000000ffff0d7224 */ /* 0x000fe400078e0003 */
[----:B------:R-:W-:Y:S02]  /*16100*/  IMAD.MOV.U32 R12, RZ, RZ, 0x5 ;  /* 0x00000005ff0c7424 */ /* 0x000fe400078e00ff */
[----:B------:R-:W-:-:S07]  /*16110*/  IMAD.MOV.U32 R5, RZ, RZ, R14 ;  /* 0x000000ffff057224 */ /* 0x000fce00078e000e */
[----:B------:R-:W-:Y:S05]  /*16120*/  WARPSYNC.COLLECTIVE R15, `(.L_x_1593) ;  /* 0x000000000f087348 */ /* 0x000fea0003c00000 */
[----:B------:R0:W1:Y:S02]  /*16130*/  SHFL.IDX P6, R14, R13, R12, R11 ;  /* 0x0000000c0d0e7389 */ /* 0x00006400000c000b */
[----:B01----:R-:W-:Y:S01]  /*16140*/  ENDCOLLECTIVE ;  /* 0x000000000000791b */ /* 0x003fe20003800000 */
.L_x_1593:
        /* <DEDUP_REMOVED lines=17> */
.L_x_1594:
[----:B------:R-:W-:Y:S02]  /*16260*/  IMAD.MOV.U32 R13, RZ, RZ, R3 ;  /* 0x000000ffff0d7224 */ /* 0x000fe400078e0003 */
[----:B------:R-:W-:Y:S02]  /*16270*/  IMAD.MOV.U32 R12, RZ, RZ, 0x6 ;  /* 0x00000006ff0c7424 */ /* 0x000fe400078e00ff */
[----:B------:R-:W-:-:S07]  /*16280*/  IMAD.MOV.U32 R5, RZ, RZ, R14 ;  /* 0x000000ffff057224 */ /* 0x000fce00078e000e */
[----:B------:R-:W-:Y:S05]  /*16290*/  WARPSYNC.COLLECTIVE R15, `(.L_x_1595) ;  /* 0x000000000f087348 */ /* 0x000fea0003c00000 */
[----:B------:R0:W1:Y:S02]  /*162a0*/  SHFL.IDX P6, R14, R13, R12, R11 ;  /* 0x0000000c0d0e7389 */ /* 0x00006400000c000b */
[----:B01----:R-:W-:Y:S01]  /*162b0*/  ENDCOLLECTIVE ;  /* 0x000000000000791b */ /* 0x003fe20003800000 */
.L_x_1595:
        /* <DEDUP_REMOVED lines=15> */
.L_x_1596:
        /* <DEDUP_REMOVED lines=8> */
.L_x_1597:
        /* <DEDUP_REMOVED lines=14> */
.L_x_1598:
[----:B------:R-:W-:Y:S01]  /*16510*/  @!PT LDS RZ, [RZ] ;  /* 0x00000000fffff984 */ /* 0x000fe20000000800 */
[----:B------:R-:W-:Y:S01]  /*16520*/  @!PT LDS RZ, [RZ] ;  /* 0x00000000fffff984 */ /* 0x000fe20000000800 */
[----:B------:R-:W-:Y:S01]  /*16530*/  @!PT LDS RZ, [RZ] ;  /* 0x00000000fffff984 */ /* 0x000fe20000000800 */
[----:B------:R0:W-:Y:S01]  /*16540*/  @!P4 LDGSTS.E.BYPASS.LTC128B.128 [R10+0x17400], desc[UR60][R6.64+0x100], !P0 ;  /* 0x17400100060acfae */ /* 0x0001e2000c101d7c */
[----:B------:R-:W-:Y:S01]  /*16550*/  IMAD.MOV.U32 R4, RZ, RZ, R14 ;  /* 0x000000ffff047224 */ /* 0x000fe200078e000e */
[----:B------:R-:W-:Y:S06]  /*16560*/  BRA `(.L_x_1599) ;  /* 0xffffffb4001c7947 */ /* 0x000fec000383ffff */
.L_x_1485:
[----:B0-----:R-:W2:Y:S02]  /*16570*/  LDL R2, [R1] ;  /* 0x0000000001027983 */ /* 0x001ea40000100800 */
[----:B--2---:R0:W1:Y:S02]  /*16580*/  SYNCS.PHASECHK.TRANS64.TRYWAIT P0, [R2+URZ+0x2a820], R0 ;  /* 0x02a82000020075a7 */ /* 0x004064000800017f */
[----:B-1----:R-:W-:Y:S05]  /*16590*/  @!P0 NANOSLEEP.SYNCS 0x989680 ;  /* 0x009896800000895d */ /* 0x002fea0003900000 */
[----:B------:R-:W1:Y:S02]  /*165a0*/  @!P0 SYNCS.PHASECHK.TRANS64 P0, [R2+URZ+0x2a820], R0 ;  /* 0x02a82000020085a7 */ /* 0x000e64000800007f */
[----:B-1----:R-:W-:Y:S05]  /*165b0*/  @!P0 BRA `(.L_x_1485) ;  /* 0xfffffffc00ec8947 */ /* 0x002fea000383ffff */
[----:B------:R-:W-:Y:S05]  /*165c0*/  BRA `(.L_x_1600) ;  /* 0xffffffb400a07947 */ /* 0x000fea000383ffff */
.L_x_1494:
[----:B-1----:R1:W2:Y:S02]  /*165d0*/  SYNCS.PHASECHK.TRANS64.TRYWAIT P0, [R3+URZ+0x2a840], R2 ;  /* 0x02a84002030075a7 */ /* 0x0022a4000800017f */
[----:B--2---:R-:W-:Y:S05]  /*165e0*/  @!P0 NANOSLEEP.SYNCS 0x989680 ;  /* 0x009896800000895d */ /* 0x004fea0003900000 */
[----:B------:R-:W2:Y:S02]  /*165f0*/  @!P0 SYNCS.PHASECHK.TRANS64 P0, [R3+URZ+0x2a840], R2 ;  /* 0x02a84002030085a7 */ /* 0x000ea4000800007f */
[----:B--2---:R-:W-:Y:S05]  /*16600*/  @!P0 BRA `(.L_x_1494) ;  /* 0xfffffffc00f08947 */ /* 0x004fea000383ffff */
[----:B------:R-:W-:Y:S05]  /*16610*/  BRA `(.L_x_1601) ;  /* 0xffffffb8006c7947 */ /* 0x000fea000383ffff */
.L_x_1501:
[----:B0-----:R0:W1:Y:S02]  /*16620*/  SYNCS.PHASECHK.TRANS64.TRYWAIT P0, [R3+URZ+0x60], R2 ;  /* 0x00006002030075a7 */ /* 0x001064000800017f */
[----:B-1----:R-:W-:Y:S05]  /*16630*/  @!P0 NANOSLEEP.SYNCS 0x989680 ;  /* 0x009896800000895d */ /* 0x002fea0003900000 */
[----:B------:R-:W1:Y:S02]  /*16640*/  @!P0 SYNCS.PHASECHK.TRANS64 P0, [R3+URZ+0x60], R2 ;  /* 0x00006002030085a7 */ /* 0x000e64000800007f */
[----:B-1----:R-:W-:Y:S05]  /*16650*/  @!P0 BRA `(.L_x_1501) ;  /* 0xfffffffc00f08947 */ /* 0x002fea000383ffff */
[----:B------:R-:W-:Y:S05]  /*16660*/  BRA `(.L_x_1602) ;  /* 0xffffffbc00847947 */ /* 0x000fea000383ffff */
.L_x_1510:
[----:B--2---:R2:W3:Y:S02]  /*16670*/  SYNCS.PHASECHK.TRANS64.TRYWAIT P0, [R3+URZ+0x2a840], R2 ;  /* 0x02a84002030075a7 */ /* 0x0044e4000800017f */
[----:B---3--:R-:W-:Y:S05]  /*16680*/  @!P0 NANOSLEEP.SYNCS 0x989680 ;  /* 0x009896800000895d */ /* 0x008fea0003900000 */
[----:B------:R-:W3:Y:S02]  /*16690*/  @!P0 SYNCS.PHASECHK.TRANS64 P0, [R3+URZ+0x2a840], R2 ;  /* 0x02a84002030085a7 */ /* 0x000ee4000800007f */
[----:B---3--:R-:W-:Y:S05]  /*166a0*/  @!P0 BRA `(.L_x_1510) ;  /* 0xfffffffc00f08947 */ /* 0x008fea000383ffff */
[----:B------:R-:W-:Y:S05]  /*166b0*/  BRA `(.L_x_1603) ;  /* 0xffffffc4002c7947 */ /* 0x000fea000383ffff */
.L_x_1517:
[----:B0-----:R0:W2:Y:S02]  /*166c0*/  SYNCS.PHASECHK.TRANS64.TRYWAIT P0, [R2+URZ+0x60], R3 ;  /* 0x00006003020075a7 */ /* 0x0010a4000800017f */
[----:B--2---:R-:W-:Y:S05]  /*166d0*/  @!P0 NANOSLEEP.SYNCS 0x989680 ;  /* 0x009896800000895d */ /* 0x004fea0003900000 */
[----:B------:R-:W2:Y:S02]  /*166e0*/  @!P0 SYNCS.PHASECHK.TRANS64 P0, [R2+URZ+0x60], R3 ;  /* 0x00006003020085a7 */ /* 0x000ea4000800007f */
[----:B--2---:R-:W-:Y:S05]  /*166f0*/  @!P0 BRA `(.L_x_1517) ;  /* 0xfffffffc00f08947 */ /* 0x004fea000383ffff */
[----:B------:R-:W-:Y:S05]  /*16700*/  BRA `(.L_x_1604) ;  /* 0xffffffc800447947 */ /* 0x000fea000383ffff */
.L_x_1526:
[----:B----4-:R4:W0:Y:S02]  /*16710*/  SYNCS.PHASECHK.TRANS64.TRYWAIT P0, [R2+URZ+0x2a840], R3 ;  /* 0x02a84003020075a7 */ /* 0x010824000800017f */
[----:B0-----:R-:W-:Y:S05]  /*16720*/  @!P0 NANOSLEEP.SYNCS 0x989680 ;  /* 0x009896800000895d */ /* 0x001fea0003900000 */
[----:B------:R-:W0:Y:S02]  /*16730*/  @!P0 SYNCS.PHASECHK.TRANS64 P0, [R2+URZ+0x2a840], R3 ;  /* 0x02a84003020085a7 */ /* 0x000e24000800007f */
[----:B0-----:R-:W-:Y:S05]  /*16740*/  @!P0 BRA `(.L_x_1526) ;  /* 0xfffffffc00f08947 */ /* 0x001fea000383ffff */
[----:B------:R-:W-:Y:S05]  /*16750*/  BRA `(.L_x_1605) ;  /* 0xffffffcc00b47947 */ /* 0x000fea000383ffff */
.L_x_1533:
[----:B0-----:R0:W2:Y:S02]  /*16760*/  SYNCS.PHASECHK.TRANS64.TRYWAIT P0, [R2+URZ+0x60], R5 ;  /* 0x00006005020075a7 */ /* 0x0010a4000800017f */
[----:B--2---:R-:W-:Y:S05]  /*16770*/  @!P0 NANOSLEEP.SYNCS 0x989680 ;  /* 0x009896800000895d */ /* 0x004fea0003900000 */
[----:B------:R-:W2:Y:S02]  /*16780*/  @!P0 SYNCS.PHASECHK.TRANS64 P0, [R2+URZ+0x60], R5 ;  /* 0x00006005020085a7 */ /* 0x000ea4000800007f */
[----:B--2---:R-:W-:Y:S05]  /*16790*/  @!P0 BRA `(.L_x_1533) ;  /* 0xfffffffc00f08947 */ /* 0x004fea000383ffff */
[----:B------:R-:W-:Y:S05]  /*167a0*/  BRA `(.L_x_1606) ;  /* 0xffffffd000cc7947 */ /* 0x000fea000383ffff */
.L_x_1544:
[----:B----4-:R4:W0:Y:S02]  /*167b0*/  SYNCS.PHASECHK.TRANS64.TRYWAIT P0, [R0+URZ+0x2a860], R2 ;  /* 0x02a86002000075a7 */ /* 0x010824000800017f */
[----:B0-----:R-:W-:Y:S05]  /*167c0*/  @!P0 NANOSLEEP.SYNCS 0x989680 ;  /* 0x009896800000895d */ /* 0x001fea0003900000 */
[----:B------:R-:W0:Y:S02]  /*167d0*/  @!P0 SYNCS.PHASECHK.TRANS64 P0, [R0+URZ+0x2a860], R2 ;  /* 0x02a86002000085a7 */ /* 0x000e24000800007f */
[----:B0-----:R-:W-:Y:S05]  /*167e0*/  @!P0 BRA `(.L_x_1544) ;  /* 0xfffffffc00f08947 */ /* 0x001fea000383ffff */
[----:B------:R-:W-:Y:S05]  /*167f0*/  BRA `(.L_x_1607) ;  /* 0xffffffd800207947 */ /* 0x000fea000383ffff */
.L_x_1551:
[----:B------:R-:W-:Y:S01]  /*16800*/  BSSY B0, `(.L_x_1608) ;  /* 0x0000008000007945 */ /* 0x000fe20003800000 */
[----:B------:R-:W-:Y:S02]  /*16810*/  IMAD.MOV.U32 R13, RZ, RZ, R16 ;  /* 0x000000ffff0d7224 */ /* 0x000fe400078e0010 */
[----:B--2---:R-:W-:Y:S02]  /*16820*/  IMAD.MOV.U32 R12, RZ, RZ, RZ ;  /* 0x000000ffff0c7224 */ /* 0x004fe400078e00ff */
[----:B------:R-:W-:Y:S02]  /*16830*/  IMAD.MOV.U32 R11, RZ, RZ, 0x1f ;  /* 0x0000001fff0b7424 */ /* 0x000fe400078e00ff */
[----:B------:R-:W-:-:S07]  /*16840*/  IMAD.MOV.U32 R15, RZ, RZ, -0x1 ;  /* 0xffffffffff0f7424 */ /* 0x000fce00078e00ff */
[----:B01-3--:R-:W-:Y:S05]  /*16850*/  WARPSYNC.COLLECTIVE R15, `(.L_x_1609) ;  /* 0x000000000f087348 */ /* 0x00bfea0003c00000 */
[----:B------:R2:W4:Y:S02]  /*16860*/  SHFL.IDX P6, R14, R13, R12, R11 ;  /* 0x0000000c0d0e7389 */ /* 0x00052400000c000b */
[----:B01234-:R-:W-:Y:S01]  /*16870*/  ENDCOLLECTIVE ;  /* 0x000000000000791b */ /* 0x01ffe20003800000 */
.L_x_1609:
[----:B------:R-:W-:Y:S05]  /*16880*/  BSYNC B0 ;  /* 0x0000000000007941 */ /* 0x000fea0003800000 */
.L_x_1608:
        /* <DEDUP_REMOVED lines=9> */
.L_x_1610:
        /* <DEDUP_REMOVED lines=18> */
.L_x_1611:
[----:B------:R-:W-:Y:S01]  /*16a40*/  IMAD.MOV.U32 R12, RZ, RZ, 0x2 ;  /* 0x00000002ff0c7424 */ /* 0x000fe200078e00ff */
[----:B------:R-:W-:-:S05]  /*16a50*/  SEL R7, R14, RZ, P1 ;  /* 0x000000ff0e077207 */ /* 0x000fca0000800000 */
[----:B------:R-:W-:-:S04]  /*16a60*/  IMAD.IADD R3, R2, 0x1, R7 ;  /* 0x0000000102037824 */ /* 0x000fc800078e0207 */
[----:B------:R-:W-:-:S07]  /*16a70*/  IMAD.MOV.U32 R13, RZ, RZ, R3 ;  /* 0x000000ffff0d7224 */ /* 0x000fce00078e0003 */
[----:B------:R-:W-:Y:S05]  /*16a80*/  WARPSYNC.COLLECTIVE R15, `(.L_x_1612) ;  /* 0x000000000f087348 */ /* 0x000fea0003c00000 */
[----:B------:R0:W1:Y:S02]  /*16a90*/  SHFL.UP P6, R14, R13, R12, R11 ;  /* 0x0400000c0d0e7389 */ /* 0x00006400000c000b */
[----:B01----:R-:W-:Y:S01]  /*16aa0*/  ENDCOLLECTIVE ;  /* 0x000000000000791b */ /* 0x003fe20003800000 */
.L_x_1612:
        /* <DEDUP_REMOVED lines=8> */
.L_x_1613:
        /* <DEDUP_REMOVED lines=8> */
.L_x_1614:
        /* <DEDUP_REMOVED lines=8> */
.L_x_1615:
        /* <DEDUP_REMOVED lines=9> */
.L_x_1616:
[----:B------:R-:W-:Y:S01]  /*16cc0*/  IMAD.MOV.U32 R16, RZ, RZ, R14 ;  /* 0x000000ffff107224 */ /* 0x000fe200078e000e */
[----:B------:R-:W-:Y:S06]  /*16cd0*/  BRA `(.L_x_1617) ;  /* 0xffffffd800a07947 */ /* 0x000fec000383ffff */
.L_x_1556:
[----:B------:R-:W-:Y:S01]  /*16ce0*/  BSSY B0, `(.L_x_1618) ;  /* 0x0000008000007945 */ /* 0x000fe20003800000 */
[----:B-----5:R-:W-:Y:S02]  /*16cf0*/  IMAD.MOV.U32 R13, RZ, RZ, R2 ;  /* 0x000000ffff0d7224 */ /* 0x020fe400078e0002 */
[----:B--2---:R-:W-:Y:S02]  /*16d00*/  IMAD.MOV.U32 R12, RZ, RZ, 0x1 ;  /* 0x00000001ff0c7424 */ /* 0x004fe400078e00ff */
[----:B------:R-:W-:Y:S02]  /*16d10*/  IMAD.MOV.U32 R11, RZ, RZ, RZ ;  /* 0x000000ffff0b7224 */ /* 0x000fe400078e00ff */
[----:B------:R-:W-:-:S07]  /*16d20*/  IMAD.MOV.U32 R15, RZ, RZ, -0x1 ;  /* 0xffffffffff0f7424 */ /* 0x000fce00078e00ff */
[----:B01-3--:R-:W-:Y:S05]  /*16d30*/  WARPSYNC.COLLECTIVE R15, `(.L_x_1619) ;  /* 0x000000000f087348 */ /* 0x00bfea0003c00000 */
[----:B------:R2:W4:Y:S02]  /*16d40*/  SHFL.UP P6, R14, R13, R12, R11 ;  /* 0x0400000c0d0e7389 */ /* 0x00052400000c000b */
[----:B01234-:R-:W-:Y:S01]  /*16d50*/  ENDCOLLECTIVE ;  /* 0x000000000000791b */ /* 0x01ffe20003800000 */
.L_x_1619:
[----:B------:R-:W-:Y:S05]  /*16d60*/  BSYNC B0 ;  /* 0x0000000000007941 */ /* 0x000fea0003800000 */
.L_x_1618:
        /* <DEDUP_REMOVED lines=9> */
.L_x_1620:
[----:B------:R-:W-:Y:S01]  /*16e00*/  IMAD.MOV.U32 R12, RZ, RZ, 0x4 ;  /* 0x00000004ff0c7424 */ /* 0x000fe200078e00ff */
[----:B------:R-:W-:-:S05]  /*16e10*/  SEL R14, R14, RZ, P2 ;  /* 0x000000ff0e0e7207 */ /* 0x000fca0001000000 */
[----:B------:R-:W-:-:S04]  /*16e20*/  IMAD.IADD R3, R3, 0x1, R14 ;  /* 0x0000000103037824 */ /* 0x000fc800078e020e */
[----:B------:R-:W-:-:S07]  /*16e30*/  IMAD.MOV.U32 R13, RZ, RZ, R3 ;  /* 0x000000ffff0d7224 */ /* 0x000fce00078e0003 */
[----:B------:R-:W-:Y:S05]  /*16e40*/  WARPSYNC.COLLECTIVE R15, `(.L_x_1621) ;  /* 0x000000000f087348 */ /* 0x000fea0003c00000 */
[----:B------:R0:W1:Y:S02]  /*16e50*/  SHFL.UP P6, R14, R13, R12, R11 ;  /* 0x0400000c0d0e7389 */ /* 0x00006400000c000b */
[----:B01----:R-:W-:Y:S01]  /*16e60*/  ENDCOLLECTIVE ;  /* 0x000000000000791b */ /* 0x003fe20003800000 */
.L_x_1621:
[----:B------:R-:W-:Y:S01]  /*16e70*/  IMAD.MOV.U32 R12, RZ, RZ, 0x8 ;  /* 0x00000008ff0c7424 */ /* 0x000fe200078e00ff */
[----:B------:R-:W-:-:S05]  /*16e80*/  SEL R14, R14, RZ, P3 ;  /* 0x000000ff0e0e7207 */ /* 0x000fca0001800000 */
[----:B------:R-:W-:-:S04]  /*16e90*/  IMAD.IADD R3, R3, 0x1, R14 ;  /* 0x0000000103037824 */ /* 0x000fc800078e020e */
[----:B------:R-:W-:-:S07]  /*16ea0*/  IMAD.MOV.U32 R13, RZ, RZ, R3 ;  /* 0x000000ffff0d7224 */ /* 0x000fce00078e0003 */
[----:B------:R-:W-:Y:S05]  /*16eb0*/  WARPSYNC.COLLECTIVE R15, `(.L_x_1622) ;  /* 0x000000000f087348 */ /* 0x000fea0003c00000 */
[----:B------:R0:W1:Y:S02]  /*16ec0*/  SHFL.UP P6, R14, R13, R12, R11 ;  /* 0x0400000c0d0e7389 */ /* 0x00006400000c000b */
[----:B01----:R-:W-:Y:S01]  /*16ed0*/  ENDCOLLECTIVE ;  /* 0x000000000000791b */ /* 0x003fe20003800000 */
.L_x_1622:
[----:B------:R-:W-:Y:S01]  /*16ee0*/  IMAD.MOV.U32 R12, RZ, RZ, 0x10 ;  /* 0x00000010ff0c7424 */ /* 0x000fe200078e00ff */
[----:B------:R-:W-:-:S05]  /*16ef0*/  SEL R14, R14, RZ, P4 ;  /* 0x000000ff0e0e7207 */ /* 0x000fca0002000000 */
[----:B------:R-:W-:-:S04]  /*16f00*/  IMAD.IADD R3, R3, 0x1, R14 ;  /* 0x0000000103037824 */ /* 0x000fc800078e020e */
[----:B------:R-:W-:-:S07]  /*16f10*/  IMAD.MOV.U32 R13, RZ, RZ, R3 ;  /* 0x000000ffff0d7224 */ /* 0x000fce00078e0003 */
[----:B------:R-:W-:Y:S05]  /*16f20*/  WARPSYNC.COLLECTIVE R15, `(.L_x_1623) ;  /* 0x000000000f087348 */ /* 0x000fea0003c00000 */
[----:B------:R0:W1:Y:S02]  /*16f30*/  SHFL.UP P6, R14, R13, R12, R11 ;  /* 0x0400000c0d0e7389 */ /* 0x00006400000c000b */
[----:B01----:R-:W-:Y:S01]  /*16f40*/  ENDCOLLECTIVE ;  /* 0x000000000000791b */ /* 0x003fe20003800000 */
.L_x_1623:
[----:B------:R-:W-:Y:S02]  /*16f50*/  IMAD.MOV.U32 R12, RZ, RZ, 0x1f ;  /* 0x0000001fff0c7424 */ /* 0x000fe400078e00ff */
[----:B------:R-:W-:Y:S01]  /*16f60*/  IMAD.MOV.U32 R11, RZ, RZ, 0x1f ;  /* 0x0000001fff0b7424 */ /* 0x000fe200078e00ff */
[----:B------:R-:W-:-:S05]  /*16f70*/  SEL R14, R14, RZ, P5 ;  /* 0x000000ff0e0e7207 */ /* 0x000fca0002800000 */
[----:B------:R-:W-:-:S04]  /*16f80*/  IMAD.IADD R3, R3, 0x1, R14 ;  /* 0x0000000103037824 */ /* 0x000fc800078e020e */
[----:B------:R-:W-:-:S07]  /*16f90*/  IMAD.MOV.U32 R13, RZ, RZ, R3 ;  /* 0x000000ffff0d7224 */ /* 0x000fce00078e0003 */
[----:B------:R-:W-:Y:S05]  /*16fa0*/  WARPSYNC.COLLECTIVE R15, `(.L_x_1624) ;  /* 0x000000000f087348 */ /* 0x000fea0003c00000 */
[----:B------:R0:W1:Y:S02]  /*16fb0*/  SHFL.IDX P6, R14, R13, R12, R11 ;  /* 0x0000000c0d0e7389 */ /* 0x00006400000c000b */
[----:B01----:R-:W-:Y:S01]  /*16fc0*/  ENDCOLLECTIVE ;  /* 0x000000000000791b */ /* 0x003fe20003800000 */
.L_x_1624:
[----:B------:R-:W-:Y:S01]  /*16fd0*/  IMAD.MOV.U32 R16, RZ, RZ, R14 ;  /* 0x000000ffff107224 */ /* 0x000fe200078e000e */
[----:B------:R-:W-:Y:S06]  /*16fe0*/  BRA `(.L_x_1625) ;  /* 0xffffffd800787947 */ /* 0x000fec000383ffff */
.L_x_1558:
[----:B------:R-:W-:Y:S01]  /*16ff0*/  BSSY B0, `(.L_x_1626) ;  /* 0x0000006000007945 */ /* 0x000fe20003800000 */
[----:B------:R-:W-:Y:S01]  /*17000*/  PLOP3.LUT P6, PT, P6, PT, PT, 0x8, 0x0 ;  /* 0x000000000000781c */ /* 0x000fe200037ce170 */
[----:B------:R-:W-:-:S12]  /*17010*/  IMAD.MOV.U32 R15, RZ, RZ, -0x1 ;  /* 0xffffffffff0f7424 */ /* 0x000fd800078e00ff */
[----:B01234-:R-:W-:Y:S05]  /*17020*/  WARPSYNC.COLLECTIVE R15, `(.L_x_1627) ;  /* 0x000000000f087348 */ /* 0x01ffea0003c00000 */
[----:B------:R-:W-:Y:S01]  /*17030*/  VOTE.ANY R14, PT, P6 ;  /* 0x00000000000e7806 */ /* 0x000fe200030e0100 */
[----:B01234-:R-:W-:Y:S06]  /*17040*/  ENDCOLLECTIVE ;  /* 0x000000000000791b */ /* 0x01ffec0003800000 */
.L_x_1627:
[----:B------:R-:W-:Y:S05]  /*17050*/  BSYNC B0 ;  /* 0x0000000000007941 */ /* 0x000fea0003800000 */
.L_x_1626:
        /* <DEDUP_REMOVED lines=9> */
.L_x_1628:
[----:B------:R-:W-:Y:S01]  /*170f0*/  IMAD.MOV.U32 R17, RZ, RZ, R14 ;  /* 0x000000ffff117224 */ /* 0x000fe200078e000e */
[----:B------:R-:W-:Y:S06]  /*17100*/  BRA `(.L_x_1629) ;  /* 0xffffffd800687947 */ /* 0x000fec000383ffff */
.L_x_1560:
[----:B------:R-:W-:Y:S01]  /*17110*/  BSSY B0, `(.L_x_1630) ;  /* 0x0000007000007945 */ /* 0x000fe20003800000 */
[----:B------:R-:W-:Y:S02]  /*17120*/  IMAD.MOV.U32 R13, RZ, RZ, R3 ;  /* 0x000000ffff0d7224 */ /* 0x000fe400078e0003 */
[----:B------:R-:W-:Y:S02]  /*17130*/  IMAD.MOV.U32 R11, RZ, RZ, 0x1f ;  /* 0x0000001fff0b7424 */ /* 0x000fe400078e00ff */
[----:B------:R-:W-:-:S07]  /*17140*/  IMAD.MOV.U32 R15, RZ, RZ, -0x1 ;  /* 0xffffffffff0f7424 */ /* 0x000fce00078e00ff */
[----:B01-34-:R-:W-:Y:S05]  /*17150*/  WARPSYNC.COLLECTIVE R15, `(.L_x_1631) ;  /* 0x000000000f087348 */ /* 0x01bfea0003c00000 */
[----:B------:R2:W0:Y:S02]  /*17160*/  SHFL.IDX P6, R14, R13, R12, R11 ;  /* 0x0000000c0d0e7389 */ /* 0x00042400000c000b */
[----:B01234-:R-:W-:Y:S01]  /*17170*/  ENDCOLLECTIVE ;  /* 0x000000000000791b */ /* 0x01ffe20003800000 */
.L_x_1631:
[----:B------:R-:W-:Y:S05]  /*17180*/  BSYNC B0 ;  /* 0x0000000000007941 */ /* 0x000fea0003800000 */
.L_x_1630:
[----:B------:R-:W-:Y:S01]  /*17190*/  IMAD.MOV.U32 R3, RZ, RZ, R14 ;  /* 0x000000ffff037224 */ /* 0x000fe200078e000e */
[----:B------:R-:W-:Y:S06]  /*171a0*/  BRA `(.L_x_1632) ;  /* 0xffffffd8005c7947 */ /* 0x000fec000383ffff */
.L_x_1564:
[----:B0-----:R0:W4:Y:S02]  /*171b0*/  SYNCS.PHASECHK.TRANS64.TRYWAIT P0, [R0+URZ+0x2a820], R3 ;  /* 0x02a82003000075a7 */ /* 0x001124000800017f */
[----:B----4-:R-:W-:Y:S05]  /*171c0*/  @!P0 NANOSLEEP.SYNCS 0x989680 ;  /* 0x009896800000895d */ /* 0x010fea0003900000 */
[----:B------:R-:W4:Y:S02]  /*171d0*/  @!P0 SYNCS.PHASECHK.TRANS64 P0, [R0+URZ+0x2a820], R3 ;  /* 0x02a82003000085a7 */ /* 0x000f24000800007f */
[----:B----4-:R-:W-:Y:S05]  /*171e0*/  @!P0 BRA `(.L_x_1564) ;  /* 0xfffffffc00f08947 */ /* 0x010fea000383ffff */
[----:B------:R-:W-:Y:S05]  /*171f0*/  BRA `(.L_x_1633) ;  /* 0xffffffdc00e07947 */ /* 0x000fea000383ffff */
.L_x_1565:
[----:B------:R-:W4:Y:S01]  /*17200*/  S2R R2, SR_TID.X ;  /* 0x0000000000027919 */ /* 0x000f220000002100 */
[----:B------:R-:W-:Y:S01]  /*17210*/  BSSY B0, `(.L_x_1634) ;  /* 0x000000a000007945 */ /* 0x000fe20003800000 */
[----:B--2---:R-:W-:Y:S02]  /*17220*/  IMAD.MOV.U32 R12, RZ, RZ, RZ ;  /* 0x000000ffff0c7224 */ /* 0x004fe400078e00ff */
[----:B------:R-:W-:Y:S02]  /*17230*/  IMAD.MOV.U32 R11, RZ, RZ, 0x1f ;  /* 0x0000001fff0b7424 */ /* 0x000fe400078e00ff */
[----:B------:R-:W-:Y:S01]  /*17240*/  IMAD.MOV.U32 R15, RZ, RZ, -0x1 ;  /* 0xffffffffff0f7424 */ /* 0x000fe200078e00ff */
[----:B----4-:R-:W-:-:S04]  /*17250*/  SHF.R.U32.HI R2, RZ, 0x5, R2 ;  /* 0x00000005ff027819 */ /* 0x010fc80000011602 */
[----:B------:R-:W-:-:S05]  /*17260*/  LOP3.LUT R2, R2, 0x3, RZ, 0xc0, !PT ;  /* 0x0000000302027812 */ /* 0x000fca00078ec0ff */
[----:B------:R-:W-:-:S07]  /*17270*/  IMAD.MOV.U32 R13, RZ, RZ, R2 ;  /* 0x000000ffff0d7224 */ /* 0x000fce00078e0002 */
[----:B01-3--:R-:W-:Y:S05]  /*17280*/  WARPSYNC.COLLECTIVE R15, `(.L_x_1635) ;  /* 0x000000000f087348 */ /* 0x00bfea0003c00000 */
[----:B------:R2:W4:Y:S02]  /*17290*/  SHFL.IDX P6, R14, R13, R12, R11 ;  /* 0x0000000c0d0e7389 */ /* 0x00052400000c000b */
[----:B01234-:R-:W-:Y:S01]  /*172a0*/  ENDCOLLECTIVE ;  /* 0x000000000000791b */ /* 0x01ffe20003800000 */
.L_x_1635:
[----:B------:R-:W-:Y:S05]  /*172b0*/  BSYNC B0 ;  /* 0x0000000000007941 */ /* 0x000fea0003800000 */
.L_x_1634:
[----:B------:R-:W-:Y:S05]  /*172c0*/  BRA `(.L_x_1636) ;  /* 0xffffffdc00c87947 */ /* 0x000fea000383ffff */
.L_x_1568:
[----:B------:R-:W-:Y:S01]  /*172d0*/  BSSY B1, `(.L_x_1637) ;  /* 0x0000006000017945 */ /* 0x000fe20003800000 */
[----:B------:R-:W-:-:S07]  /*172e0*/  IMAD.MOV.U32 R15, RZ, RZ, -0x1 ;  /* 0xffffffffff0f7424 */ /* 0x000fce00078e00ff */
[----:B-1234-:R-:W-:Y:S05]  /*172f0*/  WARPSYNC.COLLECTIVE R15, `(.L_x_1638) ;  /* 0x000000000f0c7348 */ /* 0x01efea0003c00000 */
[----:B------:R-:W-:Y:S02]  /*17300*/  ELECT P6, UR62, PT ;  /* 0x00000000003e782f */ /* 0x000fe400038c0000 */
[----:B------:R-:W-:Y:S01]  /*17310*/  MOV R14, UR62 ;  /* 0x0000003e000e7c02 */ /* 0x000fe20008000f00 */
[----:B-1234-:R-:W-:Y:S10]  /*17320*/  ENDCOLLECTIVE ;  /* 0x000000000000791b */ /* 0x01eff40003800000 */
.L_x_1638:
[----:B------:R-:W-:Y:S05]  /*17330*/  BSYNC B1 ;  /* 0x0000000000017941 */ /* 0x000fea0003800000 */
.L_x_1637:
[----:B------:R-:W-:Y:S05]  /*17340*/  BRA `(.L_x_1639) ;  /* 0xffffffdc00c07947 */ /* 0x000fea000383ffff */
.L_x_1570:
[----:B0-----:R0:W2:Y:S02]  /*17350*/  SYNCS.PHASECHK.TRANS64.TRYWAIT P0, [R6+URZ], R5 ;  /* 0x00000005060075a7 */ /* 0x0010a4000800017f */
[----:B--2---:R-:W-:Y:S05]  /*17360*/  @!P0 NANOSLEEP.SYNCS 0x989680 ;  /* 0x009896800000895d */ /* 0x004fea0003900000 */
[----:B------:R-:W2:Y:S02]  /*17370*/  @!P0 SYNCS.PHASECHK.TRANS64 P0, [R6+URZ], R5 ;  /* 0x00000005060085a7 */ /* 0x000ea4000800007f */
[----:B--2---:R-:W-:Y:S05]  /*17380*/  @!P0 BRA `(.L_x_1570) ;  /* 0xfffffffc00f08947 */ /* 0x004fea000383ffff */
[----:B------:R-:W-:Y:S05]  /*17390*/  BRA `(.L_x_1640) ;  /* 0xffffffe000047947 */ /* 0x000fea000383ffff */
.L_x_1571:
[----:B--2---:R2:W3:Y:S02]  /*173a0*/  SYNCS.PHASECHK.TRANS64.TRYWAIT P0, [R7+URZ], R2 ;  /* 0x00000002070075a7 */ /* 0x0044e4000800017f */
[----:B---3--:R-:W-:Y:S05]  /*173b0*/  @!P0 NANOSLEEP.SYNCS 0x989680 ;  /* 0x009896800000895d */ /* 0x008fea0003900000 */
[----:B------:R-:W3:Y:S02]  /*173c0*/  @!P0 SYNCS.PHASECHK.TRANS64 P0, [R7+URZ], R2 ;  /* 0x00000002070085a7 */ /* 0x000ee4000800007f */
[----:B---3--:R-:W-:Y:S05]  /*173d0*/  @!P0 BRA `(.L_x_1571) ;  /* 0xfffffffc00f08947 */ /* 0x008fea000383ffff */
[----:B------:R-:W-:Y:S05]  /*173e0*/  BRA `(.L_x_1641) ;  /* 0xffffffdc00f87947 */ /* 0x000fea000383ffff */
.L_x_1573:
[----:B---3--:R3:W4:Y:S02]  /*173f0*/  SYNCS.PHASECHK.TRANS64.TRYWAIT P0, [R4+URZ], R5 ;  /* 0x00000005040075a7 */ /* 0x008724000800017f */
[----:B----4-:R-:W-:Y:S05]  /*17400*/  @!P0 NANOSLEEP.SYNCS 0x989680 ;  /* 0x009896800000895d */ /* 0x010fea0003900000 */
[----:B------:R-:W4:Y:S02]  /*17410*/  @!P0 SYNCS.PHASECHK.TRANS64 P0, [R4+URZ], R5 ;  /* 0x00000005040085a7 */ /* 0x000f24000800007f */
[----:B----4-:R-:W-:Y:S05]  /*17420*/  @!P0 BRA `(.L_x_1573) ;  /* 0xfffffffc00f08947 */ /* 0x010fea000383ffff */
[----:B------:R-:W-:Y:S05]  /*17430*/  BRA `(.L_x_1642) ;  /* 0xffffffe000007947 */ /* 0x000fea000383ffff */
.L_x_1643:
        /* <DEDUP_REMOVED lines=12> */
.L_x_3198:


//--------------------- .text._ZN7cutlass13device_kernelIN5flash11enable_sm90INS1_16FlashAttnFwdSm90INS1_25CollectiveMainloopFwdSm90ILi2EN4cute5tupleIJNS5_1CILi1EEES8_S8_EEENS6_IJNS7_ILi128EEENS7_ILi96EEENS7_ILi192EEEEEELi128ENS_10bfloat16_tEfNS_4arch4Sm90ELb0ELb1ELb0ELb1ELb0ELb1ELb0ELb1ELb1ELb1ELb0ELb0EEENS1_21CollectiveEpilogueFwdINS6_IJSA_SA_SB_EEES9_SE_SG_Li256ELb1ELb1ELb0ELb0EEENS1_36VarlenDynamicPersistentTileSchedulerILi128ELi96ELi256ELi128ELb0ELb1ELb1ELb1ELb0ELb1EEEEEEEEEvNT_6ParamsE --------------------------
	.section	.text._ZN7cutlass13device_kernelIN5flash11enable_sm90INS1_16FlashAttnFwdSm90INS1_25CollectiveMainloopFwdSm90ILi2EN4cute5tupleIJNS5_1CILi1EEES8_S8_EEENS6_IJNS7_ILi128EEENS7_ILi96EEENS7_ILi192EEEEEELi128ENS_10bfloat16_tEfNS_4arch4Sm90ELb0ELb1ELb0ELb1ELb0ELb1ELb0ELb1ELb1ELb1ELb0ELb0EEENS1_21CollectiveEpilogueFwdINS6_IJSA_SA_SB_EEES9_SE_SG_Li256ELb1ELb1ELb0ELb0EEENS1_36VarlenDynamicPersistentTileSchedulerILi128ELi96ELi256ELi128ELb0ELb1ELb1ELb1ELb0ELb1EEEEEEEEEvNT_6ParamsE,"ax",@progbits
	.align	128
.text._ZN7cutlass13device_kernelIN5flash11enable_sm90INS1_16FlashAttnFwdSm90INS1_25CollectiveMainloopFwdSm90ILi2EN4cute5tupleIJNS5_1CILi1EEES8_S8_EEENS6_IJNS7_ILi128EEENS7_ILi96EEENS7_ILi192EEEEEELi128ENS_10bfloat16_tEfNS_4arch4Sm90ELb0ELb1ELb0ELb1ELb0ELb1ELb0ELb1ELb1ELb1ELb0ELb0EEENS1_21CollectiveEpilogueFwdINS6_IJSA_SA_SB_EEES9_SE_SG_Li256ELb1ELb1ELb0ELb0EEENS1_36VarlenDynamicPersistentTileSchedulerILi128ELi96ELi256ELi128ELb0ELb1ELb1ELb1ELb0ELb1EEEEEEEEEvNT_6ParamsE:
        .type           _ZN7cutlass13device_kernelIN5flash11enable_sm90INS1_16FlashAttnFwdSm90INS1_25CollectiveMainloopFwdSm90ILi2EN4cute5tupleIJNS5_1CILi1EEES8_S8_EEENS6_IJNS7_ILi128EEENS7_ILi96EEENS7_ILi192EEEEEELi128ENS_10bfloat16_tEfNS_4arch4Sm90ELb0ELb1ELb0ELb1ELb0ELb1ELb0ELb1ELb1ELb1ELb0ELb0EEENS1_21CollectiveEpilogueFwdINS6_IJSA_SA_SB_EEES9_SE_SG_Li256ELb1ELb1ELb0ELb0EEENS1_36VarlenDynamicPersistentTileSchedulerILi128ELi96ELi256ELi128ELb0ELb1ELb1ELb1ELb0ELb1EEEEEEEEEvNT_6ParamsE,@function
        .size           _ZN7cutlass13device_kernelIN5flash11enable_sm90INS1_16FlashAttnFwdSm90INS1_25CollectiveMainloopFwdSm90ILi2EN4cute5tupleIJNS5_1CILi1EEES8_S8_EEENS6_IJNS7_ILi128EEENS7_ILi96EEENS7_ILi192EEEEEELi128ENS_10bfloat16_tEfNS_4arch4Sm90ELb0ELb1ELb0ELb1ELb0ELb1ELb0ELb1ELb1ELb1ELb0ELb0EEENS1_21CollectiveEpilogueFwdINS6_IJSA_SA_SB_EEES9_SE_SG_Li256ELb1ELb1ELb0ELb0EEENS1_36VarlenDynamicPersistentTileSchedulerILi128ELi96ELi256ELi128ELb0ELb1ELb1ELb1ELb0ELb1EEEEEEEEEvNT_6ParamsE,(.L_x_3199 - _ZN7cutlass13device_kernelIN5flash11enable_sm90INS1_16FlashAttnFwdSm90INS1_25CollectiveMainloopFwdSm90ILi2EN4cute5tupleIJNS5_1CILi1EEES8_S8_EEENS6_IJNS7_ILi128EEENS7_ILi96EEENS7_ILi192EEEEEELi128ENS_10bfloat16_tEfNS_4arch4Sm90ELb0ELb1ELb0ELb1ELb0ELb1ELb0ELb1ELb1ELb1ELb0ELb0EEENS1_21CollectiveEpilogueFwdINS6_IJSA_SA_SB_EEES9_SE_SG_Li256ELb1ELb1ELb0ELb0EEENS1_36VarlenDynamicPersistentTileSchedulerILi128ELi96ELi256ELi128ELb0ELb1ELb1ELb1ELb0ELb1EEEEEEEEEvNT_6ParamsE)
        .other          _ZN7cutlass13device_kernelIN5flash11enable_sm90INS1_16FlashAttnFwdSm90INS1_25CollectiveMainloopFwdSm90ILi2EN4cute5tupleIJNS5_1CILi1EEES8_S8_EEENS6_IJNS7_ILi128EEENS7_ILi96EEENS7_ILi192EEEEEELi128ENS_10bfloat16_tEfNS_4arch4Sm90ELb0ELb1ELb0ELb1ELb0ELb1ELb0ELb1ELb1ELb1ELb0ELb0EEENS1_21CollectiveEpilogueFwdINS6_IJSA_SA_SB_EEES9_SE_SG_Li256ELb1ELb1ELb0ELb0EEENS1_36VarlenDynamicPersistentTileSchedulerILi128ELi96ELi256ELi128ELb0ELb1ELb1ELb1ELb0ELb1EEEEEEEEEvNT_6ParamsE,@"STO_CUDA_ENTRY STV_DEFAULT"
_ZN7cutlass13device_kernelIN5flash11enable_sm90INS1_16FlashAttnFwdSm90INS1_25CollectiveMainloopFwdSm90ILi2EN4cute5tupleIJNS5_1CILi1EEES8_S8_EEENS6_IJNS7_ILi128EEENS7_ILi96EEENS7_ILi192EEEEEELi128ENS_10bfloat16_tEfNS_4arch4Sm90ELb0ELb1ELb0ELb1ELb0ELb1ELb0ELb1ELb1ELb1ELb0ELb0EEENS1_21CollectiveEpilogueFwdINS6_IJSA_SA_SB_EEES9_SE_SG_Li256ELb1ELb1ELb0ELb0EEENS1_36VarlenDynamicPersistentTileSchedulerILi128ELi96ELi256ELi128ELb0ELb1ELb1ELb1ELb0ELb1EEEEEEEEEvNT_6ParamsE:
        /* <DEDUP_REMOVED lines=24> */
.L_x_1645:
[----:B------:R-:W-:Y:S05]  /*0180*/  BSYNC B0 ;  /* 0x0000000000007941 */ /* 0x000fea0003800000 */
.L_x_1644:
        /* <DEDUP_REMOVED lines=41> */
.L_x_1646:
        /* <DEDUP_REMOVED lines=22> */
.L_x_1647:
        /* <DEDUP_REMOVED lines=18> */
.L_x_1648:
        /* <DEDUP_REMOVED lines=22> */
.L_x_1649:
        /* <DEDUP_REMOVED lines=22> */
.L_x_1650:
[----:B------:R-:W-:Y:S01]  /*0960*/  PLOP3.LUT P0, PT, PT, PT, UP0, 0x80, 0x0 ;  /* 0x000000000000781c */ /* 0x000fe20003f0f008 */
[----:B------:R-:W-:Y:S01]  /*0970*/  UMOV UR60, 0x1 ;  /* 0x00000001003c7882 */ /* 0x000fe20000000000 */
[----:B------:R-:W-:Y:S01]  /*0980*/  NOP ;  /* 0x0000000000007918 */ /* 0x000fe20000000000 */
[----:B------:R-:W-:Y:S01]  /*0990*/  USEL UR60, UR60, 0x2, !UP0 ;  /* 0x000000023c3c7887 */ /* 0x000fe2000c000000 */
[----:B------:R-:W-:Y:S01]  /*09a0*/  BSSY B9, `(.L_x_1651) ;  /* 0x0002895000097945 */ /* 0x000fe20003800000 */
[----:B012-4-:R-:W-:Y:S08]  /*09b0*/  BAR.SYNC.DEFER_BLOCKING 0x0 ;  /* 0x0000000000007b1d */ /* 0x017ff00000010000 */
[----:B------:R-:W-:Y:S05]  /*09c0*/  @!P0 BRA `(.L_x_1652) ;  /* 0x0000020400848947 */ /* 0x000fea0003800000 */
.L_x_1653:
        /* <DEDUP_REMOVED lines=17> */
[----:B------:R-:W-:Y:S01]  /*0ae0*/  ULOP3.LUT UR5, UR60, 0x1, URZ, 0xfc, !UPT ;  /* 0x000000013c057892 */ /* 0x000fe2000f8efc3f */
[----:B------:R-:W-:Y:S01]  /*0af0*/  IMAD.MOV.U32 R187, RZ, RZ, RZ ;  /* 0x000000ffffbb7224 */ /* 0x000fe200078e00ff */
[----:B------:R-:W-:Y:S02]  /*0b00*/  CS2R R22, SRZ ;  /* 0x0000000000167805 */ /* 0x000fe4000001ff00 */
[----:B------:R-:W-:Y:S01]  /*0b10*/  SHF.R.S32.HI R3, RZ, 0x1f, R4 ;  /* 0x0000001fff037819 */ /* 0x000fe20000011404 */
[----:B------:R-:W-:Y:S02]  /*0b20*/  IMAD.MOV.U32 R17, RZ, RZ, RZ ;  /* 0x000000ffff117224 */ /* 0x000fe400078e00ff */
[----:B------:R-:W-:Y:S01]  /*0b30*/  IMAD.MOV.U32 R167, RZ, RZ, RZ ;  /* 0x000000ffffa77224 */ /* 0x000fe200078e00ff */
[----:B------:R-:W-:-:S02]  /*0b40*/  LEA.HI R5, R3, R4, RZ, 0x7 ;  /* 0x0000000403057211 */ /* 0x000fc400078f38ff */
[-C--:B------:R-:W-:Y:S02]  /*0b50*/  LEA.HI R0, R3, R4.reuse, RZ, 0x4 ;  /* 0x0000000403007211 */ /* 0x080fe400078f20ff */
[----:B------:R-:W-:Y:S01]  /*0b60*/  LOP3.LUT R201, R5, 0xffffff80, RZ, 0xc0, !PT ;  /* 0xffffff8005c97812 */ /* 0x000fe200078ec0ff */
[----:B------:R-:W-:Y:S01]  /*0b70*/  UIADD3 UR4, UR4, 0xc400, URZ ;  /* 0x0000c40004047890 */ /* 0x000fe2000fffe03f */
[----:B------:R-:W-:Y:S02]  /*0b80*/  SHF.R.S32.HI R7, RZ, 0x4, R0 ;  /* 0x00000004ff077819 */ /* 0x000fe40000011400 */
[----:B------:R-:W-:Y:S01]  /*0b90*/  SHF.R.S32.HI R224, RZ, 0x7, R5 ;  /* 0x00000007ffe07819 */ /* 0x000fe20000011405 */
[----:B------:R-:W-:Y:S01]  /*0ba0*/  IMAD.IADD R201, R4, 0x1, -R201 ;  /* 0x0000000104c97824 */ /* 0x000fe200078e0ac9 */
[----:B------:R-:W-:Y:S02]  /*0bb0*/  LEA.HI R190, R3, R4, RZ, 0x3 ;  /* 0x0000000403be7211 */ /* 0x000fe400078f18ff */
[----:B------:R-:W-:-:S02]  /*0bc0*/  LEA.HI R5, R5, R224, RZ, 0x1 ;  /* 0x000000e005057211 */ /* 0x000fc400078f08ff */
[----:B------:R-:W-:Y:S02]  /*0bd0*/  SHF.R.S32.HI R6, RZ, 0x1f, R201 ;  /* 0x0000001fff067819 */ /* 0x000fe400000114c9 */
[----:B------:R-:W-:Y:S02]  /*0be0*/  LOP3.LUT R11, R5, 0x3fffffe, RZ, 0xc0, !PT ;  /* 0x03fffffe050b7812 */ /* 0x000fe400078ec0ff */
[CC--:B------:R-:W-:Y:S02]  /*0bf0*/  LEA.HI R8, R6.reuse, R201.reuse, RZ, 0x2 ;  /* 0x000000c906087211 */ /* 0x0c0fe400078f10ff */
[----:B------:R-:W-:Y:S01]  /*0c00*/  LEA.HI R6, R6, R201, RZ, 0x5 ;  /* 0x000000c906067211 */ /* 0x000fe200078f28ff */
[----:B------:R-:W-:Y:S01]  /*0c10*/  IMAD.IADD R11, R224, 0x1, -R11 ;  /* 0x00000001e00b7824 */ /* 0x000fe200078e0a0b */
[--C-:B------:R-:W-:Y:S02]  /*0c20*/  SHF.R.S32.HI R9, RZ, 0x2, R8.reuse ;  /* 0x00000002ff097819 */ /* 0x100fe40000011408 */
[----:B------:R-:W-:-:S02]  /*0c30*/  SHF.R.S32.HI R2, RZ, 0x1f, R8 ;  /* 0x0000001fff027819 */ /* 0x000fc40000011408 */
[----:B------:R-:W-:Y:S02]  /*0c40*/  SHF.R.S32.HI R6, RZ, 0x5, R6 ;  /* 0x00000005ff067819 */ /* 0x000fe40000011406 */
[----:B------:R-:W-:Y:S02]  /*0c50*/  LEA.HI R10, R2, R9, RZ, 0x3 ;  /* 0x00000009020a7211 */ /* 0x000fe400078f18ff */
[----:B------:R-:W-:Y:S02]  /*0c60*/  LEA.HI R2, R0, R7, RZ, 0x1 ;  /* 0x0000000700027211 */ /* 0x000fe400078f08ff */
[----:B------:R-:W-:Y:S02]  /*0c70*/  LOP3.LUT R10, R10, 0xfffffff8, RZ, 0xc0, !PT ;  /* 0xfffffff80a0a7812 */ /* 0x000fe400078ec0ff */
[----:B------:R-:W-:Y:S02]  /*0c80*/  LOP3.LUT R2, R2, 0x1ffffffe, RZ, 0xc0, !PT ;  /* 0x1ffffffe02027812 */ /* 0x000fe400078ec0ff */
[----:B------:R-:W-:Y:S01]  /*0c90*/  LOP3.LUT R180, R8, 0x7ffffffc, RZ, 0xc0, !PT ;  /* 0x7ffffffc08b47812 */ /* 0x000fe200078ec0ff */
[----:B------:R-:W-:-:S02]  /*0ca0*/  IMAD.IADD R9, R9, 0x1, -R10 ;  /* 0x0000000109097824 */ /* 0x000fc400078e0a0a */
[----:B------:R-:W-:Y:S01]  /*0cb0*/  IMAD.IADD R7, R7, 0x1, -R2 ;  /* 0x0000000107077824 */ /* 0x000fe200078e0a02 */
[CC--:B------:R-:W-:Y:S01]  /*0cc0*/  LEA.HI R2, R3.reuse, R4.reuse, RZ, 0x5 ;  /* 0x0000000403027211 */ /* 0x0c0fe200078f28ff */
[----:B------:R-:W-:Y:S01]  /*0cd0*/  IMAD R10, R6, 0x10, R9 ;  /* 0x00000010060a7824 */ /* 0x000fe200078e0209 */
[----:B------:R-:W-:Y:S01]  /*0ce0*/  LEA.HI R6, R3, R4, RZ, 0x2 ;  /* 0x0000000403067211 */ /* 0x000fe200078f10ff */
[----:B------:R-:W-:Y:S01]  /*0cf0*/  IMAD.IADD R180, R201, 0x1, -R180 ;  /* 0x00000001c9b47824 */ /* 0x000fe200078e0ab4 */
[----:B------:R-:W-:Y:S01]  /*0d00*/  LOP3.LUT R3, R0, 0x3fffff0, RZ, 0xc0, !PT ;  /* 0x03fffff000037812 */ /* 0x000fe200078ec0ff */
[----:B------:R-:W-:Y:S01]  /*0d10*/  IMAD R225, R11, 0x40, R10 ;  /* 0x000000400be17824 */ /* 0x000fe200078e020a */
[----:B------:R-:W-:Y:S02]  /*0d20*/  LOP3.LUT R189, R6, 0xfffffffc, RZ, 0xc0, !PT ;  /* 0xfffffffc06bd7812 */ /* 0x000fe400078ec0ff */
[--C-:B------:R-:W-:Y:S01]  /*0d30*/  SHF.R.S32.HI R162, RZ, 0x2, R6.reuse ;  /* 0x00000002ffa27819 */ /* 0x100fe20000011406 */
[C---:B------:R-:W-:Y:S01]  /*0d40*/  IMAD.IADD R3, R4.reuse, 0x1, -R3 ;  /* 0x0000000104037824 */ /* 0x040fe200078e0a03 */
[----:B------:R-:W-:Y:S01]  /*0d50*/  SHF.R.S32.HI R5, RZ, 0x1f, R6 ;  /* 0x0000001fff057819 */ /* 0x000fe20000011406 */
[----:B------:R-:W-:Y:S01]  /*0d60*/  IMAD.IADD R189, R4, 0x1, -R189 ;  /* 0x0000000104bd7824 */ /* 0x000fe200078e0abd */
[----:B------:R-:W-:Y:S01]  /*0d70*/  SHF.R.S32.HI R2, RZ, 0x5, R2 ;  /* 0x00000005ff027819 */ /* 0x000fe20000011402 */
[----:B------:R-:W-:Y:S01]  /*0d80*/  VIADD R188, R162, 0x40 ;  /* 0x00000040a2bc7836 */ /* 0x000fe20000000000 */
[----:B------:R-:W-:Y:S01]  /*0d90*/  LEA.HI R5, R5, R162, RZ, 0x3 ;  /* 0x000000a205057211 */ /* 0x000fe200078f18ff */
[----:B------:R-:W-:Y:S01]  /*0da0*/  IMAD.SHL.U32 R160, R189, 0x4, RZ ;  /* 0x00000004bda07824 */ /* 0x000fe200078e00ff */
[----:B------:R-:W-:Y:S01]  /*0db0*/  LOP3.LUT R9, R190, 0xfffffff8, RZ, 0xc0, !PT ;  /* 0xfffffff8be097812 */ /* 0x000fe200078ec0ff */
[----:B------:R-:W-:Y:S01]  /*0dc0*/  IMAD R0, R2, 0x10, R3 ;  /* 0x0000001002007824 */ /* 0x000fe200078e0203 */
[----:B------:R-:W-:Y:S01]  /*0dd0*/  LOP3.LUT R5, R5, 0xfffffff8, RZ, 0xc0, !PT ;  /* 0xfffffff805057812 */ /* 0x000fe200078ec0ff */
[----:B------:R-:W-:Y:S01]  /*0de0*/  VIADD R169, R160, 0x20 ;  /* 0x00000020a0a97836 */ /* 0x000fe20000000000 */
[----:B------:R-:W-:Y:S01]  /*0df0*/  SHF.R.S32.HI R3, RZ, 0x1f, R188 ;  /* 0x0000001fff037819 */ /* 0x000fe200000114bc */
[----:B------:R-:W-:Y:S01]  /*0e00*/  IMAD R226, R0, 0x8, R7 ;  /* 0x0000000800e27824 */ /* 0x000fe200078e0207 */
[----:B------:R-:W-:Y:S01]  /*0e10*/  SHF.R.S32.HI R190, RZ, 0x3, R190 ;  /* 0x00000003ffbe7819 */ /* 0x000fe200000114be */
[----:B------:R-:W-:Y:S01]  /*0e20*/  IMAD.IADD R165, R160, 0x1, R169 ;  /* 0x00000001a0a57824 */ /* 0x000fe200078e02a9 */
[----:B------:R-:W-:Y:S01]  /*0e30*/  LEA.HI R3, R3, R188, RZ, 0x3 ;  /* 0x000000bc03037211 */ /* 0x000fe200078f18ff */
[----:B------:R-:W-:Y:S01]  /*0e40*/  IMAD.IADD R199, R162, 0x1, -R5 ;  /* 0x00000001a2c77824 */ /* 0x000fe200078e0a05 */
[----:B------:R-:W-:Y:S01]  /*0e50*/  SHF.R.S32.HI R196, RZ, 0x1f, R169 ;  /* 0x0000001fffc47819 */ /* 0x000fe200000114a9 */
[----:B------:R-:W-:Y:S01]  /*0e60*/  VIADD R168, R160, 0x40 ;  /* 0x00000040a0a87836 */ /* 0x000fe20000000000 */
[----:B------:R-:W-:Y:S01]  /*0e70*/  SHF.R.S32.HI R0, RZ, 0x1f, R165 ;  /* 0x0000001fff007819 */ /* 0x000fe200000114a5 */
[----:B------:R-:W-:-:S02]  /*0e80*/  IMAD.SHL.U32 R174, R199, 0x40, RZ ;  /* 0x00000040c7ae7824 */ /* 0x000fc400078e00ff */
[----:B------:R-:W-:Y:S01]  /*0e90*/  IMAD.SHL.U32 R3, R3, 0x40, RZ ;  /* 0x0000004003037824 */ /* 0x000fe200078e00ff */
[-C--:B------:R-:W-:Y:S01]  /*0ea0*/  LEA.HI R191, R0, R165.reuse, RZ, 0x3 ;  /* 0x000000a500bf7211 */ /* 0x080fe200078f18ff */
[----:B------:R-:W-:Y:S01]  /*0eb0*/  IMAD.IADD R166, R160, 0x1, R168 ;  /* 0x00000001a0a67824 */ /* 0x000fe200078e02a8 */
[----:B------:R-:W-:Y:S01]  /*0ec0*/  LEA.HI R0, R0, R165, RZ, 0x6 ;  /* 0x000000a500007211 */ /* 0x000fe200078f30ff */
[----:B------:R-:W-:Y:S01]  /*0ed0*/  IMAD.SHL.U32 R176, R2, 0x200, RZ ;  /* 0x0000020002b07824 */ /* 0x000fe200078e00ff */
[----:B------:R-:W-:Y:S01]  /*0ee0*/  LOP3.LUT R174, R174, 0x1c0, RZ, 0xc0, !PT ;  /* 0x000001c0aeae7812 */ /* 0x000fe200078ec0ff */
[----:B------:R-:W-:Y:S01]  /*0ef0*/  IMAD.SHL.U32 R173, R188, 0x40, RZ ;  /* 0x00000040bcad7824 */ /* 0x000fe200078e00ff */
[----:B------:R-:W-:Y:S01]  /*0f00*/  LOP3.LUT R178, R3, 0xfffffe00, RZ, 0xc0, !PT ;  /* 0xfffffe0003b27812 */ /* 0x000fe200078ec0ff */
[----:B------:R-:W-:Y:S01]  /*0f10*/  IMAD.SHL.U32 R2, R0, 0x80, RZ ;  /* 0x0000008000027824 */ /* 0x000fe200078e00ff */
[----:B------:R-:W-:Y:S01]  /*0f20*/  SHF.R.U32.HI R175, RZ, 0x3, R174 ;  /* 0x00000003ffaf7819 */ /* 0x000fe200000116ae */
[----:B------:R-:W-:Y:S01]  /*0f30*/  IMAD.IADD R184, R4, 0x1, -R9 ;  /* 0x0000000104b87824 */ /* 0x000fe200078e0a09 */
[----:B------:R-:W-:Y:S01]  /*0f40*/  LOP3.LUT R0, R174, 0x38, R191, 0xf8, !PT ;  /* 0x00000038ae007812 */ /* 0x000fe200078ef8bf */
[----:B------:R-:W-:Y:S01]  /*0f50*/  IMAD.SHL.U32 R18, R189, 0x8, RZ ;  /* 0x00000008bd127824 */ /* 0x000fe200078e00ff */
[----:B------:R-:W-:Y:S01]  /*0f60*/  SHF.R.S32.HI R3, RZ, 0x1f, R166 ;  /* 0x0000001fff037819 */ /* 0x000fe200000114a6 */
[----:B------:R-:W-:Y:S01]  /*0f70*/  IMAD.SHL.U32 R182, R184, 0x8, RZ ;  /* 0x00000008b8b67824 */ /* 0x000fe200078e00ff */
[----:B------:R-:W-:Y:S01]  /*0f80*/  LOP3.LUT R5, R2, 0xffffe000, RZ, 0xc0, !PT ;  /* 0xffffe00002057812 */ /* 0x000fe200078ec0ff */
[----:B------:R-:W-:Y:S01]  /*0f90*/  IMAD.U32 R2, RZ, RZ, UR4 ;  /* 0x00000004ff027e24 */ /* 0x000fe2000f8e00ff */
[----:B------:R-:W-:Y:S01]  /*0fa0*/  LOP3.LUT R0, R0, R175, RZ, 0x3c, !PT ;  /* 0x000000af00007212 */ /* 0x000fe200078e3cff */
[----:B------:R-:W-:Y:S01]  /*0fb0*/  VIADD R171, R160, 0x10 ;  /* 0x00000010a0ab7836 */ /* 0x000fe20000000000 */
[-C--:B------:R-:W-:Y:S01]  /*0fc0*/  LEA.HI R4, R3, R166.reuse, RZ, 0x6 ;  /* 0x000000a603047211 */ /* 0x080fe200078f30ff */
[----:B------:R-:W-:Y:S01]  /*0fd0*/  VIADD R183, R182, 0x40 ;  /* 0x00000040b6b77836 */ /* 0x000fe20000000000 */
[----:B------:R-:W-:Y:S01]  /*0fe0*/  LOP3.LUT R173, R173, 0x1c0, RZ, 0xc0, !PT ;  /* 0x000001c0adad7812 */ /* 0x000fe200078ec0ff */
[----:B------:R0:W-:Y:S01]  /*0ff0*/  STL [R1+0x8], R2 ;  /* 0x0000080201007387 */ /* 0x0001e20000100800 */
[----:B------:R-:W-:Y:S01]  /*1000*/  LEA.HI R3, R3, R166, RZ, 0x3 ;  /* 0x000000a603037211 */ /* 0x000fe200078f18ff */
[----:B------:R-:W-:Y:S01]  /*1010*/  IMAD.SHL.U32 R6, R4, 0x80, RZ ;  /* 0x0000008004067824 */ /* 0x000fe200078e00ff */
[----:B------:R-:W-:Y:S01]  /*1020*/  IADD3 R207, R0, R5, R176 ;  /* 0x0000000500cf7210 */ /* 0x000fe20007ffe0b0 */
[----:B------:R-:W-:Y:S01]  /*1030*/  IMAD.U32 R0, RZ, RZ, UR5 ;  /* 0x00000005ff007e24 */ /* 0x000fe2000f8e00ff */
[----:B------:R-:W-:Y:S01]  /*1040*/  LEA.HI R0, R189, R189, RZ, 0x1 ;  /* 0x000000bdbd007211 */ /* 0x000fe200078f08ff */
[C---:B------:R-:W-:Y:S01]  /*1050*/  VIADD R170, R160.reuse, 0x30 ;  /* 0x00000030a0aa7836 */ /* 0x040fe20000000000 */
[----:B------:R-:W-:Y:S01]  /*1060*/  SHF.R.U32.HI R223, RZ, 0x3, R173 ;  /* 0x00000003ffdf7819 */ /* 0x000fe200000116ad */
[----:B------:R-:W-:Y:S01]  /*1070*/  VIADD R172, R160, 0x50 ;  /* 0x00000050a0ac7836 */ /* 0x000fe20000000000 */
[----:B------:R-:W-:Y:S01]  /*1080*/  LOP3.LUT R10, R173, 0x38, R191, 0xf8, !PT ;  /* 0x00000038ad0a7812 */ /* 0x000fe200078ef8bf */
[----:B------:R-:W-:Y:S01]  /*1090*/  IMAD.SHL.U32 R226, R226, 0x8, RZ ;  /* 0x00000008e2e27824 */ /* 0x000fe200078e00ff */
[----:B------:R-:W-:-:S02]  /*10a0*/  LOP3.LUT R4, R174, 0x38, R3, 0xf8, !PT ;  /* 0x00000038ae047812 */ /* 0x000fc400078ef803 */
[----:B------:R-:W-:Y:S02]  /*10b0*/  LOP3.LUT R12, R173, 0x38, R3, 0xf8, !PT ;  /* 0x00000038ad0c7812 */ /* 0x000fe400078ef803 */
[----:B------:R-:W-:Y:S02]  /*10c0*/  LOP3.LUT R0, R0, 0x1ffffffe, RZ, 0xc0, !PT ;  /* 0x1ffffffe00007812 */ /* 0x000fe400078ec0ff */
[----:B------:R-:W-:Y:S02]  /*10d0*/  LOP3.LUT R10, R10, R223, RZ, 0x3c, !PT ;  /* 0x000000df0a0a7212 */ /* 0x000fe400078e3cff */
[----:B------:R-:W-:Y:S01]  /*10e0*/  LOP3.LUT R7, R6, 0xffffe000, RZ, 0xc0, !PT ;  /* 0xffffe00006077812 */ /* 0x000fe200078ec0ff */
[----:B------:R-:W-:Y:S01]  /*10f0*/  IMAD.IADD R0, R189, 0x1, -R0 ;  /* 0x00000001bd007824 */ /* 0x000fe200078e0a00 */
[----:B------:R-:W-:Y:S02]  /*1100*/  LOP3.LUT R4, R4, R175, RZ, 0x3c, !PT ;  /* 0x000000af04047212 */ /* 0x000fe400078e3cff */
[----:B------:R-:W-:Y:S01]  /*1110*/  LOP3.LUT R12, R12, R223, RZ, 0x3c, !PT ;  /* 0x000000df0c0c7212 */ /* 0x000fe200078e3cff */
[----:B------:R-:W-:Y:S01]  /*1120*/  IMAD R181, R0, 0x8, R225 ;  /* 0x0000000800b57824 */ /* 0x000fe200078e02e1 */
[----:B0-----:R-:W-:-:S02]  /*1130*/  LOP3.LUT R2, R173, 0x38, R18, 0xf8, !PT ;  /* 0x00000038ad027812 */ /* 0x001fc400078ef812 */
[----:B------:R-:W-:Y:S02]  /*1140*/  IADD3 R10, R10, R5, R178 ;  /* 0x000000050a0a7210 */ /* 0x000fe40007ffe0b2 */
[-C--:B------:R-:W-:Y:S02]  /*1150*/  IADD3 R4, R4, R7.reuse, R176 ;  /* 0x0000000704047210 */ /* 0x080fe40007ffe0b0 */
[----:B------:R-:W-:Y:S02]  /*1160*/  IADD3 R12, R12, R7, R178 ;  /* 0x000000070c0c7210 */ /* 0x000fe40007ffe0b2 */
[----:B------:R-:W-:Y:S02]  /*1170*/  LOP3.LUT R2, R178, R2, R223, 0xf6, !PT ;  /* 0x00000002b2027212 */ /* 0x000fe400078ef6df */
[----:B------:R-:W-:Y:S02]  /*1180*/  SHF.R.S32.HI R228, RZ, 0x1f, R182 ;  /* 0x0000001fffe47819 */ /* 0x000fe400000114b6 */
[----:B------:R-:W-:-:S02]  /*1190*/  SHF.R.S32.HI R197, RZ, 0x1f, R171 ;  /* 0x0000001fffc57819 */ /* 0x000fc400000114ab */
[----:B------:R-:W-:Y:S02]  /*11a0*/  SHF.R.S32.HI R227, RZ, 0x1f, R183 ;  /* 0x0000001fffe37819 */ /* 0x000fe400000114b7 */
[----:B------:R-:W-:Y:S02]  /*11b0*/  SHF.R.S32.HI R195, RZ, 0x1f, R170 ;  /* 0x0000001fffc37819 */ /* 0x000fe400000114aa */
[----:B------:R-:W-:Y:S02]  /*11c0*/  SHF.R.S32.HI R194, RZ, 0x1f, R168 ;  /* 0x0000001fffc27819 */ /* 0x000fe400000114a8 */
[----:B------:R-:W-:Y:S02]  /*11d0*/  SHF.R.S32.HI R193, RZ, 0x1f, R172 ;  /* 0x0000001fffc17819 */ /* 0x000fe400000114ac */
[----:B------:R-:W-:Y:S02]  /*11e0*/  SHF.R.S32.HI R191, RZ, 0x3, R191 ;  /* 0x00000003ffbf7819 */ /* 0x000fe400000114bf */
[----:B------:R-:W-:-:S02]  /*11f0*/  SHF.R.S32.HI R192, RZ, 0x3, R3 ;  /* 0x00000003ffc07819 */ /* 0x000fc40000011403 */
[----:B------:R-:W-:Y:S02]  /*1200*/  LEA R206, R2, UR4, 0x1 ;  /* 0x0000000402ce7c11 */ /* 0x000fe4000f8e08ff */
[----:B------:R-:W-:Y:S02]  /*1210*/  LEA R207, R207, UR4, 0x1 ;  /* 0x00000004cfcf7c11 */ /* 0x000fe4000f8e08ff */
[----:B------:R-:W-:Y:S02]  /*1220*/  LEA R204, R10, UR4, 0x1 ;  /* 0x000000040acc7c11 */ /* 0x000fe4000f8e08ff */
[----:B------:R-:W-:Y:S02]  /*1230*/  LEA R205, R4, UR4, 0x1 ;  /* 0x0000000404cd7c11 */ /* 0x000fe4000f8e08ff */
[----:B------:R-:W-:-:S07]  /*1240*/  LEA R202, R12, UR4, 0x1 ;  /* 0x000000040cca7c11 */ /* 0x000fce000f8e08ff */
.L_x_1940:
[----:B------:R-:W-:Y:S01]  /*1250*/  ULDC.64 UR4, c[0x0][0xa28] ;  /* 0x00028a0000047ab9 */ /* 0x000fe20000000a00 */
[----:B0-2---:R-:W0:Y:S01]  /*1260*/  LDC.64 R4, c[0x0][0xa08] ;  /* 0x00028200ff047b82 */ /* 0x005e220000000a00 */
[----:B------:R-:W-:Y:S01]  /*1270*/  ISETP.NE.U32.AND P0, PT, RZ, UR4, PT ;  /* 0x00000004ff007c0c */ /* 0x000fe2000bf05070 */
[----:B------:R-:W-:Y:S01]  /*1280*/  IMAD.MOV.U32 R0, RZ, RZ, RZ ;  /* 0x000000ffff007224 */ /* 0x000fe200078e00ff */
[----:B------:R-:W-:Y:S01]  /*1290*/  ULDC.64 UR6, c[0x0][0x208] ;  /* 0x0000820000067ab9 */ /* 0x000fe20000000a00 */
[----:B------:R-:W-:Y:S01]  /*12a0*/  IMAD.MOV.U32 R28, RZ, RZ, RZ ;  /* 0x000000ffff1c7224 */ /* 0x000fe200078e00ff */
[----:B------:R-:W-:Y:S01]  /*12b0*/  ISETP.NE.AND.EX P0, PT, RZ, UR5, PT, P0 ;  /* 0x00000005ff007c0c */ /* 0x000fe2000bf05300 */
[----:B------:R-:W-:Y:S02]  /*12c0*/  ULDC.64 UR4, c[0x0][0xa18] ;  /* 0x0002860000047ab9 */ /* 0x000fe40000000a00 */
[----:B------:R-:W-:-:S04]  /*12d0*/  ISETP.NE.U32.AND P1, PT, RZ, UR4, PT ;  /* 0x00000004ff007c0c */ /* 0x000fc8000bf25070 */
[----:B------:R-:W-:Y:S01]  /*12e0*/  ISETP.NE.AND.EX P1, PT, RZ, UR5, PT, P1 ;  /* 0x00000005ff007c0c */ /* 0x000fe2000bf25310 */
[----:B------:R-:W-:Y:S02]  /*12f0*/  ULDC.64 UR4, c[0x0][0xa08] ;  /* 0x0002820000047ab9 */ /* 0x000fe40000000a00 */
[----:B------:R-:W-:-:S03]  /*1300*/  ISETP.NE.U32.AND P3, PT, RZ, UR4, PT ;  /* 0x00000004ff007c0c */ /* 0x000fc6000bf65070 */
[----:B---34-:R-:W1:Y:S01]  /*1310*/  @P0 LDC.64 R2, c[0x0][0xa28] ;  /* 0x00028a00ff020b82 */ /* 0x018e620000000a00 */
[----:B------:R-:W-:Y:S01]  /*1320*/  ISETP.NE.AND.EX P3, PT, RZ, UR5, PT, P3 ;  /* 0x00000005ff007c0c */ /* 0x000fe2000bf65330 */
[----:B0-----:R-:W-:-:S06]  /*1330*/  IMAD.WIDE R8, R27, 0x4, R4 ;  /* 0x000000041b087825 */ /* 0x001fcc00078e0204 */
[----:B------:R-:W0:Y:S01]  /*1340*/  @P1 LDC.64 R6, c[0x0][0xa18] ;  /* 0x00028600ff061b82 */ /* 0x000e220000000a00 */
[----:B------:R-:W-:Y:S02]  /*1350*/  ULDC UR4, c[0x0][0x288] ;  /* 0x0000a20000047ab9 */ /* 0x000fe40000000800 */
[----:B------:R-:W-:Y:S01]  /*1360*/  IMAD.U32 R163, RZ, RZ, UR4 ;  /* 0x00000004ffa37e24 */ /* 0x000fe2000f8e00ff */
[----:B------:R-:W-:Y:S02]  /*1370*/  ULDC.64 UR4, c[0x0][0x418] ;  /* 0x0001060000047ab9 */ /* 0x000fe40000000a00 */
[----:B------:R-:W-:Y:S01]  /*1380*/  UISETP.NE.U32.AND UP0, UPT, UR4, URZ, UPT ;  /* 0x0000003f0400728c */ /* 0x000fe2000bf05070 */
[----:B------:R2:W5:Y:S03]  /*1390*/  @P3 LDG.E R28, desc[UR6][R8.64] ;  /* 0x00000006081c3981 */ /* 0x000566000c1e1900 */
[----:B------:R-:W-:-:S03]  /*13a0*/  UISETP.NE.AND.EX UP0, UPT, UR5, URZ, UPT, UP0 ;  /* 0x0000003f0500728c */ /* 0x000fc6000bf05300 */
[----:B------:R-:W-:Y:S01]  /*13b0*/  ULDC.64 UR4, c[0x0][0xa20] ;  /* 0x0002880000047ab9 */ /* 0x000fe20000000a00 */
[----:B-1----:R-:W-:Y:S01]  /*13c0*/  @P0 IMAD.WIDE R2, R27, 0x4, R2 ;  /* 0x000000041b020825 */ /* 0x002fe200078e0202 */
[----:B------:R-:W-:-:S04]  /*13d0*/  ISETP.NE.U32.AND P2, PT, RZ, UR4, PT ;  /* 0x00000004ff007c0c */ /* 0x000fc8000bf45070 */
[----:B------:R2:W5:Y:S01]  /*13e0*/  @P0 LDG.E R0, desc[UR6][R2.64] ;  /* 0x0000000602000981 */ /* 0x000562000c1e1900 */
[----:B0-----:R-:W-:-:S05]  /*13f0*/  @P1 IMAD.WIDE R4, R27, 0x4, R6 ;  /* 0x000000041b041825 */ /* 0x001fca00078e0206 */
[----:B------:R2:W5:Y:S01]  /*1400*/  @P1 LDG.E R163, desc[UR6][R4.64] ;  /* 0x0000000604a31981 */ /* 0x000562000c1e1900 */
[----:B------:R-:W-:Y:S02]  /*1410*/  ULDC UR6, c[0x0][0x424] ;  /* 0x0001090000067ab9 */ /* 0x000fe40000000800 */
[----:B------:R-:W-:Y:S01]  /*1420*/  USEL UR4, UR6, 0x1, UP0 ;  /* 0x0000000106047887 */ /* 0x000fe20008000000 */
[----:B------:R-:W-:Y:S02]  /*1430*/  ISETP.NE.AND.EX P2, PT, RZ, UR5, PT, P2 ;  /* 0x00000005ff007c0c */ /* 0x000fe4000bf45320 */
[----:B------:R-:W-:Y:S01]  /*1440*/  ULDC UR6, c[0x0][0x2f0] ;  /* 0x0000bc0000067ab9 */ /* 0x000fe20000000800 */
[----:B------:R-:W-:Y:S01]  /*1450*/  ULDC UR7, c[0x0][0x348] ;  /* 0x0000d20000077ab9 */ /* 0x000fe20000000800 */
[----:B------:R-:W-:Y:S01]  /*1460*/  UIMAD UR6, UR4, UR6, URZ ;  /* 0x00000006040672a4 */ /* 0x000fe2000f8e023f */
[----:B------:R-:W-:Y:S02]  /*1470*/  IMAD.MOV.U32 R185, RZ, RZ, R26 ;  /* 0x000000ffffb97224 */ /* 0x000fe400078e001a */
[----:B------:R-:W-:Y:S01]  /*1480*/  IMAD.MOV.U32 R186, RZ, RZ, R27 ;  /* 0x000000ffffba7224 */ /* 0x000fe200078e001b */
[----:B--2---:R-:W-:Y:S08]  /*1490*/  @P1 BRA `(.L_x_1655) ;  /* 0x0000000000281947 */ /* 0x004ff00003800000 */
[----:B------:R-:W-:Y:S02]  /*14a0*/  ULDC.64 UR4, c[0x0][0xa00] ;  /* 0x0002800000047ab9 */ /* 0x000fe40000000a00 */
[----:B------:R-:W-:-:S04]  /*14b0*/  ISETP.NE.U32.AND P0, PT, RZ, UR4, PT ;  /* 0x00000004ff007c0c */ /* 0x000fc8000bf05070 */
[----:B------:R-:W-:-:S13]  /*14c0*/  ISETP.NE.AND.EX P0, PT, RZ, UR5, PT, P0 ;  /* 0x00000005ff007c0c */ /* 0x000fda000bf05300 */
[----:B------:R-:W-:Y:S05]  /*14d0*/  @!P0 BRA `(.L_x_1655) ;  /* 0x0000000000188947 */ /* 0x000fea0003800000 */
[----:B------:R-:W0:Y:S01]  /*14e0*/  LDC.64 R2, c[0x0][0xa00] ;  /* 0x00028000ff027b82 */ /* 0x000e220000000a00 */
[----:B------:R-:W-:Y:S01]  /*14f0*/  ULDC.64 UR4, c[0x0][0x208] ;  /* 0x0000820000047ab9 */ /* 0x000fe20000000a00 */
[----:B0-----:R-:W-:-:S05]  /*1500*/  IMAD.WIDE R2, R27, 0x4, R2 ;  /* 0x000000041b027825 */ /* 0x001fca00078e0202 */
[----:B-----5:R-:W2:Y:S04]  /*1510*/  LDG.E R163, desc[UR4][R2.64] ;  /* 0x0000000402a37981 */ /* 0x020ea8000c1e1900 */
[----:B------:R-:W2:Y:S02]  /*1520*/  LDG.E R4, desc[UR4][R2.64+0x4] ;  /* 0x0000040402047981 */ /* 0x000ea4000c1e1900 */
[----:B--2---:R-:W-:-:S07]  /*1530*/  IMAD.IADD R163, R4, 0x1, -R163 ;  /* 0x0000000104a37824 */ /* 0x004fce00078e0aa3 */
.L_x_1655:
[----:B------:R-:W-:Y:S02]  /*1540*/  IMAD.U32 R24, RZ, RZ, UR7 ;  /* 0x00000007ff187e24 */ /* 0x000fe4000f8e00ff */
[----:B------:R-:W-:Y:S01]  /*1550*/  IMAD.U32 R29, RZ, RZ, UR6 ;  /* 0x00000006ff1d7e24 */ /* 0x000fe2000f8e00ff */
[----:B------:R-:W-:Y:S06]  /*1560*/  @!P2 BRA `(.L_x_1656) ;  /* 0x000000000014a947 */ /* 0x000fec0003800000 */
[----:B------:R-:W0:Y:S01]  /*1570*/  LDC.64 R2, c[0x0][0xa20] ;  /* 0x00028800ff027b82 */ /* 0x000e220000000a00 */
[----:B------:R-:W-:Y:S01]  /*1580*/  ULDC.64 UR4, c[0x0][0x208] ;  /* 0x0000820000047ab9 */ /* 0x000fe20000000a00 */
[----:B0-----:R-:W-:-:S05]  /*1590*/  IMAD.WIDE R2, R27, 0x4, R2 ;  /* 0x000000041b027825 */ /* 0x001fca00078e0202 */
[----:B------:R0:W5:Y:S01]  /*15a0*/  LDG.E R29, desc[UR4][R2.64] ;  /* 0x00000004021d7981 */ /* 0x000162000c1e1900 */
[----:B------:R-:W-:Y:S05]  /*15b0*/  BRA `(.L_x_1657) ;  /* 0x0000000000147947 */ /* 0x000fea0003800000 */
.L_x_1656:
[----:B------:R-:W-:Y:S05]  /*15c0*/  @!P3 BRA `(.L_x_1657) ;  /* 0x000000000010b947 */ /* 0x000fea0003800000 */
[----:B------:R-:W-:Y:S02]  /*15d0*/  ULDC.64 UR4, c[0x0][0x208] ;  /* 0x0000820000047ab9 */ /* 0x000fe40000000a00 */
[----:B------:R-:W2:Y:S04]  /*15e0*/  LDG.E R2, desc[UR4][R8.64] ;  /* 0x0000000408027981 */ /* 0x000ea8000c1e1900 */
[----:B------:R-:W2:Y:S02]  /*15f0*/  LDG.E R29, desc[UR4][R8.64+0x4] ;  /* 0x00000404081d7981 */ /* 0x000ea4000c1e1900 */
[----:B--2---:R-:W-:-:S07]  /*1600*/  IMAD.IADD R29, R29, 0x1, -R2 ;  /* 0x000000011d1d7824 */ /* 0x004fce00078e0a02 */
.L_x_1657:
[----:B------:R-:W-:Y:S01]  /*1610*/  ULDC.64 UR4, c[0x0][0xa10] ;  /* 0x0002840000047ab9 */ /* 0x000fe20000000a00 */
[----:B------:R-:W-:Y:S01]  /*1620*/  ULDC.64 UR6, c[0x0][0x208] ;  /* 0x0000820000067ab9 */ /* 0x000fe20000000a00 */
[----:B------:R-:W-:Y:S01]  /*1630*/  ISETP.NE.U32.AND P0, PT, RZ, UR4, PT ;  /* 0x00000004ff007c0c */ /* 0x000fe2000bf05070 */
[----:B------:R-:W1:Y:S03]  /*1640*/  LDC R8, c[0x0][0x448] ;  /* 0x00011200ff087b82 */ /* 0x000e660000000800 */
[----:B------:R-:W-:Y:S01]  /*1650*/  ISETP.NE.AND.EX P0, PT, RZ, UR5, PT, P0 ;  /* 0x00000005ff007c0c */ /* 0x000fe2000bf05300 */
[----:B------:R-:W-:Y:S02]  /*1660*/  ULDC.64 UR4, c[0x0][0xa30] ;  /* 0x00028c0000047ab9 */ /* 0x000fe40000000a00 */
[----:B------:R-:W-:Y:S01]  /*1670*/  ISETP.NE.U32.AND P1, PT, RZ, UR4, PT ;  /* 0x00000004ff007c0c */ /* 0x000fe2000bf25070 */
[----:B-----5:R-:W-:Y:S01]  /*1680*/  IMAD.MOV.U32 R147, RZ, RZ, R29 ;  /* 0x000000ffff937224 */ /* 0x020fe200078e001d */
[----:B------:R-:W2:Y:S02]  /*1690*/  LDC.64 R10, c[0x0][0x9e0] ;  /* 0x00027800ff0a7b82 */ /* 0x000ea40000000a00 */
[----:B------:R-:W-:-:S06]  /*16a0*/  ISETP.NE.AND.EX P1, PT, RZ, UR5, PT, P1 ;  /* 0x00000005ff007c0c */ /* 0x000fcc000bf25310 */
[----:B0-----:R-:W0:Y:S08]  /*16b0*/  @P0 LDC.64 R2, c[0x0][0xa10] ;  /* 0x00028400ff020b82 */ /* 0x001e300000000a00 */
[----:B------:R-:W3:Y:S01]  /*16c0*/  @P1 LDC.64 R4, c[0x0][0xa30] ;  /* 0x00028c00ff041b82 */ /* 0x000ee20000000a00 */
[----:B0-----:R-:W-:-:S05]  /*16d0*/  @P0 IMAD.WIDE R2, R27, 0x4, R2 ;  /* 0x000000041b020825 */ /* 0x001fca00078e0202 */
[----:B------:R-:W4:Y:S04]  /*16e0*/  @P0 LDG.E R6, desc[UR6][R2.64] ;  /* 0x0000000602060981 */ /* 0x000f28000c1e1900 */
[----:B------:R0:W4:Y:S01]  /*16f0*/  @P0 LDG.E R7, desc[UR6][R2.64+0x4] ;  /* 0x0000040602070981 */ /* 0x000122000c1e1900 */
[----:B---3--:R-:W-:-:S05]  /*1700*/  @P1 IMAD.WIDE R4, R27, 0x4, R4 ;  /* 0x000000041b041825 */ /* 0x008fca00078e0204 */
[----:B------:R3:W5:Y:S01]  /*1710*/  @P1 LDG.E R147, desc[UR6][R4.64] ;  /* 0x0000000604931981 */ /* 0x000762000c1e1900 */
[----:B-1----:R-:W-:Y:S01]  /*1720*/  ISETP.NE.AND P1, PT, R8, 0x1, PT ;  /* 0x000000010800780c */ /* 0x002fe20003f25270 */
[----:B------:R-:W-:Y:S01]  /*1730*/  IMAD.SHL.U32 R177, R25, 0x80, RZ ;  /* 0x0000008019b17824 */ /* 0x000fe200078e00ff */
[----:B--2---:R-:W-:-:S03]  /*1740*/  ISETP.GE.AND P2, PT, R11, 0x1, PT ;  /* 0x000000010b00780c */ /* 0x004fc60003f46270 */
[----:B0-----:R-:W-:-:S08]  /*1750*/  VIADD R2, R177, 0x7f ;  /* 0x0000007fb1027836 */ /* 0x001fd00000000000 */
[----:B------:R-:W0:Y:S08]  /*1760*/  @P1 LDC R9, c[0x0][0x44c] ;  /* 0x00011300ff091b82 */ /* 0x000e300000000800 */
[----:B------:R-:W1:Y:S01]  /*1770*/  @P1 LDC R8, c[0x0][0x450] ;  /* 0x00011400ff081b82 */ /* 0x000e620000000800 */
[----:B0-----:R-:W-:-:S05]  /*1780*/  @P1 IMAD.HI.U32 R3, R2, R9, RZ ;  /* 0x0000000902031227 */ /* 0x001fca00078e00ff */
[----:B-1----:R-:W-:Y:S01]  /*1790*/  @P1 SHF.R.U32.HI R2, RZ, R8, R3 ;  /* 0x00000008ff021219 */ /* 0x002fe20000011603 */
[----:B----4-:R-:W-:Y:S02]  /*17a0*/  @P0 IMAD.IADD R24, R7, 0x1, -R6 ;  /* 0x0000000107180824 */ /* 0x010fe400078e0a06 */
[----:B------:R-:W-:-:S04]  /*17b0*/  IMAD.IADD R7, R29, 0x1, -R0 ;  /* 0x000000011d077824 */ /* 0x000fc800078e0a00 */
[----:B------:R-:W-:-:S04]  /*17c0*/  IMAD.IADD R164, R7, 0x1, R24 ;  /* 0x0000000107a47824 */ /* 0x000fc800078e0218 */
[C---:B------:R-:W-:Y:S01]  /*17d0*/  VIADD R0, R164.reuse, 0x5f ;  /* 0x0000005fa4007836 */ /* 0x040fe20000000000 */
[----:B------:R-:W-:-:S03]  /*17e0*/  IADD3 R3, R164, 0x1, -R163 ;  /* 0x00000001a4037810 */ /* 0x000fc60007ffe8a3 */
[----:B------:R-:W-:-:S04]  /*17f0*/  IMAD.HI R0, R0, 0x2aaaaaab, RZ ;  /* 0x2aaaaaab00007827 */ /* 0x000fc800078e02ff */
[----:B------:R-:W-:Y:S01]  /*1800*/  IMAD.IADD R3, R3, 0x1, R2 ;  /* 0x0000000103037824 */ /* 0x000fe200078e0202 */
[----:B------:R-:W-:-:S04]  /*1810*/  SHF.R.U32.HI R153, RZ, 0x1f, R0 ;  /* 0x0000001fff997819 */ /* 0x000fc80000011600 */
[----:B------:R-:W-:Y:S01]  /*1820*/  LEA.HI.SX32 R153, R0, R153, 0x1c ;  /* 0x0000009900997211 */ /* 0x000fe200078fe2ff */
[----:B------:R-:W-:Y:S01]  /*1830*/  IMAD.IADD R0, R3, 0x1, R10 ;  /* 0x0000000103007824 */ /* 0x000fe200078e020a */
[----:B---3--:R-:W-:Y:S06]  /*1840*/  @!P2 BRA `(.L_x_1658) ;  /* 0x000000000048a947 */ /* 0x008fec0003800000 */
[C---:B------:R-:W-:Y:S01]  /*1850*/  ISETP.GT.AND P0, PT, R3.reuse, RZ, PT ;  /* 0x000000ff0300720c */ /* 0x040fe20003f04270 */
[----:B------:R-:W-:Y:S01]  /*1860*/  BSSY B0, `(.L_x_1659) ;  /* 0x000000e000007945 */ /* 0x000fe20003800000 */
[----:B------:R-:W-:-:S11]  /*1870*/  VIADD R2, R3, 0xffffffff ;  /* 0xffffffff03027836 */ /* 0x000fd60000000000 */
        /* <DEDUP_REMOVED lines=8> */
.L_x_1660:
[----:B------:R-:W-:-:S13]  /*1900*/  ISETP.NE.AND P0, PT, R11, 0x1, PT ;  /* 0x000000010b00780c */ /* 0x000fda0003f05270 */
[----:B------:R-:W0:Y:S02]  /*1910*/  @P0 LDC.64 R4, c[0x0][0x9e8] ;  /* 0x00027a00ff040b82 */ /* 0x000e240000000a00 */
[----:B0-----:R-:W-:-:S05]  /*1920*/  @P0 IMAD.HI.U32 R4, R2, R4, RZ ;  /* 0x0000000402040227 */ /* 0x001fca00078e00ff */
[----:B------:R-:W-:-:S07]  /*1930*/  @P0 SHF.R.U32.HI R2, RZ, R5, R4 ;  /* 0x00000005ff020219 */ /* 0x000fce0000011604 */
.L_x_1661:
[----:B------:R-:W-:Y:S05]  /*1940*/  BSYNC B0 ;  /* 0x0000000000007941 */ /* 0x000fea0003800000 */
.L_x_1659:
[----:B------:R-:W-:-:S05]  /*1950*/  IMAD R3, R2, R11, R11 ;  /* 0x0000000b02037224 */ /* 0x000fca00078e020b */
[----:B------:R-:W-:-:S07]  /*1960*/  VIMNMX R0, R0, R3, PT ;  /* 0x0000000300007248 */ /* 0x000fce0003fe0100 */
.L_x_1658:
[----:B------:R-:W0:Y:S01]  /*1970*/  @P1 LDC R2, c[0x0][0x44c] ;  /* 0x00011300ff021b82 */ /* 0x000e220000000800 */
[----:B------:R-:W-:Y:S01]  /*1980*/  IMAD.MOV.U32 R3, RZ, RZ, R177 ;  /* 0x000000ffff037224 */ /* 0x000fe200078e00b1 */
[----:B------:R-:W-:Y:S01]  /*1990*/  ULDC UR4, c[0x0][0x9dc] ;  /* 0x0002770000047ab9 */ /* 0x000fe20000000800 */
[----:B------:R-:W-:-:S05]  /*19a0*/  IMAD.IADD R152, R164, 0x1, -R163 ;  /* 0x00000001a4987824 */ /* 0x000fca00078e0aa3 */
[----:B------:R-:W1:Y:S01]  /*19b0*/  @P1 LDC R5, c[0x0][0x450] ;  /* 0x00011400ff051b82 */ /* 0x000e620000000800 */
[----:B0-----:R-:W-:-:S05]  /*19c0*/  @P1 IMAD.HI.U32 R2, R177, R2, RZ ;  /* 0x00000002b1021227 */ /* 0x001fca00078e00ff */
[----:B-1----:R-:W-:-:S05]  /*19d0*/  @P1 SHF.R.U32.HI R3, RZ, R5, R2 ;  /* 0x00000005ff031219 */ /* 0x002fca0000011602 */
[----:B------:R-:W-:-:S04]  /*19e0*/  IMAD.IADD R2, R152, 0x1, R3 ;  /* 0x0000000198027824 */ /* 0x000fc800078e0203 */
[----:B------:R-:W-:Y:S01]  /*19f0*/  VIADD R3, R2, -UR4 ;  /* 0x8000000402037c36 */ /* 0x000fe20008000000 */
[----:B------:R-:W-:Y:S06]  /*1a00*/  @!P2 BRA `(.L_x_1662) ;  /* 0x000000000044a947 */ /* 0x000fec0003800000 */
[----:B------:R-:W-:Y:S01]  /*1a10*/  ISETP.GT.AND P0, PT, R2, -0x1, PT ;  /* 0xffffffff0200780c */ /* 0x000fe20003f04270 */
[----:B------:R-:W-:-:S12]  /*1a20*/  BSSY B0, `(.L_x_1663) ;  /* 0x000000d000007945 */ /* 0x000fd80003800000 */
        /* <DEDUP_REMOVED lines=8> */
.L_x_1664:
[----:B------:R-:W-:-:S13]  /*1ab0*/  ISETP.NE.AND P0, PT, R11, 0x1, PT ;  /* 0x000000010b00780c */ /* 0x000fda0003f05270 */
[----:B------:R-:W0:Y:S02]  /*1ac0*/  @P0 LDC.64 R4, c[0x0][0x9e8] ;  /* 0x00027a00ff040b82 */ /* 0x000e240000000a00 */
[----:B0-----:R-:W-:-:S05]  /*1ad0*/  @P0 IMAD.HI.U32 R4, R2, R4, RZ ;  /* 0x0000000402040227 */ /* 0x001fca00078e00ff */
[----:B------:R-:W-:-:S07]  /*1ae0*/  @P0 SHF.R.U32.HI R2, RZ, R5, R4 ;  /* 0x00000005ff020219 */ /* 0x000fce0000011604 */
.L_x_1665:
[----:B------:R-:W-:Y:S05]  /*1af0*/  BSYNC B0 ;  /* 0x0000000000007941 */ /* 0x000fea0003800000 */
.L_x_1663:
[----:B------:R-:W-:-:S05]  /*1b00*/  IMAD R2, R2, R11, RZ ;  /* 0x0000000b02027224 */ /* 0x000fca00078e02ff */
[----:B------:R-:W-:-:S07]  /*1b10*/  VIMNMX R3, R3, R2, !PT ;  /* 0x0000000203037248 */ /* 0x000fce0007fe0100 */
.L_x_1662:
[----:B------:R-:W-:Y:S01]  /*1b20*/  VIADD R0, R0, 0x5f ;  /* 0x0000005f00007836 */ /* 0x000fe20000000000 */
[----:B------:R-:W-:Y:S01]  /*1b30*/  PLOP3.LUT P2, PT, PT, PT, PT, 0x80, 0x0 ;  /* 0x000000000000781c */ /* 0x000fe20003f4f070 */
[----:B------:R-:W-:-:S04]  /*1b40*/  IMAD.HI R2, R3, 0x2aaaaaab, RZ ;  /* 0x2aaaaaab03027827 */ /* 0x000fc800078e02ff */
[----:B------:R-:W-:Y:S01]  /*1b50*/  IMAD.HI R0, R0, 0x2aaaaaab, RZ ;  /* 0x2aaaaaab00007827 */ /* 0x000fe200078e02ff */
[----:B------:R-:W-:-:S04]  /*1b60*/  SHF.R.U32.HI R5, RZ, 0x1f, R2 ;  /* 0x0000001fff057819 */ /* 0x000fc80000011602 */
[----:B------:R-:W-:Y:S02]  /*1b70*/  SHF.R.U32.HI R3, RZ, 0x1f, R0 ;  /* 0x0000001fff037819 */ /* 0x000fe40000011600 */
[----:B------:R-:W-:Y:S02]  /*1b80*/  LEA.HI.SX32 R5, R2, R5, 0x1c ;  /* 0x0000000502057211 */ /* 0x000fe400078fe2ff */
[----:B------:R-:W-:Y:S02]  /*1b90*/  LEA.HI.SX32 R0, R0, R3, 0x1c ;  /* 0x0000000300007211 */ /* 0x000fe400078fe2ff */
[----:B------:R-:W-:Y:S02]  /*1ba0*/  VIMNMX R5, RZ, R5, !PT ;  /* 0x00000005ff057248 */ /* 0x000fe40007fe0100 */
[----:B------:R-:W-:-:S03]  /*1bb0*/  VIMNMX R0, R153, R0, PT ;  /* 0x0000000099007248 */ /* 0x000fc60003fe0100 */
[--C-:B------:R-:W-:Y:S02]  /*1bc0*/  IMAD R5, R5, 0x60, -R7.reuse ;  /* 0x0000006005057824 */ /* 0x100fe400078e0a07 */
[----:B------:R-:W-:-:S03]  /*1bd0*/  IMAD R3, R0, 0x60, -R7 ;  /* 0x0000006000037824 */ /* 0x000fc600078e0a07 */
[----:B------:R-:W-:Y:S02]  /*1be0*/  VIMNMX R5, RZ, R5, !PT ;  /* 0x00000005ff057248 */ /* 0x000fe40007fe0100 */
[----:B------:R-:W-:-:S03]  /*1bf0*/  VIMNMX R0, R3, R24, PT ;  /* 0x0000001803007248 */ /* 0x000fc60003fe0100 */
[----:B------:R-:W-:Y:S01]  /*1c00*/  IMAD.WIDE.U32 R2, R5, -0x55555555, RZ ;  /* 0xaaaaaaab05027825 */ /* 0x000fe200078e00ff */
[----:B------:R-:W-:-:S04]  /*1c10*/  ISETP.GT.AND P0, PT, R0, R5, PT ;  /* 0x000000050000720c */ /* 0x000fc80003f04270 */
[----:B------:R-:W-:-:S05]  /*1c20*/  SHF.R.U32.HI R123, RZ, 0x6, R3 ;  /* 0x00000006ff7b7819 */ /* 0x000fca0000011603 */
[----:B------:R-:W-:-:S04]  /*1c30*/  IMAD.MOV.U32 R2, RZ, RZ, R123 ;  /* 0x000000ffff027224 */ /* 0x000fc800078e007b */
[----:B------:R-:W-:-:S04]  /*1c40*/  @P0 VIADD R0, R0, 0x5f ;  /* 0x0000005f00000836 */ /* 0x000fc80000000000 */
[----:B------:R-:W-:-:S05]  /*1c50*/  @P0 IMAD.HI R0, R0, 0x2aaaaaab, RZ ;  /* 0x2aaaaaab00000827 */ /* 0x000fca00078e02ff */
[----:B------:R-:W-:-:S04]  /*1c60*/  @P0 SHF.R.U32.HI R3, RZ, 0x1f, R0 ;  /* 0x0000001fff030819 */ /* 0x000fc80000011600 */
[----:B------:R-:W-:-:S04]  /*1c70*/  @P0 LEA.HI.SX32 R2, R0, R3, 0x1c ;  /* 0x0000000300020211 */ /* 0x000fc800078fe2ff */
[----:B------:R-:W-:-:S13]  /*1c80*/  ISETP.GT.AND P0, PT, R2, R123, PT ;  /* 0x0000007b0200720c */ /* 0x000fda0003f04270 */
[----:B------:R-:W-:Y:S05]  /*1c90*/  @!P0 BRA `(.L_x_1666) ;  /* 0x0000009000888947 */ /* 0x000fea0003800000 */
        /* <DEDUP_REMOVED lines=20> */
.L_x_1668:
[----:B------:R-:W-:Y:S05]  /*1de0*/  BSYNC B6 ;  /* 0x0000000000067941 */ /* 0x000fea0003800000 */
.L_x_1667:
        /* <DEDUP_REMOVED lines=20> */
.L_x_1670:
[----:B------:R-:W-:Y:S05]  /*1f30*/  BSYNC B6 ;  /* 0x0000000000067941 */ /* 0x000fea0003800000 */
.L_x_1669:
[----:B------:R-:W-:Y:S01]  /*1f40*/  ULDC.64 UR4, c[0x0][0x9f8] ;  /* 0x00027e0000047ab9 */ /* 0x000fe20000000a00 */
[----:B------:R-:W-:Y:S01]  /*1f50*/  ULDC.64 UR6, c[0x0][0x208] ;  /* 0x0000820000067ab9 */ /* 0x000fe20000000a00 */
[----:B------:R-:W-:Y:S01]  /*1f60*/  ISETP.NE.U32.AND P0, PT, RZ, UR4, PT ;  /* 0x00000004ff007c0c */ /* 0x000fe2000bf05070 */
[----:B------:R-:W2:Y:S01]  /*1f70*/  LDL.LU R20, [R1+0xc] ;  /* 0x00000c0001147983 */ /* 0x000ea20000300800 */
[----:B------:R-:W0:Y:S02]  /*1f80*/  LDC.64 R90, c[0x0][0x300] ;  /* 0x0000c000ff5a7b82 */ /* 0x000e240000000a00 */
[----:B------:R-:W-:Y:S01]  /*1f90*/  ISETP.NE.AND.EX P0, PT, RZ, UR5, PT, P0 ;  /* 0x00000005ff007c0c */ /* 0x000fe2000bf05300 */
[----:B------:R-:W-:Y:S01]  /*1fa0*/  ULDC.64 UR4, c[0x0][0x330] ;  /* 0x0000cc0000047ab9 */ /* 0x000fe20000000a00 */
[----:B------:R-:W-:Y:S01]  /*1fb0*/  SHF.R.S32.HI R8, RZ, 0x1f, R26 ;  /* 0x0000001fff087819 */ /* 0x000fe2000001141a */
[C---:B------:R-:W-:Y:S01]  /*1fc0*/  VIADD R0, R18.reuse, 0x80 ;  /* 0x0000008012007836 */ /* 0x040fe20000000000 */
[----:B------:R-:W-:Y:S01]  /*1fd0*/  SHF.R.S32.HI R19, RZ, 0x1f, R18 ;  /* 0x0000001fff137819 */ /* 0x000fe20000011412 */
[----:B------:R-:W-:Y:S01]  /*1fe0*/  VIADD R3, R18, 0xa0 ;  /* 0x000000a012037836 */ /* 0x000fe20000000000 */
[----:B------:R-:W1:Y:S08]  /*1ff0*/  LDC.64 R102, c[0x0][0x3f8] ;  /* 0x0000fe00ff667b82 */ /* 0x000e700000000a00 */
[----:B------:R-:W3:Y:S01]  /*2000*/  @P0 LDC.64 R4, c[0x0][0x9f8] ;  /* 0x00027e00ff040b82 */ /* 0x000ee20000000a00 */
[----:B------:R-:W-:-:S02]  /*2010*/  IMAD.IADD R121, R28, 0x1, R29 ;  /* 0x000000011c797824 */ /* 0x000fc400078e021d */
[----:B------:R-:W-:Y:S01]  /*2020*/  VIADD R85, R18, 0x60 ;  /* 0x0000006012557836 */ /* 0x000fe20000000000 */
[----:B------:R-:W-:-:S04]  /*2030*/  SHF.R.S32.HI R149, RZ, 0x1f, R162 ;  /* 0x0000001fff957819 */ /* 0x000fc800000114a2 */
[----:B------:R-:W4:Y:S08]  /*2040*/  LDC R21, c[0x0][0x3f4] ;  /* 0x0000fd00ff157b82 */ /* 0x000f300000000800 */
[----:B------:R-:W4:Y:S01]  /*2050*/  LDC.64 R96, c[0x0][0x408] ;  /* 0x00010200ff607b82 */ /* 0x000f220000000a00 */
[----:B---3--:R-:W-:-:S05]  /*2060*/  @P0 IMAD.WIDE R4, R27, 0x4, R4 ;  /* 0x000000041b040825 */ /* 0x008fca00078e0204 */
[----:B------:R3:W2:Y:S01]  /*2070*/  @P0 LDG.E R27, desc[UR6][R4.64] ;  /* 0x00000006041b0981 */ /* 0x0006a2000c1e1900 */
[----:B------:R-:W-:Y:S01]  /*2080*/  ULDC UR6, c[0x0][0x2f4] ;  /* 0x0000bd0000067ab9 */ /* 0x000fe20000000800 */
[----:B------:R-:W-:Y:S01]  /*2090*/  IMAD R7, R8, UR4, RZ ;  /* 0x0000000408077c24 */ /* 0x000fe2000f8e02ff */
[----:B------:R-:W-:Y:S01]  /*20a0*/  ISETP.GE.AND P1, PT, R165, UR6, PT ;  /* 0x00000006a5007c0c */ /* 0x000fe2000bf26270 */
[----:B------:R-:W-:Y:S01]  /*20b0*/  IMAD.WIDE.U32 R88, R26, UR4, R18 ;  /* 0x000000041a587c25 */ /* 0x000fe2000f8e0012 */
[----:B------:R-:W-:Y:S01]  /*20c0*/  ISETP.GE.AND P0, PT, R18, UR6, PT ;  /* 0x0000000612007c0c */ /* 0x000fe2000bf06270 */
[----:B------:R-:W4:Y:S01]  /*20d0*/  S2R R154, SR_TID.X ;  /* 0x00000000009a7919 */ /* 0x000f220000002100 */
[----:B------:R-:W-:Y:S01]  /*20e0*/  ISETP.GE.AND P3, PT, R0, UR6, PT ;  /* 0x0000000600007c0c */ /* 0x000fe2000bf66270 */
[----:B------:R-:W-:Y:S01]  /*20f0*/  IMAD R7, R26, UR5, R7 ;  /* 0x000000051a077c24 */ /* 0x000fe2000f8e0207 */
[----:B------:R-:W-:Y:S01]  /*2100*/  ISETP.GE.AND P2, PT, R3, UR6, PT ;  /* 0x0000000603007c0c */ /* 0x000fe2000bf46270 */
[----:B------:R-:W-:Y:S01]  /*2110*/  ULDC.64 UR4, c[0x0][0xa08] ;  /* 0x0002820000047ab9 */ /* 0x000fe20000000a00 */
[----:B---3--:R-:W-:Y:S01]  /*2120*/  SEL R4, RZ, 0xffffffff, P1 ;  /* 0xffffffffff047807 */ /* 0x008fe20000800000 */
[----:B------:R-:W-:Y:S01]  /*2130*/  IMAD.IADD R89, R89, 0x1, R7 ;  /* 0x0000000159597824 */ /* 0x000fe200078e0207 */
[----:B------:R-:W-:Y:S01]  /*2140*/  SHF.R.S32.HI R0, RZ, 0x1f, R121 ;  /* 0x0000001fff007819 */ /* 0x000fe20000011479 */
[----:B-1----:R-:W-:Y:S01]  /*2150*/  IMAD.WIDE.U32 R100, R162, R102, R18 ;  /* 0x00000066a2647225 */ /* 0x002fe200078e0012 */
[----:B------:R-:W-:-:S02]  /*2160*/  SEL R3, RZ, 0x1, P0 ;  /* 0x00000001ff037807 */ /* 0x000fc40000000000 */
[----:B------:R-:W-:Y:S01]  /*2170*/  ISETP.GE.AND P0, PT, R166, UR6, PT ;  /* 0x00000006a6007c0c */ /* 0x000fe2000bf06270 */
[----:B------:R-:W-:Y:S01]  /*2180*/  IMAD.SHL.U32 R4, R4, 0x2, RZ ;  /* 0x0000000204047824 */ /* 0x000fe200078e00ff */
[----:B------:R-:W-:Y:S01]  /*2190*/  ISETP.GE.AND P1, PT, R85, UR6, PT ;  /* 0x0000000655007c0c */ /* 0x000fe2000bf26270 */
[-C--:B0-----:R-:W-:Y:S01]  /*21a0*/  IMAD R10, R0, R90.reuse, RZ ;  /* 0x0000005a000a7224 */ /* 0x081fe200078e02ff */
[----:B------:R-:W-:Y:S01]  /*21b0*/  SEL R6, RZ, 0x4, P0 ;  /* 0x00000004ff067807 */ /* 0x000fe20000000000 */
[----:B------:R-:W-:Y:S01]  /*21c0*/  ULDC.64 UR6, c[0x0][0x308] ;  /* 0x0000c20000067ab9 */ /* 0x000fe20000000a00 */
[----:B------:R-:W-:Y:S01]  /*21d0*/  LOP3.LUT R3, R4, 0x2, R3, 0xe2, !PT ;  /* 0x0000000204037812 */ /* 0x000fe200078ee203 */
[C---:B------:R-:W-:Y:S01]  /*21e0*/  IMAD.WIDE.U32 R4, R121.reuse, R90, RZ ;  /* 0x0000005a79047225 */ /* 0x040fe200078e00ff */
[----:B------:R-:W-:Y:S02]  /*21f0*/  SEL R7, RZ, 0x8, P1 ;  /* 0x00000008ff077807 */ /* 0x000fe40000800000 */
[----:B------:R-:W-:Y:S01]  /*2200*/  ISETP.NE.U32.AND P0, PT, RZ, UR4, PT ;  /* 0x00000004ff007c0c */ /* 0x000fe2000bf05070 */
[----:B------:R-:W-:Y:S01]  /*2210*/  IMAD R9, R121, R91, R10 ;  /* 0x0000005b79097224 */ /* 0x000fe200078e020a */
[----:B------:R-:W-:Y:S01]  /*2220*/  LOP3.LUT R3, R7, R3, R6, 0xfe, !PT ;  /* 0x0000000307037212 */ /* 0x000fe200078efe06 */
[----:B------:R-:W-:Y:S01]  /*2230*/  IMAD R7, R8, UR6, RZ ;  /* 0x0000000608077c24 */ /* 0x000fe2000f8e02ff */
[----:B------:R-:W-:Y:S01]  /*2240*/  SEL R6, RZ, 0x10, P3 ;  /* 0x00000010ff067807 */ /* 0x000fe20001800000 */
[----:B------:R-:W-:Y:S01]  /*2250*/  IMAD.IADD R5, R5, 0x1, R9 ;  /* 0x0000000105057824 */ /* 0x000fe200078e0209 */
[----:B------:R-:W-:Y:S01]  /*2260*/  ISETP.NE.AND.EX P0, PT, RZ, UR5, PT, P0 ;  /* 0x00000005ff007c0c */ /* 0x000fe2000bf05300 */
[C---:B------:R-:W-:Y:S01]  /*2270*/  IMAD R7, R26.reuse, UR7, R7 ;  /* 0x000000071a077c24 */ /* 0x040fe2000f8e0207 */
[----:B------:R-:W-:Y:S01]  /*2280*/  LOP3.LUT R11, R3, R6, RZ, 0xfc, !PT ;  /* 0x00000006030b7212 */ /* 0x000fe200078efcff */
[----:B------:R-:W-:Y:S01]  /*2290*/  IMAD.WIDE.U32 R4, R26, UR6, R4 ;  /* 0x000000061a047c25 */ /* 0x000fe2000f8e0004 */
[----:B------:R-:W-:Y:S01]  /*22a0*/  ULDC.64 UR4, c[0x0][0x310] ;  /* 0x0000c40000047ab9 */ /* 0x000fe20000000a00 */
[----:B------:R-:W-:-:S02]  /*22b0*/  SHF.R.S32.HI R161, RZ, 0x1f, R160 ;  /* 0x0000001fffa17819 */ /* 0x000fc400000114a0 */
[----:B------:R-:W-:Y:S01]  /*22c0*/  IMAD.IADD R5, R5, 0x1, R7 ;  /* 0x0000000105057824 */ /* 0x000fe200078e0207 */
[-C--:B----4-:R-:W-:Y:S01]  /*22d0*/  ISETP.GE.AND P1, PT, R165, R21.reuse, PT ;  /* 0x00000015a500720c */ /* 0x090fe20003f26270 */
[----:B------:R-:W-:Y:S01]  /*22e0*/  IMAD R7, R149, R96, RZ ;  /* 0x0000006095077224 */ /* 0x000fe200078e02ff */
[----:B------:R-:W-:Y:S01]  /*22f0*/  ISETP.GE.AND P4, PT, R166, R21, PT ;  /* 0x00000015a600720c */ /* 0x000fe20003f86270 */
[----:B------:R-:W-:Y:S01]  /*2300*/  IMAD.WIDE.U32 R98, R162, R102, R160 ;  /* 0x00000066a2627225 */ /* 0x000fe200078e00a0 */
[----:B------:R-:W-:Y:S02]  /*2310*/  LOP3.LUT P3, RZ, R199, 0x4, RZ, 0xc0, !PT ;  /* 0x00000004c7ff7812 */ /* 0x000fe4000786c0ff */
[----:B------:R-:W-:Y:S01]  /*2320*/  SHF.L.U64.HI R138, R90, 0x6, R91 ;  /* 0x000000065a8a7819 */ /* 0x000fe2000001025b */
[----:B------:R-:W-:Y:S01]  /*2330*/  IMAD R7, R162, R97, R7 ;  /* 0x00000061a2077224 */ /* 0x000fe200078e0207 */
[----:B------:R-:W-:Y:S01]  /*2340*/  SHF.L.U64.HI R105, R96, 0x6, R97 ;  /* 0x0000000660697819 */ /* 0x000fe20000010261 */
[----:B------:R-:W-:Y:S01]  /*2350*/  IMAD.WIDE.U32 R92, R162, R96, R160 ;  /* 0x00000060a25c7225 */ /* 0x000fe200078e00a0 */
[----:B------:R-:W-:-:S02]  /*2360*/  SHF.L.U64.HI R107, R102, 0x6, R103 ;  /* 0x00000006666b7819 */ /* 0x000fc40000010267 */
[----:B------:R-:W-:Y:S01]  /*2370*/  SHF.R.S32.HI R150, RZ, 0x1f, R188 ;  /* 0x0000001fff967819 */ /* 0x000fe200000114bc */
[----:B------:R-:W-:Y:S01]  /*2380*/  IMAD.WIDE.U32 R94, R162, R96, R18 ;  /* 0x00000060a25e7225 */ /* 0x000fe200078e0012 */
[----:B------:R-:W-:-:S03]  /*2390*/  LEA.HI R154, R154, 0x8, RZ, 0x19 ;  /* 0x000000089a9a7811 */ /* 0x000fc600078fc8ff */
[----:B------:R-:W-:Y:S02]  /*23a0*/  IMAD.IADD R93, R93, 0x1, R7 ;  /* 0x000000015d5d7824 */ /* 0x000fe400078e0207 */
[----:B------:R-:W-:Y:S01]  /*23b0*/  IMAD.IADD R95, R7, 0x1, R95 ;  /* 0x00000001075f7824 */ /* 0x000fe200078e025f */
[----:B------:R-:W-:Y:S01]  /*23c0*/  SEL R7, R21, RZ, P4 ;  /* 0x000000ff15077207 */ /* 0x000fe20002000000 */
[----:B------:R-:W-:Y:S02]  /*23d0*/  IMAD.MOV.U32 R128, RZ, RZ, 0x20 ;  /* 0x00000020ff807424 */ /* 0x000fe400078e00ff */
[----:B------:R-:W-:Y:S02]  /*23e0*/  IMAD R129, R91, 0x60, RZ ;  /* 0x000000605b817824 */ /* 0x000fe400078e02ff */
[----:B------:R-:W-:Y:S01]  /*23f0*/  IMAD.IADD R10, R166, 0x1, R7 ;  /* 0x00000001a60a7824 */ /* 0x000fe200078e0207 */
[----:B------:R-:W-:Y:S01]  /*2400*/  SEL R128, R128, 0xffffffe0, !P3 ;  /* 0xffffffe080807807 */ /* 0x000fe20005800000 */
[----:B------:R-:W-:-:S02]  /*2410*/  IMAD.SHL.U32 R139, R90, 0x40, RZ ;  /* 0x000000405a8b7824 */ /* 0x000fc400078e00ff */
[----:B------:R-:W-:Y:S02]  /*2420*/  IMAD R133, R97, 0x60, RZ ;  /* 0x0000006061857824 */ /* 0x000fe400078e02ff */
[----:B------:R-:W-:Y:S02]  /*2430*/  IMAD.SHL.U32 R106, R96, 0x40, RZ ;  /* 0x00000040606a7824 */ /* 0x000fe400078e00ff */
[----:B-----5:R-:W-:-:S04]  /*2440*/  IMAD.WIDE.U32 R92, R147, R96, R92 ;  /* 0x00000060935c7225 */ /* 0x020fc800078e005c */
[----:B------:R-:W-:-:S04]  /*2450*/  IMAD.WIDE.U32 R94, R147, R96, R94 ;  /* 0x00000060935e7225 */ /* 0x000fc800078e005e */
[----:B------:R-:W-:Y:S02]  /*2460*/  IMAD.SHL.U32 R108, R102, 0x40, RZ ;  /* 0x00000040666c7824 */ /* 0x000fe400078e00ff */
[----:B------:R-:W-:Y:S01]  /*2470*/  IMAD.SHL.U32 R122, R21, 0x2, RZ ;  /* 0x00000002157a7824 */ /* 0x000fe200078e00ff */
[----:B--2---:R-:W-:-:S04]  /*2480*/  LOP3.LUT R20, R20, 0xfffffffe, RZ, 0xc0, !PT ;  /* 0xfffffffe14147812 */ /* 0x004fc800078ec0ff */
[----:B------:R-:W-:Y:S02]  /*2490*/  @P4 LOP3.LUT R20, R20, 0x1, RZ, 0xfc, !PT ;  /* 0x0000000114144812 */ /* 0x000fe400078efcff */
[----:B------:R-:W-:-:S03]  /*24a0*/  IADD3 R120, P4, R162, R121, RZ ;  /* 0x00000079a2787210 */ /* 0x000fc60007f9e0ff */
[----:B------:R0:W-:Y:S02]  /*24b0*/  STL [R1+0xc], R20 ;  /* 0x00000c1401007387 */ /* 0x0001e40000100800 */
[----:B------:R-:W-:Y:S01]  /*24c0*/  IMAD.X R121, R0, 0x1, R149, P4 ;  /* 0x0000000100797824 */ /* 0x000fe200020e0695 */
[----:B------:R-:W-:-:S04]  /*24d0*/  SEL R0, RZ, 0x20, P2 ;  /* 0x00000020ff007807 */ /* 0x000fc80001000000 */
[C---:B------:R-:W-:Y:S02]  /*24e0*/  LOP3.LUT R0, R11.reuse, R0, RZ, 0xfc, !PT ;  /* 0x000000000b007212 */ /* 0x040fe400078efcff */
[----:B------:R-:W-:Y:S02]  /*24f0*/  LOP3.LUT R11, R11, 0x1, RZ, 0xc0, !PT ;  /* 0x000000010b0b7812 */ /* 0x000fe400078ec0ff */
[----:B------:R-:W-:-:S04]  /*2500*/  SHF.R.S32.HI R3, RZ, 0x1f, R27 ;  /* 0x0000001fff037819 */ /* 0x000fc8000001141b */
[----:B------:R-:W-:Y:S02]  /*2510*/  SEL R6, R3, RZ, !P0 ;  /* 0x000000ff03067207 */ /* 0x000fe40004000000 */
[----:B------:R-:W-:-:S03]  /*2520*/  SEL R3, R27, RZ, !P0 ;  /* 0x000000ff1b037207 */ /* 0x000fc60004000000 */
[----:B------:R-:W-:Y:S02]  /*2530*/  IMAD R8, R6, UR4, RZ ;  /* 0x0000000406087c24 */ /* 0x000fe4000f8e02ff */
[----:B------:R-:W-:-:S04]  /*2540*/  IMAD.WIDE.U32 R86, R3, UR4, R4 ;  /* 0x0000000403567c25 */ /* 0x000fc8000f8e0004 */
[-C--:B------:R-:W-:Y:S02]  /*2550*/  IMAD R4, R149, R90.reuse, RZ ;  /* 0x0000005a95047224 */ /* 0x080fe400078e02ff */
[----:B------:R-:W-:Y:S01]  /*2560*/  IMAD R9, R3, UR5, R8 ;  /* 0x0000000503097c24 */ /* 0x000fe2000f8e0208 */
[----:B------:R-:W-:Y:S01]  /*2570*/  ULDC.64 UR4, c[0x0][0x338] ;  /* 0x0000ce0000047ab9 */ /* 0x000fe20000000a00 */
[C---:B------:R-:W-:Y:S02]  /*2580*/  IMAD R13, R162.reuse, R91, R4 ;  /* 0x0000005ba20d7224 */ /* 0x040fe400078e0204 */
[----:B------:R-:W-:-:S04]  /*2590*/  IMAD.WIDE.U32 R4, R162, R90, R18 ;  /* 0x0000005aa2047225 */ /* 0x000fc800078e0012 */
[----:B------:R-:W-:Y:S01]  /*25a0*/  IMAD R6, R6, UR4, RZ ;  /* 0x0000000406067c24 */ /* 0x000fe2000f8e02ff */
[----:B------:R-:W-:Y:S01]  /*25b0*/  IADD3 R27, P0, R86, R4, RZ ;  /* 0x00000004561b7210 */ /* 0x000fe20007f1e0ff */
[----:B------:R-:W-:Y:S01]  /*25c0*/  IMAD.IADD R84, R87, 0x1, R9 ;  /* 0x0000000157547824 */ /* 0x000fe200078e0209 */
[----:B------:R-:W-:Y:S01]  /*25d0*/  SEL R4, R21, RZ, P1 ;  /* 0x000000ff15047207 */ /* 0x000fe20000800000 */
[----:B------:R-:W-:-:S03]  /*25e0*/  IMAD.WIDE.U32 R88, R3, UR4, R88 ;  /* 0x0000000403587c25 */ /* 0x000fc6000f8e0058 */
[----:B------:R-:W-:Y:S01]  /*25f0*/  IADD3.X R26, R84, R5, R13, P0, !PT ;  /* 0x00000005541a7210 */ /* 0x000fe200007fe40d */
[----:B------:R-:W-:Y:S01]  /*2600*/  IMAD R29, R3, UR5, R6 ;  /* 0x00000005031d7c24 */ /* 0x000fe2000f8e0206 */
[----:B------:R-:W-:Y:S01]  /*2610*/  ISETP.GE.AND P0, PT, R18, R21, PT ;  /* 0x000000151200720c */ /* 0x000fe20003f06270 */
[----:B------:R-:W-:Y:S01]  /*2620*/  IMAD R3, R149, R102, RZ ;  /* 0x0000006695037224 */ /* 0x000fe200078e02ff */
[----:B------:R-:W-:Y:S01]  /*2630*/  SHF.R.S32.HI R13, RZ, 0x1f, R10 ;  /* 0x0000001fff0d7819 */ /* 0x000fe2000001140a */
[----:B------:R-:W-:-:S03]  /*2640*/  IMAD.WIDE.U32 R90, R90, 0x60, RZ ;  /* 0x000000605a5a7825 */ /* 0x000fc600078e00ff */
[-C--:B------:R-:W-:Y:S01]  /*2650*/  LEA.HI R12, R13, R10.reuse, RZ, 0x3 ;  /* 0x0000000a0d0c7211 */ /* 0x080fe200078f18ff */
[----:B------:R-:W-:Y:S01]  /*2660*/  IMAD R5, R162, R103, R3 ;  /* 0x00000067a2057224 */ /* 0x000fe200078e0203 */
[----:B------:R-:W-:Y:S01]  /*2670*/  SEL R3, R21, RZ, P0 ;  /* 0x000000ff15037207 */ /* 0x000fe20000000000 */
[----:B------:R-:W-:Y:S01]  /*2680*/  IMAD.IADD R129, R91, 0x1, R129 ;  /* 0x000000015b817824 */ /* 0x000fe200078e0281 */
[----:B------:R-:W-:Y:S01]  /*2690*/  LEA.HI R10, R13, R10, RZ, 0x6 ;  /* 0x0000000a0d0a7211 */ /* 0x000fe200078f30ff */
[----:B------:R-:W-:Y:S01]  /*26a0*/  IMAD.IADD R99, R99, 0x1, R5 ;  /* 0x0000000163637824 */ /* 0x000fe200078e0205 */
[----:B------:R-:W-:Y:S01]  /*26b0*/  SHF.R.S32.HI R112, RZ, 0x3, R12 ;  /* 0x00000003ff707819 */ /* 0x000fe2000001140c */
[----:B------:R-:W-:Y:S02]  /*26c0*/  IMAD.IADD R3, R18, 0x1, R3 ;  /* 0x0000000112037824 */ /* 0x000fe400078e0203 */
[----:B------:R-:W-:Y:S02]  /*26d0*/  IMAD.IADD R101, R5, 0x1, R101 ;  /* 0x0000000105657824 */ /* 0x000fe400078e0265 */
[----:B------:R-:W-:Y:S01]  /*26e0*/  IMAD.IADD R5, R165, 0x1, R4 ;  /* 0x00000001a5057824 */ /* 0x000fe200078e0204 */
[----:B------:R-:W-:Y:S01]  /*26f0*/  SHF.R.S32.HI R4, RZ, 0x1f, R3 ;  /* 0x0000001fff047819 */ /* 0x000fe20000011403 */
[----:B------:R-:W-:-:S03]  /*2700*/  IMAD.WIDE.U32 R98, R147, R102, R98 ;  /* 0x0000006693627225 */ /* 0x000fc600078e0062 */
[----:B------:R-:W-:Y:S01]  /*2710*/  SHF.R.S32.HI R6, RZ, 0x1f, R5 ;  /* 0x0000001fff067819 */ /* 0x000fe20000011405 */
[----:B------:R-:W-:Y:S01]  /*2720*/  IMAD.WIDE.U32 R100, R147, R102, R100 ;  /* 0x0000006693647225 */ /* 0x000fe200078e0064 */
[CC--:B------:R-:W-:Y:S02]  /*2730*/  LEA.HI R14, R4.reuse, R3.reuse, RZ, 0x3 ;  /* 0x00000003040e7211 */ /* 0x0c0fe400078f18ff */
[----:B------:R-:W-:Y:S02]  /*2740*/  LEA.HI R3, R4, R3, RZ, 0x6 ;  /* 0x0000000304037211 */ /* 0x000fe400078f30ff */
[----:B------:R-:W-:Y:S02]  /*2750*/  LEA.HI R4, R6, R5, RZ, 0x6 ;  /* 0x0000000506047211 */ /* 0x000fe400078f30ff */
[----:B------:R-:W-:Y:S02]  /*2760*/  SHF.R.S32.HI R3, RZ, 0x6, R3 ;  /* 0x00000006ff037819 */ /* 0x000fe40000011403 */
[----:B------:R-:W-:-:S02]  /*2770*/  SHF.R.S32.HI R7, RZ, 0x6, R4 ;  /* 0x00000006ff077819 */ /* 0x000fc40000011404 */
[----:B------:R-:W-:Y:S01]  /*2780*/  LOP3.LUT R4, R174, 0x38, R14, 0xf8, !PT ;  /* 0x00000038ae047812 */ /* 0x000fe200078ef80e */
[C---:B------:R-:W-:Y:S01]  /*2790*/  IMAD R146, R3.reuse, 0x1800, R176 ;  /* 0x0000180003927824 */ /* 0x040fe200078e02b0 */
[----:B------:R-:W-:Y:S01]  /*27a0*/  LEA.HI R5, R6, R5, RZ, 0x3 ;  /* 0x0000000506057211 */ /* 0x000fe200078f18ff */
[----:B------:R-:W-:Y:S01]  /*27b0*/  IMAD R144, R3, 0x1800, R178 ;  /* 0x0000180003907824 */ /* 0x000fe200078e02b2 */
[-C--:B------:R-:W-:Y:S01]  /*27c0*/  LOP3.LUT R3, R4, R175.reuse, RZ, 0x3c, !PT ;  /* 0x000000af04037212 */ /* 0x080fe200078e3cff */
[C---:B------:R-:W-:Y:S01]  /*27d0*/  IMAD R145, R7.reuse, 0x1800, R176 ;  /* 0x0000180007917824 */ /* 0x040fe200078e02b0 */
[C---:B------:R-:W-:Y:S01]  /*27e0*/  LOP3.LUT R6, R174.reuse, 0x38, R5, 0xf8, !PT ;  /* 0x00000038ae067812 */ /* 0x040fe200078ef805 */
[----:B------:R-:W-:Y:S01]  /*27f0*/  IMAD R142, R7, 0x1800, R178 ;  /* 0x00001800078e7824 */ /* 0x000fe200078e02b2 */
[----:B------:R-:W-:Y:S01]  /*2800*/  LOP3.LUT R4, R174, 0x38, R12, 0xf8, !PT ;  /* 0x00000038ae047812 */ /* 0x000fe200078ef80c */
[----:B------:R-:W-:Y:S01]  /*2810*/  IMAD.IADD R146, R146, 0x1, R3 ;  /* 0x0000000192927824 */ /* 0x000fe200078e0203 */
[----:B------:R-:W-:-:S02]  /*2820*/  LOP3.LUT R6, R6, R175, RZ, 0x3c, !PT ;  /* 0x000000af06067212 */ /* 0x000fc400078e3cff */
[----:B------:R-:W-:Y:S02]  /*2830*/  SHF.R.S32.HI R3, RZ, 0x6, R10 ;  /* 0x00000006ff037819 */ /* 0x000fe4000001140a */
[----:B------:R-:W-:Y:S01]  /*2840*/  LOP3.LUT R4, R4, R175, RZ, 0x3c, !PT ;  /* 0x000000af04047212 */ /* 0x000fe200078e3cff */
[----:B------:R-:W-:Y:S01]  /*2850*/  IMAD.IADD R145, R145, 0x1, R6 ;  /* 0x0000000191917824 */ /* 0x000fe200078e0206 */
[----:B------:R-:W-:Y:S01]  /*2860*/  LOP3.LUT R6, R173, 0x38, R5, 0xf8, !PT ;  /* 0x00000038ad067812 */ /* 0x000fe200078ef805 */
[----:B------:R-:W-:Y:S01]  /*2870*/  IMAD R143, R3, 0x1800, R176 ;  /* 0x00001800038f7824 */ /* 0x000fe200078e02b0 */
[----:B------:R-:W-:Y:S01]  /*2880*/  LOP3.LUT R8, R173, 0x38, R14, 0xf8, !PT ;  /* 0x00000038ad087812 */ /* 0x000fe200078ef80e */
[----:B------:R-:W-:Y:S01]  /*2890*/  IMAD R141, R3, 0x1800, R178 ;  /* 0x00001800038d7824 */ /* 0x000fe200078e02b2 */
[----:B------:R-:W-:Y:S01]  /*28a0*/  SHF.R.S32.HI R3, RZ, 0x1f, R147 ;  /* 0x0000001fff037819 */ /* 0x000fe20000011493 */
[----:B------:R-:W-:Y:S01]  /*28b0*/  IMAD.IADD R143, R143, 0x1, R4 ;  /* 0x000000018f8f7824 */ /* 0x000fe200078e0204 */
[----:B------:R-:W-:-:S02]  /*28c0*/  LOP3.LUT R7, R6, R223, RZ, 0x3c, !PT ;  /* 0x000000df06077212 */ /* 0x000fc400078e3cff */
[----:B------:R-:W-:Y:S01]  /*28d0*/  LOP3.LUT R9, R8, R223, RZ, 0x3c, !PT ;  /* 0x000000df08097212 */ /* 0x000fe200078e3cff */
[----:B------:R-:W-:Y:S01]  /*28e0*/  IMAD R4, R3, R96, RZ ;  /* 0x0000006003047224 */ /* 0x000fe200078e02ff */
[----:B------:R-:W-:Y:S01]  /*28f0*/  LOP3.LUT R8, R173, 0x38, R12, 0xf8, !PT ;  /* 0x00000038ad087812 */ /* 0x000fe200078ef80c */
[----:B------:R-:W-:Y:S01]  /*2900*/  IMAD.IADD R142, R142, 0x1, R7 ;  /* 0x000000018e8e7824 */ /* 0x000fe200078e0207 */
[----:B------:R-:W-:Y:S01]  /*2910*/  SHF.R.S32.HI R116, RZ, 0x3, R14 ;  /* 0x00000003ff747819 */ /* 0x000fe2000001140e */
[----:B------:R-:W-:Y:S01]  /*2920*/  IMAD R7, R147, R97, R4 ;  /* 0x0000006193077224 */ /* 0x000fe200078e0204 */
[----:B------:R-:W-:Y:S01]  /*2930*/  LOP3.LUT R8, R8, R223, RZ, 0x3c, !PT ;  /* 0x000000df08087212 */ /* 0x000fe200078e3cff */
[----:B------:R-:W-:Y:S01]  /*2940*/  IMAD R4, R3, R102, RZ ;  /* 0x0000006603047224 */ /* 0x000fe200078e02ff */
[----:B------:R-:W-:Y:S01]  /*2950*/  LOP3.LUT R14, R14, 0xfffffff8, RZ, 0xc0, !PT ;  /* 0xfffffff80e0e7812 */ /* 0x000fe200078ec0ff */
[----:B------:R-:W-:Y:S01]  /*2960*/  IMAD R3, R103, 0x60, RZ ;  /* 0x0000006067037824 */ /* 0x000fe200078e02ff */
[----:B------:R-:W-:Y:S01]  /*2970*/  LOP3.LUT R13, R5, 0xfffffff8, RZ, 0xc0, !PT ;  /* 0xfffffff8050d7812 */ /* 0x000fe200078ec0ff */
[----:B------:R-:W-:Y:S01]  /*2980*/  IMAD R15, R147, R103, R4 ;  /* 0x00000067930f7224 */ /* 0x000fe200078e0204 */
[----:B------:R-:W-:Y:S01]  /*2990*/  LOP3.LUT R4, R174, 0x18, R18, 0xf8, !PT ;  /* 0x00000018ae047812 */ /* 0x000fe200078ef812 */
[----:B------:R-:W-:Y:S01]  /*29a0*/  IMAD.WIDE.U32 R96, R96, 0x60, RZ ;  /* 0x0000006060607825 */ /* 0x000fe200078e00ff */
[----:B------:R-:W-:-:S02]  /*29b0*/  LOP3.LUT R12, R12, 0xfffffff8, RZ, 0xc0, !PT ;  /* 0xfffffff80c0c7812 */ /* 0x000fc400078ec0ff */
[----:B------:R-:W-:Y:S01]  /*29c0*/  LOP3.LUT R25, R4, R175, RZ, 0x3c, !PT ;  /* 0x000000af04197212 */ /* 0x000fe200078e3cff */
[----:B------:R-:W-:Y:S01]  /*29d0*/  IMAD.WIDE.U32 R102, R102, 0x60, RZ ;  /* 0x0000006066667825 */ /* 0x000fe200078e00ff */
[----:B------:R-:W-:Y:S02]  /*29e0*/  SHF.R.S32.HI R113, RZ, 0x3, R5 ;  /* 0x00000003ff717819 */ /* 0x000fe40000011405 */
[----:B------:R-:W-:Y:S01]  /*29f0*/  SHF.R.S32.HI R111, RZ, 0x1f, R14 ;  /* 0x0000001fff6f7819 */ /* 0x000fe2000001140e */
[----:B------:R-:W-:Y:S01]  /*2a00*/  IMAD.IADD R25, R176, 0x1, R25 ;  /* 0x00000001b0197824 */ /* 0x000fe200078e0219 */
[----:B------:R-:W-:Y:S01]  /*2a10*/  SHF.R.S32.HI R110, RZ, 0x1f, R13 ;  /* 0x0000001fff6e7819 */ /* 0x000fe2000001140d */
[----:B------:R-:W-:Y:S01]  /*2a20*/  IMAD.IADD R144, R144, 0x1, R9 ;  /* 0x0000000190907824 */ /* 0x000fe200078e0209 */
[----:B------:R-:W-:Y:S01]  /*2a30*/  SHF.R.S32.HI R109, RZ, 0x1f, R12 ;  /* 0x0000001fff6d7819 */ /* 0x000fe2000001140c */
[----:B------:R-:W-:Y:S01]  /*2a40*/  IMAD.IADD R141, R141, 0x1, R8 ;  /* 0x000000018d8d7824 */ /* 0x000fe200078e0208 */
[C---:B------:R-:W-:Y:S01]  /*2a50*/  LOP3.LUT R10, R0.reuse, 0x2, RZ, 0xc0, !PT ;  /* 0x00000002000a7812 */ /* 0x040fe200078ec0ff */
[----:B------:R-:W-:Y:S01]  /*2a60*/  IMAD.IADD R21, R93, 0x1, R7 ;  /* 0x000000015d157824 */ /* 0x000fe200078e0207 */
[C---:B------:R-:W-:Y:S01]  /*2a70*/  LOP3.LUT R9, R0.reuse, 0x4, RZ, 0xc0, !PT ;  /* 0x0000000400097812 */ /* 0x040fe200078ec0ff */
[----:B0-----:R-:W-:Y:S01]  /*2a80*/  IMAD.IADD R20, R7, 0x1, R95 ;  /* 0x0000000107147824 */ /* 0x001fe200078e025f */
[C---:B------:R-:W-:Y:S01]  /*2a90*/  LOP3.LUT R8, R0.reuse, 0x8, RZ, 0xc0, !PT ;  /* 0x0000000800087812 */ /* 0x040fe200078ec0ff */
[----:B------:R-:W-:Y:S01]  /*2aa0*/  IMAD.IADD R104, R99, 0x1, R15 ;  /* 0x0000000163687824 */ /* 0x000fe200078e020f */
[C---:B------:R-:W-:Y:S01]  /*2ab0*/  LOP3.LUT R7, R0.reuse, 0x10, RZ, 0xc0, !PT ;  /* 0x0000001000077812 */ /* 0x040fe200078ec0ff */
[----:B------:R-:W-:Y:S01]  /*2ac0*/  IMAD.IADD R133, R97, 0x1, R133 ;  /* 0x0000000161857824 */ /* 0x000fe200078e0285 */
[----:B------:R-:W-:Y:S01]  /*2ad0*/  LOP3.LUT R6, R0, 0x20, RZ, 0xc0, !PT ;  /* 0x0000002000067812 */ /* 0x000fe200078ec0ff */
[----:B------:R-:W-:-:S02]  /*2ae0*/  IMAD.IADD R132, R103, 0x1, R3 ;  /* 0x0000000167847824 */ /* 0x000fc400078e0203 */
[----:B------:R-:W-:Y:S02]  /*2af0*/  IMAD.IADD R140, R128, 0x1, R25 ;  /* 0x00000001808c7824 */ /* 0x000fe400078e0219 */
[----:B------:R-:W-:Y:S02]  /*2b00*/  IMAD.IADD R15, R15, 0x1, R101 ;  /* 0x000000010f0f7824 */ /* 0x000fe400078e0265 */
[----:B------:R-:W-:-:S07]  /*2b10*/  IMAD.IADD R5, R89, 0x1, R29 ;  /* 0x0000000159057824 */ /* 0x000fce00078e021d */
.L_x_1770:
        /* <DEDUP_REMOVED lines=11> */
[-C--:B------:R-:W-:Y:S01]  /*2bd0*/  IADD3 R0, P3, P4, R27, R126.reuse, R139 ;  /* 0x0000007e1b007210 */ /* 0x080fe20007c7e08b */
[----:B------:R-:W-:Y:S01]  /*2be0*/  IMAD R39, R39, 0x2, R118 ;  /* 0x0000000227277824 */ /* 0x000fe200078e0276 */
[----:B------:R-:W-:Y:S01]  /*2bf0*/  IADD3 R3, P5, R27, R126, RZ ;  /* 0x0000007e1b037210 */ /* 0x000fe20007fbe0ff */
[----:B------:R-:W-:-:S04]  /*2c00*/  IMAD.IADD R80, R127, 0x1, R29 ;  /* 0x000000017f507824 */ /* 0x000fc800078e021d */
[----:B------:R-:W-:Y:S01]  /*2c10*/  IMAD.X R4, R80, 0x1, R26, P5 ;  /* 0x0000000150047824 */ /* 0x000fe200028e061a */
[----:B------:R-:W-:Y:S02]  /*2c20*/  IADD3.X R2, R26, R80, R138, P3, P4 ;  /* 0x000000501a027210 */ /* 0x000fe40001fe848a */
[----:B------:R-:W-:Y:S02]  /*2c30*/  ISETP.GT.AND P3, PT, R31, R123, PT ;  /* 0x0000007b1f00720c */ /* 0x000fe40003f64270 */
[CC--:B0-----:R-:W-:Y:S02]  /*2c40*/  LEA R40, P2, R3.reuse, R114.reuse, 0x1 ;  /* 0x0000007203287211 */ /* 0x0c1fe400078408ff */
[----:B------:R-:W-:Y:S02]  /*2c50*/  LEA R36, P5, R0, R114, 0x1 ;  /* 0x0000007200247211 */ /* 0x000fe400078a08ff */
[----:B------:R-:W-:Y:S01]  /*2c60*/  LEA.HI.X R41, R3, R115, R4, 0x1, P2 ;  /* 0x0000007303297211 */ /* 0x000fe200010f0c04 */
[----:B------:R-:W-:Y:S01]  /*2c70*/  IMAD R3, R17, 0x4800, R140 ;  /* 0x0000480011037824 */ /* 0x000fe200078e028c */
[----:B-1----:R-:W-:-:S02]  /*2c80*/  ISETP.GE.AND P2, PT, R119, 0x1, PT ;  /* 0x000000017700780c */ /* 0x002fc40003f46270 */
[----:B------:R-:W-:Y:S01]  /*2c90*/  LEA.HI.X R37, R0, R115, R2, 0x1, P5 ;  /* 0x0000007300257211 */ /* 0x000fe200028f0c02 */
[----:B------:R-:W-:Y:S02]  /*2ca0*/  IMAD R38, R3, 0x2, R118 ;  /* 0x0000000203267824 */ /* 0x000fe400078e0276 */
[----:B------:R-:W-:Y:S01]  /*2cb0*/  IMAD.MOV.U32 R2, RZ, RZ, R31 ;  /* 0x000000ffff027224 */ /* 0x000fe200078e001f */
[----:B--2---:R-:W-:-:S04]  /*2cc0*/  LOP3.LUT R30, R30, 0xfffffffd, RZ, 0xc0, !PT ;  /* 0xfffffffd1e1e7812 */ /* 0x004fc800078ec0ff */
[----:B------:R-:W-:-:S05]  /*2cd0*/  @P3 LOP3.LUT R30, R30, 0x2, RZ, 0xfc, !PT ;  /* 0x000000021e1e3812 */ /* 0x000fca00078efcff */
[----:B------:R0:W-:Y:S01]  /*2ce0*/  STL [R1+0xc], R30 ;  /* 0x00000c1e01007387 */ /* 0x0001e20000100800 */
[----:B------:R-:W-:Y:S05]  /*2cf0*/  @!P2 BRA `(.L_x_1672) ;  /* 0x0000007400f8a947 */ /* 0x000fea0003800000 */
[----:B------:R-:W-:Y:S01]  /*2d00*/  ULDC.U8 UR4, c[0x0][0x410] ;  /* 0x0001040000047ab9 */ /* 0x000fe20000000000 */
[-C--:B------:R-:W-:Y:S01]  /*2d10*/  IMAD R3, R132, R31.reuse, RZ ;  /* 0x0000001f84037224 */ /* 0x080fe200078e02ff */
[----:B------:R-:W-:Y:S01]  /*2d20*/  ISETP.NE.AND P2, PT, RZ, UR4, PT ;  /* 0x00000004ff007c0c */ /* 0x000fe2000bf45270 */
[-C--:B------:R-:W-:Y:S02]  /*2d30*/  IMAD R29, R133, R31.reuse, RZ ;  /* 0x0000001f851d7224 */ /* 0x080fe400078e02ff */
        /* <DEDUP_REMOVED lines=38> */
[----:B------:R-:W-:Y:S01]  /*2fa0*/  CS2R R114, SRZ ;  /* 0x0000000000727805 */ /* 0x000fe2000001ff00 */
[----:B------:R-:W-:Y:S01]  /*2fb0*/  ULDC.64 UR8, c[0x0][0x208] ;  /* 0x0000820000087ab9 */ /* 0x000fe20000000a00 */
        /* <DEDUP_REMOVED lines=26> */
.L_x_1675:
[----:B------:R-:W-:Y:S05]  /*3160*/  BSYNC B1 ;  /* 0x0000000000017941 */ /* 0x000fea0003800000 */
.L_x_1674:
        /* <DEDUP_REMOVED lines=22> */
[----:B------:R-:W-:Y:S01]  /*32d0*/  IADD3 R76, P2, P5, R92, R76, R106 ;  /* 0x0000004c5c4c7210 */ /* 0x000fe20007d5e06a */
[----:B------:R-:W-:-:S03]  /*32e0*/  ULDC.64 UR8, c[0x0][0x208] ;  /* 0x0000820000087ab9 */ /* 0x000fc60000000a00 */
        /* <DEDUP_REMOVED lines=33> */
.L_x_1677:
[----:B------:R-:W-:Y:S05]  /*3500*/  BSYNC B1 ;  /* 0x0000000000017941 */ /* 0x000fea0003800000 */
.L_x_1676:
        /* <DEDUP_REMOVED lines=57> */
[----:B------:R-:W-:Y:S01]  /*38a0*/  ULOP3.LUT UR4, UR60, 0x1, URZ, 0xfc, !UPT ;  /* 0x000000013c047892 */ /* 0x000fe2000f8efc3f */
        /* <DEDUP_REMOVED lines=41> */
.L_x_1678:
[----:B------:R-:W-:Y:S01]  /*3b40*/  IMAD R3, R17, 0x8, R16 ;  /* 0x0000000811037824 */ /* 0x000fe200078e0210 */
[----:B------:R-:W-:Y:S01]  /*3b50*/  SHF.L.U32 R0, R167, 0x1f, RZ ;  /* 0x0000001fa7007819 */ /* 0x000fe200000006ff */
[----:B------:R-:W-:Y:S03]  /*3b60*/  BSSY B1, `(.L_x_1679) ;  /* 0x0000003000017945 */ /* 0x000fe60003800000 */
[----:B------:R-:W1:Y:S02]  /*3b70*/  SYNCS.PHASECHK.TRANS64.TRYWAIT P5, [R3+URZ+0x2a890], R0 ;  /* 0x02a89000030075a7 */ /* 0x000e6400080a017f */
[----:B-1----:R-:W-:Y:S05]  /*3b80*/  @!P5 BRA `(.L_x_1680) ;  /* 0x0000025400e0d947 */ /* 0x002fea0003800000 */
.L_x_2117:
[----:B------:R-:W-:Y:S05]  /*3b90*/  BSYNC B1 ;  /* 0x0000000000017941 */ /* 0x000fea0003800000 */
.L_x_1679:
        /* <DEDUP_REMOVED lines=9> */
[----:B------:R-:W-:Y:S01]  /*3c30*/  SHF.R.U64 R126, R126, 0x10, R127 ;  /* 0x000000107e7e7819 */ /* 0x000fe2000000127f */
[----:B--2---:R-:W-:Y:S01]  /*3c40*/  IMAD.U32 R200, R29, 0x10000, RZ ;  /* 0x000100001dc87824 */ /* 0x004fe200078e00ff */
[----:B------:R-:W-:Y:S02]  /*3c50*/  SHF.R.U64 R124, R124, 0x10, R125 ;  /* 0x000000107c7c7819 */ /* 0x000fe4000000127d */
[----:B------:R-:W-:Y:S02]  /*3c60*/  PRMT R126, R137, 0x5432, R126 ;  /* 0x00005432897e7816 */ /* 0x000fe4000000007e */
[----:B------:R-:W-:Y:S02]  /*3c70*/  PRMT R124, R78, 0x5432, R124 ;  /* 0x000054324e7c7816 */ /* 0x000fe4000000007c */
[----:B------:R-:W-:Y:S02]  /*3c80*/  LOP3.LUT R198, R29, 0xffff0000, RZ, 0xc0, !PT ;  /* 0xffff00001dc67812 */ /* 0x000fe400078ec0ff */
[C---:B------:R-:W-:Y:S01]  /*3c90*/  LOP3.LUT R159, R126.reuse, 0xffff0000, RZ, 0xc0, !PT ;  /* 0xffff00007e9f7812 */ /* 0x040fe200078ec0ff */
[----:B------:R-:W-:Y:S01]  /*3ca0*/  IMAD.U32 R126, R126, 0x10000, RZ ;  /* 0x000100007e7e7824 */ /* 0x000fe200078e00ff */
[C---:B------:R-:W-:Y:S01]  /*3cb0*/  LOP3.LUT R179, R124.reuse, 0xffff0000, RZ, 0xc0, !PT ;  /* 0xffff00007cb37812 */ /* 0x040fe200078ec0ff */
[----:B------:R-:W-:Y:S01]  /*3cc0*/  IMAD.U32 R124, R124, 0x10000, RZ ;  /* 0x000100007c7c7824 */ /* 0x000fe200078e00ff */
[----:B------:R-:W-:Y:S01]  /*3cd0*/  SHF.R.U32.HI R127, RZ, 0x10, R127 ;  /* 0x00000010ff7f7819 */ /* 0x000fe2000001167f */
[C---:B------:R-:W-:Y:S01]  /*3ce0*/  FMUL.FTZ R29, R198.reuse, R159 ;  /* 0x0000009fc61d7220 */ /* 0x040fe20000410000 */
[----:B------:R-:W-:Y:S01]  /*3cf0*/  SHF.R.U32.HI R125, RZ, 0x10, R125 ;  /* 0x00000010ff7d7819 */ /* 0x000fe2000001167d */
[-C--:B------:R-:W-:Y:S01]  /*3d00*/  FMUL.FTZ R198, R198, R179.reuse ;  /* 0x000000b3c6c67220 */ /* 0x080fe20000410000 */
[----:B------:R-:W-:Y:S01]  /*3d10*/  PRMT R127, R212, 0x5410, R127 ;  /* 0x00005410d47f7816 */ /* 0x000fe2000000007f */
[C---:B------:R-:W-:Y:S01]  /*3d20*/  FFMA.FTZ R29, R200.reuse, R179, -R29 ;  /* 0x000000b3c81d7223 */ /* 0x040fe2000001081d */
[----:B------:R-:W-:Y:S01]  /*3d30*/  PRMT R125, R213, 0x5410, R125 ;  /* 0x00005410d57d7816 */ /* 0x000fe2000000007d */
[----:B------:R-:W-:Y:S01]  /*3d40*/  FFMA.FTZ R198, R200, R159, R198 ;  /* 0x0000009fc8c67223 */ /* 0x000fe200000100c6 */
[C---:B------:R-:W-:Y:S01]  /*3d50*/  LOP3.LUT R159, R30.reuse, 0xffff0000, RZ, 0xc0, !PT ;  /* 0xffff00001e9f7812 */ /* 0x040fe200078ec0ff */
[C---:B------:R-:W-:Y:S01]  /*3d60*/  IMAD.U32 R212, R127.reuse, 0x10000, RZ ;  /* 0x000100007fd47824 */ /* 0x040fe200078e00ff */
[----:B------:R-:W-:Y:S01]  /*3d70*/  LOP3.LUT R127, R127, 0xffff0000, RZ, 0xc0, !PT ;  /* 0xffff00007f7f7812 */ /* 0x000fe200078ec0ff */
[C---:B------:R-:W-:Y:S01]  /*3d80*/  IMAD.U32 R214, R125.reuse, 0x10000, RZ ;  /* 0x000100007dd67824 */ /* 0x040fe200078e00ff */
[----:B------:R-:W-:Y:S01]  /*3d90*/  LOP3.LUT R125, R125, 0xffff0000, RZ, 0xc0, !PT ;  /* 0xffff00007d7d7812 */ /* 0x000fe200078ec0ff */
[----:B------:R-:W-:Y:S01]  /*3da0*/  IMAD.U32 R179, R30, 0x10000, RZ ;  /* 0x000100001eb37824 */ /* 0x000fe200078e00ff */
[C---:B------:R-:W-:Y:S01]  /*3db0*/  LOP3.LUT R30, R31.reuse, 0xffff0000, RZ, 0xc0, !PT ;  /* 0xffff00001f1e7812 */ /* 0x040fe200078ec0ff */
[----:B------:R-:W-:-:S02]  /*3dc0*/  IMAD.U32 R200, R31, 0x10000, RZ ;  /* 0x000100001fc87824 */ /* 0x000fc400078e00ff */
[C---:B------:R-:W-:Y:S01]  /*3dd0*/  FMUL.FTZ R216, R159.reuse, R212 ;  /* 0x000000d49fd87220 */ /* 0x040fe20000410000 */
[C---:B------:R-:W-:Y:S02]  /*3de0*/  IMAD.U32 R31, R28.reuse, 0x10000, RZ ;  /* 0x000100001c1f7824 */ /* 0x040fe400078e00ff */
[-C--:B------:R-:W-:Y:S01]  /*3df0*/  FMUL.FTZ R218, R159, R214.reuse ;  /* 0x000000d69fda7220 */ /* 0x080fe20000410000 */
[----:B------:R-:W-:Y:S01]  /*3e00*/  LOP3.LUT R28, R28, 0xffff0000, RZ, 0xc0, !PT ;  /* 0xffff00001c1c7812 */ /* 0x000fe200078ec0ff */
        /* <DEDUP_REMOVED lines=14> */
[----:B------:R-:W-:-:S07]  /*3ef0*/  F2FP.BF16.F32.PACK_AB R31, R212, R159 ;  /* 0x0000009fd41f723e */ /* 0x000fce00000010ff */
.L_x_1686:
[----:B------:R-:W-:Y:S05]  /*3f00*/  BSYNC B3 ;  /* 0x0000000000037941 */ /* 0x000fea0003800000 */
.L_x_1685:
[----:B------:R-:W-:Y:S02]  /*3f10*/  ULDC.64 UR4, c[0x0][0x208] ;  /* 0x0000820000047ab9 */ /* 0x000fe40000000a00 */
[----:B--2---:R2:W-:Y:S03]  /*3f20*/  STG.E.128 desc[UR4][R40.64], R28 ;  /* 0x0000001c28007986 */ /* 0x0045e6000c101d04 */
.L_x_1684:
[----:B------:R-:W-:Y:S05]  /*3f30*/  BSYNC B2 ;  /* 0x0000000000027941 */ /* 0x000fea0003800000 */
.L_x_1683:
        /* <DEDUP_REMOVED lines=52> */
.L_x_1690:
[----:B------:R-:W-:Y:S05]  /*4280*/  BSYNC B3 ;  /* 0x0000000000037941 */ /* 0x000fea0003800000 */
.L_x_1689:
[----:B------:R-:W-:Y:S02]  /*4290*/  ULDC.64 UR4, c[0x0][0x208] ;  /* 0x0000820000047ab9 */ /* 0x000fe40000000a00 */
[----:B--2---:R3:W-:Y:S03]  /*42a0*/  STG.E.128 desc[UR4][R40.64+0x40], R28 ;  /* 0x0000401c28007986 */ /* 0x0047e6000c101d04 */
.L_x_1688:
[----:B------:R-:W-:Y:S05]  /*42b0*/  BSYNC B2 ;  /* 0x0000000000027941 */ /* 0x000fea0003800000 */
.L_x_1687:
        /* <DEDUP_REMOVED lines=52> */
.L_x_1694:
[----:B------:R-:W-:Y:S05]  /*4600*/  BSYNC B3 ;  /* 0x0000000000037941 */ /* 0x000fea0003800000 */
.L_x_1693:
[----:B------:R-:W-:Y:S02]  /*4610*/  ULDC.64 UR4, c[0x0][0x208] ;  /* 0x0000820000047ab9 */ /* 0x000fe40000000a00 */
[----:B--2---:R4:W-:Y:S03]  /*4620*/  STG.E.128 desc[UR4][R40.64+0x80], R28 ;  /* 0x0000801c28007986 */ /* 0x0049e6000c101d04 */
.L_x_1692:
[----:B------:R-:W-:Y:S05]  /*4630*/  BSYNC B2 ;  /* 0x0000000000027941 */ /* 0x000fea0003800000 */
.L_x_1691:
        /* <DEDUP_REMOVED lines=52> */
.L_x_1698:
[----:B------:R-:W-:Y:S05]  /*4980*/  BSYNC B3 ;  /* 0x0000000000037941 */ /* 0x000fea0003800000 */
.L_x_1697:
[----:B------:R-:W-:Y:S02]  /*4990*/  ULDC.64 UR4, c[0x0][0x208] ;  /* 0x0000820000047ab9 */ /* 0x000fe40000000a00 */
[----:B--2---:R0:W-:Y:S03]  /*49a0*/  STG.E.128 desc[UR4][R40.64+0xc0], R28 ;  /* 0x0000c01c28007986 */ /* 0x0041e6000c101d04 */
.L_x_1696:
[----:B------:R-:W-:Y:S05]  /*49b0*/  BSYNC B2 ;  /* 0x0000000000027941 */ /* 0x000fea0003800000 */
.L_x_1695:
[----:B------:R-:W-:Y:S01]  /*49c0*/  ISETP.NE.AND P3, PT, R7, RZ, PT ;  /* 0x000000ff0700720c */ /* 0x000fe20003f65270 */
[----:B------:R-:W-:-:S12]  /*49d0*/  BSSY B2, `(.L_x_1699) ;  /* 0x0000036000027945 */ /* 0x000fd80003800000 */
        /* <DEDUP_REMOVED lines=22> */
[----:B------:R-:W-:Y:S01]  /*4b40*/  FMUL.FTZ R80, R69, R74 ;  /* 0x0000004a45507220 */ /* 0x000fe20000410000 */
[----:B------:R-:W-:Y:S01]  /*4b50*/  LOP3.LUT R30, R31, 0xffff0000, RZ, 0xc0, !PT ;  /* 0xffff00001f1e7812 */ /* 0x000fe200078ec0ff */
[----:B------:R-:W-:Y:S01]  /*4b60*/  FMUL.FTZ R73, R69, R72 ;  /* 0x0000004845497220 */ /* 0x000fe20000410000 */
[----:B------:R-:W-:Y:S01]  /*4b70*/  LOP3.LUT R69, R28, 0xffff0000, RZ, 0xc0, !PT ;  /* 0xffff00001c457812 */ /* 0x000fe200078ec0ff */
[----:B------:R-:W-:Y:S01]  /*4b80*/  FMUL.FTZ R75, R67, R68 ;  /* 0x00000044434b7220 */ /* 0x000fe20000410000 */
[----:B------:R-:W-:Y:S01]  /*4b90*/  FFMA.FTZ R28, R71, R72, -R80 ;  /* 0x00000048471c7223 */ /* 0x000fe20000010850 */
[----:B------:R-:W-:Y:S01]  /*4ba0*/  FMUL.FTZ R67, R67, R70 ;  /* 0x0000004643437220 */ /* 0x000fe20000410000 */
[----:B------:R-:W-:Y:S01]  /*4bb0*/  LOP3.LUT R230, R230, 0xffff0000, RZ, 0xc0, !PT ;  /* 0xffff0000e6e67812 */ /* 0x000fe200078ec0ff */
[----:B------:R-:W-:Y:S01]  /*4bc0*/  FFMA.FTZ R71, R71, R74, R73 ;  /* 0x0000004a47477223 */ /* 0x000fe20000010049 */
[----:B------:R-:W-:Y:S01]  /*4bd0*/  LOP3.LUT R232, R232, 0xffff0000, RZ, 0xc0, !PT ;  /* 0xffff0000e8e87812 */ /* 0x000fe200078ec0ff */
[----:B------:R-:W-:-:S02]  /*4be0*/  IMAD.U32 R74, R231, 0x10000, RZ ;  /* 0x00010000e74a7824 */ /* 0x000fc400078e00ff */
[C---:B------:R-:W-:Y:S01]  /*4bf0*/  FFMA.FTZ R70, R66.reuse, R70, -R75 ;  /* 0x0000004642467223 */ /* 0x040fe2000001084b */
[----:B------:R-:W-:Y:S02]  /*4c00*/  IMAD.U32 R72, R233, 0x10000, RZ ;  /* 0x00010000e9487824 */ /* 0x000fe400078e00ff */
[----:B------:R-:W-:Y:S01]  /*4c10*/  FFMA.FTZ R67, R66, R68, R67 ;  /* 0x0000004442437223 */ /* 0x000fe20000010043 */
[C---:B------:R-:W-:Y:S01]  /*4c20*/  FMUL.FTZ R66, R30.reuse, R230 ;  /* 0x000000e61e427220 */ /* 0x040fe20000410000 */
[----:B------:R-:W-:Y:S01]  /*4c30*/  FMUL.FTZ R73, R30, R232 ;  /* 0x000000e81e497220 */ /* 0x000fe20000410000 */
[C---:B------:R-:W-:Y:S01]  /*4c40*/  FMUL.FTZ R30, R69.reuse, R74 ;  /* 0x0000004a451e7220 */ /* 0x040fe20000410000 */
[----:B------:R-:W-:Y:S01]  /*4c50*/  FMUL.FTZ R69, R69, R72 ;  /* 0x0000004845457220 */ /* 0x000fe20000410000 */
        /* <DEDUP_REMOVED lines=10> */
.L_x_1702:
[----:B------:R-:W-:Y:S05]  /*4d00*/  BSYNC B3 ;  /* 0x0000000000037941 */ /* 0x000fea0003800000 */
.L_x_1701:
[----:B------:R-:W-:Y:S02]  /*4d10*/  ULDC.64 UR4, c[0x0][0x208] ;  /* 0x0000820000047ab9 */ /* 0x000fe40000000a00 */
[----:B--2---:R0:W-:Y:S03]  /*4d20*/  STG.E.128 desc[UR4][R40.64+0x100], R28 ;  /* 0x0001001c28007986 */ /* 0x0041e6000c101d04 */
.L_x_1700:
[----:B------:R-:W-:Y:S05]  /*4d30*/  BSYNC B2 ;  /* 0x0000000000027941 */ /* 0x000fea0003800000 */
.L_x_1699:
[----:B------:R-:W-:-:S13]  /*4d40*/  ISETP.NE.AND P3, PT, R6, RZ, PT ;  /* 0x000000ff0600720c */ /* 0x000fda0003f65270 */
[----:B------:R-:W-:Y:S05]  /*4d50*/  @!P3 BRA `(.L_x_1682) ;  /* 0x0000000000d4b947 */ /* 0x000fea0003800000 */
[----:B0-234-:R0:W2:Y:S01]  /*4d60*/  LDS.128 R28, [R38+0x6000] ;  /* 0x00600000261c7984 */ /* 0x01d0a20000000c00 */
[----:B------:R-:W-:Y:S01]  /*4d70*/  ISETP.GE.AND P3, PT, R172, R119, PT ;  /* 0x00000077ac00720c */ /* 0x000fe20003f66270 */
[----:B------:R-:W-:-:S12]  /*4d80*/  BSSY B2, `(.L_x_1703) ;  /* 0x0000030000027945 */ /* 0x000fd80003800000 */
[----:B0-----:R-:W-:Y:S05]  /*4d90*/  @P3 BRA `(.L_x_1704) ;  /* 0x0000000000b83947 */ /* 0x001fea0003800000 */
[--C-:B------:R-:W-:Y:S02]  /*4da0*/  SHF.R.U64 R64, R64, 0x10, R65.reuse ;  /* 0x0000001040407819 */ /* 0x100fe40000001241 */
[----:B------:R-:W-:Y:S02]  /*4db0*/  SHF.R.U32.HI R65, RZ, 0x10, R65 ;  /* 0x00000010ff417819 */ /* 0x000fe40000011641 */
[--C-:B------:R-:W-:Y:S01]  /*4dc0*/  SHF.R.U64 R66, R62, 0x10, R63.reuse ;  /* 0x000000103e427819 */ /* 0x100fe2000000123f */
[----:B--2---:R-:W-:Y:S01]  /*4dd0*/  IMAD.U32 R62, R30, 0x10000, RZ ;  /* 0x000100001e3e7824 */ /* 0x004fe200078e00ff */
[----:B------:R-:W-:Y:S02]  /*4de0*/  SHF.R.U32.HI R67, RZ, 0x10, R63 ;  /* 0x00000010ff437819 */ /* 0x000fe4000001163f */
[----:B------:R-:W-:Y:S01]  /*4df0*/  PRMT R210, R210, 0x5410, R65 ;  /* 0x00005410d2d27816 */ /* 0x000fe20000000041 */
[----:B------:R-:W-:Y:S01]  /*4e00*/  IMAD.U32 R65, R29, 0x10000, RZ ;  /* 0x000100001d417824 */ /* 0x000fe200078e00ff */
[----:B------:R-:W-:-:S02]  /*4e10*/  PRMT R203, R203, 0x5410, R66 ;  /* 0x00005410cbcb7816 */ /* 0x000fc40000000042 */
[----:B------:R-:W-:Y:S01]  /*4e20*/  PRMT R208, R208, 0x5410, R67 ;  /* 0x00005410d0d07816 */ /* 0x000fe20000000043 */
[----:B------:R-:W-:Y:S01]  /*4e30*/  IMAD.U32 R69, R210, 0x10000, RZ ;  /* 0x00010000d2457824 */ /* 0x000fe200078e00ff */
[----:B------:R-:W-:Y:S02]  /*4e40*/  PRMT R209, R209, 0x5410, R64 ;  /* 0x00005410d1d17816 */ /* 0x000fe40000000040 */
[----:B------:R-:W-:Y:S01]  /*4e50*/  LOP3.LUT R63, R30, 0xffff0000, RZ, 0xc0, !PT ;  /* 0xffff00001e3f7812 */ /* 0x000fe200078ec0ff */
[----:B------:R-:W-:Y:S01]  /*4e60*/  IMAD.U32 R67, R208, 0x10000, RZ ;  /* 0x00010000d0437824 */ /* 0x000fe200078e00ff */
[----:B------:R-:W-:Y:S01]  /*4e70*/  LOP3.LUT R64, R29, 0xffff0000, RZ, 0xc0, !PT ;  /* 0xffff00001d407812 */ /* 0x000fe200078ec0ff */
[----:B------:R-:W-:Y:S01]  /*4e80*/  IMAD.U32 R29, R28, 0x10000, RZ ;  /* 0x000100001c1d7824 */ /* 0x000fe200078e00ff */
[----:B------:R-:W-:Y:S01]  /*4e90*/  LOP3.LUT R68, R209, 0xffff0000, RZ, 0xc0, !PT ;  /* 0xffff0000d1447812 */ /* 0x000fe200078ec0ff */
[----:B------:R-:W-:Y:S01]  /*4ea0*/  FMUL.FTZ R73, R63, R69 ;  /* 0x000000453f497220 */ /* 0x000fe20000410000 */
[----:B------:R-:W-:Y:S01]  /*4eb0*/  LOP3.LUT R66, R203, 0xffff0000, RZ, 0xc0, !PT ;  /* 0xffff0000cb427812 */ /* 0x000fe200078ec0ff */
[-C--:B------:R-:W-:Y:S01]  /*4ec0*/  FMUL.FTZ R63, R63, R67.reuse ;  /* 0x000000433f3f7220 */ /* 0x080fe20000410000 */
[----:B------:R-:W-:Y:S01]  /*4ed0*/  LOP3.LUT R30, R31, 0xffff0000, RZ, 0xc0, !PT ;  /* 0xffff00001f1e7812 */ /* 0x000fe200078ec0ff */
[----:B------:R-:W-:Y:S01]  /*4ee0*/  FMUL.FTZ R70, R64, R68 ;  /* 0x0000004440467220 */ /* 0x000fe20000410000 */
[----:B------:R-:W-:Y:S01]  /*4ef0*/  LOP3.LUT R210, R210, 0xffff0000, RZ, 0xc0, !PT ;  /* 0xffff0000d2d27812 */ /* 0x000fe200078ec0ff */
[----:B------:R-:W-:Y:S01]  /*4f00*/  FMUL.FTZ R71, R64, R66 ;  /* 0x0000004240477220 */ /* 0x000fe20000410000 */
[----:B------:R-:W-:Y:S01]  /*4f10*/  LOP3.LUT R208, R208, 0xffff0000, RZ, 0xc0, !PT ;  /* 0xffff0000d0d07812 */ /* 0x000fe200078ec0ff */
[----:B------:R-:W-:Y:S01]  /*4f20*/  IMAD.U32 R209, R209, 0x10000, RZ ;  /* 0x00010000d1d17824 */ /* 0x000fe200078e00ff */
[----:B------:R-:W-:Y:S01]  /*4f30*/  LOP3.LUT R64, R28, 0xffff0000, RZ, 0xc0, !PT ;  /* 0xffff00001c407812 */ /* 0x000fe200078ec0ff */
[----:B------:R-:W-:Y:S01]  /*4f40*/  FFMA.FTZ R73, R62, R67, -R73 ;  /* 0x000000433e497223 */ /* 0x000fe20000010849 */
[----:B------:R-:W-:-:S02]  /*4f50*/  IMAD.U32 R203, R203, 0x10000, RZ ;  /* 0x00010000cbcb7824 */ /* 0x000fc400078e00ff */
[C---:B------:R-:W-:Y:S01]  /*4f60*/  FFMA.FTZ R28, R65.reuse, R66, -R70 ;  /* 0x00000042411c7223 */ /* 0x040fe20000010846 */
[----:B------:R-:W-:Y:S01]  /*4f70*/  FFMA.FTZ R62, R62, R69, R63 ;  /* 0x000000453e3e7223 */ /* 0x000fe2000001003f */
[C---:B------:R-:W-:Y:S01]  /*4f80*/  FMUL.FTZ R66, R30.reuse, R210 ;  /* 0x000000d21e427220 */ /* 0x040fe20000410000 */
[----:B------:R-:W-:Y:S01]  /*4f90*/  FMUL.FTZ R63, R30, R208 ;  /* 0x000000d01e3f7220 */ /* 0x000fe20000410000 */
[C---:B------:R-:W-:Y:S01]  /*4fa0*/  FMUL.FTZ R30, R64.reuse, R209 ;  /* 0x000000d1401e7220 */ /* 0x040fe20000410000 */
[----:B------:R-:W-:Y:S01]  /*4fb0*/  FFMA.FTZ R71, R65, R68, R71 ;  /* 0x0000004441477223 */ /* 0x000fe20000010047 */
[-C--:B------:R-:W-:Y:S01]  /*4fc0*/  FMUL.FTZ R64, R64, R203.reuse ;  /* 0x000000cb40407220 */ /* 0x080fe20000410000 */
[----:B------:R-:W-:Y:S02]  /*4fd0*/  IMAD.U32 R31, R31, 0x10000, RZ ;  /* 0x000100001f1f7824 */ /* 0x000fe400078e00ff */
[C---:B------:R-:W-:Y:S01]  /*4fe0*/  FFMA.FTZ R30, R29.reuse, R203, -R30 ;  /* 0x000000cb1d1e7223 */ /* 0x040fe2000001081e */
        /* <DEDUP_REMOVED lines=9> */
.L_x_1704:
[----:B------:R-:W-:Y:S05]  /*5080*/  BSYNC B2 ;  /* 0x0000000000027941 */ /* 0x000fea0003800000 */
.L_x_1703:
[----:B------:R-:W-:Y:S02]  /*5090*/  ULDC.64 UR4, c[0x0][0x208] ;  /* 0x0000820000047ab9 */ /* 0x000fe40000000a00 */
[----:B--2---:R0:W-:Y:S03]  /*50a0*/  STG.E.128 desc[UR4][R40.64+0x140], R28 ;  /* 0x0001401c28007986 */ /* 0x0041e6000c101d04 */
.L_x_1682:
[----:B------:R-:W-:Y:S05]  /*50b0*/  BSYNC B1 ;  /* 0x0000000000017941 */ /* 0x000fea0003800000 */
.L_x_1681:
        /* <DEDUP_REMOVED lines=19> */
[C---:B------:R-:W-:Y:S01]  /*51f0*/  LOP3.LUT R62, R222.reuse, 0xffff0000, RZ, 0xc0, !PT ;  /* 0xffff0000de3e7812 */ /* 0x040fe200078ec0ff */
[----:B------:R-:W-:Y:S01]  /*5200*/  IMAD.U32 R61, R217, 0x10000, RZ ;  /* 0x00010000d93d7824 */ /* 0x000fe200078e00ff */
[----:B------:R-:W-:Y:S01]  /*5210*/  LOP3.LUT R60, R211, 0xffff0000, RZ, 0xc0, !PT ;  /* 0xffff0000d33c7812 */ /* 0x000fe200078ec0ff */
[----:B------:R-:W-:Y:S01]  /*5220*/  IMAD.U32 R222, R222, 0x10000, RZ ;  /* 0x00010000dede7824 */ /* 0x000fe200078e00ff */
[----:B------:R-:W-:Y:S01]  /*5230*/  LOP3.LUT R58, R30, 0xffff0000, RZ, 0xc0, !PT ;  /* 0xffff00001e3a7812 */ /* 0x000fe200078ec0ff */
[C---:B------:R-:W-:Y:S01]  /*5240*/  FMUL.FTZ R64, R40.reuse, R62 ;  /* 0x0000003e28407220 */ /* 0x040fe20000410000 */
[C---:B------:R-:W-:Y:S01]  /*5250*/  LOP3.LUT R59, R31.reuse, 0xffff0000, RZ, 0xc0, !PT ;  /* 0xffff00001f3b7812 */ /* 0x040fe200078ec0ff */
[----:B------:R-:W-:Y:S01]  /*5260*/  FMUL.FTZ R65, R40, R60 ;  /* 0x0000003c28417220 */ /* 0x000fe20000410000 */
[----:B------:R-:W-:-:S02]  /*5270*/  IMAD.U32 R30, R31, 0x10000, RZ ;  /* 0x000100001f1e7824 */ /* 0x000fc400078e00ff */
[C---:B------:R-:W-:Y:S01]  /*5280*/  FMUL.FTZ R40, R58.reuse, R63 ;  /* 0x0000003f3a287220 */ /* 0x040fe20000410000 */
[----:B------:R-:W-:Y:S02]  /*5290*/  IMAD.U32 R31, R29, 0x10000, RZ ;  /* 0x000100001d1f7824 */ /* 0x000fe400078e00ff */
[-C--:B------:R-:W-:Y:S01]  /*52a0*/  FMUL.FTZ R58, R58, R61.reuse ;  /* 0x0000003d3a3a7220 */ /* 0x080fe20000410000 */
[----:B------:R-:W-:Y:S01]  /*52b0*/  LOP3.LUT R229, R229, 0xffff0000, RZ, 0xc0, !PT ;  /* 0xffff0000e5e57812 */ /* 0x000fe200078ec0ff */
[C---:B------:R-:W-:Y:S01]  /*52c0*/  IMAD.U32 R29, R28.reuse, 0x10000, RZ ;  /* 0x000100001c1d7824 */ /* 0x040fe200078e00ff */
[----:B------:R-:W-:Y:S01]  /*52d0*/  LOP3.LUT R217, R217, 0xffff0000, RZ, 0xc0, !PT ;  /* 0xffff0000d9d97812 */ /* 0x000fe200078ec0ff */
[----:B------:R-:W-:Y:S01]  /*52e0*/  FFMA.FTZ R64, R31, R60, -R64 ;  /* 0x0000003c1f407223 */ /* 0x000fe20000010840 */
[----:B------:R-:W-:Y:S01]  /*52f0*/  LOP3.LUT R28, R28, 0xffff0000, RZ, 0xc0, !PT ;  /* 0xffff00001c1c7812 */ /* 0x000fe200078ec0ff */
[C---:B------:R-:W-:Y:S01]  /*5300*/  FFMA.FTZ R61, R41.reuse, R61, -R40 ;  /* 0x0000003d293d7223 */ /* 0x040fe20000010828 */
[----:B------:R-:W-:Y:S01]  /*5310*/  FFMA.FTZ R58, R41, R63, R58 ;  /* 0x0000003f293a7223 */ /* 0x000fe2000001003a */
[----:B------:R-:W-:-:S02]  /*5320*/  IMAD.U32 R211, R211, 0x10000, RZ ;  /* 0x00010000d3d37824 */ /* 0x000fc400078e00ff */
[C---:B------:R-:W-:Y:S01]  /*5330*/  FMUL.FTZ R41, R59.reuse, R229 ;  /* 0x000000e53b297220 */ /* 0x040fe20000410000 */
[----:B------:R-:W-:Y:S01]  /*5340*/  FMUL.FTZ R60, R59, R217 ;  /* 0x000000d93b3c7220 */ /* 0x000fe20000410000 */
[----:B------:R-:W-:Y:S01]  /*5350*/  FFMA.FTZ R65, R31, R62, R65 ;  /* 0x0000003e1f417223 */ /* 0x000fe20000010041 */
[CC--:B------:R-:W-:Y:S01]  /*5360*/  FMUL.FTZ R40, R28.reuse, R222.reuse ;  /* 0x000000de1c287220 */ /* 0x0c0fe20000410000 */
[----:B------:R-:W-:Y:S01]  /*5370*/  FMUL.FTZ R31, R28, R211 ;  /* 0x000000d31c1f7220 */ /* 0x000fe20000410000 */
[C---:B------:R-:W-:Y:S01]  /*5380*/  FFMA.FTZ R41, R30.reuse, R217, -R41 ;  /* 0x000000d91e297223 */ /* 0x040fe20000010829 */
[----:B------:R-:W-:Y:S01]  /*5390*/  FFMA.FTZ R60, R30, R229, R60 ;  /* 0x000000e51e3c7223 */ /* 0x000fe2000001003c */
[C---:B------:R-:W-:Y:S01]  /*53a0*/  FFMA.FTZ R40, R29.reuse, R211, -R40 ;  /* 0x000000d31d287223 */ /* 0x040fe20000010828 */
[----:B------:R-:W-:Y:S01]  /*53b0*/  FFMA.FTZ R31, R29, R222, R31 ;  /* 0x000000de1d1f7223 */ /* 0x000fe2000001001f */
[----:B------:R-:W-:Y:S02]  /*53c0*/  F2FP.BF16.F32.PACK_AB R29, R65, R64 ;  /* 0x00000040411d723e */ /* 0x000fe400000010ff */
[----:B------:R-:W-:-:S02]  /*53d0*/  F2FP.BF16.F32.PACK_AB R41, R60, R41 ;  /* 0x000000293c29723e */ /* 0x000fc400000010ff */
[----:B------:R-:W-:Y:S02]  /*53e0*/  F2FP.BF16.F32.PACK_AB R28, R31, R40 ;  /* 0x000000281f1c723e */ /* 0x000fe400000010ff */
[----:B------:R-:W-:Y:S01]  /*53f0*/  F2FP.BF16.F32.PACK_AB R30, R58, R61 ;  /* 0x0000003d3a1e723e */ /* 0x000fe200000010ff */
[----:B------:R-:W-:-:S07]  /*5400*/  IMAD.MOV.U32 R31, RZ, RZ, R41 ;  /* 0x000000ffff1f7224 */ /* 0x000fce00078e0029 */
.L_x_1709:
[----:B------:R-:W-:Y:S05]  /*5410*/  BSYNC B2 ;  /* 0x0000000000027941 */ /* 0x000fea0003800000 */
.L_x_1708:
[----:B------:R-:W-:Y:S02]  /*5420*/  ULDC.64 UR4, c[0x0][0x208] ;  /* 0x0000820000047ab9 */ /* 0x000fe40000000a00 */
[----:B--2---:R0:W-:Y:S03]  /*5430*/  STG.E.128 desc[UR4][R36.64], R28 ;  /* 0x0000001c24007986 */ /* 0x0041e6000c101d04 */
.L_x_1707:
[----:B------:R-:W-:Y:S05]  /*5440*/  BSYNC B1 ;  /* 0x0000000000017941 */ /* 0x000fea0003800000 */
.L_x_1706:
        /* <DEDUP_REMOVED lines=53> */
.L_x_1713:
[----:B------:R-:W-:Y:S05]  /*57a0*/  BSYNC B2 ;  /* 0x0000000000027941 */ /* 0x000fea0003800000 */
.L_x_1712:
[----:B------:R-:W-:Y:S02]  /*57b0*/  ULDC.64 UR4, c[0x0][0x208] ;  /* 0x0000820000047ab9 */ /* 0x000fe40000000a00 */
[----:B--2---:R0:W-:Y:S03]  /*57c0*/  STG.E.128 desc[UR4][R36.64+0x40], R28 ;  /* 0x0000401c24007986 */ /* 0x0041e6000c101d04 */
.L_x_1711:
[----:B------:R-:W-:Y:S05]  /*57d0*/  BSYNC B1 ;  /* 0x0000000000017941 */ /* 0x000fea0003800000 */
.L_x_1710:
        /* <DEDUP_REMOVED lines=9> */
[----:B------:R-:W-:Y:S01]  /*5870*/  SHF.R.U64 R56, R50, 0x10, R51 ;  /* 0x0000001032387819 */ /* 0x000fe20000001233 */
[----:B------:R-:W-:Y:S01]  /*5880*/  IMAD.U32 R50, R31, 0x10000, RZ ;  /* 0x000100001f327824 */ /* 0x000fe200078e00ff */
[----:B------:R-:W-:Y:S02]  /*5890*/  SHF.R.U32.HI R52, RZ, 0x10, R53 ;  /* 0x00000010ff347819 */ /* 0x000fe40000011635 */
[----:B------:R-:W-:Y:S02]  /*58a0*/  SHF.R.U32.HI R55, RZ, 0x10, R51 ;  /* 0x00000010ff377819 */ /* 0x000fe40000011633 */
[----:B------:R-:W-:Y:S02]  /*58b0*/  PRMT R215, R215, 0x5410, R54 ;  /* 0x00005410d7d77816 */ /* 0x000fe40000000036 */
[----:B------:R-:W-:-:S02]  /*58c0*/  PRMT R155, R155, 0x5410, R56 ;  /* 0x000054109b9b7816 */ /* 0x000fc40000000038 */
[----:B------:R-:W-:Y:S02]  /*58d0*/  PRMT R219, R219, 0x5410, R52 ;  /* 0x00005410dbdb7816 */ /* 0x000fe40000000034 */
[----:B------:R-:W-:Y:S02]  /*58e0*/  LOP3.LUT R51, R31, 0xffff0000, RZ, 0xc0, !PT ;  /* 0xffff00001f337812 */ /* 0x000fe400078ec0ff */
[----:B------:R-:W-:Y:S01]  /*58f0*/  PRMT R156, R156, 0x5410, R55 ;  /* 0x000054109c9c7816 */ /* 0x000fe20000000037 */
[----:B------:R-:W-:Y:S01]  /*5900*/  IMAD.U32 R55, R219, 0x10000, RZ ;  /* 0x00010000db377824 */ /* 0x000fe200078e00ff */
[----:B------:R-:W-:Y:S02]  /*5910*/  LOP3.LUT R31, R29, 0xffff0000, RZ, 0xc0, !PT ;  /* 0xffff00001d1f7812 */ /* 0x000fe400078ec0ff */
[----:B------:R-:W-:Y:S01]  /*5920*/  LOP3.LUT R54, R215, 0xffff0000, RZ, 0xc0, !PT ;  /* 0xffff0000d7367812 */ /* 0x000fe200078ec0ff */
[----:B------:R-:W-:Y:S01]  /*5930*/  IMAD.U32 R53, R156, 0x10000, RZ ;  /* 0x000100009c357824 */ /* 0x000fe200078e00ff */
[----:B------:R-:W-:Y:S01]  /*5940*/  LOP3.LUT R52, R155, 0xffff0000, RZ, 0xc0, !PT ;  /* 0xffff00009b347812 */ /* 0x000fe200078ec0ff */
        /* <DEDUP_REMOVED lines=10> */
[----:B------:R-:W-:Y:S01]  /*59f0*/  IMAD.U32 R155, R155, 0x10000, RZ ;  /* 0x000100009b9b7824 */ /* 0x000fe200078e00ff */
[----:B------:R-:W-:Y:S01]  /*5a00*/  LOP3.LUT R156, R156, 0xffff0000, RZ, 0xc0, !PT ;  /* 0xffff00009c9c7812 */ /* 0x000fe200078ec0ff */
[C---:B------:R-:W-:Y:S01]  /*5a10*/  FFMA.FTZ R57, R30.reuse, R52, -R57 ;  /* 0x000000341e397223 */ /* 0x040fe20000010839 */
[----:B------:R-:W-:Y:S01]  /*5a20*/  FFMA.FTZ R54, R30, R54, R31 ;  /* 0x000000361e367223 */ /* 0x000fe2000001001f */
[----:B------:R-:W-:Y:S01]  /*5a30*/  FFMA.FTZ R59, R40, R53, -R59 ;  /* 0x00000035283b7223 */ /* 0x000fe2000001083b */
[----:B------:R-:W-:Y:S01]  /*5a40*/  FMUL.FTZ R30, R28, R215 ;  /* 0x000000d71c1e7220 */ /* 0x000fe20000410000 */
[----:B------:R-:W-:Y:S01]  /*5a50*/  FFMA.FTZ R40, R40, R55, R41 ;  /* 0x0000003728287223 */ /* 0x000fe20000010029 */
[----:B------:R-:W-:Y:S01]  /*5a60*/  FMUL.FTZ R28, R28, R155 ;  /* 0x0000009b1c1c7220 */ /* 0x000fe20000410000 */
        /* <DEDUP_REMOVED lines=12> */
.L_x_1717:
[----:B------:R-:W-:Y:S05]  /*5b30*/  BSYNC B2 ;  /* 0x0000000000027941 */ /* 0x000fea0003800000 */
.L_x_1716:
[----:B------:R-:W-:Y:S02]  /*5b40*/  ULDC.64 UR4, c[0x0][0x208] ;  /* 0x0000820000047ab9 */ /* 0x000fe40000000a00 */
[----:B--2---:R0:W-:Y:S03]  /*5b50*/  STG.E.128 desc[UR4][R36.64+0x80], R28 ;  /* 0x0000801c24007986 */ /* 0x0041e6000c101d04 */
.L_x_1715:
[----:B------:R-:W-:Y:S05]  /*5b60*/  BSYNC B1 ;  /* 0x0000000000017941 */ /* 0x000fea0003800000 */
.L_x_1714:
        /* <DEDUP_REMOVED lines=53> */
.L_x_1721:
[----:B------:R-:W-:Y:S05]  /*5ec0*/  BSYNC B2 ;  /* 0x0000000000027941 */ /* 0x000fea0003800000 */
.L_x_1720:
[----:B------:R-:W-:Y:S02]  /*5ed0*/  ULDC.64 UR4, c[0x0][0x208] ;  /* 0x0000820000047ab9 */ /* 0x000fe40000000a00 */
[----:B--2---:R0:W-:Y:S03]  /*5ee0*/  STG.E.128 desc[UR4][R36.64+0xc0], R28 ;  /* 0x0000c01c24007986 */ /* 0x0041e6000c101d04 */
.L_x_1719:
[----:B------:R-:W-:Y:S05]  /*5ef0*/  BSYNC B1 ;  /* 0x0000000000017941 */ /* 0x000fea0003800000 */
.L_x_1718:
        /* <DEDUP_REMOVED lines=53> */
.L_x_1725:
[----:B------:R-:W-:Y:S05]  /*6250*/  BSYNC B2 ;  /* 0x0000000000027941 */ /* 0x000fea0003800000 */
.L_x_1724:
[----:B------:R-:W-:Y:S02]  /*6260*/  ULDC.64 UR4, c[0x0][0x208] ;  /* 0x0000820000047ab9 */ /* 0x000fe40000000a00 */
[----:B--2---:R0:W-:Y:S03]  /*6270*/  STG.E.128 desc[UR4][R36.64+0x100], R28 ;  /* 0x0001001c24007986 */ /* 0x0041e6000c101d04 */
.L_x_1723:
[----:B------:R-:W-:Y:S05]  /*6280*/  BSYNC B1 ;  /* 0x0000000000017941 */ /* 0x000fea0003800000 */
.L_x_1722:
        /* <DEDUP_REMOVED lines=52> */
.L_x_1727:
[----:B------:R-:W-:Y:S05]  /*65d0*/  BSYNC B1 ;  /* 0x0000000000017941 */ /* 0x000fea0003800000 */
.L_x_1726:
[----:B------:R-:W-:Y:S02]  /*65e0*/  ULDC.64 UR4, c[0x0][0x208] ;  /* 0x0000820000047ab9 */ /* 0x000fe40000000a00 */
[----:B--2---:R0:W-:Y:S01]  /*65f0*/  STG.E.128 desc[UR4][R36.64+0x140], R28 ;  /* 0x0001401c24007986 */ /* 0x0041e2000c101d04 */
[----:B------:R-:W-:Y:S05]  /*6600*/  BRA `(.L_x_1705) ;  /* 0x0000004000987947 */ /* 0x000fea0003800000 */
.L_x_1673:
        /* <DEDUP_REMOVED lines=24> */
[----:B------:R-:W-:Y:S01]  /*6790*/  CS2R R48, SRZ ;  /* 0x0000000000307805 */ /* 0x000fe2000001ff00 */
[----:B------:R-:W-:Y:S01]  /*67a0*/  ULDC.64 UR6, c[0x0][0x208] ;  /* 0x0000820000067ab9 */ /* 0x000fe20000000a00 */
        /* <DEDUP_REMOVED lines=22> */
.L_x_1729:
[----:B------:R-:W-:Y:S05]  /*6910*/  BSYNC B1 ;  /* 0x0000000000017941 */ /* 0x000fea0003800000 */
.L_x_1728:
        /* <DEDUP_REMOVED lines=24> */
[----:B------:R-:W-:Y:S01]  /*6aa0*/  CS2R R72, SRZ ;  /* 0x0000000000487805 */ /* 0x000fe2000001ff00 */
[----:B------:R-:W-:Y:S01]  /*6ab0*/  ULDC.64 UR8, c[0x0][0x208] ;  /* 0x0000820000087ab9 */ /* 0x000fe20000000a00 */
        /* <DEDUP_REMOVED lines=22> */
.L_x_1731:
[----:B------:R-:W-:Y:S05]  /*6c20*/  BSYNC B1 ;  /* 0x0000000000017941 */ /* 0x000fea0003800000 */
.L_x_1730:
[----:B------:R-:W-:Y:S01]  /*6c30*/  IMAD.MOV.U32 R0, RZ, RZ, R28 ;  /* 0x000000ffff007224 */ /* 0x000fe200078e001c */
[----:B------:R-:W-:Y:S01]  /*6c40*/  PRMT R222, R222, 0x5410, R81 ;  /* 0x00005410dede7816 */ /* 0x000fe20000000051 */
[----:B------:R-:W-:Y:S01]  /*6c50*/  IMAD.MOV.U32 R3, RZ, RZ, R29 ;  /* 0x000000ffff037224 */ /* 0x000fe200078e001d */
[----:B------:R-:W-:Y:S01]  /*6c60*/  ULOP3.LUT UR4, UR60, 0x1, URZ, 0xfc, !UPT ;  /* 0x000000013c047892 */ /* 0x000fe2000f8efc3f */
        /* <DEDUP_REMOVED lines=80> */
[----:B------:R-:W-:-:S02]  /*7170*/  IMAD.MOV.U32 R3, RZ, RZ, R72 ;  /* 0x000000ffff037224 */ /* 0x000fc400078e0048 */
[----:B------:R-:W-:Y:S01]  /*7180*/  IMAD.MOV.U32 R0, RZ, RZ, R73 ;  /* 0x000000ffff007224 */ /* 0x000fe200078e0049 */
[----:B------:R-:W-:-:S04]  /*7190*/  PRMT R217, R77, 0x5410, R76 ;  /* 0x000054104dd97816 */ /* 0x000fc8000000004c */
[----:B------:R-:W-:Y:S01]  /*71a0*/  PRMT R218, R3, 0x5410, R0 ;  /* 0x0000541003da7816 */ /* 0x000fe20000000000 */
[----:B------:R-:W-:Y:S06]  /*71b0*/  @!P2 BRA `(.L_x_1732) ;  /* 0x000000000004a947 */ /* 0x000fec0003800000 */
[----:B------:R-:W-:Y:S01]  /*71c0*/  BPT.TRAP 0x1 ;  /* 0x000000040000795c */ /* 0x000fe20000300000 */
.L_x_1732:
[----:B------:R-:W-:Y:S01]  /*71d0*/  IMAD R3, R17, 0x8, R16 ;  /* 0x0000000811037824 */ /* 0x000fe200078e0210 */
[----:B------:R-:W-:Y:S01]  /*71e0*/  SHF.L.U32 R0, R167, 0x1f, RZ ;  /* 0x0000001fa7007819 */ /* 0x000fe200000006ff */
[----:B------:R-:W0:Y:S01]  /*71f0*/  LDC R148, c[0x0][0x2f4] ;  /* 0x0000bd00ff947b82 */ /* 0x000e220000000800 */
[----:B------:R-:W-:Y:S02]  /*7200*/  BSSY B1, `(.L_x_1733) ;  /* 0x0000004000017945 */ /* 0x000fe40003800000 */
[----:B------:R-:W1:Y:S05]  /*7210*/  SYNCS.PHASECHK.TRANS64.TRYWAIT P5, [R3+URZ+0x2a890], R0 ;  /* 0x02a89000030075a7 */ /* 0x000e6a00080a017f */
[----:B------:R-:W2:Y:S01]  /*7220*/  LDC.64 R124, c[0x0][0x300] ;  /* 0x0000c000ff7c7b82 */ /* 0x000ea20000000a00 */
[----:B-1----:R-:W-:Y:S05]  /*7230*/  @!P5 BRA `(.L_x_1734) ;  /* 0x000002200048d947 */ /* 0x002fea0003800000 */
.L_x_2118:
[----:B------:R-:W-:Y:S05]  /*7240*/  BSYNC B1 ;  /* 0x0000000000017941 */ /* 0x000fea0003800000 */
.L_x_1733:
[----:B------:R-:W-:Y:S01]  /*7250*/  BSSY B1, `(.L_x_1735) ;  /* 0x0000196000017945 */ /* 0x000fe20003800000 */
[----:B0-----:R-:W-:Y:S02]  /*7260*/  IMAD.IADD R151, R148, 0x1, -R122 ;  /* 0x0000000194977824 */ /* 0x001fe400078e0a7a */
[----:B------:R-:W-:Y:S01]  /*7270*/  IMAD.MOV.U32 R127, RZ, RZ, R80 ;  /* 0x000000ffff7f7224 */ /* 0x000fe200078e0050 */
[----:B------:R-:W-:Y:S06]  /*7280*/  @P4 BRA `(.L_x_1736) ;  /* 0x0000001800484947 */ /* 0x000fec0003800000 */
        /* <DEDUP_REMOVED lines=8> */
[----:B------:R-:W-:Y:S03]  /*7310*/  BSSY B3, `(.L_x_1739) ;  /* 0x000007c000037945 */ /* 0x000fe60003800000 */
[----:B------:R-:W-:-:S04]  /*7320*/  SHF.R.S32.HI R77, RZ, 0x1f, R76 ;  /* 0x0000001fff4d7819 */ /* 0x000fc8000001144c */
[----:B------:R-:W-:-:S04]  /*7330*/  LEA.HI R77, R77, R76, RZ, 0x4 ;  /* 0x0000004c4d4d7211 */ /* 0x000fc800078f20ff */
[----:B------:R-:W-:-:S05]  /*7340*/  LEA.HI.SX32 R78, R77, R116, 0x1c ;  /* 0x000000744d4e7211 */ /* 0x000fca00078fe2ff */
[----:B------:R-:W-:-:S05]  /*7350*/  IMAD.SHL.U32 R77, R78, 0x8, RZ ;  /* 0x000000084e4d7824 */ /* 0x000fca00078e00ff */
[----:B------:R-:W-:-:S13]  /*7360*/  ISETP.GE.AND P4, PT, R77, R148, PT ;  /* 0x000000944d00720c */ /* 0x000fda0003f86270 */
[--C-:B------:R-:W-:Y:S02]  /*7370*/  @!P4 SHF.R.S32.HI R76, RZ, 0x1f, R77.reuse ;  /* 0x0000001fff4cc819 */ /* 0x100fe4000001144d */
[-CC-:B------:R-:W-:Y:S02]  /*7380*/  @!P4 IADD3 R79, P5, P6, R86, R130.reuse, R77.reuse ;  /* 0x00000082564fc210 */ /* 0x180fe40007ebe04d */
[----:B------:R-:W-:Y:S02]  /*7390*/  LOP3.LUT R77, R174, 0x38, R77, 0xf8, !PT ;  /* 0x00000038ae4d7812 */ /* 0x000fe400078ef84d */
[----:B------:R-:W-:Y:S02]  /*73a0*/  @!P4 IADD3.X R76, R84, R179, R76, P5, P6 ;  /* 0x000000b3544cc210 */ /* 0x000fe40002fec44c */
[----:B------:R-:W-:Y:S02]  /*73b0*/  IADD3 R80, P5, P6, R86, R130, R14 ;  /* 0x0000008256507210 */ /* 0x000fe40007ebe00e */
[----:B------:R-:W-:-:S02]  /*73c0*/  LOP3.LUT R77, R77, R175, RZ, 0x3c, !PT ;  /* 0x000000af4d4d7212 */ /* 0x000fc400078e3cff */
[----:B------:R-:W-:Y:S02]  /*73d0*/  IADD3.X R81, R84, R179, R111, P5, P6 ;  /* 0x000000b354517210 */ /* 0x000fe40002fec46f */
[----:B------:R-:W-:-:S04]  /*73e0*/  LEA R134, P5, R80, R114, 0x1 ;  /* 0x0000007250867211 */ /* 0x000fc800078a08ff */
[----:B------:R-:W-:Y:S02]  /*73f0*/  LEA.HI.X R135, R80, R115, R81, 0x1, P5 ;  /* 0x0000007350877211 */ /* 0x000fe400028f0c51 */
[----:B------:R-:W-:-:S04]  /*7400*/  @!P4 LEA R136, P5, R79, R114, 0x1 ;  /* 0x000000724f88c211 */ /* 0x000fc800078a08ff */
[----:B------:R-:W-:Y:S02]  /*7410*/  @!P4 LEA.HI.X R137, R79, R115, R76, 0x1, P5 ;  /* 0x000000734f89c211 */ /* 0x000fe400028f0c4c */
[----:B------:R-:W-:Y:S02]  /*7420*/  SHF.R.S32.HI R76, RZ, 0x1f, R78 ;  /* 0x0000001fff4c7819 */ /* 0x000fe4000001144e */
[----:B------:R-:W-:Y:S02]  /*7430*/  ISETP.GE.AND P5, PT, R18, R119, PT ;  /* 0x000000771200720c */ /* 0x000fe40003fa6270 */
[----:B------:R-:W-:-:S04]  /*7440*/  LEA.HI R76, R76, R78, RZ, 0x3 ;  /* 0x0000004e4c4c7211 */ /* 0x000fc800078f18ff */
[----:B------:R-:W-:-:S05]  /*7450*/  SHF.R.S32.HI R76, RZ, 0x3, R76 ;  /* 0x00000003ff4c7819 */ /* 0x000fca000001144c */
        /* <DEDUP_REMOVED lines=10> */
[----:B0-----:R-:W-:Y:S01]  /*7500*/  IMAD.U32 R211, R81, 0x10000, RZ ;  /* 0x0001000051d37824 */ /* 0x001fe200078e00ff */
[----:B------:R-:W-:Y:S02]  /*7510*/  SHF.R.U32.HI R209, RZ, 0x10, R37 ;  /* 0x00000010ffd17819 */ /* 0x000fe40000011625 */
[C---:B------:R-:W-:Y:S02]  /*7520*/  PRMT R208, R200.reuse, 0x5432, R208 ;  /* 0x00005432c8d07816 */ /* 0x040fe400000000d0 */
[----:B------:R-:W-:Y:S01]  /*7530*/  PRMT R209, R200, 0x5410, R209 ;  /* 0x00005410c8d17816 */ /* 0x000fe200000000d1 */
[----:B--2---:R-:W-:Y:S01]  /*7540*/  IMAD.U32 R200, R77, 0x10000, RZ ;  /* 0x000100004dc87824 */ /* 0x004fe200078e00ff */
[----:B------:R-:W-:Y:S01]  /*7550*/  SHF.R.U64 R36, R36, 0x10, R37 ;  /* 0x0000001024247819 */ /* 0x000fe20000001225 */
[----:B------:R-:W-:Y:S01]  /*7560*/  IMAD.U32 R210, R208, 0x10000, RZ ;  /* 0x00010000d0d27824 */ /* 0x000fe200078e00ff */
[----:B------:R-:W-:Y:S01]  /*7570*/  SHF.R.U64 R37, R48, 0x10, R49 ;  /* 0x0000001030257819 */ /* 0x000fe20000001231 */
[----:B------:R-:W-:Y:S01]  /*7580*/  IMAD.U32 R203, R209, 0x10000, RZ ;  /* 0x00010000d1cb7824 */ /* 0x000fe200078e00ff */
[----:B------:R-:W-:Y:S01]  /*7590*/  LOP3.LUT R208, R208, 0xffff0000, RZ, 0xc0, !PT ;  /* 0xffff0000d0d07812 */ /* 0x000fe200078ec0ff */
[----:B------:R-:W-:Y:S01]  /*75a0*/  FMUL.FTZ R212, R211, R210 ;  /* 0x000000d2d3d47220 */ /* 0x000fe20000410000 */
[----:B------:R-:W-:Y:S01]  /*75b0*/  LOP3.LUT R49, R81, 0xffff0000, RZ, 0xc0, !PT ;  /* 0xffff000051317812 */ /* 0x000fe200078ec0ff */
[-C--:B------:R-:W-:Y:S01]  /*75c0*/  FMUL.FTZ R211, R211, R203.reuse ;  /* 0x000000cbd3d37220 */ /* 0x080fe20000410000 */
[----:B------:R-:W-:Y:S01]  /*75d0*/  LOP3.LUT R209, R209, 0xffff0000, RZ, 0xc0, !PT ;  /* 0xffff0000d1d17812 */ /* 0x000fe200078ec0ff */
[C---:B------:R-:W-:Y:S01]  /*75e0*/  FFMA.FTZ R203, R200.reuse, R203, -R212 ;  /* 0x000000cbc8cb7223 */ /* 0x040fe200000108d4 */
[----:B------:R-:W-:Y:S01]  /*75f0*/  LOP3.LUT R48, R77, 0xffff0000, RZ, 0xc0, !PT ;  /* 0xffff00004d307812 */ /* 0x000fe200078ec0ff */
[C---:B------:R-:W-:Y:S01]  /*7600*/  FMUL.FTZ R77, R49.reuse, R208 ;  /* 0x000000d0314d7220 */ /* 0x040fe20000410000 */
[----:B------:R-:W-:Y:S01]  /*7610*/  FFMA.FTZ R200, R200, R210, R211 ;  /* 0x000000d2c8c87223 */ /* 0x000fe200000100d3 */
[----:B------:R-:W-:Y:S01]  /*7620*/  FMUL.FTZ R49, R49, R209 ;  /* 0x000000d131317220 */ /* 0x000fe20000410000 */
[----:B------:R-:W-:-:S02]  /*7630*/  IMAD.U32 R211, R83, 0x10000, RZ ;  /* 0x0001000053d37824 */ /* 0x000fc400078e00ff */
[C---:B------:R-:W-:Y:S01]  /*7640*/  FFMA.FTZ R77, R48.reuse, R209, -R77 ;  /* 0x000000d1304d7223 */ /* 0x040fe2000001084d */
[----:B------:R-:W-:Y:S01]  /*7650*/  PRMT R209, R235, 0x5432, R36 ;  /* 0x00005432ebd17816 */ /* 0x000fe20000000024 */
[----:B------:R-:W-:Y:S01]  /*7660*/  FFMA.FTZ R48, R48, R208, R49 ;  /* 0x000000d030307223 */ /* 0x000fe20000010031 */
[----:B------:R-:W-:Y:S01]  /*7670*/  SHF.R.U32.HI R36, RZ, 0x10, R51 ;  /* 0x00000010ff247819 */ /* 0x000fe20000011633 */
[----:B------:R-:W-:Y:S01]  /*7680*/  IMAD.U32 R81, R79, 0x10000, RZ ;  /* 0x000100004f517824 */ /* 0x000fe200078e00ff */
[----:B------:R-:W-:Y:S02]  /*7690*/  SHF.R.U32.HI R49, RZ, 0x10, R39 ;  /* 0x00000010ff317819 */ /* 0x000fe40000011627 */
[----:B------:R-:W-:Y:S02]  /*76a0*/  PRMT R36, R232, 0x5410, R36 ;  /* 0x00005410e8247816 */ /* 0x000fe40000000024 */
[----:B------:R-:W-:Y:S02]  /*76b0*/  PRMT R49, R230, 0x5410, R49 ;  /* 0x00005410e6317816 */ /* 0x000fe40000000031 */
[----:B------:R-:W-:Y:S01]  /*76c0*/  PRMT R37, R233, 0x5410, R37 ;  /* 0x00005410e9257816 */ /* 0x000fe20000000025 */
[----:B------:R-:W-:Y:S01]  /*76d0*/  IMAD.U32 R210, R36, 0x10000, RZ ;  /* 0x0001000024d27824 */ /* 0x000fe200078e00ff */
[----:B------:R-:W-:Y:S01]  /*76e0*/  SHF.R.U64 R38, R38, 0x10, R39 ;  /* 0x0000001026267819 */ /* 0x000fe20000001227 */
[C---:B------:R-:W-:Y:S01]  /*76f0*/  IMAD.U32 R208, R49.reuse, 0x10000, RZ ;  /* 0x0001000031d07824 */ /* 0x040fe200078e00ff */
[----:B------:R-:W-:Y:S01]  /*7700*/  LOP3.LUT R49, R49, 0xffff0000, RZ, 0xc0, !PT ;  /* 0xffff000031317812 */ /* 0x000fe200078ec0ff */
[----:B------:R-:W-:Y:S01]  /*7710*/  FMUL.FTZ R212, R211, R210 ;  /* 0x000000d2d3d47220 */ /* 0x000fe20000410000 */
[----:B------:R-:W-:Y:S01]  /*7720*/  LOP3.LUT R39, R37, 0xffff0000, RZ, 0xc0, !PT ;  /* 0xffff000025277812 */ /* 0x000fe200078ec0ff */
[-C--:B------:R-:W-:Y:S01]  /*7730*/  FMUL.FTZ R211, R211, R208.reuse ;  /* 0x000000d0d3d37220 */ /* 0x080fe20000410000 */
[----:B------:R-:W-:Y:S01]  /*7740*/  SHF.R.U64 R50, R50, 0x10, R51 ;  /* 0x0000001032327819 */ /* 0x000fe20000001233 */
[C---:B------:R-:W-:Y:S01]  /*7750*/  FFMA.FTZ R208, R81.reuse, R208, -R212 ;  /* 0x000000d051d07223 */ /* 0x040fe200000108d4 */
[----:B------:R-:W-:Y:S01]  /*7760*/  PRMT R38, R234, 0x5432, R38 ;  /* 0x00005432ea267816 */ /* 0x000fe20000000026 */
[----:B------:R-:W-:Y:S01]  /*7770*/  FFMA.FTZ R81, R81, R210, R211 ;  /* 0x000000d251517223 */ /* 0x000fe200000100d3 */
[----:B------:R-:W-:-:S02]  /*7780*/  LOP3.LUT R210, R36, 0xffff0000, RZ, 0xc0, !PT ;  /* 0xffff000024d27812 */ /* 0x000fc400078ec0ff */
[----:B------:R-:W-:Y:S02]  /*7790*/  LOP3.LUT R211, R83, 0xffff0000, RZ, 0xc0, !PT ;  /* 0xffff000053d37812 */ /* 0x000fe400078ec0ff */
[----:B------:R-:W-:Y:S02]  /*77a0*/  LOP3.LUT R36, R79, 0xffff0000, RZ, 0xc0, !PT ;  /* 0xffff00004f247812 */ /* 0x000fe400078ec0ff */
[----:B------:R-:W-:Y:S01]  /*77b0*/  PRMT R50, R231, 0x5410, R50 ;  /* 0x00005410e7327816 */ /* 0x000fe20000000032 */
[C---:B------:R-:W-:Y:S01]  /*77c0*/  FMUL.FTZ R83, R211.reuse, R210 ;  /* 0x000000d2d3537220 */ /* 0x040fe20000410000 */
[-C--:B------:R-:W-:Y:S01]  /*77d0*/  FMUL.FTZ R79, R211, R49.reuse ;  /* 0x00000031d34f7220 */ /* 0x080fe20000410000 */
[----:B------:R-:W-:Y:S01]  /*77e0*/  IMAD.U32 R211, R209, 0x10000, RZ ;  /* 0x00010000d1d37824 */ /* 0x000fe200078e00ff */
[----:B------:R-:W-:Y:S01]  /*77f0*/  F2FP.BF16.F32.PACK_AB R48, R48, R200 ;  /* 0x000000c83030723e */ /* 0x000fe200000010ff */
[C---:B------:R-:W-:Y:S01]  /*7800*/  FFMA.FTZ R49, R36.reuse, R49, -R83 ;  /* 0x0000003124317223 */ /* 0x040fe20000010853 */
[----:B------:R-:W-:Y:S01]  /*7810*/  FFMA.FTZ R36, R36, R210, R79 ;  /* 0x000000d224247223 */ /* 0x000fe2000001004f */
[C---:B------:R-:W-:Y:S01]  /*7820*/  IMAD.U32 R210, R80.reuse, 0x10000, RZ ;  /* 0x0001000050d27824 */ /* 0x040fe200078e00ff */
[----:B------:R-:W-:Y:S01]  /*7830*/  LOP3.LUT R80, R80, 0xffff0000, RZ, 0xc0, !PT ;  /* 0xffff000050507812 */ /* 0x000fe200078ec0ff */
[----:B------:R-:W-:Y:S01]  /*7840*/  IMAD.U32 R83, R37, 0x10000, RZ ;  /* 0x0001000025537824 */ /* 0x000fe200078e00ff */
[----:B------:R-:W-:Y:S01]  /*7850*/  LOP3.LUT R37, R209, 0xffff0000, RZ, 0xc0, !PT ;  /* 0xffff0000d1257812 */ /* 0x000fe200078ec0ff */
[C---:B------:R-:W-:Y:S01]  /*7860*/  IMAD.U32 R79, R76.reuse, 0x10000, RZ ;  /* 0x000100004c4f7824 */ /* 0x040fe200078e00ff */
[----:B------:R-:W-:Y:S01]  /*7870*/  LOP3.LUT R76, R76, 0xffff0000, RZ, 0xc0, !PT ;  /* 0xffff00004c4c7812 */ /* 0x000fe200078ec0ff */
[----:B------:R-:W-:Y:S01]  /*7880*/  FMUL.FTZ R212, R210, R83 ;  /* 0x00000053d2d47220 */ /* 0x000fe20000410000 */
[----:B------:R-:W-:Y:S01]  /*7890*/  FMUL.FTZ R51, R80, R39 ;  /* 0x0000002750337220 */ /* 0x000fe20000410000 */
        /* <DEDUP_REMOVED lines=20> */
[----:B------:R-:W-:Y:S02]  /*79e0*/  F2FP.BF16.F32.PACK_AB R49, R49, R208 ;  /* 0x000000d03131723e */ /* 0x000fe400000010ff */
[C---:B------:R-:W-:Y:S01]  /*79f0*/  FFMA.FTZ R51, R78.reuse, R38, -R51 ;  /* 0x000000264e337223 */ /* 0x040fe20000010833 */
[----:B------:R-:W-:Y:S01]  /*7a00*/  FFMA.FTZ R82, R78, R50, R82 ;  /* 0x000000324e527223 */ /* 0x000fe20000010052 */
[----:B------:R-:W-:Y:S01]  /*7a10*/  F2FP.BF16.F32.PACK_AB R36, R36, R81 ;  /* 0x000000512424723e */ /* 0x000fe200000010ff */
[----:B------:R-:W-:Y:S01]  /*7a20*/  IMAD.MOV.U32 R81, RZ, RZ, R48 ;  /* 0x000000ffff517224 */ /* 0x000fe200078e0030 */
        /* <DEDUP_REMOVED lines=8> */
[----:B------:R-:W-:Y:S02]  /*7ab0*/  IMAD.MOV.U32 R78, RZ, RZ, R51 ;  /* 0x000000ffff4e7224 */ /* 0x000fe400078e0033 */
[----:B------:R-:W-:-:S07]  /*7ac0*/  IMAD.MOV.U32 R83, RZ, RZ, R36 ;  /* 0x000000ffff537224 */ /* 0x000fce00078e0024 */
.L_x_1740:
[----:B------:R-:W-:Y:S05]  /*7ad0*/  BSYNC B3 ;  /* 0x0000000000037941 */ /* 0x000fea0003800000 */
.L_x_1739:
[----:B------:R-:W-:Y:S02]  /*7ae0*/  ULDC.64 UR4, c[0x0][0x208] ;  /* 0x0000820000047ab9 */ /* 0x000fe40000000a00 */
[----:B--2---:R2:W-:Y:S04]  /*7af0*/  STG.E.128 desc[UR4][R134.64], R76 ;  /* 0x0000004c86007986 */ /* 0x0045e8000c101d04 */
[----:B0-----:R2:W-:Y:S02]  /*7b00*/  @!P4 STG.E.128 desc[UR4][R136.64], R80 ;  /* 0x000000508800c986 */ /* 0x0015e4000c101d04 */
.L_x_1738:
[----:B------:R-:W-:Y:S05]  /*7b10*/  BSYNC B2 ;  /* 0x0000000000027941 */ /* 0x000fea0003800000 */
.L_x_1737:
[----:B------:R-:W-:Y:S01]  /*7b20*/  ISETP.NE.AND P4, PT, R10, RZ, PT ;  /* 0x000000ff0a00720c */ /* 0x000fe20003f85270 */
[----:B------:R-:W-:-:S12]  /*7b30*/  BSSY B2, `(.L_x_1741) ;  /* 0x0000082000027945 */ /* 0x000fd80003800000 */
[----:B------:R-:W-:Y:S05]  /*7b40*/  @!P4 BRA `(.L_x_1742) ;  /* 0x000000080000c947 */ /* 0x000fea0003800000 */
[----:B------:R-:W-:Y:S01]  /*7b50*/  SEL R36, R122, R151, !P1 ;  /* 0x000000977a247207 */ /* 0x000fe20004800000 */
        /* <DEDUP_REMOVED lines=12> */
[----:B--2---:R-:W-:Y:S02]  /*7c20*/  LEA R76, P5, R48, R114, 0x1 ;  /* 0x00000072304c7211 */ /* 0x004fe400078a08ff */
[----:B------:R-:W-:-:S02]  /*7c30*/  LOP3.LUT R37, R37, R175, RZ, 0x3c, !PT ;  /* 0x000000af25257212 */ /* 0x000fc400078e3cff */
        /* <DEDUP_REMOVED lines=20> */
[----:B------:R-:W-:Y:S01]  /*7d80*/  PRMT R80, R237, 0x5432, R80 ;  /* 0x00005432ed507816 */ /* 0x000fe20000000050 */
[----:B------:R-:W-:Y:S01]  /*7d90*/  IMAD.U32 R200, R51, 0x10000, RZ ;  /* 0x0001000033c87824 */ /* 0x000fe200078e00ff */
[----:B------:R-:W-:Y:S02]  /*7da0*/  PRMT R134, R233, 0x5432, R134 ;  /* 0x00005432e9867816 */ /* 0x000fe40000000086 */
[----:B------:R-:W-:Y:S01]  /*7db0*/  LOP3.LUT R37, R37, 0xffff0000, RZ, 0xc0, !PT ;  /* 0xffff000025257812 */ /* 0x000fe200078ec0ff */
[C---:B------:R-:W-:Y:S01]  /*7dc0*/  IMAD.U32 R83, R80.reuse, 0x10000, RZ ;  /* 0x0001000050537824 */ /* 0x040fe200078e00ff */
[----:B------:R-:W-:Y:S01]  /*7dd0*/  LOP3.LUT R80, R80, 0xffff0000, RZ, 0xc0, !PT ;  /* 0xffff000050507812 */ /* 0x000fe200078ec0ff */
[----:B------:R-:W-:Y:S01]  /*7de0*/  IMAD.U32 R82, R134, 0x10000, RZ ;  /* 0x0001000086527824 */ /* 0x000fe200078e00ff */
[----:B------:R-:W-:Y:S01]  /*7df0*/  SHF.R.U64 R46, R46, 0x10, R47 ;  /* 0x000000102e2e7819 */ /* 0x000fe2000000122f */
[CC--:B------:R-:W-:Y:S01]  /*7e00*/  FMUL.FTZ R136, R135.reuse, R83.reuse ;  /* 0x0000005387887220 */ /* 0x0c0fe20000410000 */
[----:B------:R-:W-:Y:S01]  /*7e10*/  SHF.R.U64 R44, R44, 0x10, R45 ;  /* 0x000000102c2c7819 */ /* 0x000fe2000000122d */
[-C--:B------:R-:W-:Y:S01]  /*7e20*/  FMUL.FTZ R135, R135, R82.reuse ;  /* 0x0000005287877220 */ /* 0x080fe20000410000 */
[----:B------:R-:W-:Y:S01]  /*7e30*/  LOP3.LUT R45, R39, 0xffff0000, RZ, 0xc0, !PT ;  /* 0xffff0000272d7812 */ /* 0x000fe200078ec0ff */
[C---:B------:R-:W-:Y:S01]  /*7e40*/  FFMA.FTZ R82, R81.reuse, R82, -R136 ;  /* 0x0000005251527223 */ /* 0x040fe20000010888 */
[----:B------:R-:W-:Y:S01]  /*7e50*/  SHF.R.U64 R32, R32, 0x10, R33 ;  /* 0x0000001020207819 */ /* 0x000fe20000001221 */
[----:B------:R-:W-:Y:S01]  /*7e60*/  FFMA.FTZ R81, R81, R83, R135 ;  /* 0x0000005351517223 */ /* 0x000fe20000010087 */
[----:B------:R-:W-:Y:S01]  /*7e70*/  LOP3.LUT R83, R49, 0xffff0000, RZ, 0xc0, !PT ;  /* 0xffff000031537812 */ /* 0x000fe200078ec0ff */
[----:B------:R-:W-:Y:S01]  /*7e80*/  IMAD.U32 R33, R36, 0x10000, RZ ;  /* 0x0001000024217824 */ /* 0x000fe200078e00ff */
[----:B------:R-:W-:-:S02]  /*7e90*/  LOP3.LUT R49, R134, 0xffff0000, RZ, 0xc0, !PT ;  /* 0xffff000086317812 */ /* 0x000fc400078ec0ff */
[----:B------:R-:W-:Y:S01]  /*7ea0*/  PRMT R44, R230, 0x5432, R44 ;  /* 0x00005432e62c7816 */ /* 0x000fe2000000002c */
[CC--:B------:R-:W-:Y:S01]  /*7eb0*/  FMUL.FTZ R134, R83.reuse, R80.reuse ;  /* 0x0000005053867220 */ /* 0x0c0fe20000410000 */
[----:B------:R-:W-:Y:S01]  /*7ec0*/  SHF.R.U64 R34, R34, 0x10, R35 ;  /* 0x0000001022227819 */ /* 0x000fe20000001223 */
[-C--:B------:R-:W-:Y:S01]  /*7ed0*/  FMUL.FTZ R83, R83, R49.reuse ;  /* 0x0000003153537220 */ /* 0x080fe20000410000 */
[----:B------:R-:W-:Y:S01]  /*7ee0*/  PRMT R32, R232, 0x5432, R32 ;  /* 0x00005432e8207816 */ /* 0x000fe20000000020 */
[----:B------:R-:W-:Y:S01]  /*7ef0*/  FFMA.FTZ R49, R37, R49, -R134 ;  /* 0x0000003125317223 */ /* 0x000fe20000010886 */
[----:B------:R-:W-:Y:S02]  /*7f00*/  IMAD.U32 R134, R39, 0x10000, RZ ;  /* 0x0001000027867824 */ /* 0x000fe400078e00ff */
[----:B------:R-:W-:Y:S01]  /*7f10*/  FFMA.FTZ R37, R37, R80, R83 ;  /* 0x0000005025257223 */ /* 0x000fe20000010053 */
[----:B------:R-:W-:Y:S01]  /*7f20*/  SHF.R.U32.HI R80, RZ, 0x10, R47 ;  /* 0x00000010ff507819 */ /* 0x000fe2000001162f */
[----:B------:R-:W-:Y:S01]  /*7f30*/  IMAD.U32 R39, R38, 0x10000, RZ ;  /* 0x0001000026277824 */ /* 0x000fe200078e00ff */
[----:B------:R-:W-:Y:S01]  /*7f40*/  SHF.R.U32.HI R83, RZ, 0x10, R35 ;  /* 0x00000010ff537819 */ /* 0x000fe20000011623 */
[----:B------:R-:W-:Y:S01]  /*7f50*/  IMAD.U32 R35, R48, 0x10000, RZ ;  /* 0x0001000030237824 */ /* 0x000fe200078e00ff */
[----:B------:R-:W-:-:S02]  /*7f60*/  PRMT R80, R236, 0x5432, R80 ;  /* 0x00005432ec507816 */ /* 0x000fc40000000050 */
[----:B------:R-:W-:Y:S02]  /*7f70*/  PRMT R83, R229, 0x5410, R83 ;  /* 0x00005410e5537816 */ /* 0x000fe40000000053 */
[----:B------:R-:W-:Y:S01]  /*7f80*/  LOP3.LUT R47, R51, 0xffff0000, RZ, 0xc0, !PT ;  /* 0xffff0000332f7812 */ /* 0x000fe200078ec0ff */
[C---:B------:R-:W-:Y:S01]  /*7f90*/  IMAD.U32 R135, R80.reuse, 0x10000, RZ ;  /* 0x0001000050877824 */ /* 0x040fe200078e00ff */
[----:B------:R-:W-:Y:S01]  /*7fa0*/  LOP3.LUT R80, R80, 0xffff0000, RZ, 0xc0, !PT ;  /* 0xffff000050507812 */ /* 0x000fe200078ec0ff */
[C---:B------:R-:W-:Y:S01]  /*7fb0*/  IMAD.U32 R136, R83.reuse, 0x10000, RZ ;  /* 0x0001000053887824 */ /* 0x040fe200078e00ff */
[----:B------:R-:W-:Y:S01]  /*7fc0*/  LOP3.LUT R83, R83, 0xffff0000, RZ, 0xc0, !PT ;  /* 0xffff000053537812 */ /* 0x000fe200078ec0ff */
[----:B------:R-:W-:Y:S01]  /*7fd0*/  FMUL.FTZ R137, R200, R135 ;  /* 0x00000087c8897220 */ /* 0x000fe20000410000 */
[----:B------:R-:W-:Y:S01]  /*7fe0*/  LOP3.LUT R48, R48, 0xffff0000, RZ, 0xc0, !PT ;  /* 0xffff000030307812 */ /* 0x000fe200078ec0ff */
[C---:B------:R-:W-:Y:S01]  /*7ff0*/  FMUL.FTZ R51, R47.reuse, R80 ;  /* 0x000000502f337220 */ /* 0x040fe20000410000 */
[----:B------:R-:W-:Y:S01]  /*8000*/  FMUL.FTZ R200, R200, R136 ;  /* 0x00000088c8c87220 */ /* 0x000fe20000410000 */
[-C--:B------:R-:W-:Y:S01]  /*8010*/  FMUL.FTZ R47, R47, R83.reuse ;  /* 0x000000532f2f7220 */ /* 0x080fe20000410000 */
[----:B------:R-:W-:Y:S01]  /*8020*/  LOP3.LUT R36, R36, 0xffff0000, RZ, 0xc0, !PT ;  /* 0xffff000024247812 */ /* 0x000fe200078ec0ff */
[----:B------:R-:W-:Y:S01]  /*8030*/  FFMA.FTZ R51, R45, R83, -R51 ;  /* 0x000000532d337223 */ /* 0x000fe20000010833 */
[----:B------:R-:W-:-:S02]  /*8040*/  IMAD.U32 R83, R44, 0x10000, RZ ;  /* 0x000100002c537824 */ /* 0x000fc400078e00ff */
[----:B------:R-:W-:Y:S01]  /*8050*/  FFMA.FTZ R47, R45, R80, R47 ;  /* 0x000000502d2f7223 */ /* 0x000fe2000001002f */
[----:B------:R-:W-:Y:S01]  /*8060*/  IMAD.U32 R45, R32, 0x10000, RZ ;  /* 0x00010000202d7824 */ /* 0x000fe200078e00ff */
[----:B------:R-:W-:Y:S01]  /*8070*/  LOP3.LUT R44, R44, 0xffff0000, RZ, 0xc0, !PT ;  /* 0xffff00002c2c7812 */ /* 0x000fe200078ec0ff */
[C---:B------:R-:W-:Y:S01]  /*8080*/  FMUL.FTZ R80, R35.reuse, R83 ;  /* 0x0000005323507220 */ /* 0x040fe20000410000 */
[----:B------:R-:W-:Y:S01]  /*8090*/  LOP3.LUT R32, R32, 0xffff0000, RZ, 0xc0, !PT ;  /* 0xffff000020207812 */ /* 0x000fe200078ec0ff */
[-C--:B------:R-:W-:Y:S01]  /*80a0*/  FMUL.FTZ R35, R35, R45.reuse ;  /* 0x0000002d23237220 */ /* 0x080fe20000410000 */
[----:B------:R-:W-:Y:S01]  /*80b0*/  PRMT R46, R229, 0x5432, R46 ;  /* 0x00005432e52e7816 */ /* 0x000fe2000000002e */
[----:B------:R-:W-:Y:S01]  /*80c0*/  FFMA.FTZ R80, R33, R45, -R80 ;  /* 0x0000002d21507223 */ /* 0x000fe20000010850 */
[----:B------:R-:W-:Y:S01]  /*80d0*/  FMUL.FTZ R45, R48, R44 ;  /* 0x0000002c302d7220 */ /* 0x000fe20000410000 */
[----:B------:R-:W-:Y:S01]  /*80e0*/  PRMT R34, R231, 0x5432, R34 ;  /* 0x00005432e7227816 */ /* 0x000fe20000000022 */
[C---:B------:R-:W-:Y:S01]  /*80f0*/  FFMA.FTZ R137, R134.reuse, R136, -R137 ;  /* 0x0000008886897223 */ /* 0x040fe20000010889 */
[----:B------:R-:W-:Y:S01]  /*8100*/  FFMA.FTZ R200, R134, R135, R200 ;  /* 0x0000008786c87223 */ /* 0x000fe200000100c8 */
[----:B------:R-:W-:Y:S01]  /*8110*/  LOP3.LUT R134, R38, 0xffff0000, RZ, 0xc0, !PT ;  /* 0xffff000026867812 */ /* 0x000fe200078ec0ff */
[-C--:B------:R-:W-:Y:S01]  /*8120*/  FMUL.FTZ R48, R48, R32.reuse ;  /* 0x0000002030307220 */ /* 0x080fe20000410000 */
[----:B------:R-:W-:Y:S01]  /*8130*/  FFMA.FTZ R45, R36, R32, -R45 ;  /* 0x00000020242d7223 */ /* 0x000fe2000001082d */
[----:B------:R-:W-:-:S02]  /*8140*/  IMAD.U32 R38, R50, 0x10000, RZ ;  /* 0x0001000032267824 */ /* 0x000fc400078e00ff */
[----:B------:R-:W-:Y:S01]  /*8150*/  FFMA.FTZ R35, R33, R83, R35 ;  /* 0x0000005321237223 */ /* 0x000fe20000010023 */
[----:B------:R-:W-:Y:S01]  /*8160*/  IMAD.U32 R32, R46, 0x10000, RZ ;  /* 0x000100002e207824 */ /* 0x000fe200078e00ff */
[----:B------:R-:W-:Y:S01]  /*8170*/  LOP3.LUT R50, R50, 0xffff0000, RZ, 0xc0, !PT ;  /* 0xffff000032327812 */ /* 0x000fe200078ec0ff */
[----:B------:R-:W-:Y:S01]  /*8180*/  IMAD.U32 R33, R34, 0x10000, RZ ;  /* 0x0001000022217824 */ /* 0x000fe200078e00ff */
[----:B------:R-:W-:Y:S01]  /*8190*/  LOP3.LUT R46, R46, 0xffff0000, RZ, 0xc0, !PT ;  /* 0xffff00002e2e7812 */ /* 0x000fe200078ec0ff */
[----:B------:R-:W-:Y:S01]  /*81a0*/  FFMA.FTZ R48, R36, R44, R48 ;  /* 0x0000002c24307223 */ /* 0x000fe20000010030 */
[----:B------:R-:W-:Y:S01]  /*81b0*/  LOP3.LUT R34, R34, 0xffff0000, RZ, 0xc0, !PT ;  /* 0xffff000022227812 */ /* 0x000fe200078ec0ff */
[C---:B------:R-:W-:Y:S01]  /*81c0*/  FMUL.FTZ R36, R38.reuse, R32 ;  /* 0x0000002026247220 */ /* 0x040fe20000410000 */
[-C--:B------:R-:W-:Y:S01]  /*81d0*/  FMUL.FTZ R44, R38, R33.reuse ;  /* 0x00000021262c7220 */ /* 0x080fe20000410000 */
[C---:B------:R-:W-:Y:S01]  /*81e0*/  FMUL.FTZ R38, R50.reuse, R46 ;  /* 0x0000002e32267220 */ /* 0x040fe20000410000 */
[----:B------:R-:W-:Y:S01]  /*81f0*/  F2FP.BF16.F32.PACK_AB R49, R49, R82 ;  /* 0x000000523131723e */ /* 0x000fe200000010ff */
[-C--:B------:R-:W-:Y:S01]  /*8200*/  FMUL.FTZ R50, R50, R34.reuse ;  /* 0x0000002232327220 */ /* 0x080fe20000410000 */
[----:B------:R-:W-:Y:S01]  /*8210*/  FFMA.FTZ R36, R39, R33, -R36 ;  /* 0x0000002127247223 */ /* 0x000fe20000010824 */
[C---:B------:R-:W-:Y:S01]  /*8220*/  FFMA.FTZ R38, R134.reuse, R34, -R38 ;  /* 0x0000002286267223 */ /* 0x040fe20000010826 */
[----:B------:R-:W-:Y:S01]  /*8230*/  F2FP.BF16.F32.PACK_AB R51, R51, R137 ;  /* 0x000000893333723e */ /* 0x000fe200000010ff */
[----:B------:R-:W-:Y:S01]  /*8240*/  FFMA.FTZ R44, R39, R32, R44 ;  /* 0x00000020272c7223 */ /* 0x000fe2000001002c */
[----:B------:R-:W-:Y:S01]  /*8250*/  FFMA.FTZ R50, R134, R46, R50 ;  /* 0x0000002e86327223 */ /* 0x000fe20000010032 */
[----:B------:R-:W-:Y:S01]  /*8260*/  F2FP.BF16.F32.PACK_AB R81, R37, R81 ;  /* 0x000000512551723e */ /* 0x000fe200000010ff */
[----:B------:R-:W-:Y:S01]  /*8270*/  IMAD.MOV.U32 R37, RZ, RZ, R49 ;  /* 0x000000ffff257224 */ /* 0x000fe200078e0031 */
        /* <DEDUP_REMOVED lines=8> */
[----:B------:R-:W-:-:S07]  /*8300*/  F2FP.BF16.F32.PACK_AB R50, R50, R44 ;  /* 0x0000002c3232723e */ /* 0x000fce00000010ff */
.L_x_1744:
[----:B------:R-:W-:Y:S05]  /*8310*/  BSYNC B3 ;  /* 0x0000000000037941 */ /* 0x000fea0003800000 */
.L_x_1743:
[----:B------:R-:W-:Y:S02]  /*8320*/  ULDC.64 UR4, c[0x0][0x208] ;  /* 0x0000820000047ab9 */ /* 0x000fe40000000a00 */
[----:B0-----:R0:W-:Y:S04]  /*8330*/  STG.E.128 desc[UR4][R76.64], R36 ;  /* 0x000000244c007986 */ /* 0x0011e8000c101d04 */
[----:B--2---:R0:W-:Y:S02]  /*8340*/  @!P4 STG.E.128 desc[UR4][R78.64], R48 ;  /* 0x000000304e00c986 */ /* 0x0041e4000c101d04 */
.L_x_1742:
[----:B------:R-:W-:Y:S05]  /*8350*/  BSYNC B2 ;  /* 0x0000000000027941 */ /* 0x000fea0003800000 */
.L_x_1741:
[----:B------:R-:W-:-:S13]  /*8360*/  ISETP.NE.AND P4, PT, R9, RZ, PT ;  /* 0x000000ff0900720c */ /* 0x000fda0003f85270 */
[----:B------:R-:W-:Y:S05]  /*8370*/  @!P4 BRA `(.L_x_1736) ;  /* 0x00000008000cc947 */ /* 0x000fea0003800000 */
[----:B------:R-:W3:Y:S01]  /*8380*/  LDL R32, [R1+0xc] ;  /* 0x00000c0001207983 */ /* 0x000ee20000100800 */
[----:B------:R-:W-:Y:S01]  /*8390*/  IADD3 R35, P4, P5, R86, R130, R12 ;  /* 0x0000008256237210 */ /* 0x000fe20007d9e00c */
[----:B------:R-:W-:Y:S01]  /*83a0*/  BSSY B2, `(.L_x_1745) ;  /* 0x000007d000027945 */ /* 0x000fe20003800000 */
[----:B---3--:R-:W-:Y:S02]  /*83b0*/  LOP3.LUT P6, RZ, R32, 0x1, RZ, 0xc0, !PT ;  /* 0x0000000120ff7812 */ /* 0x008fe400078cc0ff */
[----:B------:R-:W-:Y:S02]  /*83c0*/  IADD3.X R32, R84, R179, R109, P4, P5 ;  /* 0x000000b354207210 */ /* 0x000fe400027ea46d */
[----:B------:R-:W-:-:S04]  /*83d0*/  SEL R33, R122, R151, !P6 ;  /* 0x000000977a217207 */ /* 0x000fc80007000000 */
[----:B------:R-:W-:-:S04]  /*83e0*/  SHF.R.S32.HI R34, RZ, 0x1f, R33 ;  /* 0x0000001fff227819 */ /* 0x000fc80000011421 */
[----:B------:R-:W-:-:S04]  /*83f0*/  LEA.HI R33, R34, R33, RZ, 0x4 ;  /* 0x0000002122217211 */ /* 0x000fc800078f20ff */
[----:B------:R-:W-:-:S05]  /*8400*/  LEA.HI.SX32 R34, R33, R112, 0x1c ;  /* 0x0000007021227211 */ /* 0x000fca00078fe2ff */
[----:B------:R-:W-:-:S05]  /*8410*/  IMAD.SHL.U32 R33, R34, 0x8, RZ ;  /* 0x0000000822217824 */ /* 0x000fca00078e00ff */
[----:B------:R-:W-:-:S13]  /*8420*/  ISETP.GE.AND P4, PT, R33, R148, PT ;  /* 0x000000942100720c */ /* 0x000fda0003f86270 */
[--C-:B0-----:R-:W-:Y:S02]  /*8430*/  @!P4 SHF.R.S32.HI R36, RZ, 0x1f, R33.reuse ;  /* 0x0000001fff24c819 */ /* 0x101fe40000011421 */
[----:B------:R-:W-:-:S04]  /*8440*/  @!P4 IADD3 R130, P5, P6, R86, R130, R33 ;  /* 0x000000825682c210 */ /* 0x000fc80007ebe021 */
[----:B------:R-:W-:Y:S02]  /*8450*/  @!P4 IADD3.X R36, R84, R179, R36, P5, P6 ;  /* 0x000000b35424c210 */ /* 0x000fe40002fec424 */
[----:B------:R-:W-:-:S04]  /*8460*/  LEA R44, P5, R35, R114, 0x1 ;  /* 0x00000072232c7211 */ /* 0x000fc800078a08ff */
[----:B------:R-:W-:Y:S02]  /*8470*/  LEA.HI.X R45, R35, R115, R32, 0x1, P5 ;  /* 0x00000073232d7211 */ /* 0x000fe400028f0c20 */
[----:B------:R-:W-:Y:S02]  /*8480*/  SHF.R.S32.HI R35, RZ, 0x1f, R34 ;  /* 0x0000001fff237819 */ /* 0x000fe40000011422 */
[----:B------:R-:W-:Y:S01]  /*8490*/  LOP3.LUT R32, R174, 0x38, R33, 0xf8, !PT ;  /* 0x00000038ae207812 */ /* 0x000fe200078ef821 */
[----:B------:R-:W-:Y:S01]  /*84a0*/  IMAD R33, R17, 0x4800, R143 ;  /* 0x0000480011217824 */ /* 0x000fe200078e028f */
[----:B------:R-:W-:Y:S02]  /*84b0*/  LEA.HI R35, R35, R34, RZ, 0x3 ;  /* 0x0000002223237211 */ /* 0x000fe400078f18ff */
[----:B------:R-:W-:Y:S01]  /*84c0*/  LOP3.LUT R32, R32, R175, RZ, 0x3c, !PT ;  /* 0x000000af20207212 */ /* 0x000fe200078e3cff */
[----:B------:R-:W-:Y:S01]  /*84d0*/  IMAD R33, R33, 0x2, R16 ;  /* 0x0000000221217824 */ /* 0x000fe200078e0210 */
[----:B------:R-:W-:-:S02]  /*84e0*/  SHF.R.S32.HI R35, RZ, 0x3, R35 ;  /* 0x00000003ff237819 */ /* 0x000fc40000011423 */
[----:B------:R-:W-:-:S03]  /*84f0*/  @!P4 LEA R46, P5, R130, R114, 0x1 ;  /* 0x00000072822ec211 */ /* 0x000fc600078a08ff */
[----:B------:R-:W-:Y:S01]  /*8500*/  IMAD R35, R35, 0x1800, R176 ;  /* 0x0000180023237824 */ /* 0x000fe200078e02b0 */
[----:B------:R-:W-:Y:S02]  /*8510*/  @!P4 LEA.HI.X R47, R130, R115, R36, 0x1, P5 ;  /* 0x00000073822fc211 */ /* 0x000fe400028f0c24 */
[----:B------:R-:W-:Y:S01]  /*8520*/  ISETP.GE.AND P5, PT, R166, R119, PT ;  /* 0x00000077a600720c */ /* 0x000fe20003fa6270 */
[----:B------:R-:W-:-:S04]  /*8530*/  IMAD.IADD R32, R35, 0x1, R32 ;  /* 0x0000000123207824 */ /* 0x000fc800078e0220 */
[----:B------:R-:W-:-:S04]  /*8540*/  IMAD R35, R17, 0x4800, R32 ;  /* 0x0000480011237824 */ /* 0x000fc800078e0220 */
[----:B------:R-:W-:Y:S02]  /*8550*/  IMAD R36, R35, 0x2, R16 ;  /* 0x0000000223247824 */ /* 0x000fe400078e0210 */
[----:B------:R-:W0:Y:S04]  /*8560*/  LDS.128 R32, [R33+0x18400] ;  /* 0x0184000021207984 */ /* 0x000e280000000c00 */
[----:B------:R-:W3:Y:S01]  /*8570*/  LDS.128 R36, [R36+0x18400] ;  /* 0x0184000024247984 */ /* 0x000ee20000000c00 */
[----:B------:R-:W-:Y:S05]  /*8580*/  @P5 BRA `(.L_x_1746) ;  /* 0x0000000400785947 */ /* 0x000fea0003800000 */
[--C-:B------:R-:W-:Y:S01]  /*8590*/  SHF.R.U64 R30, R30, 0x10, R31.reuse ;  /* 0x000000101e1e7819 */ /* 0x100fe2000000121f */
[----:B---3--:R-:W-:Y:S01]  /*85a0*/  IMAD.U32 R50, R37, 0x10000, RZ ;  /* 0x0001000025327824 */ /* 0x008fe200078e00ff */
[----:B------:R-:W-:Y:S01]  /*85b0*/  SHF.R.U32.HI R48, RZ, 0x10, R31 ;  /* 0x00000010ff307819 */ /* 0x000fe2000001161f */
[----:B--2---:R-:W-:Y:S01]  /*85c0*/  IMAD.U32 R78, R39, 0x10000, RZ ;  /* 0x00010000274e7824 */ /* 0x004fe200078e00ff */
[----:B------:R-:W-:Y:S01]  /*85d0*/  SHF.R.U64 R31, R40, 0x10, R41 ;  /* 0x00000010281f7819 */ /* 0x000fe20000001229 */
[----:B0-----:R-:W-:Y:S01]  /*85e0*/  IMAD.U32 R77, R35, 0x10000, RZ ;  /* 0x00010000234d7824 */ /* 0x001fe200078e00ff */
[----:B------:R-:W-:Y:S01]  /*85f0*/  SHF.R.U64 R28, R28, 0x10, R29 ;  /* 0x000000101c1c7819 */ /* 0x000fe2000000121d */
[----:B------:R-:W-:Y:S01]  /*8600*/  IMAD.U32 R79, R38, 0x10000, RZ ;  /* 0x00010000264f7824 */ /* 0x000fe200078e00ff */
[----:B------:R-:W-:Y:S01]  /*8610*/  SHF.R.U32.HI R40, RZ, 0x10, R41 ;  /* 0x00000010ff287819 */ /* 0x000fe20000011629 */
[----:B------:R-:W-:Y:S01]  /*8620*/  IMAD.U32 R76, R34, 0x10000, RZ ;  /* 0x00010000224c7824 */ /* 0x000fe200078e00ff */
[----:B------:R-:W-:-:S02]  /*8630*/  SHF.R.U32.HI R29, RZ, 0x10, R29 ;  /* 0x00000010ff1d7819 */ /* 0x000fc4000001161d */
[----:B------:R-:W-:Y:S02]  /*8640*/  PRMT R40, R221, 0x5432, R40 ;  /* 0x00005432dd287816 */ /* 0x000fe40000000028 */
[----:B------:R-:W-:Y:S02]  /*8650*/  PRMT R29, R219, 0x5410, R29 ;  /* 0x00005410db1d7816 */ /* 0x000fe4000000001d */
[--C-:B------:R-:W-:Y:S01]  /*8660*/  SHF.R.U64 R41, R42, 0x10, R43.reuse ;  /* 0x000000102a297819 */ /* 0x100fe2000000122b */
[----:B------:R-:W-:Y:S01]  /*8670*/  IMAD.U32 R80, R40, 0x10000, RZ ;  /* 0x0001000028507824 */ /* 0x000fe200078e00ff */
[----:B------:R-:W-:Y:S01]  /*8680*/  SHF.R.U32.HI R42, RZ, 0x10, R43 ;  /* 0x00000010ff2a7819 */ /* 0x000fe2000001162b */
[----:B------:R-:W-:Y:S01]  /*8690*/  IMAD.U32 R81, R29, 0x10000, RZ ;  /* 0x000100001d517824 */ /* 0x000fe200078e00ff */
[C---:B------:R-:W-:Y:S01]  /*86a0*/  PRMT R31, R220.reuse, 0x5432, R31 ;  /* 0x00005432dc1f7816 */ /* 0x040fe2000000001f */
[----:B------:R-:W-:Y:S01]  /*86b0*/  IMAD.U32 R43, R33, 0x10000, RZ ;  /* 0x00010000212b7824 */ /* 0x000fe200078e00ff */
[----:B------:R-:W-:Y:S01]  /*86c0*/  PRMT R220, R220, 0x5410, R41 ;  /* 0x00005410dcdc7816 */ /* 0x000fe20000000029 */
[CC--:B------:R-:W-:Y:S01]  /*86d0*/  FMUL.FTZ R41, R50.reuse, R80.reuse ;  /* 0x0000005032297220 */ /* 0x0c0fe20000410000 */
[----:B------:R-:W-:Y:S01]  /*86e0*/  LOP3.LUT R51, R37, 0xffff0000, RZ, 0xc0, !PT ;  /* 0xffff000025337812 */ /* 0x000fe200078ec0ff */
[-C--:B------:R-:W-:Y:S01]  /*86f0*/  FMUL.FTZ R50, R50, R81.reuse ;  /* 0x0000005132327220 */ /* 0x080fe20000410000 */
[----:B------:R-:W-:Y:S01]  /*8700*/  LOP3.LUT R40, R40, 0xffff0000, RZ, 0xc0, !PT ;  /* 0xffff000028287812 */ /* 0x000fe200078ec0ff */
[----:B------:R-:W-:Y:S01]  /*8710*/  FFMA.FTZ R41, R43, R81, -R41 ;  /* 0x000000512b297223 */ /* 0x000fe20000010829 */
[----:B------:R-:W-:Y:S01]  /*8720*/  PRMT R48, R219, 0x5432, R48 ;  /* 0x00005432db307816 */ /* 0x000fe20000000030 */
[----:B------:R-:W-:Y:S01]  /*8730*/  FFMA.FTZ R50, R43, R80, R50 ;  /* 0x000000502b327223 */ /* 0x000fe20000010032 */
[----:B------:R-:W-:Y:S01]  /*8740*/  PRMT R42, R221, 0x5410, R42 ;  /* 0x00005410dd2a7816 */ /* 0x000fe2000000002a */
[-C--:B------:R-:W-:Y:S01]  /*8750*/  FMUL.FTZ R82, R51, R40.reuse ;  /* 0x0000002833527220 */ /* 0x080fe20000410000 */
[----:B------:R-:W-:Y:S01]  /*8760*/  LOP3.LUT R29, R29, 0xffff0000, RZ, 0xc0, !PT ;  /* 0xffff00001d1d7812 */ /* 0x000fe200078ec0ff */
[----:B------:R-:W-:Y:S01]  /*8770*/  IMAD.U32 R43, R48, 0x10000, RZ ;  /* 0x00010000302b7824 */ /* 0x000fe200078e00ff */
[----:B------:R-:W-:Y:S01]  /*8780*/  LOP3.LUT R49, R33, 0xffff0000, RZ, 0xc0, !PT ;  /* 0xffff000021317812 */ /* 0x000fe200078ec0ff */
[----:B------:R-:W-:Y:S01]  /*8790*/  IMAD.U32 R81, R42, 0x10000, RZ ;  /* 0x000100002a517824 */ /* 0x000fe200078e00ff */
[----:B------:R-:W-:Y:S01]  /*87a0*/  PRMT R28, R222, 0x5410, R28 ;  /* 0x00005410de1c7816 */ /* 0x000fe2000000001c */
[-C--:B------:R-:W-:Y:S01]  /*87b0*/  FMUL.FTZ R51, R51, R29.reuse ;  /* 0x0000001d33337220 */ /* 0x080fe20000410000 */
[----:B------:R-:W-:Y:S01]  /*87c0*/  LOP3.LUT R39, R39, 0xffff0000, RZ, 0xc0, !PT ;  /* 0xffff000027277812 */ /* 0x000fe200078ec0ff */
[----:B------:R-:W-:Y:S01]  /*87d0*/  IMAD.U32 R37, R36, 0x10000, RZ ;  /* 0x0001000024257824 */ /* 0x000fe200078e00ff */
[----:B------:R-:W-:Y:S01]  /*87e0*/  LOP3.LUT R42, R42, 0xffff0000, RZ, 0xc0, !PT ;  /* 0xffff00002a2a7812 */ /* 0x000fe200078ec0ff */
[C---:B------:R-:W-:Y:S01]  /*87f0*/  FFMA.FTZ R82, R49.reuse, R29, -R82 ;  /* 0x0000001d31527223 */ /* 0x040fe20000010852 */
[----:B------:R-:W-:Y:S01]  /*8800*/  LOP3.LUT R48, R48, 0xffff0000, RZ, 0xc0, !PT ;  /* 0xffff000030307812 */ /* 0x000fe200078ec0ff */
[----:B------:R-:W-:Y:S01]  /*8810*/  FFMA.FTZ R51, R49, R40, R51 ;  /* 0x0000002831337223 */ /* 0x000fe20000010033 */
[C---:B------:R-:W-:Y:S01]  /*8820*/  IMAD.U32 R80, R31.reuse, 0x10000, RZ ;  /* 0x000100001f507824 */ /* 0x040fe200078e00ff */
[----:B------:R-:W-:Y:S01]  /*8830*/  LOP3.LUT R36, R36, 0xffff0000, RZ, 0xc0, !PT ;  /* 0xffff000024247812 */ /* 0x000fe200078ec0ff */
[----:B------:R-:W-:Y:S01]  /*8840*/  FMUL.FTZ R29, R78, R81 ;  /* 0x000000514e1d7220 */ /* 0x000fe20000410000 */
[C---:B------:R-:W-:Y:S01]  /*8850*/  IMAD.U32 R40, R28.reuse, 0x10000, RZ ;  /* 0x000100001c287824 */ /* 0x040fe200078e00ff */
[----:B------:R-:W-:Y:S01]  /*8860*/  LOP3.LUT R31, R31, 0xffff0000, RZ, 0xc0, !PT ;  /* 0xffff00001f1f7812 */ /* 0x000fe200078ec0ff */
[C---:B------:R-:W-:Y:S01]  /*8870*/  FMUL.FTZ R130, R39.reuse, R42 ;  /* 0x0000002a27827220 */ /* 0x040fe20000410000 */
[----:B------:R-:W-:Y:S01]  /*8880*/  FMUL.FTZ R134, R39, R48 ;  /* 0x0000003027867220 */ /* 0x000fe20000410000 */
[----:B------:R-:W-:Y:S01]  /*8890*/  LOP3.LUT R39, R28, 0xffff0000, RZ, 0xc0, !PT ;  /* 0xffff00001c277812 */ /* 0x000fe200078ec0ff */
[----:B------:R-:W-:-:S02]  /*88a0*/  IMAD.U32 R33, R32, 0x10000, RZ ;  /* 0x0001000020217824 */ /* 0x000fc400078e00ff */
[----:B------:R-:W-:Y:S01]  /*88b0*/  FMUL.FTZ R28, R37, R80 ;  /* 0x00000050251c7220 */ /* 0x000fe20000410000 */
[----:B------:R-:W-:Y:S01]  /*88c0*/  LOP3.LUT R32, R32, 0xffff0000, RZ, 0xc0, !PT ;  /* 0xffff000020207812 */ /* 0x000fe200078ec0ff */
[-C--:B------:R-:W-:Y:S01]  /*88d0*/  FMUL.FTZ R78, R78, R43.reuse ;  /* 0x0000002b4e4e7220 */ /* 0x080fe20000410000 */
[----:B------:R-:W-:Y:S01]  /*88e0*/  FFMA.FTZ R29, R77, R43, -R29 ;  /* 0x0000002b4d1d7223 */ /* 0x000fe2000001081d */
[-C--:B------:R-:W-:Y:S01]  /*88f0*/  FMUL.FTZ R37, R37, R40.reuse ;  /* 0x0000002825257220 */ /* 0x080fe20000410000 */
[----:B------:R-:W-:Y:S01]  /*8900*/  FMUL.FTZ R43, R36, R31 ;  /* 0x0000001f242b7220 */ /* 0x000fe20000410000 */
[----:B------:R-:W-:Y:S01]  /*8910*/  PRMT R30, R222, 0x5432, R30 ;  /* 0x00005432de1e7816 */ /* 0x000fe2000000001e */
[C---:B------:R-:W-:Y:S01]  /*8920*/  FFMA.FTZ R28, R33.reuse, R40, -R28 ;  /* 0x00000028211c7223 */ /* 0x040fe2000001081c */
[----:B------:R-:W-:Y:S01]  /*8930*/  FFMA.FTZ R37, R33, R80, R37 ;  /* 0x0000005021257223 */ /* 0x000fe20000010025 */
[-C--:B------:R-:W-:Y:S01]  /*8940*/  FMUL.FTZ R33, R36, R39.reuse ;  /* 0x0000002724217220 */ /* 0x080fe20000410000 */
[----:B------:R-:W-:Y:S01]  /*8950*/  FFMA.FTZ R43, R32, R39, -R43 ;  /* 0x00000027202b7223 */ /* 0x000fe2000001082b */
[----:B------:R-:W-:Y:S01]  /*8960*/  LOP3.LUT R35, R35, 0xffff0000, RZ, 0xc0, !PT ;  /* 0xffff000023237812 */ /* 0x000fe200078ec0ff */
[----:B------:R-:W-:Y:S01]  /*8970*/  IMAD.U32 R36, R220, 0x10000, RZ ;  /* 0x00010000dc247824 */ /* 0x000fe200078e00ff */
[----:B------:R-:W-:Y:S01]  /*8980*/  LOP3.LUT R38, R38, 0xffff0000, RZ, 0xc0, !PT ;  /* 0xffff000026267812 */ /* 0x000fe200078ec0ff */
[----:B------:R-:W-:Y:S01]  /*8990*/  IMAD.U32 R40, R30, 0x10000, RZ ;  /* 0x000100001e287824 */ /* 0x000fe200078e00ff */
[----:B------:R-:W-:Y:S01]  /*89a0*/  LOP3.LUT R39, R220, 0xffff0000, RZ, 0xc0, !PT ;  /* 0xffff0000dc277812 */ /* 0x000fe200078ec0ff */
[----:B------:R-:W-:Y:S01]  /*89b0*/  FFMA.FTZ R32, R32, R31, R33 ;  /* 0x0000001f20207223 */ /* 0x000fe20000010021 */
[----:B------:R-:W-:Y:S01]  /*89c0*/  LOP3.LUT R49, R30, 0xffff0000, RZ, 0xc0, !PT ;  /* 0xffff00001e317812 */ /* 0x000fe200078ec0ff */
[----:B------:R-:W-:Y:S01]  /*89d0*/  FFMA.FTZ R130, R35, R48, -R130 ;  /* 0x0000003023827223 */ /* 0x000fe20000010882 */
[----:B------:R-:W-:Y:S01]  /*89e0*/  LOP3.LUT R34, R34, 0xffff0000, RZ, 0xc0, !PT ;  /* 0xffff000022227812 */ /* 0x000fe200078ec0ff */
[----:B------:R-:W-:Y:S01]  /*89f0*/  FMUL.FTZ R31, R79, R36 ;  /* 0x000000244f1f7220 */ /* 0x000fe20000410000 */
[C---:B------:R-:W-:Y:S01]  /*8a00*/  FMUL.FTZ R33, R38.reuse, R39 ;  /* 0x0000002726217220 */ /* 0x040fe20000410000 */
[----:B------:R-:W-:Y:S01]  /*8a10*/  FFMA.FTZ R78, R77, R81, R78 ;  /* 0x000000514d4e7223 */ /* 0x000fe2000001004e */
        /* <DEDUP_REMOVED lines=10> */
[----:B------:R-:W-:Y:S01]  /*8ac0*/  F2FP.BF16.F32.PACK_AB R78, R35, R78 ;  /* 0x0000004e234e723e */ /* 0x000fe200000010ff */
[----:B------:R-:W-:Y:S01]  /*8ad0*/  IMAD.MOV.U32 R35, RZ, RZ, R29 ;  /* 0x000000ffff237224 */ /* 0x000fe200078e001d */
[----:B------:R-:W-:Y:S02]  /*8ae0*/  F2FP.BF16.F32.PACK_AB R28, R43, R28 ;  /* 0x0000001c2b1c723e */ /* 0x000fe400000010ff */
        /* <DEDUP_REMOVED lines=8> */
.L_x_1746:
[----:B------:R-:W-:Y:S05]  /*8b70*/  BSYNC B2 ;  /* 0x0000000000027941 */ /* 0x000fea0003800000 */
.L_x_1745:
[----:B------:R-:W-:Y:S02]  /*8b80*/  ULDC.64 UR4, c[0x0][0x208] ;  /* 0x0000820000047ab9 */ /* 0x000fe40000000a00 */
[----:B0-----:R4:W-:Y:S04]  /*8b90*/  STG.E.128 desc[UR4][R44.64], R32 ;  /* 0x000000202c007986 */ /* 0x0019e8000c101d04 */
[----:B---3--:R4:W-:Y:S02]  /*8ba0*/  @!P4 STG.E.128 desc[UR4][R46.64], R36 ;  /* 0x000000242e00c986 */ /* 0x0089e4000c101d04 */
.L_x_1736:
[----:B------:R-:W-:Y:S05]  /*8bb0*/  BSYNC B1 ;  /* 0x0000000000017941 */ /* 0x000fea0003800000 */
.L_x_1735:
        /* <DEDUP_REMOVED lines=10> */
[----:B----4-:R-:W-:Y:S02]  /*8c60*/  IADD3 R32, P3, P4, R86, R126, R14 ;  /* 0x0000007e56207210 */ /* 0x010fe40007c7e00e */
[----:B------:R-:W-:Y:S02]  /*8c70*/  SHF.R.S32.HI R29, RZ, 0x1f, R28 ;  /* 0x0000001fff1d7819 */ /* 0x000fe4000001141c */
[----:B------:R-:W-:Y:S02]  /*8c80*/  IADD3.X R34, R84, R40, R111, P3, P4 ;  /* 0x0000002854227210 */ /* 0x000fe40001fe846f */
[----:B------:R-:W-:-:S04]  /*8c90*/  LEA.HI R29, R29, R28, RZ, 0x4 ;  /* 0x0000001c1d1d7211 */ /* 0x000fc800078f20ff */
[----:B------:R-:W-:-:S04]  /*8ca0*/  LEA.HI.SX32 R29, R29, R116, 0x1c ;  /* 0x000000741d1d7211 */ /* 0x000fc800078fe2ff */
[----:B------:R-:W-:Y:S01]  /*8cb0*/  SHF.R.S32.HI R28, RZ, 0x1f, R29 ;  /* 0x0000001fff1c7819 */ /* 0x000fe2000001141d */
[----:B------:R-:W-:-:S03]  /*8cc0*/  IMAD.SHL.U32 R31, R29, 0x8, RZ ;  /* 0x000000081d1f7824 */ /* 0x000fc600078e00ff */
[----:B------:R-:W-:Y:S02]  /*8cd0*/  LEA.HI R28, R28, R29, RZ, 0x3 ;  /* 0x0000001d1c1c7211 */ /* 0x000fe400078f18ff */
[----:B------:R-:W-:Y:S02]  /*8ce0*/  ISETP.GE.AND P3, PT, R31, R148, PT ;  /* 0x000000941f00720c */ /* 0x000fe40003f66270 */
[----:B------:R-:W-:Y:S02]  /*8cf0*/  SHF.R.S32.HI R29, RZ, 0x3, R28 ;  /* 0x00000003ff1d7819 */ /* 0x000fe4000001141c */
[----:B------:R-:W-:-:S03]  /*8d00*/  LOP3.LUT R28, R173, 0x38, R31, 0xf8, !PT ;  /* 0x00000038ad1c7812 */ /* 0x000fc600078ef81f */
[----:B------:R-:W-:Y:S01]  /*8d10*/  IMAD R29, R29, 0x1800, R178 ;  /* 0x000018001d1d7824 */ /* 0x000fe200078e02b2 */
[----:B------:R-:W-:-:S05]  /*8d20*/  LOP3.LUT R28, R28, R223, RZ, 0x3c, !PT ;  /* 0x000000df1c1c7212 */ /* 0x000fca00078e3cff */
[--C-:B------:R-:W-:Y:S01]  /*8d30*/  @!P3 SHF.R.S32.HI R33, RZ, 0x1f, R31.reuse ;  /* 0x0000001fff21b819 */ /* 0x100fe2000001141f */
[----:B------:R-:W-:Y:S01]  /*8d40*/  IMAD.IADD R28, R29, 0x1, R28 ;  /* 0x000000011d1c7824 */ /* 0x000fe200078e021c */
[----:B------:R-:W-:Y:S01]  /*8d50*/  @!P3 IADD3 R30, P4, P5, R86, R126, R31 ;  /* 0x0000007e561eb210 */ /* 0x000fe20007d9e01f */
[C---:B------:R-:W-:Y:S02]  /*8d60*/  IMAD R29, R17.reuse, 0x4800, R144 ;  /* 0x00004800111d7824 */ /* 0x040fe400078e0290 */
[----:B------:R-:W-:Y:S01]  /*8d70*/  IMAD R31, R17, 0x4800, R28 ;  /* 0x00004800111f7824 */ /* 0x000fe200078e021c */
[----:B------:R-:W-:Y:S01]  /*8d80*/  @!P3 IADD3.X R33, R84, R40, R33, P4, P5 ;  /* 0x000000285421b210 */ /* 0x000fe200027ea421 */
[----:B------:R-:W-:Y:S01]  /*8d90*/  IMAD R29, R29, 0x2, R16 ;  /* 0x000000021d1d7824 */ /* 0x000fe200078e0210 */
[----:B0-----:R-:W-:-:S04]  /*8da0*/  LEA R36, P4, R32, R114, 0x1 ;  /* 0x0000007220247211 */ /* 0x001fc800078808ff */
[----:B------:R-:W-:Y:S01]  /*8db0*/  LEA.HI.X R37, R32, R115, R34, 0x1, P4 ;  /* 0x0000007320257211 */ /* 0x000fe200020f0c22 */
[----:B------:R-:W-:Y:S01]  /*8dc0*/  IMAD R32, R31, 0x2, R16 ;  /* 0x000000021f207824 */ /* 0x000fe200078e0210 */
[----:B------:R-:W-:-:S04]  /*8dd0*/  @!P3 LEA R38, P4, R30, R114, 0x1 ;  /* 0x000000721e26b211 */ /* 0x000fc800078808ff */
        /* <DEDUP_REMOVED lines=13> */
[----:B------:R-:W-:Y:S01]  /*8eb0*/  SHF.R.U64 R42, R62, 0x10, R63 ;  /* 0x000000103e2a7819 */ /* 0x000fe2000000123f */
[----:B------:R-:W-:Y:S01]  /*8ec0*/  IMAD.U32 R48, R30, 0x10000, RZ ;  /* 0x000100001e307824 */ /* 0x000fe200078e00ff */
[----:B------:R-:W-:-:S02]  /*8ed0*/  PRMT R73, R218, 0x5432, R73 ;  /* 0x00005432da497816 */ /* 0x000fc40000000049 */
[----:B------:R-:W-:Y:S02]  /*8ee0*/  SHF.R.U32.HI R62, RZ, 0x10, R63 ;  /* 0x00000010ff3e7819 */ /* 0x000fe4000001163f */
[----:B------:R-:W-:Y:S01]  /*8ef0*/  PRMT R61, R216, 0x5432, R61 ;  /* 0x00005432d83d7816 */ /* 0x000fe2000000003d */
[----:B------:R-:W-:Y:S01]  /*8f00*/  IMAD.U32 R72, R73, 0x10000, RZ ;  /* 0x0001000049487824 */ /* 0x000fe200078e00ff */
[--C-:B------:R-:W-:Y:S02]  /*8f10*/  SHF.R.U64 R44, R74, 0x10, R75.reuse ;  /* 0x000000104a2c7819 */ /* 0x100fe4000000124b */
[----:B------:R-:W-:Y:S01]  /*8f20*/  SHF.R.U32.HI R74, RZ, 0x10, R75 ;  /* 0x00000010ff4a7819 */ /* 0x000fe2000001164b */
[----:B------:R-:W-:Y:S01]  /*8f30*/  FMUL.FTZ R76, R51, R72 ;  /* 0x00000048334c7220 */ /* 0x000fe20000410000 */
[C---:B------:R-:W-:Y:S02]  /*8f40*/  PRMT R42, R215.reuse, 0x5410, R42 ;  /* 0x00005410d72a7816 */ /* 0x040fe4000000002a */
[----:B------:R-:W-:Y:S01]  /*8f50*/  PRMT R215, R215, 0x5432, R62 ;  /* 0x00005432d7d77816 */ /* 0x000fe2000000003e */
[----:B------:R-:W-:Y:S01]  /*8f60*/  IMAD.U32 R62, R61, 0x10000, RZ ;  /* 0x000100003d3e7824 */ /* 0x000fe200078e00ff */
[----:B------:R-:W-:-:S02]  /*8f70*/  PRMT R74, R217, 0x5432, R74 ;  /* 0x00005432d94a7816 */ /* 0x000fc4000000004a */
[----:B------:R-:W-:Y:S01]  /*8f80*/  LOP3.LUT R47, R33, 0xffff0000, RZ, 0xc0, !PT ;  /* 0xffff0000212f7812 */ /* 0x000fe200078ec0ff */
[-C--:B------:R-:W-:Y:S01]  /*8f90*/  FMUL.FTZ R78, R51, R62.reuse ;  /* 0x0000003e334e7220 */ /* 0x080fe20000410000 */
[----:B------:R-:W-:Y:S01]  /*8fa0*/  PRMT R218, R218, 0x5410, R43 ;  /* 0x00005410dada7816 */ /* 0x000fe2000000002b */
[C---:B------:R-:W-:Y:S01]  /*8fb0*/  IMAD.U32 R63, R74.reuse, 0x10000, RZ ;  /* 0x000100004a3f7824 */ /* 0x040fe200078e00ff */
[----:B------:R-:W-:Y:S01]  /*8fc0*/  LOP3.LUT R73, R73, 0xffff0000, RZ, 0xc0, !PT ;  /* 0xffff000049497812 */ /* 0x000fe200078ec0ff */
[----:B------:R-:W-:Y:S02]  /*8fd0*/  IMAD.U32 R51, R215, 0x10000, RZ ;  /* 0x00010000d7337824 */ /* 0x000fe400078e00ff */
[----:B------:R-:W-:Y:S01]  /*8fe0*/  FFMA.FTZ R43, R45, R62, -R76 ;  /* 0x0000003e2d2b7223 */ /* 0x000fe2000001084c */
[----:B------:R-:W-:Y:S01]  /*8ff0*/  LOP3.LUT R61, R61, 0xffff0000, RZ, 0xc0, !PT ;  /* 0xffff00003d3d7812 */ /* 0x000fe200078ec0ff */
[----:B------:R-:W-:Y:S01]  /*9000*/  FFMA.FTZ R45, R45, R72, R78 ;  /* 0x000000482d2d7223 */ /* 0x000fe2000001004e */
[----:B------:R-:W-:Y:S01]  /*9010*/  LOP3.LUT R72, R74, 0xffff0000, RZ, 0xc0, !PT ;  /* 0xffff00004a487812 */ /* 0x000fe200078ec0ff */
[C---:B------:R-:W-:Y:S01]  /*9020*/  FMUL.FTZ R76, R60.reuse, R63 ;  /* 0x0000003f3c4c7220 */ /* 0x040fe20000410000 */
[----:B------:R-:W-:Y:S01]  /*9030*/  LOP3.LUT R46, R29, 0xffff0000, RZ, 0xc0, !PT ;  /* 0xffff00001d2e7812 */ /* 0x000fe200078ec0ff */
[----:B------:R-:W-:Y:S01]  /*9040*/  FMUL.FTZ R74, R60, R51 ;  /* 0x000000333c4a7220 */ /* 0x000fe20000410000 */
[----:B------:R-:W-:Y:S01]  /*9050*/  LOP3.LUT R35, R35, 0xffff0000, RZ, 0xc0, !PT ;  /* 0xffff000023237812 */ /* 0x000fe200078ec0ff */
[----:B------:R-:W-:Y:S01]  /*9060*/  FMUL.FTZ R75, R47, R73 ;  /* 0x000000492f4b7220 */ /* 0x000fe20000410000 */
[----:B------:R-:W-:Y:S01]  /*9070*/  LOP3.LUT R60, R215, 0xffff0000, RZ, 0xc0, !PT ;  /* 0xffff0000d73c7812 */ /* 0x000fe200078ec0ff */
[-C--:B------:R-:W-:Y:S01]  /*9080*/  FMUL.FTZ R47, R47, R61.reuse ;  /* 0x0000003d2f2f7220 */ /* 0x080fe20000410000 */
[----:B------:R-:W-:Y:S01]  /*9090*/  PRMT R41, R216, 0x5410, R41 ;  /* 0x00005410d8297816 */ /* 0x000fe20000000029 */
[----:B------:R-:W-:Y:S01]  /*90a0*/  FFMA.FTZ R62, R46, R61, -R75 ;  /* 0x0000003d2e3e7223 */ /* 0x000fe2000001084b */
[----:B------:R-:W-:-:S02]  /*90b0*/  IMAD.U32 R33, R32, 0x10000, RZ ;  /* 0x0001000020217824 */ /* 0x000fc400078e00ff */
[----:B------:R-:W-:Y:S01]  /*90c0*/  FFMA.FTZ R46, R46, R73, R47 ;  /* 0x000000492e2e7223 */ /* 0x000fe2000001002f */
[C---:B------:R-:W-:Y:S01]  /*90d0*/  FMUL.FTZ R78, R35.reuse, R72 ;  /* 0x00000048234e7220 */ /* 0x040fe20000410000 */
[----:B------:R-:W-:Y:S01]  /*90e0*/  FMUL.FTZ R80, R35, R60 ;  /* 0x0000003c23507220 */ /* 0x000fe20000410000 */
[----:B------:R-:W-:Y:S01]  /*90f0*/  LOP3.LUT R32, R32, 0xffff0000, RZ, 0xc0, !PT ;  /* 0xffff000020207812 */ /* 0x000fe200078ec0ff */
[C---:B------:R-:W-:Y:S01]  /*9100*/  FFMA.FTZ R47, R49.reuse, R51, -R76 ;  /* 0x00000033312f7223 */ /* 0x040fe2000001084c */
[----:B------:R-:W-:Y:S01]  /*9110*/  LOP3.LUT R35, R218, 0xffff0000, RZ, 0xc0, !PT ;  /* 0xffff0000da237812 */ /* 0x000fe200078ec0ff */
[----:B------:R-:W-:Y:S01]  /*9120*/  FFMA.FTZ R49, R49, R63, R74 ;  /* 0x0000003f31317223 */ /* 0x000fe2000001004a */
[----:B------:R-:W-:Y:S01]  /*9130*/  LOP3.LUT R31, R31, 0xffff0000, RZ, 0xc0, !PT ;  /* 0xffff00001f1f7812 */ /* 0x000fe200078ec0ff */
[C---:B------:R-:W-:Y:S01]  /*9140*/  IMAD.U32 R74, R41.reuse, 0x10000, RZ ;  /* 0x00010000294a7824 */ /* 0x040fe200078e00ff */
[----:B------:R-:W-:Y:S01]  /*9150*/  LOP3.LUT R41, R41, 0xffff0000, RZ, 0xc0, !PT ;  /* 0xffff000029297812 */ /* 0x000fe200078ec0ff */
[C---:B------:R-:W-:Y:S01]  /*9160*/  IMAD.U32 R29, R28.reuse, 0x10000, RZ ;  /* 0x000100001c1d7824 */ /* 0x040fe200078e00ff */
[----:B------:R-:W-:Y:S01]  /*9170*/  LOP3.LUT R28, R28, 0xffff0000, RZ, 0xc0, !PT ;  /* 0xffff00001c1c7812 */ /* 0x000fe200078ec0ff */
[----:B------:R-:W-:-:S02]  /*9180*/  IMAD.U32 R76, R218, 0x10000, RZ ;  /* 0x00010000da4c7824 */ /* 0x000fc400078e00ff */
[----:B------:R-:W-:Y:S01]  /*9190*/  FMUL.FTZ R51, R32, R35 ;  /* 0x0000002320337220 */ /* 0x000fe20000410000 */
[----:B------:R-:W-:Y:S01]  /*91a0*/  PRMT R44, R217, 0x5410, R44 ;  /* 0x00005410d92c7816 */ /* 0x000fe2000000002c */
[----:B------:R-:W-:Y:S01]  /*91b0*/  FFMA.FTZ R60, R31, R60, -R78 ;  /* 0x0000003c1f3c7223 */ /* 0x000fe2000001084e */
[----:B------:R-:W-:Y:S01]  /*91c0*/  LOP3.LUT R50, R30, 0xffff0000, RZ, 0xc0, !PT ;  /* 0xffff00001e327812 */ /* 0x000fe200078ec0ff */
[C---:B------:R-:W-:Y:S01]  /*91d0*/  FMUL.FTZ R78, R33.reuse, R76 ;  /* 0x0000004c214e7220 */ /* 0x040fe20000410000 */
[-C--:B------:R-:W-:Y:S01]  /*91e0*/  FMUL.FTZ R61, R32, R41.reuse ;  /* 0x00000029203d7220 */ /* 0x080fe20000410000 */
[----:B------:R-:W-:Y:S02]  /*91f0*/  IMAD.U32 R30, R34, 0x10000, RZ ;  /* 0x00010000221e7824 */ /* 0x000fe400078e00ff */
[----:B------:R-:W-:Y:S01]  /*9200*/  FMUL.FTZ R33, R33, R74 ;  /* 0x0000004a21217220 */ /* 0x000fe20000410000 */
[----:B------:R-:W-:Y:S01]  /*9210*/  FFMA.FTZ R32, R28, R41, -R51 ;  /* 0x000000291c207223 */ /* 0x000fe20000010833 */
[----:B------:R-:W-:Y:S01]  /*9220*/  LOP3.LUT R34, R34, 0xffff0000, RZ, 0xc0, !PT ;  /* 0xffff000022227812 */ /* 0x000fe200078ec0ff */
[C---:B------:R-:W-:Y:S01]  /*9230*/  IMAD.U32 R41, R44.reuse, 0x10000, RZ ;  /* 0x000100002c297824 */ /* 0x040fe200078e00ff */
[----:B------:R-:W-:Y:S01]  /*9240*/  LOP3.LUT R51, R44, 0xffff0000, RZ, 0xc0, !PT ;  /* 0xffff00002c337812 */ /* 0x000fe200078ec0ff */
[----:B------:R-:W-:Y:S01]  /*9250*/  FFMA.FTZ R72, R31, R72, R80 ;  /* 0x000000481f487223 */ /* 0x000fe20000010050 */
[C---:B------:R-:W-:Y:S01]  /*9260*/  FFMA.FTZ R76, R29.reuse, R76, R33 ;  /* 0x0000004c1d4c7223 */ /* 0x040fe20000010021 */
[----:B------:R-:W-:Y:S01]  /*9270*/  FFMA.FTZ R31, R29, R74, -R78 ;  /* 0x0000004a1d1f7223 */ /* 0x000fe2000001084e */
[----:B------:R-:W-:Y:S01]  /*9280*/  LOP3.LUT R33, R42, 0xffff0000, RZ, 0xc0, !PT ;  /* 0xffff00002a217812 */ /* 0x000fe200078ec0ff */
[----:B------:R-:W-:Y:S01]  /*9290*/  FFMA.FTZ R61, R28, R35, R61 ;  /* 0x000000231c3d7223 */ /* 0x000fe2000001003d */
[----:B------:R-:W-:-:S02]  /*92a0*/  IMAD.U32 R29, R42, 0x10000, RZ ;  /* 0x000100002a1d7824 */ /* 0x000fc400078e00ff */
[----:B------:R-:W-:Y:S01]  /*92b0*/  FMUL.FTZ R35, R30, R41 ;  /* 0x000000291e237220 */ /* 0x000fe20000410000 */
[C---:B------:R-:W-:Y:S01]  /*92c0*/  FMUL.FTZ R63, R34.reuse, R51 ;  /* 0x00000033223f7220 */ /* 0x040fe20000410000 */
[----:B------:R-:W-:Y:S01]  /*92d0*/  FMUL.FTZ R34, R34, R33 ;  /* 0x0000002122227220 */ /* 0x000fe20000410000 */
[-C--:B------:R-:W-:Y:S01]  /*92e0*/  FMUL.FTZ R30, R30, R29.reuse ;  /* 0x0000001d1e1e7220 */ /* 0x080fe20000410000 */
[----:B------:R-:W-:Y:S01]  /*92f0*/  FFMA.FTZ R35, R48, R29, -R35 ;  /* 0x0000001d30237223 */ /* 0x000fe20000010823 */
[C---:B------:R-:W-:Y:S01]  /*9300*/  FFMA.FTZ R28, R50.reuse, R33, -R63 ;  /* 0x00000021321c7223 */ /* 0x040fe2000001083f */
[----:B------:R-:W-:Y:S01]  /*9310*/  FFMA.FTZ R51, R50, R51, R34 ;  /* 0x0000003332337223 */ /* 0x000fe20000010022 */
[----:B------:R-:W-:Y:S01]  /*9320*/  FFMA.FTZ R30, R48, R41, R30 ;  /* 0x00000029301e7223 */ /* 0x000fe2000001001e */
[----:B------:R-:W-:Y:S02]  /*9330*/  F2FP.BF16.F32.PACK_AB R33, R46, R45 ;  /* 0x0000002d2e21723e */ /* 0x000fe400000010ff */
        /* <DEDUP_REMOVED lines=11> */
[----:B------:R-:W-:-:S07]  /*93f0*/  IMAD.MOV.U32 R35, RZ, RZ, R49 ;  /* 0x000000ffff237224 */ /* 0x000fce00078e0031 */
.L_x_1750:
[----:B------:R-:W-:Y:S05]  /*9400*/  BSYNC B2 ;  /* 0x0000000000027941 */ /* 0x000fea0003800000 */
.L_x_1749:
[----:B------:R-:W-:Y:S02]  /*9410*/  ULDC.64 UR4, c[0x0][0x208] ;  /* 0x0000820000047ab9 */ /* 0x000fe40000000a00 */
[----:B0-----:R3:W-:Y:S04]  /*9420*/  STG.E.128 desc[UR4][R36.64], R28 ;  /* 0x0000001c24007986 */ /* 0x0017e8000c101d04 */
[----:B--2---:R3:W-:Y:S02]  /*9430*/  @!P3 STG.E.128 desc[UR4][R38.64], R32 ;  /* 0x000000202600b986 */ /* 0x0047e4000c101d04 */
.L_x_1748:
[----:B------:R-:W-:Y:S05]  /*9440*/  BSYNC B1 ;  /* 0x0000000000017941 */ /* 0x000fea0003800000 */
.L_x_1747:
[----:B------:R-:W-:Y:S01]  /*9450*/  ISETP.NE.AND P3, PT, R10, RZ, PT ;  /* 0x000000ff0a00720c */ /* 0x000fe20003f65270 */
[----:B------:R-:W-:-:S12]  /*9460*/  BSSY B1, `(.L_x_1751) ;  /* 0x0000082000017945 */ /* 0x000fd80003800000 */
[----:B------:R-:W-:Y:S05]  /*9470*/  @!P3 BRA `(.L_x_1752) ;  /* 0x000000080000b947 */ /* 0x000fea0003800000 */
[----:B---3--:R-:W-:Y:S01]  /*9480*/  SEL R28, R122, R151, !P1 ;  /* 0x000000977a1c7207 */ /* 0x008fe20004800000 */
        /* <DEDUP_REMOVED lines=11> */
[----:B------:R-:W-:-:S04]  /*9540*/  LOP3.LUT R28, R173, 0x38, R29, 0xf8, !PT ;  /* 0x00000038ad1c7812 */ /* 0x000fc800078ef81d */
[----:B------:R-:W-:-:S05]  /*9550*/  LOP3.LUT R28, R28, R223, RZ, 0x3c, !PT ;  /* 0x000000df1c1c7212 */ /* 0x000fca00078e3cff */
[--C-:B------:R-:W-:Y:S02]  /*9560*/  @!P3 SHF.R.S32.HI R33, RZ, 0x1f, R29.reuse ;  /* 0x0000001fff21b819 */ /* 0x100fe4000001141d */
[----:B------:R-:W-:Y:S01]  /*9570*/  @!P3 IADD3 R30, P4, P5, R86, R126, R29 ;  /* 0x0000007e561eb210 */ /* 0x000fe20007d9e01d */
[----:B------:R-:W-:-:S03]  /*9580*/  IMAD R29, R31, 0x1800, R178 ;  /* 0x000018001f1d7824 */ /* 0x000fc600078e02b2 */
[----:B------:R-:W-:Y:S01]  /*9590*/  @!P3 IADD3.X R33, R84, R40, R33, P4, P5 ;  /* 0x000000285421b210 */ /* 0x000fe200027ea421 */
[----:B------:R-:W-:Y:S01]  /*95a0*/  IMAD.IADD R28, R29, 0x1, R28 ;  /* 0x000000011d1c7824 */ /* 0x000fe200078e021c */
[CC--:B0-----:R-:W-:Y:S01]  /*95b0*/  LEA R36, P4, R32.reuse, R114.reuse, 0x1 ;  /* 0x0000007220247211 */ /* 0x0c1fe200078808ff */
[C---:B------:R-:W-:Y:S02]  /*95c0*/  IMAD R29, R17.reuse, 0x4800, R142 ;  /* 0x00004800111d7824 */ /* 0x040fe400078e028e */
[----:B------:R-:W-:Y:S01]  /*95d0*/  IMAD R31, R17, 0x4800, R28 ;  /* 0x00004800111f7824 */ /* 0x000fe200078e021c */
[----:B------:R-:W-:Y:S01]  /*95e0*/  LEA.HI.X R37, R32, R115, R34, 0x1, P4 ;  /* 0x0000007320257211 */ /* 0x000fe200020f0c22 */
[--C-:B------:R-:W-:Y:S01]  /*95f0*/  IMAD R29, R29, 0x2, R16.reuse ;  /* 0x000000021d1d7824 */ /* 0x100fe200078e0210 */
        /* <DEDUP_REMOVED lines=15> */
[----:B------:R-:W-:Y:S01]  /*96f0*/  PRMT R57, R214, 0x5432, R57 ;  /* 0x00005432d6397816 */ /* 0x000fe20000000039 */
[----:B------:R-:W-:Y:S01]  /*9700*/  IMAD.U32 R42, R32, 0x10000, RZ ;  /* 0x00010000202a7824 */ /* 0x000fe200078e00ff */
[----:B------:R-:W-:Y:S01]  /*9710*/  PRMT R198, R198, 0x5432, R61 ;  /* 0x00005432c6c67816 */ /* 0x000fe2000000003d */
[----:B------:R-:W-:Y:S01]  /*9720*/  IMAD.U32 R41, R28, 0x10000, RZ ;  /* 0x000100001c297824 */ /* 0x000fe200078e00ff */
[----:B------:R-:W-:-:S02]  /*9730*/  SHF.R.U64 R62, R58, 0x10, R59 ;  /* 0x000000103a3e7819 */ /* 0x000fc4000000123b */
[----:B------:R-:W-:Y:S02]  /*9740*/  SHF.R.U64 R45, R68, 0x10, R69 ;  /* 0x00000010442d7819 */ /* 0x000fe40000001245 */
[----:B------:R-:W-:Y:S01]  /*9750*/  SHF.R.U32.HI R60, RZ, 0x10, R59 ;  /* 0x00000010ff3c7819 */ /* 0x000fe2000001163b */
[----:B------:R-:W-:Y:S01]  /*9760*/  IMAD.U32 R59, R57, 0x10000, RZ ;  /* 0x00010000393b7824 */ /* 0x000fe200078e00ff */
[--C-:B------:R-:W-:Y:S02]  /*9770*/  SHF.R.U64 R58, R70, 0x10, R71.reuse ;  /* 0x00000010463a7819 */ /* 0x100fe40000001247 */
[----:B------:R-:W-:Y:S01]  /*9780*/  LOP3.LUT R47, R35, 0xffff0000, RZ, 0xc0, !PT ;  /* 0xffff0000232f7812 */ /* 0x000fe200078ec0ff */
[----:B------:R-:W-:Y:S01]  /*9790*/  IMAD.U32 R35, R198, 0x10000, RZ ;  /* 0x00010000c6237824 */ /* 0x000fe200078e00ff */
[----:B------:R-:W-:Y:S01]  /*97a0*/  SHF.R.U32.HI R70, RZ, 0x10, R71 ;  /* 0x00000010ff467819 */ /* 0x000fe20000011647 */
[----:B------:R-:W-:Y:S01]  /*97b0*/  FMUL.FTZ R61, R46, R59 ;  /* 0x0000003b2e3d7220 */ /* 0x000fe20000410000 */
[----:B------:R-:W-:-:S02]  /*97c0*/  PRMT R214, R214, 0x5410, R45 ;  /* 0x00005410d6d67816 */ /* 0x000fc4000000002d */
[----:B------:R-:W-:Y:S02]  /*97d0*/  LOP3.LUT R51, R33, 0xffff0000, RZ, 0xc0, !PT ;  /* 0xffff000021337812 */ /* 0x000fe400078ec0ff */
[----:B------:R-:W-:Y:S02]  /*97e0*/  PRMT R45, R213, 0x5410, R58 ;  /* 0x00005410d52d7816 */ /* 0x000fe4000000003a */
[----:B------:R-:W-:Y:S02]  /*97f0*/  PRMT R33, R159, 0x5410, R62 ;  /* 0x000054109f217816 */ /* 0x000fe4000000003e */
[----:B------:R-:W-:Y:S01]  /*9800*/  LOP3.LUT R58, R57, 0xffff0000, RZ, 0xc0, !PT ;  /* 0xffff0000393a7812 */ /* 0x000fe200078ec0ff */
[-C--:B------:R-:W-:Y:S01]  /*9810*/  FMUL.FTZ R57, R46, R35.reuse ;  /* 0x000000232e397220 */ /* 0x080fe20000410000 */
[----:B------:R-:W-:Y:S01]  /*9820*/  PRMT R159, R159, 0x5432, R60 ;  /* 0x000054329f9f7816 */ /* 0x000fe2000000003c */
[C---:B------:R-:W-:Y:S01]  /*9830*/  FFMA.FTZ R35, R44.reuse, R35, -R61 ;  /* 0x000000232c237223 */ /* 0x040fe2000001083d */
[----:B------:R-:W-:Y:S01]  /*9840*/  PRMT R213, R213, 0x5432, R70 ;  /* 0x00005432d5d57816 */ /* 0x000fe20000000046 */
[----:B------:R-:W-:Y:S01]  /*9850*/  FFMA.FTZ R44, R44, R59, R57 ;  /* 0x0000003b2c2c7223 */ /* 0x000fe20000010039 */
[----:B------:R-:W-:Y:S01]  /*9860*/  LOP3.LUT R46, R198, 0xffff0000, RZ, 0xc0, !PT ;  /* 0xffff0000c62e7812 */ /* 0x000fe200078ec0ff */
[----:B------:R-:W-:Y:S01]  /*9870*/  IMAD.U32 R57, R159, 0x10000, RZ ;  /* 0x000100009f397824 */ /* 0x000fe200078e00ff */
[----:B------:R-:W-:Y:S01]  /*9880*/  LOP3.LUT R49, R29, 0xffff0000, RZ, 0xc0, !PT ;  /* 0xffff00001d317812 */ /* 0x000fe200078ec0ff */
[----:B------:R-:W-:-:S02]  /*9890*/  IMAD.U32 R61, R213, 0x10000, RZ ;  /* 0x00010000d53d7824 */ /* 0x000fc400078e00ff */
[C---:B------:R-:W-:Y:S01]  /*98a0*/  FMUL.FTZ R60, R51.reuse, R58 ;  /* 0x0000003a333c7220 */ /* 0x040fe20000410000 */
[-C--:B------:R-:W-:Y:S01]  /*98b0*/  FMUL.FTZ R62, R51, R46.reuse ;  /* 0x0000002e333e7220 */ /* 0x080fe20000410000 */
[C---:B------:R-:W-:Y:S01]  /*98c0*/  FMUL.FTZ R68, R56.reuse, R57 ;  /* 0x0000003938447220 */ /* 0x040fe20000410000 */
[----:B------:R-:W-:Y:S01]  /*98d0*/  FMUL.FTZ R51, R56, R61 ;  /* 0x0000003d38337220 */ /* 0x000fe20000410000 */
[----:B------:R-:W-:Y:S01]  /*98e0*/  FFMA.FTZ R46, R49, R46, -R60 ;  /* 0x0000002e312e7223 */ /* 0x000fe2000001083c */
[----:B------:R-:W-:Y:S01]  /*98f0*/  LOP3.LUT R60, R213, 0xffff0000, RZ, 0xc0, !PT ;  /* 0xffff0000d53c7812 */ /* 0x000fe200078ec0ff */
[----:B------:R-:W-:Y:S01]  /*9900*/  FFMA.FTZ R59, R49, R58, R62 ;  /* 0x0000003a313b7223 */ /* 0x000fe2000001003e */
[----:B------:R-:W-:Y:S01]  /*9910*/  LOP3.LUT R56, R159, 0xffff0000, RZ, 0xc0, !PT ;  /* 0xffff00009f387812 */ /* 0x000fe200078ec0ff */
[C---:B------:R-:W-:Y:S01]  /*9920*/  FFMA.FTZ R58, R50.reuse, R57, -R51 ;  /* 0x00000039323a7223 */ /* 0x040fe20000010833 */
[----:B------:R-:W-:Y:S01]  /*9930*/  FFMA.FTZ R68, R50, R61, R68 ;  /* 0x0000003d32447223 */ /* 0x000fe20000010044 */
[----:B------:R-:W-:-:S02]  /*9940*/  IMAD.U32 R49, R48, 0x10000, RZ ;  /* 0x0001000030317824 */ /* 0x000fc400078e00ff */
[C---:B------:R-:W-:Y:S01]  /*9950*/  FMUL.FTZ R62, R47.reuse, R60 ;  /* 0x0000003c2f3e7220 */ /* 0x040fe20000410000 */
[----:B------:R-:W-:Y:S02]  /*9960*/  IMAD.U32 R50, R214, 0x10000, RZ ;  /* 0x00010000d6327824 */ /* 0x000fe400078e00ff */
[----:B------:R-:W-:Y:S01]  /*9970*/  FMUL.FTZ R70, R47, R56 ;  /* 0x000000382f467220 */ /* 0x000fe20000410000 */
[----:B------:R-:W-:Y:S01]  /*9980*/  LOP3.LUT R47, R48, 0xffff0000, RZ, 0xc0, !PT ;  /* 0xffff0000302f7812 */ /* 0x000fe200078ec0ff */
[CC--:B------:R-:W-:Y:S01]  /*9990*/  FMUL.FTZ R57, R42.reuse, R49.reuse ;  /* 0x000000312a397220 */ /* 0x0c0fe20000410000 */
[-C--:B------:R-:W-:Y:S01]  /*99a0*/  FMUL.FTZ R48, R42, R50.reuse ;  /* 0x000000322a307220 */ /* 0x080fe20000410000 */
[----:B------:R-:W-:Y:S01]  /*99b0*/  LOP3.LUT R43, R31, 0xffff0000, RZ, 0xc0, !PT ;  /* 0xffff00001f2b7812 */ /* 0x000fe200078ec0ff */
[----:B------:R-:W-:Y:S01]  /*99c0*/  IMAD.U32 R29, R30, 0x10000, RZ ;  /* 0x000100001e1d7824 */ /* 0x000fe200078e00ff */
[----:B------:R-:W-:Y:S01]  /*99d0*/  LOP3.LUT R32, R32, 0xffff0000, RZ, 0xc0, !PT ;  /* 0xffff000020207812 */ /* 0x000fe200078ec0ff */
[C---:B------:R-:W-:Y:S01]  /*99e0*/  FFMA.FTZ R48, R41.reuse, R49, -R48 ;  /* 0x0000003129307223 */ /* 0x040fe20000010830 */
[----:B------:R-:W-:Y:S01]  /*99f0*/  LOP3.LUT R51, R214, 0xffff0000, RZ, 0xc0, !PT ;  /* 0xffff0000d6337812 */ /* 0x000fe200078ec0ff */
[----:B------:R-:W-:Y:S01]  /*9a00*/  FFMA.FTZ R57, R41, R50, R57 ;  /* 0x0000003229397223 */ /* 0x000fe20000010039 */
[----:B------:R-:W-:Y:S01]  /*9a10*/  LOP3.LUT R31, R30, 0xffff0000, RZ, 0xc0, !PT ;  /* 0xffff00001e1f7812 */ /* 0x000fe200078ec0ff */
[C---:B------:R-:W-:Y:S01]  /*9a20*/  IMAD.U32 R30, R34.reuse, 0x10000, RZ ;  /* 0x00010000221e7824 */ /* 0x040fe200078e00ff */
[----:B------:R-:W-:Y:S01]  /*9a30*/  LOP3.LUT R34, R34, 0xffff0000, RZ, 0xc0, !PT ;  /* 0xffff000022227812 */ /* 0x000fe200078ec0ff */
[----:B------:R-:W-:-:S02]  /*9a40*/  IMAD.U32 R41, R45, 0x10000, RZ ;  /* 0x000100002d297824 */ /* 0x000fc400078e00ff */
[C---:B------:R-:W-:Y:S01]  /*9a50*/  FFMA.FTZ R61, R43.reuse, R56, -R62 ;  /* 0x000000382b3d7223 */ /* 0x040fe2000001083e */
[----:B------:R-:W-:Y:S01]  /*9a60*/  FFMA.FTZ R63, R43, R60, R70 ;  /* 0x0000003c2b3f7223 */ /* 0x000fe20000010046 */
[----:B------:R-:W-:Y:S01]  /*9a70*/  LOP3.LUT R45, R45, 0xffff0000, RZ, 0xc0, !PT ;  /* 0xffff00002d2d7812 */ /* 0x000fe200078ec0ff */
[C---:B------:R-:W-:Y:S01]  /*9a80*/  FMUL.FTZ R43, R32.reuse, R51 ;  /* 0x00000033202b7220 */ /* 0x040fe20000410000 */
[----:B------:R-:W-:Y:S01]  /*9a90*/  FMUL.FTZ R49, R32, R47 ;  /* 0x0000002f20317220 */ /* 0x000fe20000410000 */
[C---:B------:R-:W-:Y:S01]  /*9aa0*/  IMAD.U32 R32, R33.reuse, 0x10000, RZ ;  /* 0x0001000021207824 */ /* 0x040fe200078e00ff */
[----:B------:R-:W-:Y:S01]  /*9ab0*/  LOP3.LUT R33, R33, 0xffff0000, RZ, 0xc0, !PT ;  /* 0xffff000021217812 */ /* 0x000fe200078ec0ff */
[----:B------:R-:W-:Y:S01]  /*9ac0*/  FMUL.FTZ R42, R30, R41 ;  /* 0x000000291e2a7220 */ /* 0x000fe20000410000 */
[----:B------:R-:W-:Y:S01]  /*9ad0*/  LOP3.LUT R28, R28, 0xffff0000, RZ, 0xc0, !PT ;  /* 0xffff00001c1c7812 */ /* 0x000fe200078ec0ff */
[----:B------:R-:W-:Y:S01]  /*9ae0*/  FMUL.FTZ R50, R34, R45 ;  /* 0x0000002d22327220 */ /* 0x000fe20000410000 */
[-C--:B------:R-:W-:Y:S01]  /*9af0*/  FMUL.FTZ R30, R30, R32.reuse ;  /* 0x000000201e1e7220 */ /* 0x080fe20000410000 */
[-C--:B------:R-:W-:Y:S01]  /*9b00*/  FMUL.FTZ R34, R34, R33.reuse ;  /* 0x0000002122227220 */ /* 0x080fe20000410000 */
[----:B------:R-:W-:Y:S01]  /*9b10*/  FFMA.FTZ R42, R29, R32, -R42 ;  /* 0x000000201d2a7223 */ /* 0x000fe2000001082a */
[----:B------:R-:W-:Y:S01]  /*9b20*/  FFMA.FTZ R33, R31, R33, -R50 ;  /* 0x000000211f217223 */ /* 0x000fe20000010832 */
[----:B------:R-:W-:Y:S01]  /*9b30*/  FFMA.FTZ R43, R28, R47, -R43 ;  /* 0x0000002f1c2b7223 */ /* 0x000fe2000001082b */
[----:B------:R-:W-:Y:S01]  /*9b40*/  FFMA.FTZ R30, R29, R41, R30 ;  /* 0x000000291d1e7223 */ /* 0x000fe2000001001e */
        /* <DEDUP_REMOVED lines=15> */
.L_x_1754:
[----:B------:R-:W-:Y:S05]  /*9c40*/  BSYNC B2 ;  /* 0x0000000000027941 */ /* 0x000fea0003800000 */
.L_x_1753:
[----:B------:R-:W-:Y:S02]  /*9c50*/  ULDC.64 UR4, c[0x0][0x208] ;  /* 0x0000820000047ab9 */ /* 0x000fe40000000a00 */
[----:B0-----:R0:W-:Y:S04]  /*9c60*/  STG.E.128 desc[UR4][R36.64], R28 ;  /* 0x0000001c24007986 */ /* 0x0011e8000c101d04 */
[----:B--2---:R0:W-:Y:S02]  /*9c70*/  @!P3 STG.E.128 desc[UR4][R38.64], R32 ;  /* 0x000000202600b986 */ /* 0x0041e4000c101d04 */
.L_x_1752:
[----:B------:R-:W-:Y:S05]  /*9c80*/  BSYNC B1 ;  /* 0x0000000000017941 */ /* 0x000fea0003800000 */
.L_x_1751:
[----:B------:R-:W-:-:S13]  /*9c90*/  ISETP.NE.AND P3, PT, R9, RZ, PT ;  /* 0x000000ff0900720c */ /* 0x000fda0003f65270 */
[----:B------:R-:W-:Y:S05]  /*9ca0*/  @!P3 BRA `(.L_x_1705) ;  /* 0x0000000800f0b947 */ /* 0x000fea0003800000 */
[----:B0--3--:R-:W2:Y:S01]  /*9cb0*/  LDL R28, [R1+0xc] ;  /* 0x00000c00011c7983 */ /* 0x009ea20000100800 */
[----:B------:R-:W-:Y:S01]  /*9cc0*/  BSSY B1, `(.L_x_1755) ;  /* 0x0000075000017945 */ /* 0x000fe20003800000 */
[----:B--2---:R-:W-:-:S04]  /*9cd0*/  LOP3.LUT P4, RZ, R28, 0x1, RZ, 0xc0, !PT ;  /* 0x000000011cff7812 */ /* 0x004fc8000788c0ff */
[----:B------:R-:W-:Y:S02]  /*9ce0*/  SEL R151, R122, R151, !P4 ;  /* 0x000000977a977207 */ /* 0x000fe40006000000 */
[----:B----4-:R-:W-:Y:S02]  /*9cf0*/  IADD3 R37, P3, P4, R86, R126, R12 ;  /* 0x0000007e56257210 */ /* 0x010fe40007c7e00c */
        /* <DEDUP_REMOVED lines=9> */
[----:B------:R-:W-:-:S04]  /*9d90*/  LEA.HI R28, R28, R151, RZ, 0x3 ;  /* 0x000000971c1c7211 */ /* 0x000fc800078f18ff */
[----:B------:R-:W-:Y:S02]  /*9da0*/  SHF.R.S32.HI R29, RZ, 0x3, R28 ;  /* 0x00000003ff1d7819 */ /* 0x000fe4000001141c */
[----:B------:R-:W-:-:S03]  /*9db0*/  LOP3.LUT R28, R173, 0x38, R39, 0xf8, !PT ;  /* 0x00000038ad1c7812 */ /* 0x000fc600078ef827 */
[----:B------:R-:W-:Y:S01]  /*9dc0*/  IMAD R29, R29, 0x1800, R178 ;  /* 0x000018001d1d7824 */ /* 0x000fe200078e02b2 */
[----:B------:R-:W-:-:S05]  /*9dd0*/  LOP3.LUT R28, R28, R223, RZ, 0x3c, !PT ;  /* 0x000000df1c1c7212 */ /* 0x000fca00078e3cff */
        /* <DEDUP_REMOVED lines=8> */
[----:B------:R-:W-:Y:S01]  /*9e60*/  SHF.R.U64 R57, R52, 0x10, R53 ;  /* 0x0000001034397819 */ /* 0x000fe20000001235 */
[----:B--2---:R-:W-:Y:S01]  /*9e70*/  IMAD.U32 R45, R33, 0x10000, RZ ;  /* 0x00010000212d7824 */ /* 0x004fe200078e00ff */
[----:B------:R-:W-:Y:S01]  /*9e80*/  SHF.R.U32.HI R51, RZ, 0x10, R65 ;  /* 0x00000010ff337819 */ /* 0x000fe20000011641 */
[----:B0-----:R-:W-:Y:S01]  /*9e90*/  IMAD.U32 R41, R29, 0x10000, RZ ;  /* 0x000100001d297824 */ /* 0x001fe200078e00ff */
[----:B------:R-:W-:Y:S01]  /*9ea0*/  SHF.R.U32.HI R49, RZ, 0x10, R53 ;  /* 0x00000010ff317819 */ /* 0x000fe20000011635 */
[----:B------:R-:W-:Y:S01]  /*9eb0*/  IMAD.U32 R47, R35, 0x10000, RZ ;  /* 0x00010000232f7824 */ /* 0x000fe200078e00ff */
[----:B------:R-:W-:Y:S01]  /*9ec0*/  SHF.R.U64 R52, R54, 0x10, R55 ;  /* 0x0000001036347819 */ /* 0x000fe20000001237 */
[----:B------:R-:W-:Y:S01]  /*9ed0*/  IMAD.U32 R43, R32, 0x10000, RZ ;  /* 0x00010000202b7824 */ /* 0x000fe200078e00ff */
[----:B------:R-:W-:Y:S01]  /*9ee0*/  PRMT R48, R156, 0x5410, R57 ;  /* 0x000054109c307816 */ /* 0x000fe20000000039 */
[----:B------:R-:W-:Y:S01]  /*9ef0*/  IMAD.U32 R38, R28, 0x10000, RZ ;  /* 0x000100001c267824 */ /* 0x000fe200078e00ff */
[----:B------:R-:W-:-:S02]  /*9f00*/  PRMT R51, R158, 0x5432, R51 ;  /* 0x000054329e337816 */ /* 0x000fc40000000033 */
[----:B------:R-:W-:Y:S02]  /*9f10*/  SHF.R.U32.HI R50, RZ, 0x10, R55 ;  /* 0x00000010ff327819 */ /* 0x000fe40000011637 */
[----:B------:R-:W-:Y:S02]  /*9f20*/  PRMT R156, R156, 0x5432, R49 ;  /* 0x000054329c9c7816 */ /* 0x000fe40000000031 */
[----:B------:R-:W-:Y:S02]  /*9f30*/  SHF.R.U64 R53, R64, 0x10, R65 ;  /* 0x0000001040357819 */ /* 0x000fe40000001241 */
[--C-:B------:R-:W-:Y:S02]  /*9f40*/  SHF.R.U64 R54, R66, 0x10, R67.reuse ;  /* 0x0000001042367819 */ /* 0x100fe40000001243 */
[----:B------:R-:W-:Y:S01]  /*9f50*/  PRMT R49, R155, 0x5410, R52 ;  /* 0x000054109b317816 */ /* 0x000fe20000000034 */
[----:B------:R-:W-:Y:S01]  /*9f60*/  IMAD.U32 R52, R51, 0x10000, RZ ;  /* 0x0001000033347824 */ /* 0x000fe200078e00ff */
[----:B------:R-:W-:-:S02]  /*9f70*/  SHF.R.U32.HI R66, RZ, 0x10, R67 ;  /* 0x00000010ff427819 */ /* 0x000fc40000011643 */
[----:B------:R-:W-:Y:S01]  /*9f80*/  PRMT R155, R155, 0x5432, R50 ;  /* 0x000054329b9b7816 */ /* 0x000fe20000000032 */
[----:B------:R-:W-:Y:S01]  /*9f90*/  IMAD.U32 R50, R156, 0x10000, RZ ;  /* 0x000100009c327824 */ /* 0x000fe200078e00ff */
[----:B------:R-:W-:Y:S02]  /*9fa0*/  PRMT R158, R158, 0x5410, R53 ;  /* 0x000054109e9e7816 */ /* 0x000fe40000000035 */
[----:B------:R-:W-:Y:S01]  /*9fb0*/  LOP3.LUT R46, R33, 0xffff0000, RZ, 0xc0, !PT ;  /* 0xffff0000212e7812 */ /* 0x000fe200078ec0ff */
[----:B------:R-:W-:Y:S01]  /*9fc0*/  FMUL.FTZ R56, R45, R50 ;  /* 0x000000322d387220 */ /* 0x000fe20000410000 */
[----:B------:R-:W-:Y:S01]  /*9fd0*/  PRMT R53, R157, 0x5410, R54 ;  /* 0x000054109d357816 */ /* 0x000fe20000000036 */
[-C--:B------:R-:W-:Y:S01]  /*9fe0*/  FMUL.FTZ R54, R45, R52.reuse ;  /* 0x000000342d367220 */ /* 0x080fe20000410000 */
[----:B------:R-:W-:Y:S01]  /*9ff0*/  LOP3.LUT R51, R51, 0xffff0000, RZ, 0xc0, !PT ;  /* 0xffff000033337812 */ /* 0x000fe200078ec0ff */
[----:B------:R-:W-:Y:S01]  /*a000*/  FFMA.FTZ R56, R41, R52, R56 ;  /* 0x0000003429387223 */ /* 0x000fe20000010038 */
[----:B------:R-:W-:Y:S01]  /*a010*/  PRMT R157, R157, 0x5432, R66 ;  /* 0x000054329d9d7816 */ /* 0x000fe20000000042 */
[----:B------:R-:W-:Y:S01]  /*a020*/  FFMA.FTZ R54, R41, R50, -R54 ;  /* 0x0000003229367223 */ /* 0x000fe20000010836 */
        /* <DEDUP_REMOVED lines=8> */
[----:B------:R-:W-:Y:S02]  /*a0b0*/  IMAD.U32 R32, R31, 0x10000, RZ ;  /* 0x000100001f207824 */ /* 0x000fe400078e00ff */
[-C--:B------:R-:W-:Y:S01]  /*a0c0*/  FMUL.FTZ R45, R47, R50.reuse ;  /* 0x000000322f2d7220 */ /* 0x080fe20000410000 */
[----:B------:R-:W-:Y:S01]  /*a0d0*/  FFMA.FTZ R57, R42, R51, R57 ;  /* 0x000000332a397223 */ /* 0x000fe20000010039 */
[----:B------:R-:W-:Y:S01]  /*a0e0*/  LOP3.LUT R35, R35, 0xffff0000, RZ, 0xc0, !PT ;  /* 0xffff000023237812 */ /* 0x000fe200078ec0ff */
[-C--:B------:R-:W-:Y:S01]  /*a0f0*/  FMUL.FTZ R47, R47, R41.reuse ;  /* 0x000000292f2f7220 */ /* 0x080fe20000410000 */
[----:B------:R-:W-:Y:S01]  /*a100*/  LOP3.LUT R46, R157, 0xffff0000, RZ, 0xc0, !PT ;  /* 0xffff00009d2e7812 */ /* 0x000fe200078ec0ff */
[----:B------:R-:W-:Y:S01]  /*a110*/  FFMA.FTZ R45, R32, R41, -R45 ;  /* 0x00000029202d7223 */ /* 0x000fe2000001082d */
[----:B------:R-:W-:Y:S01]  /*a120*/  LOP3.LUT R42, R155, 0xffff0000, RZ, 0xc0, !PT ;  /* 0xffff00009b2a7812 */ /* 0x000fe200078ec0ff */
[----:B------:R-:W-:Y:S01]  /*a130*/  IMAD.U32 R41, R158, 0x10000, RZ ;  /* 0x000100009e297824 */ /* 0x000fe200078e00ff */
[----:B------:R-:W-:Y:S01]  /*a140*/  LOP3.LUT R33, R31, 0xffff0000, RZ, 0xc0, !PT ;  /* 0xffff00001f217812 */ /* 0x000fe200078ec0ff */
[----:B------:R-:W-:Y:S01]  /*a150*/  FFMA.FTZ R47, R32, R50, R47 ;  /* 0x00000032202f7223 */ /* 0x000fe2000001002f */
[C---:B------:R-:W-:Y:S01]  /*a160*/  FMUL.FTZ R50, R35.reuse, R46 ;  /* 0x0000002e23327220 */ /* 0x040fe20000410000 */
[----:B------:R-:W-:Y:S01]  /*a170*/  FMUL.FTZ R52, R35, R42 ;  /* 0x0000002a23347220 */ /* 0x000fe20000410000 */
[----:B------:R-:W-:-:S02]  /*a180*/  IMAD.U32 R32, R48, 0x10000, RZ ;  /* 0x0001000030207824 */ /* 0x000fc400078e00ff */
[-C--:B------:R-:W-:Y:S01]  /*a190*/  FMUL.FTZ R35, R43, R41.reuse ;  /* 0x000000292b237220 */ /* 0x080fe20000410000 */
[----:B------:R-:W-:Y:S01]  /*a1a0*/  LOP3.LUT R158, R158, 0xffff0000, RZ, 0xc0, !PT ;  /* 0xffff00009e9e7812 */ /* 0x000fe200078ec0ff */
[C---:B------:R-:W-:Y:S01]  /*a1b0*/  FFMA.FTZ R50, R33.reuse, R42, -R50 ;  /* 0x0000002a21327223 */ /* 0x040fe20000010832 */
[----:B------:R-:W-:Y:S01]  /*a1c0*/  FFMA.FTZ R52, R33, R46, R52 ;  /* 0x0000002e21347223 */ /* 0x000fe20000010034 */
[----:B------:R-:W-:Y:S02]  /*a1d0*/  IMAD.U32 R31, R34, 0x10000, RZ ;  /* 0x00010000221f7824 */ /* 0x000fe400078e00ff */
[-C--:B------:R-:W-:Y:S01]  /*a1e0*/  FMUL.FTZ R42, R43, R32.reuse ;  /* 0x000000202b2a7220 */ /* 0x080fe20000410000 */
[----:B------:R-:W-:Y:S01]  /*a1f0*/  FFMA.FTZ R35, R38, R32, -R35 ;  /* 0x0000002026237223 */ /* 0x000fe20000010823 */
[----:B------:R-:W-:Y:S01]  /*a200*/  IMAD.U32 R33, R53, 0x10000, RZ ;  /* 0x0001000035217824 */ /* 0x000fe200078e00ff */
[----:B------:R-:W-:Y:S01]  /*a210*/  LOP3.LUT R29, R28, 0xffff0000, RZ, 0xc0, !PT ;  /* 0xffff00001c1d7812 */ /* 0x000fe200078ec0ff */
[----:B------:R-:W-:Y:S01]  /*a220*/  IMAD.U32 R32, R49, 0x10000, RZ ;  /* 0x0001000031207824 */ /* 0x000fe200078e00ff */
[----:B------:R-:W-:Y:S01]  /*a230*/  LOP3.LUT R34, R34, 0xffff0000, RZ, 0xc0, !PT ;  /* 0xffff000022227812 */ /* 0x000fe200078ec0ff */
[----:B------:R-:W-:Y:S01]  /*a240*/  FMUL.FTZ R46, R44, R158 ;  /* 0x0000009e2c2e7220 */ /* 0x000fe20000410000 */
[----:B------:R-:W-:Y:S01]  /*a250*/  LOP3.LUT R48, R48, 0xffff0000, RZ, 0xc0, !PT ;  /* 0xffff000030307812 */ /* 0x000fe200078ec0ff */
[----:B------:R-:W-:Y:S01]  /*a260*/  IMAD.U32 R28, R30, 0x10000, RZ ;  /* 0x000100001e1c7824 */ /* 0x000fe200078e00ff */
[----:B------:R-:W-:Y:S01]  /*a270*/  LOP3.LUT R53, R53, 0xffff0000, RZ, 0xc0, !PT ;  /* 0xffff000035357812 */ /* 0x000fe200078ec0ff */
[----:B------:R-:W-:Y:S01]  /*a280*/  FFMA.FTZ R42, R38, R41, R42 ;  /* 0x00000029262a7223 */ /* 0x000fe2000001002a */
[----:B------:R-:W-:Y:S01]  /*a290*/  LOP3.LUT R49, R49, 0xffff0000, RZ, 0xc0, !PT ;  /* 0xffff000031317812 */ /* 0x000fe200078ec0ff */
[C---:B------:R-:W-:Y:S01]  /*a2a0*/  FMUL.FTZ R41, R31.reuse, R33 ;  /* 0x000000211f297220 */ /* 0x040fe20000410000 */
[----:B------:R-:W-:Y:S01]  /*a2b0*/  LOP3.LUT R30, R30, 0xffff0000, RZ, 0xc0, !PT ;  /* 0xffff00001e1e7812 */ /* 0x000fe200078ec0ff */
[----:B------:R-:W-:Y:S01]  /*a2c0*/  FMUL.FTZ R38, R31, R32 ;  /* 0x000000201f267220 */ /* 0x000fe20000410000 */
[CC--:B------:R-:W-:Y:S01]  /*a2d0*/  FFMA.FTZ R46, R29.reuse, R48.reuse, -R46 ;  /* 0x000000301d2e7223 */ /* 0x0c0fe2000001082e */
[----:B------:R-:W-:Y:S01]  /*a2e0*/  FMUL.FTZ R31, R34, R53 ;  /* 0x00000035221f7220 */ /* 0x000fe20000410000 */
[----:B------:R-:W-:Y:S01]  /*a2f0*/  FMUL.FTZ R44, R44, R48 ;  /* 0x000000302c2c7220 */ /* 0x000fe20000410000 */
[----:B------:R-:W-:Y:S01]  /*a300*/  FMUL.FTZ R34, R34, R49 ;  /* 0x0000003122227220 */ /* 0x000fe20000410000 */
[C---:B------:R-:W-:Y:S01]  /*a310*/  FFMA.FTZ R41, R28.reuse, R32, -R41 ;  /* 0x000000201c297223 */ /* 0x040fe20000010829 */
[----:B------:R-:W-:Y:S01]  /*a320*/  FFMA.FTZ R38, R28, R33, R38 ;  /* 0x000000211c267223 */ /* 0x000fe20000010026 */
[----:B------:R-:W-:Y:S01]  /*a330*/  FFMA.FTZ R28, R30, R49, -R31 ;  /* 0x000000311e1c7223 */ /* 0x000fe2000001081f */
[----:B------:R-:W-:Y:S01]  /*a340*/  FFMA.FTZ R29, R29, R158, R44 ;  /* 0x0000009e1d1d7223 */ /* 0x000fe2000001002c */
[----:B------:R-:W-:Y:S01]  /*a350*/  F2FP.BF16.F32.PACK_AB R35, R46, R35 ;  /* 0x000000232e23723e */ /* 0x000fe200000010ff */
        /* <DEDUP_REMOVED lines=10> */
[----:B------:R-:W-:-:S07]  /*a400*/  F2FP.BF16.F32.PACK_AB R34, R53, R38 ;  /* 0x000000263522723e */ /* 0x000fce00000010ff */
.L_x_1756:
[----:B------:R-:W-:Y:S05]  /*a410*/  BSYNC B1 ;  /* 0x0000000000017941 */ /* 0x000fea0003800000 */
.L_x_1755:
[----:B------:R-:W-:Y:S01]  /*a420*/  ISETP.GE.AND P3, PT, R39, R148, PT ;  /* 0x000000942700720c */ /* 0x000fe20003f66270 */
[----:B------:R-:W-:Y:S02]  /*a430*/  ULDC.64 UR4, c[0x0][0x208] ;  /* 0x0000820000047ab9 */ /* 0x000fe40000000a00 */
[----:B0-----:R0:W-:Y:S10]  /*a440*/  STG.E.128 desc[UR4][R36.64], R28 ;  /* 0x0000001c24007986 */ /* 0x0011f4000c101d04 */
[----:B------:R-:W-:Y:S05]  /*a450*/  @P3 BRA `(.L_x_1705) ;  /* 0x0000000400043947 */ /* 0x000fea0003800000 */
[--C-:B------:R-:W-:Y:S01]  /*a460*/  IADD3 R126, P3, P4, R86, R126, R39.reuse ;  /* 0x0000007e567e7210 */ /* 0x100fe20007c7e027 */
[----:B------:R-:W-:Y:S01]  /*a470*/  ULDC.64 UR4, c[0x0][0x208] ;  /* 0x0000820000047ab9 */ /* 0x000fe20000000a00 */
[----:B------:R-:W-:-:S04]  /*a480*/  SHF.R.S32.HI R39, RZ, 0x1f, R39 ;  /* 0x0000001fff277819 */ /* 0x000fc80000011427 */
[----:B------:R-:W-:Y:S02]  /*a490*/  IADD3.X R40, R84, R40, R39, P3, P4 ;  /* 0x0000002854287210 */ /* 0x000fe40001fe8427 */
[----:B------:R-:W-:-:S04]  /*a4a0*/  LEA R114, P3, R126, R114, 0x1 ;  /* 0x000000727e727211 */ /* 0x000fc800078608ff */
[----:B------:R-:W-:-:S05]  /*a4b0*/  LEA.HI.X R115, R126, R115, R40, 0x1, P3 ;  /* 0x000000737e737211 */ /* 0x000fca00018f0c28 */
[----:B--2---:R2:W-:Y:S01]  /*a4c0*/  STG.E.128 desc[UR4][R114.64], R32 ;  /* 0x0000002072007986 */ /* 0x0045e2000c101d04 */
[----:B------:R-:W-:Y:S05]  /*a4d0*/  BRA `(.L_x_1705) ;  /* 0x0000000000e47947 */ /* 0x000fea0003800000 */
.L_x_1672:
[----:B------:R-:W-:-:S04]  /*a4e0*/  ULOP3.LUT UR4, UR60, 0x1, URZ, 0xfc, !UPT ;  /* 0x000000013c047892 */ /* 0x000fc8000f8efc3f */
[----:B------:R-:W-:-:S06]  /*a4f0*/  UISETP.NE.AND UP0, UPT, UR4, 0x3, UPT ;  /* 0x000000030400788c */ /* 0x000fcc000bf05270 */
[----:B------:R-:W-:-:S13]  /*a500*/  PLOP3.LUT P2, PT, PT, PT, UP0, 0x80, 0x0 ;  /* 0x000000000000781c */ /* 0x000fda0003f4f008 */
[----:B------:R-:W-:Y:S05]  /*a510*/  @!P2 BRA `(.L_x_1757) ;  /* 0x000000000004a947 */ /* 0x000fea0003800000 */
[----:B------:R-:W-:Y:S01]  /*a520*/  BPT.TRAP 0x1 ;  /* 0x000000040000795c */ /* 0x000fe20000300000 */
.L_x_1757:
        /* <DEDUP_REMOVED lines=8> */
.L_x_2119:
[----:B------:R-:W-:Y:S05]  /*a5b0*/  BSYNC B1 ;  /* 0x0000000000017941 */ /* 0x000fea0003800000 */
.L_x_1758:
[----:B------:R-:W-:Y:S04]  /*a5c0*/  BSSY B1, `(.L_x_1760) ;  /* 0x0000015000017945 */ /* 0x000fe80003800000 */
[----:B------:R-:W-:Y:S05]  /*a5d0*/  @P3 BRA `(.L_x_1761) ;  /* 0x00000000004c3947 */ /* 0x000fea0003800000 */
[----:B------:R-:W-:Y:S01]  /*a5e0*/  ISETP.NE.AND P4, PT, R11, RZ, PT ;  /* 0x000000ff0b00720c */ /* 0x000fe20003f85270 */
[----:B------:R-:W-:Y:S01]  /*a5f0*/  ULDC.64 UR4, c[0x0][0x208] ;  /* 0x0000820000047ab9 */ /* 0x000fe20000000a00 */
        /* <DEDUP_REMOVED lines=17> */
.L_x_1761:
[----:B------:R-:W-:Y:S05]  /*a710*/  BSYNC B1 ;  /* 0x0000000000017941 */ /* 0x000fea0003800000 */
.L_x_1760:
[----:B------:R-:W-:-:S13]  /*a720*/  ISETP.GE.AND P3, PT, R188, R4, PT ;  /* 0x00000004bc00720c */ /* 0x000fda0003f66270 */
[----:B------:R-:W-:Y:S05]  /*a730*/  @P3 BRA `(.L_x_1705) ;  /* 0x00000000004c3947 */ /* 0x000fea0003800000 */
[----:B------:R-:W-:Y:S01]  /*a740*/  ISETP.NE.AND P4, PT, R11, RZ, PT ;  /* 0x000000ff0b00720c */ /* 0x000fe20003f85270 */
[----:B------:R-:W-:Y:S01]  /*a750*/  ULDC.64 UR4, c[0x0][0x208] ;  /* 0x0000820000047ab9 */ /* 0x000fe20000000a00 */
        /* <DEDUP_REMOVED lines=17> */
.L_x_1705:
[----:B------:R-:W-:Y:S05]  /*a870*/  BSYNC B0 ;  /* 0x0000000000007941 */ /* 0x000fea0003800000 */
.L_x_1671:
        /* <DEDUP_REMOVED lines=17> */
.L_x_1763:
[----:B------:R-:W-:Y:S05]  /*a990*/  BSYNC B0 ;  /* 0x0000000000007941 */ /* 0x000fea0003800000 */
.L_x_1762:
        /* <DEDUP_REMOVED lines=9> */
.L_x_2120:
[----:B------:R-:W-:Y:S05]  /*aa30*/  BSYNC B0 ;  /* 0x0000000000007941 */ /* 0x000fea0003800000 */
.L_x_1764:
[----:B------:R-:W-:Y:S01]  /*aa40*/  BSSY B0, `(.L_x_1766) ;  /* 0x000001a000007945 */ /* 0x000fe20003800000 */
[----:B01----:R-:W-:Y:S02]  /*aa50*/  IMAD R0, R28, 0x2, R117 ;  /* 0x000000021c007824 */ /* 0x003fe400078e0275 */
[----:B------:R-:W-:-:S04]  /*aa60*/  IMAD.WIDE R36, R2, 0x60, R120 ;  /* 0x0000006002247825 */ /* 0x000fc800078e0278 */
[----:B------:R-:W-:Y:S01]  /*aa70*/  IMAD R40, R30, 0x2, R117 ;  /* 0x000000021e287824 */ /* 0x000fe200078e0275 */
[----:B------:R-:W-:Y:S06]  /*aa80*/  @P2 BRA `(.L_x_1767) ;  /* 0x0000000000542947 */ /* 0x000fec0003800000 */
[----:B------:R-:W-:Y:S01]  /*aa90*/  IMAD R31, R37, UR56, RZ ;  /* 0x00000038251f7c24 */ /* 0x000fe2000f8e02ff */
[----:B------:R-:W-:Y:S01]  /*aaa0*/  ISETP.GE.AND P4, PT, R18, UR61, PT ;  /* 0x0000003d12007c0c */ /* 0x000fe2000bf86270 */
[----:B------:R-:W-:Y:S01]  /*aab0*/  IMAD.MOV.U32 R28, RZ, RZ, R88 ;  /* 0x000000ffff1c7224 */ /* 0x000fe200078e0058 */
[----:B------:R-:W-:Y:S01]  /*aac0*/  ULDC.64 UR4, c[0x0][0x208] ;  /* 0x0000820000047ab9 */ /* 0x000fe20000000a00 */
        /* <DEDUP_REMOVED lines=17> */
.L_x_1767:
[----:B------:R-:W-:Y:S05]  /*abe0*/  BSYNC B0 ;  /* 0x0000000000007941 */ /* 0x000fea0003800000 */
.L_x_1766:
[----:B------:R-:W-:Y:S01]  /*abf0*/  ISETP.GE.AND P2, PT, R188, R4, PT ;  /* 0x00000004bc00720c */ /* 0x000fe20003f46270 */
[----:B------:R-:W-:-:S12]  /*ac00*/  BSSY B0, `(.L_x_1768) ;  /* 0x0000018000007945 */ /* 0x000fd80003800000 */
[----:B------:R-:W-:Y:S05]  /*ac10*/  @P2 BRA `(.L_x_1769) ;  /* 0x0000000000582947 */ /* 0x000fea0003800000 */
[----:B0-----:R-:W-:Y:S01]  /*ac20*/  IADD3 R31, P2, R36, 0x40, RZ ;  /* 0x00000040241f7810 */ /* 0x001fe20007f5e0ff */
[----:B------:R-:W-:Y:S01]  /*ac30*/  IMAD.MOV.U32 R4, RZ, RZ, R88 ;  /* 0x000000ffff047224 */ /* 0x000fe200078e0058 */
[----:B------:R-:W-:Y:S01]  /*ac40*/  ISETP.GE.AND P4, PT, R18, UR61, PT ;  /* 0x0000003d12007c0c */ /* 0x000fe2000bf86270 */
[----:B------:R-:W-:Y:S02]  /*ac50*/  ULDC.64 UR4, c[0x0][0x208] ;  /* 0x0000820000047ab9 */ /* 0x000fe40000000a00 */
        /* <DEDUP_REMOVED lines=18> */
.L_x_1769:
[----:B------:R-:W-:Y:S05]  /*ad80*/  BSYNC B0 ;  /* 0x0000000000007941 */ /* 0x000fea0003800000 */
.L_x_1768:
        /* <DEDUP_REMOVED lines=15> */
[----:B---3--:R-:W-:Y:S02]  /*ae80*/  LOP3.LUT P4, RZ, R0, 0x2, RZ, 0xc0, !PT ;  /* 0x0000000200ff7812 */ /* 0x008fe4000788c0ff */
[----:B------:R-:W-:-:S04]  /*ae90*/  SEL R0, RZ, 0x1, P3 ;  /* 0x00000001ff007807 */ /* 0x000fc80001800000 */
[----:B------:R-:W-:-:S07]  /*aea0*/  LOP3.LUT R167, R167, R0, RZ, 0x3c, !PT ;  /* 0x00000000a7a77212 */ /* 0x000fce00078e3cff */
[----:B-1----:R-:W-:Y:S05]  /*aeb0*/  @P4 BRA `(.L_x_1770) ;  /* 0xffffff7c00184947 */ /* 0x002fea000383ffff */
.L_x_1666:
[----:B------:R-:W1:Y:S01]  /*aec0*/  LDC R0, c[0x0][0x448] ;  /* 0x00011200ff007b82 */ /* 0x000e620000000800 */
[----:B------:R-:W-:Y:S01]  /*aed0*/  IADD3 R5, R164, 0x1, -R163 ;  /* 0x00000001a4057810 */ /* 0x000fe20007ffe8a3 */
[----:B------:R-:W-:Y:S06]  /*aee0*/  BSSY B0, `(.L_x_1771) ;  /* 0x000000d000007945 */ /* 0x000fec0003800000 */
[----:B------:R-:W3:Y:S01]  /*aef0*/  LDC.64 R6, c[0x0][0x9e0] ;  /* 0x00027800ff067b82 */ /* 0x000ee20000000a00 */
[----:B-1----:R-:W-:Y:S01]  /*af00*/  ISETP.NE.AND P1, PT, R0, 0x1, PT ;  /* 0x000000010000780c */ /* 0x002fe20003f25270 */
[----:B------:R-:W-:Y:S01]  /*af10*/  VIADD R0, R177, 0x7f ;  /* 0x0000007fb1007836 */ /* 0x000fe20000000000 */
[----:B---3--:R-:W-:-:S11]  /*af20*/  ISETP.GE.AND P3, PT, R7, 0x1, PT ;  /* 0x000000010700780c */ /* 0x008fd60003f66270 */
[----:B------:R-:W1:Y:S08]  /*af30*/  @P1 LDC R3, c[0x0][0x44c] ;  /* 0x00011300ff031b82 */ /* 0x000e700000000800 */
[----:B------:R-:W3:Y:S01]  /*af40*/  @P1 LDC R2, c[0x0][0x450] ;  /* 0x00011400ff021b82 */ /* 0x000ee20000000800 */
[----:B-1----:R-:W-:-:S05]  /*af50*/  @P1 IMAD.HI.U32 R3, R0, R3, RZ ;  /* 0x0000000300031227 */ /* 0x002fca00078e00ff */
[----:B---3--:R-:W-:-:S05]  /*af60*/  @P1 SHF.R.U32.HI R0, RZ, R2, R3 ;  /* 0x00000002ff001219 */ /* 0x008fca0000011603 */
[----:B------:R-:W-:Y:S01]  /*af70*/  IMAD.IADD R3, R5, 0x1, R0 ;  /* 0x0000000105037824 */ /* 0x000fe200078e0200 */
[----:B------:R-:W-:Y:S06]  /*af80*/  @P2 BRA `(.L_x_1772) ;  /* 0x0000000000082947 */ /* 0x000fec0003800000 */
[----:B------:R-:W1:Y:S02]  /*af90*/  FENCE.VIEW.ASYNC.G ;  /* 0x00000000000073c6 */ /* 0x000e640000000100 */
[----:B-1----:R-:W-:Y:S06]  /*afa0*/  BAR.ARV 0xc, 0x180 ;  /* 0x0306000000007b1d */ /* 0x002fec0000002000 */
.L_x_1772:
[----:B------:R-:W-:Y:S05]  /*afb0*/  BSYNC B0 ;  /* 0x0000000000007941 */ /* 0x000fea0003800000 */
.L_x_1771:
[----:B------:R-:W-:Y:S01]  /*afc0*/  IMAD.IADD R0, R3, 0x1, R6 ;  /* 0x0000000103007824 */ /* 0x000fe200078e0206 */
[----:B------:R-:W-:Y:S06]  /*afd0*/  @!P3 BRA `(.L_x_1773) ;  /* 0x000000000048b947 */ /* 0x000fec0003800000 */
[C---:B------:R-:W-:Y:S01]  /*afe0*/  ISETP.GT.AND P0, PT, R3.reuse, RZ, PT ;  /* 0x000000ff0300720c */ /* 0x040fe20003f04270 */
[----:B------:R-:W-:Y:S01]  /*aff0*/  BSSY B0, `(.L_x_1774) ;  /* 0x000000e000007945 */ /* 0x000fe20003800000 */
[----:B------:R-:W-:-:S11]  /*b000*/  VIADD R2, R3, 0xffffffff ;  /* 0xffffffff03027836 */ /* 0x000fd60000000000 */
[----:B------:R-:W-:Y:S05]  /*b010*/  @P0 BRA `(.L_x_1775) ;  /* 0x00000000001c0947 */ /* 0x000fea0003800000 */
[----:B------:R-:W-:Y:S01]  /*b020*/  ISETP.NE.AND P0, PT, R7, 0x1, PT ;  /* 0x000000010700780c */ /* 0x000fe20003f05270 */
[----:B------:R-:W-:-:S12]  /*b030*/  IMAD.MOV R3, RZ, RZ, -R3 ;  /* 0x000000ffff037224 */ /* 0x000fd800078e0a03 */
[----:B------:R-:W1:Y:S02]  /*b040*/  @P0 LDC.64 R4, c[0x0][0x9e8] ;  /* 0x00027a00ff040b82 */ /* 0x000e640000000a00 */
[----:B-1----:R-:W-:-:S05]  /*b050*/  @P0 IMAD.HI.U32 R2, R3, R4, RZ ;  /* 0x0000000403020227 */ /* 0x002fca00078e00ff */
[----:B------:R-:W-:-:S04]  /*b060*/  @P0 SHF.R.U32.HI R3, RZ, R5, R2 ;  /* 0x00000005ff030219 */ /* 0x000fc80000011602 */
[----:B------:R-:W-:Y:S01]  /*b070*/  LOP3.LUT R2, RZ, R3, RZ, 0x33, !PT ;  /* 0x00000003ff027212 */ /* 0x000fe200078e33ff */
[----:B------:R-:W-:Y:S06]  /*b080*/  BRA `(.L_x_1776) ;  /* 0x0000000000107947 */ /* 0x000fec0003800000 */
.L_x_1775:
[----:B------:R-:W-:-:S13]  /*b090*/  ISETP.NE.AND P0, PT, R7, 0x1, PT ;  /* 0x000000010700780c */ /* 0x000fda0003f05270 */
[----:B------:R-:W1:Y:S02]  /*b0a0*/  @P0 LDC.64 R4, c[0x0][0x9e8] ;  /* 0x00027a00ff040b82 */ /* 0x000e640000000a00 */
[----:B-1----:R-:W-:-:S05]  /*b0b0*/  @P0 IMAD.HI.U32 R4, R2, R4, RZ ;  /* 0x0000000402040227 */ /* 0x002fca00078e00ff */
[----:B------:R-:W-:-:S07]  /*b0c0*/  @P0 SHF.R.U32.HI R2, RZ, R5, R4 ;  /* 0x00000005ff020219 */ /* 0x000fce0000011604 */
.L_x_1776:
[----:B------:R-:W-:Y:S05]  /*b0d0*/  BSYNC B0 ;  /* 0x0000000000007941 */ /* 0x000fea0003800000 */
.L_x_1774:
[----:B------:R-:W-:-:S05]  /*b0e0*/  IMAD R3, R2, R7, R7 ;  /* 0x0000000702037224 */ /* 0x000fca00078e0207 */
[----:B------:R-:W-:-:S07]  /*b0f0*/  VIMNMX R0, R0, R3, PT ;  /* 0x0000000300007248 */ /* 0x000fce0003fe0100 */
.L_x_1773:
[----:B------:R-:W1:Y:S01]  /*b100*/  @P1 LDC R2, c[0x0][0x44c] ;  /* 0x00011300ff021b82 */ /* 0x000e620000000800 */
[----:B------:R-:W-:Y:S01]  /*b110*/  VIADD R0, R0, 0x5f ;  /* 0x0000005f00007836 */ /* 0x000fe20000000000 */
[----:B------:R-:W-:Y:S01]  /*b120*/  ULDC UR4, c[0x0][0x9dc] ;  /* 0x0002770000047ab9 */ /* 0x000fe20000000800 */
[----:B------:R-:W-:Y:S02]  /*b130*/  IMAD.MOV.U32 R5, RZ, RZ, R177 ;  /* 0x000000ffff057224 */ /* 0x000fe400078e00b1 */
[----:B------:R-:W-:-:S03]  /*b140*/  IMAD.HI R0, R0, 0x2aaaaaab, RZ ;  /* 0x2aaaaaab00007827 */ /* 0x000fc600078e02ff */
[----:B------:R-:W3:Y:S02]  /*b150*/  @P1 LDC R9, c[0x0][0x450] ;  /* 0x00011400ff091b82 */ /* 0x000ee40000000800 */
[----:B------:R-:W-:Y:S01]  /*b160*/  SHF.R.U32.HI R3, RZ, 0x1f, R0 ;  /* 0x0000001fff037819 */ /* 0x000fe20000011600 */
[----:B-1----:R-:W-:-:S05]  /*b170*/  @P1 IMAD.HI.U32 R2, R177, R2, RZ ;  /* 0x00000002b1021227 */ /* 0x002fca00078e00ff */
[----:B---3--:R-:W-:Y:S02]  /*b180*/  @P1 SHF.R.U32.HI R5, RZ, R9, R2 ;  /* 0x00000009ff051219 */ /* 0x008fe40000011602 */
[----:B------:R-:W-:-:S03]  /*b190*/  LEA.HI.SX32 R2, R0, R3, 0x1c ;  /* 0x0000000300027211 */ /* 0x000fc600078fe2ff */
[----:B------:R-:W-:Y:S01]  /*b1a0*/  IMAD.IADD R0, R152, 0x1, R5 ;  /* 0x0000000198007824 */ /* 0x000fe200078e0205 */
[----:B------:R-:W-:-:S03]  /*b1b0*/  VIMNMX R2, R153, R2, PT ;  /* 0x0000000299027248 */ /* 0x000fc60003fe0100 */
[----:B------:R-:W-:Y:S01]  /*b1c0*/  VIADD R3, R0, -UR4 ;  /* 0x8000000400037c36 */ /* 0x000fe20008000000 */
[----:B------:R-:W-:Y:S06]  /*b1d0*/  @!P3 BRA `(.L_x_1777) ;  /* 0x000000000044b947 */ /* 0x000fec0003800000 */
[----:B------:R-:W-:Y:S01]  /*b1e0*/  ISETP.GT.AND P0, PT, R0, -0x1, PT ;  /* 0xffffffff0000780c */ /* 0x000fe20003f04270 */
[----:B------:R-:W-:-:S12]  /*b1f0*/  BSSY B0, `(.L_x_1778) ;  /* 0x000000d000007945 */ /* 0x000fd80003800000 */
[----:B------:R-:W-:Y:S05]  /*b200*/  @P0 BRA `(.L_x_1779) ;  /* 0x00000000001c0947 */ /* 0x000fea0003800000 */
[----:B------:R-:W-:Y:S02]  /*b210*/  ISETP.NE.AND P0, PT, R7, 0x1, PT ;  /* 0x000000010700780c */ /* 0x000fe40003f05270 */
[----:B------:R-:W-:-:S11]  /*b220*/  LOP3.LUT R5, RZ, R0, RZ, 0x33, !PT ;  /* 0x00000000ff057212 */ /* 0x000fd600078e33ff */
[----:B------:R-:W1:Y:S02]  /*b230*/  @P0 LDC.64 R8, c[0x0][0x9e8] ;  /* 0x00027a00ff080b82 */ /* 0x000e640000000a00 */
[----:B-1----:R-:W-:-:S05]  /*b240*/  @P0 IMAD.HI.U32 R0, R5, R8, RZ ;  /* 0x0000000805000227 */ /* 0x002fca00078e00ff */
[----:B------:R-:W-:-:S04]  /*b250*/  @P0 SHF.R.U32.HI R5, RZ, R9, R0 ;  /* 0x00000009ff050219 */ /* 0x000fc80000011600 */
[----:B------:R-:W-:Y:S01]  /*b260*/  LOP3.LUT R0, RZ, R5, RZ, 0x33, !PT ;  /* 0x00000005ff007212 */ /* 0x000fe200078e33ff */
[----:B------:R-:W-:Y:S06]  /*b270*/  BRA `(.L_x_1780) ;  /* 0x0000000000107947 */ /* 0x000fec0003800000 */
.L_x_1779:
[----:B------:R-:W-:-:S13]  /*b280*/  ISETP.NE.AND P0, PT, R7, 0x1, PT ;  /* 0x000000010700780c */ /* 0x000fda0003f05270 */
[----:B------:R-:W1:Y:S02]  /*b290*/  @P0 LDC.64 R4, c[0x0][0x9e8] ;  /* 0x00027a00ff040b82 */ /* 0x000e640000000a00 */
[----:B-1----:R-:W-:-:S05]  /*b2a0*/  @P0 IMAD.HI.U32 R4, R0, R4, RZ ;  /* 0x0000000400040227 */ /* 0x002fca00078e00ff */
[----:B------:R-:W-:-:S07]  /*b2b0*/  @P0 SHF.R.U32.HI R0, RZ, R5, R4 ;  /* 0x00000005ff000219 */ /* 0x000fce0000011604 */
.L_x_1780:
[----:B------:R-:W-:Y:S05]  /*b2c0*/  BSYNC B0 ;  /* 0x0000000000007941 */ /* 0x000fea0003800000 */
.L_x_1778:
[----:B------:R-:W-:-:S05]  /*b2d0*/  IMAD R0, R0, R7, RZ ;  /* 0x0000000700007224 */ /* 0x000fca00078e02ff */
[----:B------:R-:W-:-:S07]  /*b2e0*/  VIMNMX R3, R3, R0, !PT ;  /* 0x0000000003037248 */ /* 0x000fce0007fe0100 */
.L_x_1777:
        /* <DEDUP_REMOVED lines=8> */
[----:B0-----:R-:W-:Y:S01]  /*b370*/  IMAD.MOV.U32 R39, RZ, RZ, RZ ;  /* 0x000000ffff277224 */ /* 0x001fe200078e00ff */
[----:B------:R-:W-:Y:S01]  /*b380*/  LEA.HI.SX32 R179, R3, R0, 0x1c ;  /* 0x0000000003b37211 */ /* 0x000fe200078fe2ff */
[----:B------:R-:W-:Y:S01]  /*b390*/  IMAD.MOV.U32 R0, RZ, RZ, RZ ;  /* 0x000000ffff007224 */ /* 0x000fe200078e00ff */
[----:B------:R-:W-:Y:S01]  /*b3a0*/  CS2R R76, SRZ ;  /* 0x00000000004c7805 */ /* 0x000fe2000001ff00 */
[----:B------:R-:W-:Y:S01]  /*b3b0*/  IMAD.MOV.U32 R78, RZ, RZ, RZ ;  /* 0x000000ffff4e7224 */ /* 0x000fe200078e00ff */
[----:B------:R-:W-:Y:S02]  /*b3c0*/  VIMNMX R179, RZ, R179, !PT ;  /* 0x000000b3ffb37248 */ /* 0x000fe40007fe0100 */
[----:B--2---:R-:W-:Y:S01]  /*b3d0*/  CS2R R36, SRZ ;  /* 0x0000000000247805 */ /* 0x004fe2000001ff00 */
[----:B------:R-:W-:Y:S01]  /*b3e0*/  IMAD.MOV.U32 R74, RZ, RZ, RZ ;  /* 0x000000ffff4a7224 */ /* 0x000fe200078e00ff */
[----:B------:R-:W-:-:S02]  /*b3f0*/  CS2R R72, SRZ ;  /* 0x0000000000487805 */ /* 0x000fc4000001ff00 */
[----:B------:R-:W-:Y:S02]  /*b400*/  ISETP.GT.AND P1, PT, R2, R179, PT ;  /* 0x000000b30200720c */ /* 0x000fe40003f24270 */
[----:B------:R-:W-:Y:S01]  /*b410*/  CS2R R34, SRZ ;  /* 0x0000000000227805 */ /* 0x000fe2000001ff00 */
[----:B------:R-:W-:Y:S01]  /*b420*/  IMAD.MOV.U32 R70, RZ, RZ, RZ ;  /* 0x000000ffff467224 */ /* 0x000fe200078e00ff */
        /* <DEDUP_REMOVED lines=15> */
[----:B------:R-:W-:Y:S01]  /*b520*/  IMAD.MOV.U32 R93, RZ, RZ, RZ ;  /* 0x000000ffff5d7224 */ /* 0x000fe200078e00ff */
[----:B------:R-:W-:Y:S01]  /*b530*/  CS2R R90, SRZ ;  /* 0x00000000005a7805 */ /* 0x000fe2000001ff00 */
[----:B------:R-:W-:Y:S01]  /*b540*/  IMAD.MOV.U32 R95, RZ, RZ, RZ ;  /* 0x000000ffff5f7224 */ /* 0x000fe200078e00ff */
[----:B------:R-:W-:Y:S01]  /*b550*/  CS2R R88, SRZ ;  /* 0x0000000000587805 */ /* 0x000fe2000001ff00 */
[----:B------:R-:W-:Y:S01]  /*b560*/  IMAD.MOV.U32 R30, RZ, RZ, RZ ;  /* 0x000000ffff1e7224 */ /* 0x000fe200078e00ff */
[----:B------:R-:W-:Y:S01]  /*b570*/  CS2R R6, SRZ ;  /* 0x0000000000067805 */ /* 0x000fe2000001ff00 */
[----:B------:R-:W-:-:S02]  /*b580*/  IMAD.MOV.U32 R97, RZ, RZ, RZ ;  /* 0x000000ffff617224 */ /* 0x000fc400078e00ff */
[----:B------:R-:W-:Y:S02]  /*b590*/  IMAD.MOV.U32 R28, RZ, RZ, RZ ;  /* 0x000000ffff1c7224 */ /* 0x000fe400078e00ff */
[----:B------:R-:W-:Y:S02]  /*b5a0*/  IMAD.MOV.U32 R32, RZ, RZ, RZ ;  /* 0x000000ffff207224 */ /* 0x000fe400078e00ff */
[----:B------:R-:W-:Y:S01]  /*b5b0*/  IMAD.MOV.U32 R99, RZ, RZ, RZ ;  /* 0x000000ffff637224 */ /* 0x000fe200078e00ff */
[----:B------:R-:W-:Y:S06]  /*b5c0*/  @!P1 BRA `(.L_x_1781) ;  /* 0x00000138005c9947 */ /* 0x000fec0003800000 */
[----:B------:R-:W2:Y:S04]  /*b5d0*/  LDL R4, [R1+0x8] ;  /* 0x0000080001047983 */ /* 0x000ea80000100800 */
[----:B------:R-:W0:Y:S02]  /*b5e0*/  SHFL.IDX PT, R0, R224, RZ, 0x1f ;  /* 0x00001fffe0007589 */ /* 0x000e2400000e0000 */
[----:B0-----:R-:W-:-:S04]  /*b5f0*/  LEA.HI R3, R0, R0, RZ, 0x1 ;  /* 0x0000000000037211 */ /* 0x001fc800078f08ff */
[----:B------:R-:W-:-:S05]  /*b600*/  LOP3.LUT R3, R3, 0x1e, RZ, 0xc0, !PT ;  /* 0x0000001e03037812 */ /* 0x000fca00078ec0ff */
[----:B------:R-:W-:Y:S01]  /*b610*/  IMAD.IADD R3, R0, 0x1, -R3 ;  /* 0x0000000100037824 */ /* 0x000fe200078e0a03 */
[----:B--2---:R-:W-:-:S13]  /*b620*/  R2UR UR4, R4 ;  /* 0x00000000040472ca */ /* 0x004fda00000e0000 */
[----:B------:R-:W-:Y:S02]  /*b630*/  ULOP3.LUT UP0, URZ, UR4, 0x1bf, URZ, 0xc0, !UPT ;  /* 0x000001bf043f7892 */ /* 0x000fe4000f80c03f */
[----:B------:R-:W-:-:S04]  /*b640*/  LEA R3, R3, UR4, 0xd ;  /* 0x0000000403037c11 */ /* 0x000fc8000f8e68ff */
[----:B------:R-:W-:Y:S02]  /*b650*/  SHF.R.U32.HI R3, RZ, 0x4, R3 ;  /* 0x00000004ff037819 */ /* 0x000fe40000011603 */
[----:B------:R-:W-:Y:S02]  /*b660*/  PLOP3.LUT P0, PT, PT, PT, UP0, 0x80, 0x0 ;  /* 0x000000000000781c */ /* 0x000fe40003f0f008 */
[----:B------:R-:W-:-:S11]  /*b670*/  LOP3.LUT R68, R3, 0x3fff, RZ, 0xc0, !PT ;  /* 0x00003fff03447812 */ /* 0x000fd600078ec0ff */
        /* <DEDUP_REMOVED lines=17> */
.L_x_1782:
        /* <DEDUP_REMOVED lines=12> */
.L_x_1786:
[----:B-1----:R1:W2:Y:S02]  /*b850*/  SYNCS.PHASECHK.TRANS64.TRYWAIT P0, [R16+URZ+0x2a800], R3 ;  /* 0x02a80003100075a7 */ /* 0x0022a4000800017f */
[----:B--2---:R-:W-:Y:S05]  /*b860*/  @!P0 NANOSLEEP.SYNCS 0x989680 ;  /* 0x009896800000895d */ /* 0x004fea0003900000 */
[----:B------:R-:W2:Y:S02]  /*b870*/  @!P0 SYNCS.PHASECHK.TRANS64 P0, [R16+URZ+0x2a800], R3 ;  /* 0x02a80003100085a7 */ /* 0x000ea4000800007f */
[----:B--2---:R-:W-:Y:S05]  /*b880*/  @!P0 BRA `(.L_x_1786) ;  /* 0xfffffffc00f08947 */ /* 0x004fea000383ffff */
.L_x_1785:
[----:B------:R-:W-:Y:S05]  /*b890*/  BSYNC B0 ;  /* 0x0000000000007941 */ /* 0x000fea0003800000 */
.L_x_1784:
[----:B------:R-:W-:Y:S05]  /*b8a0*/  BRA `(.L_x_1787) ;  /* 0x00000074001c7947 */ /* 0x000fea0003800000 */
.L_x_1783:
[----:B------:R-:W2:Y:S01]  /*b8b0*/  LDL R0, [R1+0x8] ;  /* 0x0000080001007983 */ /* 0x000ea20000100800 */
[----:B------:R-:W-:Y:S02]  /*b8c0*/  ULDC.64 UR6, c[0x0][0x408] ;  /* 0x0001020000067ab9 */ /* 0x000fe40000000a00 */
[----:B-----5:R-:W-:Y:S01]  /*b8d0*/  IMAD.WIDE.U32 R26, R147, UR6, RZ ;  /* 0x00000006931a7c25 */ /* 0x020fe2000f8e00ff */
[----:B--2---:R-:W-:Y:S02]  /*b8e0*/  R2UR UR4, R0 ;  /* 0x00000000000472ca */ /* 0x004fe400000e0000 */
[----:B------:R-:W-:-:S11]  /*b8f0*/  SHF.R.S32.HI R0, RZ, 0x1f, R147 ;  /* 0x0000001fff007819 */ /* 0x000fd60000011493 */
[----:B------:R-:W-:-:S03]  /*b900*/  ULOP3.LUT UP0, URZ, UR4, 0x3ff, URZ, 0xc0, !UPT ;  /* 0x000003ff043f7892 */ /* 0x000fc6000f80c03f */
[----:B------:R-:W-:Y:S02]  /*b910*/  ULDC.64 UR4, c[0x0][0x3f8] ;  /* 0x0000fe0000047ab9 */ /* 0x000fe40000000a00 */
[C---:B------:R-:W-:Y:S01]  /*b920*/  IMAD R4, R0.reuse, UR4, RZ ;  /* 0x0000000400047c24 */ /* 0x040fe2000f8e02ff */
[----:B------:R-:W-:Y:S01]  /*b930*/  PLOP3.LUT P0, PT, PT, PT, UP0, 0x80, 0x0 ;  /* 0x000000000000781c */ /* 0x000fe20003f0f008 */
[----:B------:R-:W-:Y:S02]  /*b940*/  IMAD R0, R0, UR6, RZ ;  /* 0x0000000600007c24 */ /* 0x000fe4000f8e02ff */
[----:B------:R-:W-:-:S04]  /*b950*/  IMAD.WIDE.U32 R24, R147, UR4, RZ ;  /* 0x0000000493187c25 */ /* 0x000fc8000f8e00ff */
[C---:B------:R-:W-:Y:S02]  /*b960*/  IMAD R29, R147.reuse, UR5, R4 ;  /* 0x00000005931d7c24 */ /* 0x040fe4000f8e0204 */
[----:B------:R-:W-:Y:S02]  /*b970*/  IMAD R31, R147, UR7, R0 ;  /* 0x00000007931f7c24 */ /* 0x000fe4000f8e0200 */
[----:B------:R-:W-:Y:S02]  /*b980*/  IMAD.IADD R29, R29, 0x1, R25 ;  /* 0x000000011d1d7824 */ /* 0x000fe400078e0219 */
[----:B------:R-:W-:Y:S01]  /*b990*/  IMAD.IADD R31, R31, 0x1, R27 ;  /* 0x000000011f1f7824 */ /* 0x000fe200078e021b */
        /* <DEDUP_REMOVED lines=17> */
.L_x_1788:
[----:B------:R-:W-:Y:S01]  /*bab0*/  ULDC.U8 UR4, c[0x0][0x410] ;  /* 0x0001040000047ab9 */ /* 0x000fe20000000000 */
[----:B------:R-:W-:Y:S01]  /*bac0*/  BSSY B0, `(.L_x_1789) ;  /* 0x000071d000007945 */ /* 0x000fe20003800000 */
[----:B------:R-:W-:Y:S01]  /*bad0*/  ISETP.NE.AND P0, PT, RZ, UR4, PT ;  /* 0x00000004ff007c0c */ /* 0x000fe2000bf05270 */
[----:B------:R-:W-:-:S12]  /*bae0*/  IMAD.IADD R10, R162, 0x1, R177 ;  /* 0x00000001a20a7824 */ /* 0x000fd800078e02b1 */
[----:B------:R-:W-:Y:S05]  /*baf0*/  @!P0 BRA `(.L_x_1790) ;  /* 0x0000003800748947 */ /* 0x000fea0003800000 */
[----:B------:R-:W0:Y:S01]  /*bb00*/  LDC R20, c[0x0][0x448] ;  /* 0x00011200ff147b82 */ /* 0x000e220000000800 */
[----:B------:R-:W-:Y:S01]  /*bb10*/  IMAD R3, R189, 0x40, R10 ;  /* 0x00000040bd037824 */ /* 0x000fe200078e020a */
[----:B------:R-:W-:Y:S01]  /*bb20*/  ULDC.64 UR4, c[0x0][0x3f8] ;  /* 0x0000fe0000047ab9 */ /* 0x000fe20000000a00 */
[----:B------:R-:W-:Y:S01]  /*bb30*/  ULDC.64 UR6, c[0x0][0x408] ;  /* 0x0001020000067ab9 */ /* 0x000fe20000000a00 */
[----:B------:R-:W-:Y:S02]  /*bb40*/  IMAD.MOV.U32 R8, RZ, RZ, R24 ;  /* 0x000000ffff087224 */ /* 0x000fe400078e0018 */
[----:B------:R-:W-:Y:S02]  /*bb50*/  IMAD.MOV.U32 R9, RZ, RZ, R29 ;  /* 0x000000ffff097224 */ /* 0x000fe400078e001d */
[----:B------:R-:W-:Y:S02]  /*bb60*/  IMAD.MOV.U32 R12, RZ, RZ, R26 ;  /* 0x000000ffff0c7224 */ /* 0x000fe400078e001a */
[----:B------:R-:W-:Y:S01]  /*bb70*/  IMAD.MOV.U32 R13, RZ, RZ, R31 ;  /* 0x000000ffff0d7224 */ /* 0x000fe200078e001f */
[----:B0-----:R-:W-:-:S13]  /*bb80*/  ISETP.NE.AND P0, PT, R20, 0x1, PT ;  /* 0x000000011400780c */ /* 0x001fda0003f05270 */
[----:B------:R-:W0:Y:S08]  /*bb90*/  @P0 LDC R0, c[0x0][0x44c] ;  /* 0x00011300ff000b82 */ /* 0x000e300000000800 */
[----:B------:R-:W1:Y:S01]  /*bba0*/  @P0 LDC R5, c[0x0][0x450] ;  /* 0x00011400ff050b82 */ /* 0x000e620000000800 */
[----:B0-----:R-:W-:-:S05]  /*bbb0*/  @P0 IMAD.HI.U32 R0, R3, R0, RZ ;  /* 0x0000000003000227 */ /* 0x001fca00078e00ff */
[----:B-1----:R-:W-:-:S04]  /*bbc0*/  @P0 SHF.R.U32.HI R3, RZ, R5, R0 ;  /* 0x00000005ff030219 */ /* 0x002fc80000011600 */
[----:B------:R-:W-:Y:S01]  /*bbd0*/  SHF.R.S32.HI R0, RZ, 0x1f, R3 ;  /* 0x0000001fff007819 */ /* 0x000fe20000011403 */
[----:B------:R-:W-:-:S04]  /*bbe0*/  IMAD.WIDE.U32 R8, R3, UR4, R8 ;  /* 0x0000000403087c25 */ /* 0x000fc8000f8e0008 */
[C---:B------:R-:W-:Y:S02]  /*bbf0*/  IMAD R4, R0.reuse, UR4, RZ ;  /* 0x0000000400047c24 */ /* 0x040fe4000f8e02ff */
[----:B------:R-:W-:Y:S02]  /*bc00*/  IMAD R0, R0, UR6, RZ ;  /* 0x0000000600007c24 */ /* 0x000fe4000f8e02ff */
[C---:B------:R-:W-:Y:S01]  /*bc10*/  IMAD R7, R3.reuse, UR5, R4 ;  /* 0x0000000503077c24 */ /* 0x040fe2000f8e0204 */
[----:B------:R-:W-:Y:S01]  /*bc20*/  ULDC.64 UR4, c[0x0][0x3e8] ;  /* 0x0000fa0000047ab9 */ /* 0x000fe20000000a00 */
[C---:B------:R-:W-:Y:S01]  /*bc30*/  IMAD.WIDE.U32 R12, R3.reuse, UR6, R12 ;  /* 0x00000006030c7c25 */ /* 0x040fe2000f8e000c */
[----:B------:R-:W-:Y:S01]  /*bc40*/  LEA R6, P0, R8, UR4, 0x1 ;  /* 0x0000000408067c11 */ /* 0x000fe2000f8008ff */
[----:B------:R-:W-:Y:S02]  /*bc50*/  UMOV UR4, 0xffffffff ;  /* 0xffffffff00047882 */ /* 0x000fe40000000000 */
[----:B------:R-:W-:Y:S01]  /*bc60*/  IMAD R3, R3, UR7, R0 ;  /* 0x0000000703037c24 */ /* 0x000fe2000f8e0200 */
[----:B------:R-:W-:Y:S01]  /*bc70*/  ULDC.64 UR6, c[0x0][0x400] ;  /* 0x0001000000067ab9 */ /* 0x000fe20000000a00 */
[----:B------:R-:W-:Y:S01]  /*bc80*/  IMAD.IADD R7, R9, 0x1, R7 ;  /* 0x0000000109077824 */ /* 0x000fe200078e0207 */
[----:B------:R-:W-:Y:S01]  /*bc90*/  LEA R4, P1, R12, UR6, 0x1 ;  /* 0x000000060c047c11 */ /* 0x000fe2000f8208ff */
[----:B------:R-:W-:-:S03]  /*bca0*/  IMAD.IADD R3, R13, 0x1, R3 ;  /* 0x000000010d037824 */ /* 0x000fc600078e0203 */
[----:B------:R-:W-:Y:S02]  /*bcb0*/  LEA.HI.X R7, R8, UR5, R7, 0x1, P0 ;  /* 0x0000000508077c11 */ /* 0x000fe400080f0c07 */
[----:B------:R-:W-:Y:S01]  /*bcc0*/  LEA.HI.X R8, R12, UR7, R3, 0x1, P1 ;  /* 0x000000070c087c11 */ /* 0x000fe200088f0c03 */
[----:B------:R-:W-:Y:S06]  /*bcd0*/  BRA.DIV UR4, `(.L_x_1791) ;  /* 0x000001d604dc7947 */ /* 0x000fec000b800000 */
[----:B------:R0:W1:Y:S04]  /*bce0*/  SHFL.IDX PT, R3, R7, RZ, 0x1c1f ;  /* 0x001c1fff07037589 */ /* 0x00006800000e0000 */
[----:B------:R0:W2:Y:S04]  /*bcf0*/  SHFL.IDX PT, R0, R6, RZ, 0x1c1f ;  /* 0x001c1fff06007589 */ /* 0x0000a800000e0000 */
[----:B------:R0:W3:Y:S04]  /*bd00*/  SHFL.IDX PT, R5, R8, RZ, 0x1c1f ;  /* 0x001c1fff08057589 */ /* 0x0000e800000e0000 */
[----:B------:R0:W4:Y:S02]  /*bd10*/  SHFL.IDX PT, R14, R4, RZ, 0x1c1f ;  /* 0x001c1fff040e7589 */ /* 0x00012400000e0000 */
.L_x_2126:
[----:B------:R-:W-:Y:S01]  /*bd20*/  IMAD R81, R163, R20, RZ ;  /* 0x00000014a3517224 */ /* 0x000fe200078e02ff */
[----:B------:R-:W-:Y:S01]  /*bd30*/  BSSY B1, `(.L_x_1792) ;  /* 0x0000052000017945 */ /* 0x000fe20003800000 */
[----:B------:R-:W-:Y:S02]  /*bd40*/  CS2R R58, SRZ ;  /* 0x00000000003a7805 */ /* 0x000fe4000001ff00 */
[----:B------:R-:W-:Y:S02]  /*bd50*/  CS2R R54, SRZ ;  /* 0x0000000000367805 */ /* 0x000fe4000001ff00 */
[----:B------:R-:W-:Y:S02]  /*bd60*/  CS2R R50, SRZ ;  /* 0x0000000000327805 */ /* 0x000fe4000001ff00 */
[----:B------:R-:W-:Y:S02]  /*bd70*/  ISETP.GE.AND P0, PT, R10, R81, PT ;  /* 0x000000510a00720c */ /* 0x000fe40003f06270 */
        /* <DEDUP_REMOVED lines=10> */
[----:B------:R-:W-:Y:S01]  /*be20*/  ULDC UR4, c[0x0][0x3f4] ;  /* 0x0000fd0000047ab9 */ /* 0x000fe20000000800 */
[----:B------:R-:W-:Y:S02]  /*be30*/  CS2R R60, SRZ ;  /* 0x00000000003c7805 */ /* 0x000fe4000001ff00 */
[----:B------:R-:W-:Y:S02]  /*be40*/  ISETP.GE.AND P3, PT, R171, UR4, PT ;  /* 0x00000004ab007c0c */ /* 0x000fe4000bf66270 */
[----:B------:R-:W-:Y:S02]  /*be50*/  CS2R R58, SRZ ;  /* 0x00000000003a7805 */ /* 0x000fe4000001ff00 */
[----:B------:R-:W-:Y:S01]  /*be60*/  ISETP.GE.AND P2, PT, R169, UR4, PT ;  /* 0x00000004a9007c0c */ /* 0x000fe2000bf46270 */
[----:B------:R-:W-:Y:S01]  /*be70*/  ULDC.64 UR6, c[0x0][0x208] ;  /* 0x0000820000067ab9 */ /* 0x000fe20000000a00 */
[----:B------:R-:W-:Y:S02]  /*be80*/  ISETP.GE.AND P1, PT, R170, UR4, PT ;  /* 0x00000004aa007c0c */ /* 0x000fe4000bf26270 */
[----:B------:R-:W-:-:S02]  /*be90*/  ISETP.GE.AND P0, PT, R168, UR4, PT ;  /* 0x00000004a8007c0c */ /* 0x000fc4000bf06270 */
[----:B------:R-:W-:-:S03]  /*bea0*/  ISETP.GE.AND P4, PT, R160, UR4, PT ;  /* 0x00000004a0007c0c */ /* 0x000fc6000bf86270 */
[C---:B------:R-:W-:Y:S01]  /*beb0*/  @!P3 IMAD.SHL.U32 R27, R171.reuse, 0x2, RZ ;  /* 0x00000002ab1bb824 */ /* 0x040fe200078e00ff */
[----:B------:R-:W-:-:S03]  /*bec0*/  @!P3 SHF.L.U64.HI R20, R171, 0x1, R197 ;  /* 0x00000001ab14b819 */ /* 0x000fc600000102c5 */
[C---:B------:R-:W-:Y:S01]  /*bed0*/  @!P2 IMAD.SHL.U32 R35, R169.reuse, 0x2, RZ ;  /* 0x00000002a923a824 */ /* 0x040fe200078e00ff */
[----:B------:R-:W-:Y:S01]  /*bee0*/  @!P2 SHF.L.U64.HI R12, R169, 0x1, R196 ;  /* 0x00000001a90ca819 */ /* 0x000fe200000102c4 */
[----:B------:R-:W-:Y:S01]  /*bef0*/  @!P1 IMAD.SHL.U32 R43, R170, 0x2, RZ ;  /* 0x00000002aa2b9824 */ /* 0x000fe200078e00ff */
[-C--:B--2---:R-:W-:Y:S01]  /*bf00*/  @!P3 IADD3 R24, P6, R0, R27.reuse, RZ ;  /* 0x0000001b0018b210 */ /* 0x084fe20007fde0ff */
[----:B------:R-:W-:Y:S01]  /*bf10*/  @!P0 IMAD.SHL.U32 R63, R168, 0x2, RZ ;  /* 0x00000002a83f8824 */ /* 0x000fe200078e00ff */
[----:B----4-:R-:W-:Y:S01]  /*bf20*/  @!P3 IADD3 R26, P5, R14, R27, RZ ;  /* 0x0000001b0e1ab210 */ /* 0x010fe20007fbe0ff */
[----:B-1----:R-:W-:Y:S01]  /*bf30*/  @!P4 IMAD.MOV.U32 R13, RZ, RZ, R3 ;  /* 0x000000ffff0dc224 */ /* 0x002fe200078e0003 */
[----:B------:R-:W-:Y:S01]  /*bf40*/  @!P0 SHF.L.U64.HI R30, R168, 0x1, R194 ;  /* 0x00000001a81e8819 */ /* 0x000fe200000102c2 */
[--C-:B------:R-:W-:Y:S01]  /*bf50*/  @!P3 IMAD.X R25, R3, 0x1, R20.reuse, P6 ;  /* 0x000000010319b824 */ /* 0x100fe200030e0614 */
[-C--:B------:R-:W-:Y:S01]  /*bf60*/  @!P2 IADD3 R32, P6, R0, R35.reuse, RZ ;  /* 0x000000230020a210 */ /* 0x080fe20007fde0ff */
[----:B---3--:R-:W-:Y:S01]  /*bf70*/  @!P3 IMAD.X R27, R5, 0x1, R20, P5 ;  /* 0x00000001051bb824 */ /* 0x008fe200028e0614 */
[----:B------:R-:W-:Y:S01]  /*bf80*/  @!P2 IADD3 R34, P5, R14, R35, RZ ;  /* 0x000000230e22a210 */ /* 0x000fe20007fbe0ff */
[----:B------:R-:W-:Y:S01]  /*bf90*/  @!P4 IMAD.MOV.U32 R15, RZ, RZ, R5 ;  /* 0x000000ffff0fc224 */ /* 0x000fe200078e0005 */
[----:B------:R-:W-:Y:S01]  /*bfa0*/  @!P1 SHF.L.U64.HI R20, R170, 0x1, R195 ;  /* 0x00000001aa149819 */ /* 0x000fe200000102c3 */
[--C-:B------:R-:W-:Y:S01]  /*bfb0*/  @!P2 IMAD.X R33, R3, 0x1, R12.reuse, P6 ;  /* 0x000000010321a824 */ /* 0x100fe200030e060c */
[----:B------:R-:W-:Y:S01]  /*bfc0*/  @!P1 IADD3 R40, P6, R0, R43, RZ ;  /* 0x0000002b00289210 */ /* 0x000fe20007fde0ff */
[----:B------:R-:W-:Y:S01]  /*bfd0*/  @!P2 IMAD.X R35, R5, 0x1, R12, P5 ;  /* 0x000000010523a824 */ /* 0x000fe200028e060c */
[----:B------:R-:W-:Y:S01]  /*bfe0*/  ISETP.GE.AND P5, PT, R172, UR4, PT ;  /* 0x00000004ac007c0c */ /* 0x000fe2000bfa6270 */
[----:B------:R-:W-:-:S02]  /*bff0*/  @!P4 IMAD.MOV.U32 R12, RZ, RZ, R0 ;  /* 0x000000ffff0cc224 */ /* 0x000fc400078e0000 */
[----:B------:R-:W-:Y:S01]  /*c000*/  @!P1 IMAD.X R41, R3, 0x1, R20, P6 ;  /* 0x0000000103299824 */ /* 0x000fe200030e0614 */
[----:B------:R-:W-:Y:S01]  /*c010*/  @!P1 IADD3 R42, P6, R14, R43, RZ ;  /* 0x0000002b0e2a9210 */ /* 0x000fe20007fde0ff */
[----:B------:R-:W-:-:S04]  /*c020*/  @!P4 IMAD.WIDE R12, R160, 0x2, R12 ;  /* 0x00000002a00cc825 */ /* 0x000fc800078e020c */
[----:B------:R-:W-:Y:S01]  /*c030*/  @!P1 IMAD.X R43, R5, 0x1, R20, P6 ;  /* 0x00000001052b9824 */ /* 0x000fe200030e0614 */
[-C--:B------:R-:W-:Y:S01]  /*c040*/  @!P0 IADD3 R48, P6, R0, R63.reuse, RZ ;  /* 0x0000003f00308210 */ /* 0x080fe20007fde0ff */
[----:B------:R-:W-:Y:S01]  /*c050*/  @!P4 IMAD.WIDE R20, R160, 0x2, R14 ;  /* 0x00000002a014c825 */ /* 0x000fe200078e020e */
[----:B------:R1:W5:Y:S03]  /*c060*/  @!P4 LD.E.64 R60, desc[UR6][R12.64] ;  /* 0x000000060c3cc980 */ /* 0x000366000c101b00 */
[----:B------:R-:W-:Y:S01]  /*c070*/  @!P0 IMAD.X R49, R3, 0x1, R30, P6 ;  /* 0x0000000103318824 */ /* 0x000fe200030e061e */
[----:B------:R-:W-:Y:S01]  /*c080*/  @!P0 IADD3 R62, P6, R14, R63, RZ ;  /* 0x0000003f0e3e8210 */ /* 0x000fe20007fde0ff */
[C---:B------:R-:W-:Y:S01]  /*c090*/  @!P5 IMAD.SHL.U32 R15, R172.reuse, 0x2, RZ ;  /* 0x00000002ac0fd824 */ /* 0x040fe200078e00ff */
[----:B------:R1:W5:Y:S01]  /*c0a0*/  @!P4 LD.E.64 R58, desc[UR6][R20.64] ;  /* 0x00000006143ac980 */ /* 0x000362000c101b00 */
[----:B------:R-:W-:-:S02]  /*c0b0*/  @!P5 SHF.L.U64.HI R28, R172, 0x1, R193 ;  /* 0x00000001ac1cd819 */ /* 0x000fc400000102c1 */
[----:B------:R-:W-:Y:S01]  /*c0c0*/  CS2R R56, SRZ ;  /* 0x0000000000387805 */ /* 0x000fe2000001ff00 */
[----:B------:R-:W-:Y:S01]  /*c0d0*/  @!P0 IMAD.X R63, R5, 0x1, R30, P6 ;  /* 0x00000001053f8824 */ /* 0x000fe200030e061e */
[-C--:B------:R-:W-:Y:S02]  /*c0e0*/  @!P5 IADD3 R64, P4, R0, R15.reuse, RZ ;  /* 0x0000000f0040d210 */ /* 0x080fe40007f9e0ff */
[----:B------:R-:W-:Y:S02]  /*c0f0*/  CS2R R54, SRZ ;  /* 0x0000000000367805 */ /* 0x000fe4000001ff00 */
[----:B------:R-:W-:Y:S02]  /*c100*/  @!P5 IADD3 R14, P6, R14, R15, RZ ;  /* 0x0000000f0e0ed210 */ /* 0x000fe40007fde0ff */
[----:B------:R-:W-:Y:S02]  /*c110*/  CS2R R52, SRZ ;  /* 0x0000000000347805 */ /* 0x000fe4000001ff00 */
[----:B------:R-:W-:Y:S01]  /*c120*/  CS2R R50, SRZ ;  /* 0x0000000000327805 */ /* 0x000fe2000001ff00 */
[--C-:B------:R-:W-:Y:S01]  /*c130*/  @!P5 IMAD.X R65, R3, 0x1, R28.reuse, P4 ;  /* 0x000000010341d824 */ /* 0x100fe200020e061c */
[----:B------:R-:W-:Y:S01]  /*c140*/  CS2R R46, SRZ ;  /* 0x00000000002e7805 */ /* 0x000fe2000001ff00 */
[----:B------:R-:W-:Y:S01]  /*c150*/  @!P5 IMAD.X R15, R5, 0x1, R28, P6 ;  /* 0x00000001050fd824 */ /* 0x000fe200030e061c */
[----:B------:R-:W-:-:S02]  /*c160*/  CS2R R44, SRZ ;  /* 0x00000000002c7805 */ /* 0x000fc4000001ff00 */
[----:B------:R-:W-:Y:S02]  /*c170*/  CS2R R36, SRZ ;  /* 0x0000000000247805 */ /* 0x000fe4000001ff00 */
[----:B------:R-:W-:Y:S02]  /*c180*/  CS2R R38, SRZ ;  /* 0x0000000000267805 */ /* 0x000fe4000001ff00 */
[----:B------:R-:W-:Y:S02]  /*c190*/  CS2R R28, SRZ ;  /* 0x00000000001c7805 */ /* 0x000fe4000001ff00 */
[----:B------:R-:W-:Y:S01]  /*c1a0*/  CS2R R30, SRZ ;  /* 0x00000000001e7805 */ /* 0x000fe2000001ff00 */
[----:B------:R1:W5:Y:S04]  /*c1b0*/  @!P3 LD.E.64 R56, desc[UR6][R24.64] ;  /* 0x000000061838b980 */ /* 0x000368000c101b00 */
        /* <DEDUP_REMOVED lines=8> */
[----:B------:R1:W5:Y:S02]  /*c240*/  @!P5 LD.E.64 R30, desc[UR6][R14.64] ;  /* 0x000000060e1ed980 */ /* 0x000364000c101b00 */
.L_x_1793:
[----:B------:R-:W-:Y:S05]  /*c250*/  BSYNC B1 ;  /* 0x0000000000017941 */ /* 0x000fea0003800000 */
.L_x_1792:
[----:B--2--5:R-:W-:Y:S01]  /*c260*/  IMAD.MOV.U32 R0, RZ, RZ, R58 ;  /* 0x000000ffff007224 */ /* 0x024fe200078e003a */
[----:B------:R-:W-:Y:S01]  /*c270*/  UMOV UR4, 0xffffffff ;  /* 0xffffffff00047882 */ /* 0x000fe20000000000 */
[----:B-1----:R-:W-:Y:S01]  /*c280*/  IMAD.MOV.U32 R3, RZ, RZ, R59 ;  /* 0x000000ffff037224 */ /* 0x002fe200078e003b */
[----:B------:R-:W-:Y:S01]  /*c290*/  CS2R R26, SRZ ;  /* 0x00000000001a7805 */ /* 0x000fe2000001ff00 */
[----:B---3--:R-:W-:Y:S01]  /*c2a0*/  IMAD.MOV.U32 R5, RZ, RZ, R54 ;  /* 0x000000ffff057224 */ /* 0x008fe200078e0036 */
        /* <DEDUP_REMOVED lines=44> */
[----:B------:R-:W-:Y:S01]  /*c570*/  PRMT R80, R9, 0x7610, R80 ;  /* 0x0000761009507816 */ /* 0x000fe20000000050 */
[----:B------:R-:W-:Y:S06]  /*c580*/  BRA.DIV UR4, `(.L_x_1794) ;  /* 0x000001d204207947 */ /* 0x000fec000b800000 */
[----:B------:R1:W2:Y:S04]  /*c590*/  SHFL.IDX PT, R3, R7, 0x1, 0x1c1f ;  /* 0x003c1f0007037f89 */ /* 0x0002a800000e0000 */
[----:B------:R1:W3:Y:S04]  /*c5a0*/  SHFL.IDX PT, R0, R6, 0x1, 0x1c1f ;  /* 0x003c1f0006007f89 */ /* 0x0002e800000e0000 */
[----:B------:R1:W1:Y:S04]  /*c5b0*/  SHFL.IDX PT, R5, R8, 0x1, 0x1c1f ;  /* 0x003c1f0008057f89 */ /* 0x00026800000e0000 */
[----:B0-----:R-:W0:Y:S02]  /*c5c0*/  SHFL.IDX PT, R4, R4, 0x1, 0x1c1f ;  /* 0x003c1f0004047f89 */ /* 0x001e2400000e0000 */
.L_x_2132:
[----:B------:R-:W-:Y:S01]  /*c5d0*/  VIADD R10, R10, 0x40 ;  /* 0x000000400a0a7836 */ /* 0x000fe20000000000 */
[----:B-1----:R-:W-:Y:S01]  /*c5e0*/  LOP3.LUT R6, R174, 0x18, R18, 0xf8, !PT ;  /* 0x00000018ae067812 */ /* 0x002fe200078ef812 */
[----:B------:R-:W-:Y:S01]  /*c5f0*/  BSSY B1, `(.L_x_1795) ;  /* 0x0000054000017945 */ /* 0x000fe20003800000 */
[----:B------:R-:W-:Y:S02]  /*c600*/  LOP3.LUT P0, RZ, R199, 0x4, RZ, 0xc0, !PT ;  /* 0x00000004c7ff7812 */ /* 0x000fe4000780c0ff */
[----:B------:R-:W-:Y:S02]  /*c610*/  CS2R R40, SRZ ;  /* 0x0000000000287805 */ /* 0x000fe4000001ff00 */
[----:B------:R-:W-:Y:S02]  /*c620*/  ISETP.GE.AND P1, PT, R10, R81, PT ;  /* 0x000000510a00720c */ /* 0x000fe40003f26270 */
[----:B------:R-:W-:Y:S02]  /*c630*/  CS2R R32, SRZ ;  /* 0x0000000000207805 */ /* 0x000fe4000001ff00 */
[----:B------:R-:W-:-:S02]  /*c640*/  LOP3.LUT R7, R6, R175, RZ, 0x3c, !PT ;  /* 0x000000af06077212 */ /* 0x000fc400078e3cff */
[----:B------:R-:W-:Y:S02]  /*c650*/  CS2R R20, SRZ ;  /* 0x0000000000147805 */ /* 0x000fe4000001ff00 */
[----:B------:R-:W-:Y:S02]  /*c660*/  CS2R R12, SRZ ;  /* 0x00000000000c7805 */ /* 0x000fe4000001ff00 */
[----:B------:R-:W-:Y:S02]  /*c670*/  CS2R R8, SRZ ;  /* 0x0000000000087805 */ /* 0x000fe4000001ff00 */
[----:B------:R-:W-:Y:S01]  /*c680*/  CS2R R48, SRZ ;  /* 0x0000000000307805 */ /* 0x000fe2000001ff00 */
[----:B------:R-:W-:Y:S01]  /*c690*/  IMAD.IADD R7, R176, 0x1, R7 ;  /* 0x00000001b0077824 */ /* 0x000fe200078e0207 */
[----:B------:R-:W-:Y:S02]  /*c6a0*/  CS2R R42, SRZ ;  /* 0x00000000002a7805 */ /* 0x000fe4000001ff00 */
[----:B------:R-:W-:-:S02]  /*c6b0*/  CS2R R34, SRZ ;  /* 0x0000000000227805 */ /* 0x000fc4000001ff00 */
[----:B------:R-:W-:Y:S02]  /*c6c0*/  CS2R R24, SRZ ;  /* 0x0000000000187805 */ /* 0x000fe4000001ff00 */
[----:B----4-:R-:W-:Y:S01]  /*c6d0*/  CS2R R14, SRZ ;  /* 0x00000000000e7805 */ /* 0x010fe2000001ff00 */
[----:B------:R-:W-:Y:S01]  /*c6e0*/  IMAD R62, R7, 0x2, R16 ;  /* 0x00000002073e7824 */ /* 0x000fe200078e0210 */
        /* <DEDUP_REMOVED lines=9> */
[----:B------:R-:W-:-:S05]  /*c780*/  ISETP.GE.AND P1, PT, R168, UR4, PT ;  /* 0x00000004a8007c0c */ /* 0x000fca000bf26270 */
[C---:B------:R-:W-:Y:S01]  /*c790*/  @!P4 IMAD.SHL.U32 R9, R171.reuse, 0x2, RZ ;  /* 0x00000002ab09c824 */ /* 0x040fe200078e00ff */
[----:B------:R-:W-:-:S03]  /*c7a0*/  @!P4 SHF.L.U64.HI R6, R171, 0x1, R197 ;  /* 0x00000001ab06c819 */ /* 0x000fc600000102c5 */
[C---:B------:R-:W-:Y:S01]  /*c7b0*/  @!P3 IMAD.SHL.U32 R73, R169.reuse, 0x2, RZ ;  /* 0x00000002a949b824 */ /* 0x040fe200078e00ff */
[----:B------:R-:W-:Y:S01]  /*c7c0*/  @!P3 SHF.L.U64.HI R12, R169, 0x1, R196 ;  /* 0x00000001a90cb819 */ /* 0x000fe200000102c4 */
[----:B------:R-:W-:Y:S01]  /*c7d0*/  @!P2 IMAD.SHL.U32 R67, R170, 0x2, RZ ;  /* 0x00000002aa43a824 */ /* 0x000fe200078e00ff */
[-C--:B---3--:R-:W-:Y:S01]  /*c7e0*/  @!P4 IADD3 R10, P5, R0, R9.reuse, RZ ;  /* 0x00000009000ac210 */ /* 0x088fe20007fbe0ff */
[----:B------:R-:W-:Y:S01]  /*c7f0*/  @!P1 IMAD.SHL.U32 R7, R168, 0x2, RZ ;  /* 0x00000002a8079824 */ /* 0x000fe200078e00ff */
[----:B0-----:R-:W-:Y:S02]  /*c800*/  @!P4 IADD3 R8, P6, R4, R9, RZ ;  /* 0x000000090408c210 */ /* 0x001fe40007fde0ff */
[----:B------:R-:W-:Y:S01]  /*c810*/  @!P2 SHF.L.U64.HI R14, R170, 0x1, R195 ;  /* 0x00000001aa0ea819 */ /* 0x000fe200000102c3 */
[--C-:B--2---:R-:W-:Y:S01]  /*c820*/  @!P4 IMAD.X R11, R3, 0x1, R6.reuse, P5 ;  /* 0x00000001030bc824 */ /* 0x104fe200028e0606 */
[-C--:B------:R-:W-:Y:S01]  /*c830*/  @!P3 IADD3 R76, P5, R0, R73.reuse, RZ ;  /* 0x00000049004cb210 */ /* 0x080fe20007fbe0ff */
[----:B------:R-:W-:Y:S01]  /*c840*/  @!P4 IMAD.X R9, R5, 0x1, R6, P6 ;  /* 0x000000010509c824 */ /* 0x000fe200030e0606 */
[----:B------:R-:W-:-:S02]  /*c850*/  @!P3 IADD3 R72, P6, R4, R73, RZ ;  /* 0x000000490448b210 */ /* 0x000fc40007fde0ff */
[----:B------:R-:W-:Y:S01]  /*c860*/  @!P1 SHF.L.U64.HI R20, R168, 0x1, R194 ;  /* 0x00000001a8149819 */ /* 0x000fe200000102c2 */
[--C-:B------:R-:W-:Y:S01]  /*c870*/  @!P3 IMAD.X R77, R3, 0x1, R12.reuse, P5 ;  /* 0x00000001034db824 */ /* 0x100fe200028e060c */
[-C--:B------:R-:W-:Y:S01]  /*c880*/  @!P2 IADD3 R70, P5, R0, R67.reuse, RZ ;  /* 0x000000430046a210 */ /* 0x080fe20007fbe0ff */
[----:B------:R-:W-:Y:S01]  /*c890*/  @!P3 IMAD.X R73, R5, 0x1, R12, P6 ;  /* 0x000000010549b824 */ /* 0x000fe200030e060c */
[----:B------:R-:W-:-:S03]  /*c8a0*/  @!P2 IADD3 R66, P6, R4, R67, RZ ;  /* 0x000000430442a210 */ /* 0x000fc60007fde0ff */
[--C-:B------:R-:W-:Y:S01]  /*c8b0*/  @!P2 IMAD.X R71, R3, 0x1, R14.reuse, P5 ;  /* 0x000000010347a824 */ /* 0x100fe200028e060e */
[----:B------:R-:W-:Y:S01]  /*c8c0*/  @!P1 IADD3 R64, P5, R0, R7, RZ ;  /* 0x0000000700409210 */ /* 0x000fe20007fbe0ff */
[----:B------:R-:W-:Y:S01]  /*c8d0*/  @!P2 IMAD.X R67, R5, 0x1, R14, P6 ;  /* 0x000000010543a824 */ /* 0x000fe200030e060e */
[----:B------:R-:W-:-:S03]  /*c8e0*/  ISETP.GE.AND P6, PT, R160, UR4, PT ;  /* 0x00000004a0007c0c */ /* 0x000fc6000bfc6270 */
[----:B------:R-:W-:Y:S01]  /*c8f0*/  @!P1 IMAD.X R65, R3, 0x1, R20, P5 ;  /* 0x0000000103419824 */ /* 0x000fe200028e0614 */
[----:B------:R-:W-:-:S05]  /*c900*/  @!P1 IADD3 R6, P5, R4, R7, RZ ;  /* 0x0000000704069210 */ /* 0x000fca0007fbe0ff */
[----:B------:R-:W-:Y:S01]  /*c910*/  @!P1 IMAD.X R7, R5, 0x1, R20, P5 ;  /* 0x0000000105079824 */ /* 0x000fe200028e0614 */
[----:B------:R-:W-:-:S03]  /*c920*/  ISETP.GE.AND P5, PT, R172, UR4, PT ;  /* 0x00000004ac007c0c */ /* 0x000fc6000bfa6270 */
[----:B------:R-:W-:Y:S02]  /*c930*/  @!P6 IMAD.MOV.U32 R12, RZ, RZ, R0 ;  /* 0x000000ffff0ce224 */ /* 0x000fe400078e0000 */
[----:B------:R-:W-:Y:S02]  /*c940*/  @!P6 IMAD.MOV.U32 R13, RZ, RZ, R3 ;  /* 0x000000ffff0de224 */ /* 0x000fe400078e0003 */
[----:B------:R-:W-:-:S04]  /*c950*/  @!P6 IMAD.WIDE R14, R160, 0x2, R4 ;  /* 0x00000002a00ee825 */ /* 0x000fc800078e0204 */
[----:B------:R-:W-:Y:S01]  /*c960*/  @!P6 IMAD.WIDE R12, R160, 0x2, R12 ;  /* 0x00000002a00ce825 */ /* 0x000fe200078e020c */
[----:B------:R0:W5:Y:S03]  /*c970*/  @!P6 LD.E.64 R26, desc[UR6][R14.64] ;  /* 0x000000060e1ae980 */ /* 0x000166000c101b00 */
[C---:B------:R-:W-:Y:S01]  /*c980*/  @!P5 IMAD.SHL.U32 R21, R172.reuse, 0x2, RZ ;  /* 0x00000002ac15d824 */ /* 0x040fe200078e00ff */
[----:B------:R1:W5:Y:S01]  /*c990*/  @!P6 LD.E.64 R48, desc[UR6][R12.64] ;  /* 0x000000060c30e980 */ /* 0x000362000c101b00 */
[----:B------:R-:W-:-:S03]  /*c9a0*/  @!P5 SHF.L.U64.HI R20, R172, 0x1, R193 ;  /* 0x00000001ac14d819 */ /* 0x000fc600000102c1 */
[-C--:B------:R-:W-:Y:S02]  /*c9b0*/  @!P5 IADD3 R74, P6, R0, R21.reuse, RZ ;  /* 0x00000015004ad210 */ /* 0x080fe40007fde0ff */
[----:B------:R-:W-:Y:S02]  /*c9c0*/  CS2R R42, SRZ ;  /* 0x00000000002a7805 */ /* 0x000fe4000001ff00 */
[----:B------:R-:W-:Y:S01]  /*c9d0*/  CS2R R40, SRZ ;  /* 0x0000000000287805 */ /* 0x000fe2000001ff00 */
[----:B------:R-:W-:Y:S01]  /*c9e0*/  @!P5 IMAD.X R75, R3, 0x1, R20, P6 ;  /* 0x00000001034bd824 */ /* 0x000fe200030e0614 */
[----:B------:R-:W-:Y:S02]  /*c9f0*/  @!P5 IADD3 R4, P6, R4, R21, RZ ;  /* 0x000000150404d210 */ /* 0x000fe40007fde0ff */
[----:B------:R2:W5:Y:S01]  /*ca00*/  @!P4 LD.E.64 R42, desc[UR6][R10.64] ;  /* 0x000000060a2ac980 */ /* 0x000562000c101b00 */
[----:B------:R-:W-:Y:S02]  /*ca10*/  CS2R R34, SRZ ;  /* 0x0000000000227805 */ /* 0x000fe4000001ff00 */
[----:B------:R-:W-:-:S02]  /*ca20*/  CS2R R32, SRZ ;  /* 0x0000000000207805 */ /* 0x000fc4000001ff00 */
[----:B------:R-:W-:Y:S01]  /*ca30*/  CS2R R24, SRZ ;  /* 0x0000000000187805 */ /* 0x000fe2000001ff00 */
[----:B------:R-:W-:Y:S01]  /*ca40*/  @!P5 IMAD.X R5, R5, 0x1, R20, P6 ;  /* 0x000000010505d824 */ /* 0x000fe200030e0614 */
[----:B------:R3:W5:Y:S01]  /*ca50*/  @!P4 LD.E.64 R40, desc[UR6][R8.64] ;  /* 0x000000060828c980 */ /* 0x000762000c101b00 */
[----:B------:R-:W-:Y:S02]  /*ca60*/  CS2R R20, SRZ ;  /* 0x0000000000147805 */ /* 0x000fe4000001ff00 */
[----:B0-----:R-:W-:Y:S02]  /*ca70*/  CS2R R14, SRZ ;  /* 0x00000000000e7805 */ /* 0x001fe4000001ff00 */
[----:B-1----:R-:W-:Y:S01]  /*ca80*/  CS2R R12, SRZ ;  /* 0x00000000000c7805 */ /* 0x002fe2000001ff00 */
[----:B------:R1:W5:Y:S01]  /*ca90*/  @!P3 LD.E.64 R34, desc[UR6][R76.64] ;  /* 0x000000064c22b980 */ /* 0x000362000c101b00 */
[----:B--2---:R-:W-:-:S03]  /*caa0*/  CS2R R10, SRZ ;  /* 0x00000000000a7805 */ /* 0x004fc6000001ff00 */
[----:B------:R1:W5:Y:S01]  /*cab0*/  @!P3 LD.E.64 R32, desc[UR6][R72.64] ;  /* 0x000000064820b980 */ /* 0x000362000c101b00 */
[----:B---3--:R-:W-:-:S03]  /*cac0*/  CS2R R8, SRZ ;  /* 0x0000000000087805 */ /* 0x008fc6000001ff00 */
[----:B------:R1:W5:Y:S04]  /*cad0*/  @!P2 LD.E.64 R24, desc[UR6][R70.64] ;  /* 0x000000064618a980 */ /* 0x000368000c101b00 */
[----:B------:R1:W5:Y:S04]  /*cae0*/  @!P2 LD.E.64 R20, desc[UR6][R66.64] ;  /* 0x000000064214a980 */ /* 0x000368000c101b00 */
[----:B------:R1:W5:Y:S04]  /*caf0*/  @!P1 LD.E.64 R14, desc[UR6][R64.64] ;  /* 0x00000006400e9980 */ /* 0x000368000c101b00 */
[----:B------:R1:W5:Y:S04]  /*cb00*/  @!P1 LD.E.64 R12, desc[UR6][R6.64] ;  /* 0x00000006060c9980 */ /* 0x000368000c101b00 */
[----:B------:R1:W5:Y:S04]  /*cb10*/  @!P5 LD.E.64 R10, desc[UR6][R74.64] ;  /* 0x000000064a0ad980 */ /* 0x000368000c101b00 */
[----:B------:R1:W5:Y:S02]  /*cb20*/  @!P5 LD.E.64 R8, desc[UR6][R4.64] ;  /* 0x000000060408d980 */ /* 0x000364000c101b00 */
.L_x_1796:
[----:B------:R-:W-:Y:S05]  /*cb30*/  BSYNC B1 ;  /* 0x0000000000017941 */ /* 0x000fea0003800000 */
.L_x_1795:
[----:B01---5:R-:W-:Y:S01]  /*cb40*/  IMAD.MOV.U32 R4, RZ, RZ, R26 ;  /* 0x000000ffff047224 */ /* 0x023fe200078e001a */
[----:B--2---:R-:W-:Y:S01]  /*cb50*/  LEA.HI R3, R187, R187, RZ, 0x1 ;  /* 0x000000bbbb037211 */ /* 0x004fe200078f08ff */
[C---:B------:R-:W-:Y:S01]  /*cb60*/  VIADD R5, R62.reuse, 0xc400 ;  /* 0x0000c4003e057836 */ /* 0x040fe20000000000 */
[----:B------:R-:W-:Y:S01]  /*cb70*/  VIADDMNMX R81, R81, -R177, 0x80, PT ;  /* 0x0000008051517446 */ /* 0x000fe200038009b1 */
[----:B---3--:R-:W-:Y:S01]  /*cb80*/  VIADD R0, R62, 0xc440 ;  /* 0x0000c4403e007836 */ /* 0x008fe20000000000 */
[----:B------:R-:W-:Y:S01]  /*cb90*/  PRMT R104, R4, 0x7610, R104 ;  /* 0x0000761004687816 */ /* 0x000fe20000000068 */
[----:B------:R-:W-:Y:S01]  /*cba0*/  @P0 VIADD R0, R5, 0xffffffc0 ;  /* 0xffffffc005000836 */ /* 0x000fe20000000000 */
[----:B------:R-:W-:Y:S01]  /*cbb0*/  LOP3.LUT R4, R3, 0xfffffffe, RZ, 0xc0, !PT ;  /* 0xfffffffe03047812 */ /* 0x000fe200078ec0ff */
[----:B------:R-:W-:Y:S01]  /*cbc0*/  IMAD.MOV.U32 R5, RZ, RZ, R27 ;  /* 0x000000ffff057224 */ /* 0x000fe200078e001b */
[----:B------:R-:W-:Y:S01]  /*cbd0*/  BSSY B1, `(.L_x_1797) ;  /* 0x0000031000017945 */ /* 0x000fe20003800000 */
[----:B------:R-:W-:Y:S01]  /*cbe0*/  IMAD.MOV.U32 R6, RZ, RZ, R40 ;  /* 0x000000ffff067224 */ /* 0x000fe200078e0028 */
[----:B------:R-:W-:Y:S01]  /*cbf0*/  ISETP.GE.AND P1, PT, R162, R81, PT ;  /* 0x00000051a200720c */ /* 0x000fe20003f26270 */
[----:B------:R-:W-:Y:S01]  /*cc00*/  IMAD.IADD R4, R187, 0x1, -R4 ;  /* 0x00000001bb047824 */ /* 0x000fe200078e0a04 */
[----:B------:R-:W-:Y:S01]  /*cc10*/  PRMT R105, R5, 0x7610, R105 ;  /* 0x0000761005697816 */ /* 0x000fe20000000069 */
[----:B------:R-:W-:Y:S01]  /*cc20*/  IMAD.MOV.U32 R7, RZ, RZ, R41 ;  /* 0x000000ffff077224 */ /* 0x000fe200078e0029 */
[----:B------:R-:W-:Y:S01]  /*cc30*/  PRMT R96, R6, 0x7610, R96 ;  /* 0x0000761006607816 */ /* 0x000fe20000000060 */
[----:B------:R-:W-:Y:S01]  /*cc40*/  IMAD.MOV.U32 R3, RZ, RZ, R32 ;  /* 0x000000ffff037224 */ /* 0x000fe200078e0020 */
[----:B------:R-:W-:Y:S01]  /*cc50*/  SHF.L.U32 R5, R4, 0x1f, RZ ;  /* 0x0000001f04057819 */ /* 0x000fe200000006ff */
[----:B------:R-:W-:Y:S01]  /*cc60*/  IMAD.MOV.U32 R6, RZ, RZ, R33 ;  /* 0x000000ffff067224 */ /* 0x000fe200078e0021 */
[----:B------:R-:W-:Y:S01]  /*cc70*/  PRMT R97, R7, 0x7610, R97 ;  /* 0x0000761007617816 */ /* 0x000fe20000000061 */
[----:B------:R-:W-:Y:S01]  /*cc80*/  IMAD.MOV.U32 R7, RZ, RZ, R20 ;  /* 0x000000ffff077224 */ /* 0x000fe200078e0014 */
[----:B------:R-:W0:Y:S01]  /*cc90*/  SYNCS.PHASECHK.TRANS64.TRYWAIT P0, [R16+URZ+0x2a800], R5 ;  /* 0x02a80005100075a7 */ /* 0x000e22000800017f */
        /* <DEDUP_REMOVED lines=35> */
[----:B0-----:R-:W-:Y:S06]  /*ced0*/  @!P0 BRA `(.L_x_1798) ;  /* 0x000001c800408947 */ /* 0x001fec0003800000 */
.L_x_2133:
[----:B------:R-:W-:Y:S05]  /*cee0*/  BSYNC B1 ;  /* 0x0000000000017941 */ /* 0x000fea0003800000 */
.L_x_1797:
[----:B------:R-:W-:Y:S01]  /*cef0*/  BSSY B1, `(.L_x_1799) ;  /* 0x000012f000017945 */ /* 0x000fe20003800000 */
        /* <DEDUP_REMOVED lines=13> */
[--C-:B------:R-:W-:Y:S02]  /*cfd0*/  SHF.R.U64 R113, R60, 0x10, R61.reuse ;  /* 0x000000103c717819 */ /* 0x100fe4000000123d */
[----:B------:R-:W-:Y:S02]  /*cfe0*/  SHF.R.U32.HI R60, RZ, 0x10, R61 ;  /* 0x00000010ff3c7819 */ /* 0x000fe4000001163d */
[--C-:B------:R-:W-:Y:S02]  /*cff0*/  SHF.R.U64 R61, R58, 0x10, R59.reuse ;  /* 0x000000103a3d7819 */ /* 0x100fe4000000123b */
[----:B------:R-:W-:Y:S02]  /*d000*/  SHF.R.U32.HI R58, RZ, 0x10, R59 ;  /* 0x00000010ff3a7819 */ /* 0x000fe4000001163b */
[----:B------:R-:W-:Y:S02]  /*d010*/  PRMT R111, R111, 0x5410, R60 ;  /* 0x000054106f6f7816 */ /* 0x000fe4000000003c */
[----:B------:R-:W-:-:S02]  /*d020*/  PRMT R109, R109, 0x5410, R58 ;  /* 0x000054106d6d7816 */ /* 0x000fc4000000003a */
[----:B------:R-:W-:Y:S02]  /*d030*/  PRMT R110, R110, 0x5410, R113 ;  /* 0x000054106e6e7816 */ /* 0x000fe40000000071 */
[----:B------:R-:W-:Y:S01]  /*d040*/  PRMT R112, R108, 0x5410, R61 ;  /* 0x000054106c707816 */ /* 0x000fe2000000003d */
[C---:B------:R-:W-:Y:S01]  /*d050*/  IMAD.U32 R113, R109.reuse, 0x10000, RZ ;  /* 0x000100006d717824 */ /* 0x040fe200078e00ff */
[----:B------:R-:W-:Y:S01]  /*d060*/  LOP3.LUT R109, R109, 0xffff0000, RZ, 0xc0, !PT ;  /* 0xffff00006d6d7812 */ /* 0x000fe200078ec0ff */
[C---:B------:R-:W-:Y:S01]  /*d070*/  IMAD.U32 R108, R111.reuse, 0x10000, RZ ;  /* 0x000100006f6c7824 */ /* 0x040fe200078e00ff */
[----:B------:R-:W-:Y:S02]  /*d080*/  LOP3.LUT R111, R111, 0xffff0000, RZ, 0xc0, !PT ;  /* 0xffff00006f6f7812 */ /* 0x000fe400078ec0ff */
[C---:B0-----:R-:W-:Y:S01]  /*d090*/  LOP3.LUT R59, R6.reuse, 0xffff0000, RZ, 0xc0, !PT ;  /* 0xffff0000063b7812 */ /* 0x041fe200078ec0ff */
[----:B------:R-:W-:Y:S01]  /*d0a0*/  IMAD.U32 R58, R6, 0x10000, RZ ;  /* 0x00010000063a7824 */ /* 0x000fe200078e00ff */
[C---:B------:R-:W-:Y:S01]  /*d0b0*/  LOP3.LUT R61, R7.reuse, 0xffff0000, RZ, 0xc0, !PT ;  /* 0xffff0000073d7812 */ /* 0x040fe200078ec0ff */
[----:B------:R-:W-:-:S02]  /*d0c0*/  IMAD.U32 R60, R7, 0x10000, RZ ;  /* 0x00010000073c7824 */ /* 0x000fc400078e00ff */
[C---:B------:R-:W-:Y:S01]  /*d0d0*/  FMUL.FTZ R115, R59.reuse, R113 ;  /* 0x000000713b737220 */ /* 0x040fe20000410000 */
[-C--:B------:R-:W-:Y:S01]  /*d0e0*/  FMUL.FTZ R114, R59, R108.reuse ;  /* 0x0000006c3b727220 */ /* 0x080fe20000410000 */
[C---:B------:R-:W-:Y:S01]  /*d0f0*/  FMUL.FTZ R59, R61.reuse, R109 ;  /* 0x0000006d3d3b7220 */ /* 0x040fe20000410000 */
[----:B------:R-:W-:Y:S02]  /*d100*/  IMAD.U32 R6, R4, 0x10000, RZ ;  /* 0x0001000004067824 */ /* 0x000fe400078e00ff */
[C---:B------:R-:W-:Y:S01]  /*d110*/  FFMA.FTZ R115, R58.reuse, R108, -R115 ;  /* 0x0000006c3a737223 */ /* 0x040fe20000010873 */
[----:B------:R-:W-:Y:S01]  /*d120*/  FFMA.FTZ R114, R58, R113, R114 ;  /* 0x000000713a727223 */ /* 0x000fe20000010072 */
[-C--:B------:R-:W-:Y:S01]  /*d130*/  FMUL.FTZ R113, R61, R111.reuse ;  /* 0x0000006f3d717220 */ /* 0x080fe20000410000 */
[----:B------:R-:W-:Y:S01]  /*d140*/  FFMA.FTZ R108, R60, R111, -R59 ;  /* 0x0000006f3c6c7223 */ /* 0x000fe2000001083b */
[C---:B------:R-:W-:Y:S01]  /*d150*/  IMAD.U32 R7, R5.reuse, 0x10000, RZ ;  /* 0x0001000005077824 */ /* 0x040fe200078e00ff */
[----:B------:R-:W-:Y:S01]  /*d160*/  LOP3.LUT R4, R4, 0xffff0000, RZ, 0xc0, !PT ;  /* 0xffff000004047812 */ /* 0x000fe200078ec0ff */
[----:B------:R-:W-:Y:S01]  /*d170*/  IMAD.U32 R61, R112, 0x10000, RZ ;  /* 0x00010000703d7824 */ /* 0x000fe200078e00ff */
[----:B------:R-:W-:Y:S01]  /*d180*/  LOP3.LUT R5, R5, 0xffff0000, RZ, 0xc0, !PT ;  /* 0xffff000005057812 */ /* 0x000fe200078ec0ff */
[----:B------:R-:W-:Y:S01]  /*d190*/  IMAD.U32 R59, R110, 0x10000, RZ ;  /* 0x000100006e3b7824 */ /* 0x000fe200078e00ff */
[----:B------:R-:W-:Y:S01]  /*d1a0*/  LOP3.LUT R112, R112, 0xffff0000, RZ, 0xc0, !PT ;  /* 0xffff000070707812 */ /* 0x000fe200078ec0ff */
[----:B------:R-:W-:Y:S01]  /*d1b0*/  FFMA.FTZ R113, R60, R109, R113 ;  /* 0x0000006d3c717223 */ /* 0x000fe20000010071 */
[----:B------:R-:W-:Y:S01]  /*d1c0*/  LOP3.LUT R110, R110, 0xffff0000, RZ, 0xc0, !PT ;  /* 0xffff00006e6e7812 */ /* 0x000fe200078ec0ff */
[C---:B------:R-:W-:Y:S01]  /*d1d0*/  FMUL.FTZ R109, R4.reuse, R61 ;  /* 0x0000003d046d7220 */ /* 0x040fe20000410000 */
[----:B------:R-:W-:Y:S01]  /*d1e0*/  FMUL.FTZ R58, R4, R59 ;  /* 0x0000003b043a7220 */ /* 0x000fe20000410000 */
[----:B------:R-:W-:-:S02]  /*d1f0*/  FMUL.FTZ R60, R5, R112 ;  /* 0x00000070053c7220 */ /* 0x000fc40000410000 */
[-C--:B------:R-:W-:Y:S01]  /*d200*/  FMUL.FTZ R111, R5, R110.reuse ;  /* 0x0000006e056f7220 */ /* 0x080fe20000410000 */
[C---:B------:R-:W-:Y:S01]  /*d210*/  FFMA.FTZ R4, R6.reuse, R59, -R109 ;  /* 0x0000003b06047223 */ /* 0x040fe2000001086d */
[----:B------:R-:W-:Y:S01]  /*d220*/  FFMA.FTZ R61, R6, R61, R58 ;  /* 0x0000003d063d7223 */ /* 0x000fe2000001003a */
[C---:B------:R-:W-:Y:S01]  /*d230*/  FFMA.FTZ R5, R7.reuse, R110, -R60 ;  /* 0x0000006e07057223 */ /* 0x040fe2000001083c */
[----:B------:R-:W-:Y:S01]  /*d240*/  FFMA.FTZ R112, R7, R112, R111 ;  /* 0x0000007007707223 */ /* 0x000fe2000001006f */
[----:B------:R-:W-:Y:S02]  /*d250*/  F2FP.BF16.F32.PACK_AB R6, R114, R115 ;  /* 0x000000737206723e */ /* 0x000fe400000010ff */
[----:B------:R-:W-:Y:S02]  /*d260*/  F2FP.BF16.F32.PACK_AB R7, R113, R108 ;  /* 0x0000006c7107723e */ /* 0x000fe400000010ff */
[----:B------:R-:W-:Y:S02]  /*d270*/  F2FP.BF16.F32.PACK_AB R4, R61, R4 ;  /* 0x000000043d04723e */ /* 0x000fe400000010ff */
[----:B------:R-:W-:-:S05]  /*d280*/  F2FP.BF16.F32.PACK_AB R5, R112, R5 ;  /* 0x000000057005723e */ /* 0x000fca00000010ff */
[----:B------:R0:W-:Y:S02]  /*d290*/  STS.128 [R62+0xc400], R4 ;  /* 0x00c400043e007388 */ /* 0x0001e40000000c00 */
.L_x_1802:
[----:B------:R-:W-:Y:S05]  /*d2a0*/  BSYNC B2 ;  /* 0x0000000000027941 */ /* 0x000fea0003800000 */
.L_x_1801:
[----:B------:R-:W-:Y:S04]  /*d2b0*/  BSSY B2, `(.L_x_1803) ;  /* 0x0000030000027945 */ /* 0x000fe80003800000 */
[----:B------:R-:W-:Y:S05]  /*d2c0*/  @P1 BRA `(.L_x_1804) ;  /* 0x0000000000b81947 */ /* 0x000fea0003800000 */
[----:B0-----:R-:W0:Y:S01]  /*d2d0*/  LDS.128 R4, [R0] ;  /* 0x0000000000047984 */ /* 0x001e220000000c00 */
[--C-:B------:R-:W-:Y:S02]  /*d2e0*/  SHF.R.U64 R59, R56, 0x10, R57.reuse ;  /* 0x00000010383b7819 */ /* 0x100fe40000001239 */
[----:B------:R-:W-:Y:S02]  /*d2f0*/  SHF.R.U32.HI R56, RZ, 0x10, R57 ;  /* 0x00000010ff387819 */ /* 0x000fe40000011639 */
[--C-:B------:R-:W-:Y:S02]  /*d300*/  SHF.R.U64 R57, R54, 0x10, R55.reuse ;  /* 0x0000001036397819 */ /* 0x100fe40000001237 */
[----:B------:R-:W-:Y:S02]  /*d310*/  SHF.R.U32.HI R54, RZ, 0x10, R55 ;  /* 0x00000010ff367819 */ /* 0x000fe40000011637 */
[----:B------:R-:W-:Y:S02]  /*d320*/  PRMT R103, R103, 0x5410, R56 ;  /* 0x0000541067677816 */ /* 0x000fe40000000038 */
[----:B------:R-:W-:-:S02]  /*d330*/  PRMT R101, R101, 0x5410, R54 ;  /* 0x0000541065657816 */ /* 0x000fc40000000036 */
[----:B------:R-:W-:Y:S01]  /*d340*/  PRMT R102, R102, 0x5410, R59 ;  /* 0x0000541066667816 */ /* 0x000fe2000000003b */
[----:B------:R-:W-:Y:S01]  /*d350*/  IMAD.U32 R58, R103, 0x10000, RZ ;  /* 0x00010000673a7824 */ /* 0x000fe200078e00ff */
[----:B------:R-:W-:Y:S01]  /*d360*/  PRMT R100, R100, 0x5410, R57 ;  /* 0x0000541064647816 */ /* 0x000fe20000000039 */
[C---:B------:R-:W-:Y:S01]  /*d370*/  IMAD.U32 R59, R101.reuse, 0x10000, RZ ;  /* 0x00010000653b7824 */ /* 0x040fe200078e00ff */
[----:B------:R-:W-:Y:S02]  /*d380*/  LOP3.LUT R101, R101, 0xffff0000, RZ, 0xc0, !PT ;  /* 0xffff000065657812 */ /* 0x000fe400078ec0ff */
[----:B------:R-:W-:Y:S02]  /*d390*/  LOP3.LUT R103, R103, 0xffff0000, RZ, 0xc0, !PT ;  /* 0xffff000067677812 */ /* 0x000fe400078ec0ff */
[C---:B0-----:R-:W-:Y:S01]  /*d3a0*/  LOP3.LUT R55, R6.reuse, 0xffff0000, RZ, 0xc0, !PT ;  /* 0xffff000006377812 */ /* 0x041fe200078ec0ff */
[----:B------:R-:W-:Y:S01]  /*d3b0*/  IMAD.U32 R54, R6, 0x10000, RZ ;  /* 0x0001000006367824 */ /* 0x000fe200078e00ff */
[C---:B------:R-:W-:Y:S01]  /*d3c0*/  LOP3.LUT R57, R7.reuse, 0xffff0000, RZ, 0xc0, !PT ;  /* 0xffff000007397812 */ /* 0x040fe200078ec0ff */
[----:B------:R-:W-:-:S02]  /*d3d0*/  IMAD.U32 R56, R7, 0x10000, RZ ;  /* 0x0001000007387824 */ /* 0x000fc400078e00ff */
[CC--:B------:R-:W-:Y:S01]  /*d3e0*/  FMUL.FTZ R60, R55.reuse, R58.reuse ;  /* 0x0000003a373c7220 */ /* 0x0c0fe20000410000 */
[----:B------:R-:W-:Y:S01]  /*d3f0*/  FMUL.FTZ R61, R55, R59 ;  /* 0x0000003b373d7220 */ /* 0x000fe20000410000 */
[C---:B------:R-:W-:Y:S01]  /*d400*/  FMUL.FTZ R55, R57.reuse, R101 ;  /* 0x0000006539377220 */ /* 0x040fe20000410000 */
[----:B------:R-:W-:Y:S02]  /*d410*/  IMAD.U32 R6, R4, 0x10000, RZ ;  /* 0x0001000004067824 */ /* 0x000fe400078e00ff */
        /* <DEDUP_REMOVED lines=9> */
[----:B------:R-:W-:Y:S01]  /*d4b0*/  FFMA.FTZ R58, R54, R58, -R61 ;  /* 0x0000003a363a7223 */ /* 0x000fe2000001083d */
[----:B------:R-:W-:Y:S01]  /*d4c0*/  LOP3.LUT R102, R102, 0xffff0000, RZ, 0xc0, !PT ;  /* 0xffff000066667812 */ /* 0x000fe200078ec0ff */
        /* <DEDUP_REMOVED lines=14> */
.L_x_1804:
[----:B------:R-:W-:Y:S05]  /*d5b0*/  BSYNC B2 ;  /* 0x0000000000027941 */ /* 0x000fea0003800000 */
.L_x_1803:
[----:B------:R-:W-:Y:S04]  /*d5c0*/  BSSY B2, `(.L_x_1805) ;  /* 0x0000030000027945 */ /* 0x000fe80003800000 */
[----:B------:R-:W-:Y:S05]  /*d5d0*/  @P2 BRA `(.L_x_1806) ;  /* 0x0000000000b82947 */ /* 0x000fea0003800000 */
[----:B01----:R-:W0:Y:S01]  /*d5e0*/  LDS.128 R4, [R62+0x10400] ;  /* 0x010400003e047984 */ /* 0x003e220000000c00 */
        /* <DEDUP_REMOVED lines=45> */
.L_x_1806:
[----:B------:R-:W-:Y:S05]  /*d8c0*/  BSYNC B2 ;  /* 0x0000000000027941 */ /* 0x000fea0003800000 */
.L_x_1805:
[----:B------:R-:W-:Y:S04]  /*d8d0*/  BSSY B2, `(.L_x_1807) ;  /* 0x0000030000027945 */ /* 0x000fe80003800000 */
[----:B------:R-:W-:Y:S05]  /*d8e0*/  @P3 BRA `(.L_x_1808) ;  /* 0x0000000000b83947 */ /* 0x000fea0003800000 */
[----:B012---:R-:W0:Y:S01]  /*d8f0*/  LDS.128 R4, [R0+0x4000] ;  /* 0x0040000000047984 */ /* 0x007e220000000c00 */
        /* <DEDUP_REMOVED lines=45> */
.L_x_1808:
[----:B------:R-:W-:Y:S05]  /*dbd0*/  BSYNC B2 ;  /* 0x0000000000027941 */ /* 0x000fea0003800000 */
.L_x_1807:
[----:B------:R-:W-:Y:S04]  /*dbe0*/  BSSY B2, `(.L_x_1809) ;  /* 0x0000030000027945 */ /* 0x000fe80003800000 */
[----:B------:R-:W-:Y:S05]  /*dbf0*/  @P4 BRA `(.L_x_1810) ;  /* 0x0000000000b84947 */ /* 0x000fea0003800000 */
[----:B0123--:R-:W0:Y:S01]  /*dc00*/  LDS.128 R4, [R62+0x14400] ;  /* 0x014400003e047984 */ /* 0x00fe220000000c00 */
        /* <DEDUP_REMOVED lines=45> */
.L_x_1810:
[----:B------:R-:W-:Y:S05]  /*dee0*/  BSYNC B2 ;  /* 0x0000000000027941 */ /* 0x000fea0003800000 */
.L_x_1809:
[----:B------:R-:W-:Y:S05]  /*def0*/  @P5 BRA `(.L_x_1800) ;  /* 0x0000000000b85947 */ /* 0x000fea0003800000 */
[----:B01234-:R-:W0:Y:S01]  /*df00*/  LDS.128 R4, [R0+0x8000] ;  /* 0x0080000000047984 */ /* 0x01fe220000000c00 */
[----:B------:R-:W-:Y:S02]  /*df10*/  SHF.R.U64 R36, R28, 0x10, R29 ;  /* 0x000000101c247819 */ /* 0x000fe4000000121d */
[----:B------:R-:W-:Y:S02]  /*df20*/  SHF.R.U64 R28, R30, 0x10, R31 ;  /* 0x000000101e1c7819 */ /* 0x000fe4000000121f */
[----:B------:R-:W-:Y:S02]  /*df30*/  SHF.R.U32.HI R29, RZ, 0x10, R29 ;  /* 0x00000010ff1d7819 */ /* 0x000fe4000001161d */
        /* <DEDUP_REMOVED lines=13> */
[C---:B------:R-:W-:Y:S01]  /*e010*/  FMUL.FTZ R38, R29.reuse, R36 ;  /* 0x000000241d267220 */ /* 0x040fe20000410000 */
[-C--:B------:R-:W-:Y:S01]  /*e020*/  FMUL.FTZ R39, R29, R37.reuse ;  /* 0x000000251d277220 */ /* 0x080fe20000410000 */
[----:B------:R-:W-:Y:S01]  /*e030*/  FMUL.FTZ R29, R31, R78 ;  /* 0x0000004e1f1d7220 */ /* 0x000fe20000410000 */
[----:B------:R-:W-:Y:S02]  /*e040*/  IMAD.U32 R6, R4, 0x10000, RZ ;  /* 0x0001000004067824 */ /* 0x000fe400078e00ff */
[C---:B------:R-:W-:Y:S01]  /*e050*/  FFMA.FTZ R45, R28.reuse, R37, R38 ;  /* 0x000000251c2d7223 */ /* 0x040fe20000010026 */
[----:B------:R-:W-:Y:S02]  /*e060*/  IMAD.U32 R7, R5, 0x10000, RZ ;  /* 0x0001000005077824 */ /* 0x000fe400078e00ff */
[----:B------:R-:W-:Y:S01]  /*e070*/  FFMA.FTZ R44, R28, R36, -R39 ;  /* 0x000000241c2c7223 */ /* 0x000fe20000010827 */
[-C--:B------:R-:W-:Y:S01]  /*e080*/  FMUL.FTZ R37, R31, R80.reuse ;  /* 0x000000501f257220 */ /* 0x080fe20000410000 */
[----:B------:R-:W-:Y:S01]  /*e090*/  LOP3.LUT R4, R4, 0xffff0000, RZ, 0xc0, !PT ;  /* 0xffff000004047812 */ /* 0x000fe200078ec0ff */
[C---:B------:R-:W-:Y:S01]  /*e0a0*/  FFMA.FTZ R80, R30.reuse, R80, -R29 ;  /* 0x000000501e507223 */ /* 0x040fe2000001081d */
[----:B------:R-:W-:Y:S01]  /*e0b0*/  LOP3.LUT R5, R5, 0xffff0000, RZ, 0xc0, !PT ;  /* 0xffff000005057812 */ /* 0x000fe200078ec0ff */
[C---:B------:R-:W-:Y:S01]  /*e0c0*/  IMAD.U32 R31, R69.reuse, 0x10000, RZ ;  /* 0x00010000451f7824 */ /* 0x040fe200078e00ff */
[----:B------:R-:W-:Y:S01]  /*e0d0*/  LOP3.LUT R36, R69, 0xffff0000, RZ, 0xc0, !PT ;  /* 0xffff000045247812 */ /* 0x000fe200078ec0ff */
[C---:B------:R-:W-:Y:S01]  /*e0e0*/  IMAD.U32 R29, R79.reuse, 0x10000, RZ ;  /* 0x000100004f1d7824 */ /* 0x040fe200078e00ff */
        /* <DEDUP_REMOVED lines=15> */
.L_x_1800:
[----:B------:R-:W-:Y:S05]  /*e1e0*/  BSYNC B1 ;  /* 0x0000000000017941 */ /* 0x000fea0003800000 */
.L_x_1799:
        /* <DEDUP_REMOVED lines=57> */
.L_x_1813:
[----:B------:R-:W-:Y:S05]  /*e580*/  BSYNC B1 ;  /* 0x0000000000017941 */ /* 0x000fea0003800000 */
.L_x_1812:
[----:B------:R-:W-:Y:S04]  /*e590*/  BSSY B1, `(.L_x_1814) ;  /* 0x0000030000017945 */ /* 0x000fe80003800000 */
[----:B------:R-:W-:Y:S05]  /*e5a0*/  @P1 BRA `(.L_x_1815) ;  /* 0x0000000000b81947 */ /* 0x000fea0003800000 */
[----:B0-----:R-:W0:Y:S01]  /*e5b0*/  LDS.128 R4, [R0+0x2000] ;  /* 0x0020000000047984 */ /* 0x001e220000000c00 */
        /* <DEDUP_REMOVED lines=45> */
.L_x_1815:
[----:B------:R-:W-:Y:S05]  /*e890*/  BSYNC B1 ;  /* 0x0000000000017941 */ /* 0x000fea0003800000 */
.L_x_1814:
[----:B------:R-:W-:Y:S04]  /*e8a0*/  BSSY B1, `(.L_x_1816) ;  /* 0x0000030000017945 */ /* 0x000fe80003800000 */
[----:B------:R-:W-:Y:S05]  /*e8b0*/  @P2 BRA `(.L_x_1817) ;  /* 0x0000000000b82947 */ /* 0x000fea0003800000 */
[----:B01----:R-:W0:Y:S01]  /*e8c0*/  LDS.128 R4, [R62+0x12400] ;  /* 0x012400003e047984 */ /* 0x003e220000000c00 */
        /* <DEDUP_REMOVED lines=45> */
.L_x_1817:
[----:B------:R-:W-:Y:S05]  /*eba0*/  BSYNC B1 ;  /* 0x0000000000017941 */ /* 0x000fea0003800000 */
.L_x_1816:
        /* <DEDUP_REMOVED lines=48> */
.L_x_1819:
[----:B------:R-:W-:Y:S05]  /*eeb0*/  BSYNC B1 ;  /* 0x0000000000017941 */ /* 0x000fea0003800000 */
.L_x_1818:
        /* <DEDUP_REMOVED lines=48> */
.L_x_1821:
[----:B------:R-:W-:Y:S05]  /*f1c0*/  BSYNC B1 ;  /* 0x0000000000017941 */ /* 0x000fea0003800000 */
.L_x_1820:
        /* <DEDUP_REMOVED lines=9> */
[C---:B------:R-:W-:Y:S01]  /*f260*/  IMAD.U32 R13, R63.reuse, 0x10000, RZ ;  /* 0x000100003f0d7824 */ /* 0x040fe200078e00ff */
[----:B------:R-:W-:Y:S01]  /*f270*/  LOP3.LUT R63, R63, 0xffff0000, RZ, 0xc0, !PT ;  /* 0xffff00003f3f7812 */ /* 0x000fe200078ec0ff */
[C---:B------:R-:W-:Y:S01]  /*f280*/  IMAD.U32 R11, R65.reuse, 0x10000, RZ ;  /* 0x00010000410b7824 */ /* 0x040fe200078e00ff */
[----:B------:R-:W-:Y:S02]  /*f290*/  LOP3.LUT R65, R65, 0xffff0000, RZ, 0xc0, !PT ;  /* 0xffff000041417812 */ /* 0x000fe400078ec0ff */
[----:B------:R-:W-:Y:S02]  /*f2a0*/  PRMT R12, R3, 0x5410, R12 ;  /* 0x00005410030c7816 */ /* 0x000fe4000000000c */
[C---:B0-----:R-:W-:Y:S01]  /*f2b0*/  LOP3.LUT R9, R6.reuse, 0xffff0000, RZ, 0xc0, !PT ;  /* 0xffff000006097812 */ /* 0x041fe200078ec0ff */
[C---:B------:R-:W-:Y:S01]  /*f2c0*/  IMAD.U32 R10, R7.reuse, 0x10000, RZ ;  /* 0x00010000070a7824 */ /* 0x040fe200078e00ff */
[----:B------:R-:W-:Y:S01]  /*f2d0*/  LOP3.LUT R7, R7, 0xffff0000, RZ, 0xc0, !PT ;  /* 0xffff000007077812 */ /* 0x000fe200078ec0ff */
[----:B------:R-:W-:-:S02]  /*f2e0*/  IMAD.U32 R8, R6, 0x10000, RZ ;  /* 0x0001000006087824 */ /* 0x000fc400078e00ff */
[C---:B------:R-:W-:Y:S01]  /*f2f0*/  FMUL.FTZ R15, R9.reuse, R13 ;  /* 0x0000000d090f7220 */ /* 0x040fe20000410000 */
[----:B------:R-:W-:Y:S01]  /*f300*/  FMUL.FTZ R14, R9, R11 ;  /* 0x0000000b090e7220 */ /* 0x000fe20000410000 */
[C---:B------:R-:W-:Y:S01]  /*f310*/  FMUL.FTZ R9, R7.reuse, R63 ;  /* 0x0000003f07097220 */ /* 0x040fe20000410000 */
[----:B------:R-:W-:Y:S02]  /*f320*/  IMAD.U32 R3, R4, 0x10000, RZ ;  /* 0x0001000004037824 */ /* 0x000fe400078e00ff */
[C---:B------:R-:W-:Y:S01]  /*f330*/  FFMA.FTZ R15, R8.reuse, R11, -R15 ;  /* 0x0000000b080f7223 */ /* 0x040fe2000001080f */
[----:B------:R-:W-:Y:S01]  /*f340*/  FFMA.FTZ R14, R8, R13, R14 ;  /* 0x0000000d080e7223 */ /* 0x000fe2000001000e */
[-C--:B------:R-:W-:Y:S01]  /*f350*/  FMUL.FTZ R11, R7, R65.reuse ;  /* 0x00000041070b7220 */ /* 0x080fe20000410000 */
        /* <DEDUP_REMOVED lines=21> */
[----:B------:R0:W-:Y:S01]  /*f4b0*/  STS.128 [R0+0xa000], R4 ;  /* 0x00a0000400007388 */ /* 0x0001e20000000c00 */
[----:B------:R-:W-:Y:S05]  /*f4c0*/  BRA `(.L_x_1811) ;  /* 0x0000003400f07947 */ /* 0x000fea0003800000 */
.L_x_1790:
[----:B------:R-:W0:Y:S01]  /*f4d0*/  LDC R28, c[0x0][0x448] ;  /* 0x00011200ff1c7b82 */ /* 0x000e220000000800 */
[----:B------:R-:W-:Y:S01]  /*f4e0*/  IMAD R3, R189, 0x40, R10 ;  /* 0x00000040bd037824 */ /* 0x000fe200078e020a */
[----:B------:R-:W-:Y:S01]  /*f4f0*/  ULDC.64 UR4, c[0x0][0x3f8] ;  /* 0x0000fe0000047ab9 */ /* 0x000fe20000000a00 */
[----:B------:R-:W-:Y:S01]  /*f500*/  ULDC.64 UR6, c[0x0][0x408] ;  /* 0x0001020000067ab9 */ /* 0x000fe20000000a00 */
[----:B------:R-:W-:Y:S02]  /*f510*/  IMAD.MOV.U32 R8, RZ, RZ, R24 ;  /* 0x000000ffff087224 */ /* 0x000fe400078e0018 */
[----:B------:R-:W-:Y:S02]  /*f520*/  IMAD.MOV.U32 R9, RZ, RZ, R29 ;  /* 0x000000ffff097224 */ /* 0x000fe400078e001d */
[----:B------:R-:W-:Y:S01]  /*f530*/  IMAD.MOV.U32 R4, RZ, RZ, R26 ;  /* 0x000000ffff047224 */ /* 0x000fe200078e001a */
[----:B0-----:R-:W-:-:S13]  /*f540*/  ISETP.NE.AND P0, PT, R28, 0x1, PT ;  /* 0x000000011c00780c */ /* 0x001fda0003f05270 */
[----:B------:R-:W0:Y:S08]  /*f550*/  @P0 LDC R0, c[0x0][0x44c] ;  /* 0x00011300ff000b82 */ /* 0x000e300000000800 */
[----:B------:R-:W1:Y:S01]  /*f560*/  @P0 LDC R5, c[0x0][0x450] ;  /* 0x00011400ff050b82 */ /* 0x000e620000000800 */
[----:B0-----:R-:W-:-:S05]  /*f570*/  @P0 IMAD.HI.U32 R0, R3, R0, RZ ;  /* 0x0000000003000227 */ /* 0x001fca00078e00ff */
[----:B-1----:R-:W-:Y:S01]  /*f580*/  @P0 SHF.R.U32.HI R3, RZ, R5, R0 ;  /* 0x00000005ff030219 */ /* 0x002fe20000011600 */
[----:B------:R-:W-:-:S03]  /*f590*/  IMAD.MOV.U32 R5, RZ, RZ, R31 ;  /* 0x000000ffff057224 */ /* 0x000fc600078e001f */
        /* <DEDUP_REMOVED lines=17> */
[----:B------:R-:W0:Y:S04]  /*f6b0*/  SHFL.IDX PT, R3, R8, RZ, 0x1c1f ;  /* 0x001c1fff08037589 */ /* 0x000e2800000e0000 */
[----:B------:R-:W1:Y:S04]  /*f6c0*/  SHFL.IDX PT, R0, R6, RZ, 0x1c1f ;  /* 0x001c1fff06007589 */ /* 0x000e6800000e0000 */
[----:B------:R2:W3:Y:S04]  /*f6d0*/  SHFL.IDX PT, R5, R7, RZ, 0x1c1f ;  /* 0x001c1fff07057589 */ /* 0x0004e800000e0000 */
[----:B------:R2:W4:Y:S01]  /*f6e0*/  SHFL.IDX PT, R14, R9, RZ, 0x1c1f ;  /* 0x001c1fff090e7589 */ /* 0x00052200000e0000 */
[----:B0-----:R-:W-:-:S02]  /*f6f0*/  IMAD.MOV.U32 R21, RZ, RZ, R3 ;  /* 0x000000ffff157224 */ /* 0x001fc400078e0003 */
[----:B-12---:R-:W-:-:S07]  /*f700*/  IMAD.MOV.U32 R20, RZ, RZ, R0 ;  /* 0x000000ffff147224 */ /* 0x006fce00078e0000 */
.L_x_2139:
[----:B------:R-:W-:Y:S01]  /*f710*/  IMAD R81, R163, R28, RZ ;  /* 0x0000001ca3517224 */ /* 0x000fe200078e02ff */
[----:B------:R-:W-:Y:S01]  /*f720*/  BSSY B1, `(.L_x_1823) ;  /* 0x0000030000017945 */ /* 0x000fe20003800000 */
[----:B----4-:R-:W-:Y:S01]  /*f730*/  IMAD.MOV.U32 R50, RZ, RZ, R14 ;  /* 0x000000ffff327224 */ /* 0x010fe200078e000e */
[----:B------:R-:W-:Y:S01]  /*f740*/  CS2R R44, SRZ ;  /* 0x00000000002c7805 */ /* 0x000fe2000001ff00 */
[----:B---3--:R-:W-:Y:S01]  /*f750*/  IMAD.MOV.U32 R51, RZ, RZ, R5 ;  /* 0x000000ffff337224 */ /* 0x008fe200078e0005 */
        /* <DEDUP_REMOVED lines=20> */
[----:B------:R-:W-:-:S02]  /*f8a0*/  CS2R R44, SRZ ;  /* 0x00000000002c7805 */ /* 0x000fc4000001ff00 */
        /* <DEDUP_REMOVED lines=14> */
[----:B------:R-:W-:Y:S01]  /*f990*/  CS2R R38, SRZ ;  /* 0x0000000000267805 */ /* 0x000fe2000001ff00 */
[----:B------:R1:W5:Y:S01]  /*f9a0*/  @!P1 LD.E.128 R28, desc[UR6][R12.64] ;  /* 0x000000060c1c9980 */ /* 0x000362000c101d00 */
[----:B------:R-:W-:-:S03]  /*f9b0*/  @!P1 IMAD.WIDE R14, R15, 0x2, R50 ;  /* 0x000000020f0e9825 */ /* 0x000fc600078e0232 */
[----:B------:R1:W5:Y:S01]  /*f9c0*/  @!P2 LD.E.128 R24, desc[UR6][R20.64] ;  /* 0x000000061418a980 */ /* 0x000362000c101d00 */
[----:B------:R-:W-:-:S03]  /*f9d0*/  @!P2 IMAD.WIDE R48, R49, 0x2, R50 ;  /* 0x000000023130a825 */ /* 0x000fc600078e0232 */
[----:B------:R1:W5:Y:S01]  /*f9e0*/  @!P1 LD.E.128 R40, desc[UR6][R14.64] ;  /* 0x000000060e289980 */ /* 0x000362000c101d00 */
[----:B0-----:R-:W-:-:S03]  /*f9f0*/  @!P0 IMAD.WIDE R4, R18, 0x2, R50 ;  /* 0x0000000212048825 */ /* 0x001fc600078e0232 */
[----:B------:R1:W5:Y:S04]  /*fa00*/  @!P2 LD.E.128 R36, desc[UR6][R48.64] ;  /* 0x000000063024a980 */ /* 0x000368000c101d00 */
[----:B------:R1:W5:Y:S02]  /*fa10*/  @!P0 LD.E.128 R44, desc[UR6][R4.64] ;  /* 0x00000006042c8980 */ /* 0x000364000c101d00 */
.L_x_1824:
[----:B------:R-:W-:Y:S05]  /*fa20*/  BSYNC B1 ;  /* 0x0000000000017941 */ /* 0x000fea0003800000 */
.L_x_1823:
[----:B-1---5:R-:W-:Y:S01]  /*fa30*/  IMAD.MOV.U32 R4, RZ, RZ, R46 ;  /* 0x000000ffff047224 */ /* 0x022fe200078e002e */
[----:B------:R-:W-:Y:S01]  /*fa40*/  UMOV UR4, 0xffffffff ;  /* 0xffffffff00047882 */ /* 0x000fe20000000000 */
        /* <DEDUP_REMOVED lines=45> */
[----:B------:R-:W-:Y:S02]  /*fd20*/  CS2R R4, SRZ ;  /* 0x0000000000047805 */ /* 0x000fe4000001ff00 */
[----:B------:R-:W-:Y:S02]  /*fd30*/  PRMT R86, R0, 0x7610, R86 ;  /* 0x0000761000567816 */ /* 0x000fe40000000056 */
[----:B------:R-:W-:Y:S01]  /*fd40*/  PRMT R87, R3, 0x7610, R87 ;  /* 0x0000761003577816 */ /* 0x000fe20000000057 */
[----:B------:R-:W-:Y:S06]  /*fd50*/  BRA.DIV UR4, `(.L_x_1825) ;  /* 0x0000019e042c7947 */ /* 0x000fec000b800000 */
[----:B------:R-:W0:Y:S04]  /*fd60*/  SHFL.IDX PT, R3, R8, 0x1, 0x1c1f ;  /* 0x003c1f0008037f89 */ /* 0x000e2800000e0000 */
[----:B------:R-:W1:Y:S04]  /*fd70*/  SHFL.IDX PT, R0, R6, 0x1, 0x1c1f ;  /* 0x003c1f0006007f89 */ /* 0x000e6800000e0000 */
[----:B------:R-:W2:Y:S04]  /*fd80*/  SHFL.IDX PT, R7, R7, 0x1, 0x1c1f ;  /* 0x003c1f0007077f89 */ /* 0x000ea800000e0000 */
[----:B------:R3:W4:Y:S01]  /*fd90*/  SHFL.IDX PT, R14, R9, 0x1, 0x1c1f ;  /* 0x003c1f00090e7f89 */ /* 0x00072200000e0000 */
[----:B0-----:R-:W-:-:S02]  /*fda0*/  IMAD.MOV.U32 R61, RZ, RZ, R3 ;  /* 0x000000ffff3d7224 */ /* 0x001fc400078e0003 */
[----:B-1-3--:R-:W-:-:S07]  /*fdb0*/  IMAD.MOV.U32 R60, RZ, RZ, R0 ;  /* 0x000000ffff3c7224 */ /* 0x00afce00078e0000 */
.L_x_2145:
[----:B------:R-:W-:Y:S01]  /*fdc0*/  VIADD R10, R10, 0x40 ;  /* 0x000000400a0a7836 */ /* 0x000fe20000000000 */
[----:B------:R-:W-:Y:S01]  /*fdd0*/  BSSY B1, `(.L_x_1826) ;  /* 0x000002f000017945 */ /* 0x000fe20003800000 */
[----:B----4-:R-:W-:Y:S01]  /*fde0*/  IMAD.MOV.U32 R62, RZ, RZ, R14 ;  /* 0x000000ffff3e7224 */ /* 0x010fe200078e000e */
[----:B------:R-:W-:Y:S01]  /*fdf0*/  CS2R R8, SRZ ;  /* 0x0000000000087805 */ /* 0x000fe2000001ff00 */
[----:B--2---:R-:W-:Y:S01]  /*fe00*/  IMAD.MOV.U32 R63, RZ, RZ, R7 ;  /* 0x000000ffff3f7224 */ /* 0x004fe200078e0007 */
        /* <DEDUP_REMOVED lines=43> */
.L_x_1827:
[----:B------:R-:W-:Y:S05]  /*100c0*/  BSYNC B1 ;  /* 0x0000000000017941 */ /* 0x000fea0003800000 */
.L_x_1826:
[----:B------:R-:W-:Y:S01]  /*100d0*/  LEA.HI R0, R187, R187, RZ, 0x1 ;  /* 0x000000bbbb007211 */ /* 0x000fe200078f08ff */
[----:B-----5:R-:W-:Y:S01]  /*100e0*/  IMAD.MOV.U32 R3, RZ, RZ, R4 ;  /* 0x000000ffff037224 */ /* 0x020fe200078e0004 */
[----:B------:R-:W-:Y:S01]  /*100f0*/  VIADDMNMX R81, R81, -R177, 0x80, PT ;  /* 0x0000008051517446 */ /* 0x000fe200038009b1 */
[----:B0-----:R-:W-:Y:S01]  /*10100*/  IMAD.MOV.U32 R20, RZ, RZ, R5 ;  /* 0x000000ffff147224 */ /* 0x001fe200078e0005 */
[----:B------:R-:W-:Y:S01]  /*10110*/  LOP3.LUT R0, R0, 0xfffffffe, RZ, 0xc0, !PT ;  /* 0xfffffffe00007812 */ /* 0x000fe200078ec0ff */
[----:B------:R-:W-:Y:S01]  /*10120*/  IMAD.MOV.U32 R21, RZ, RZ, R7 ;  /* 0x000000ffff157224 */ /* 0x000fe200078e0007 */
[----:B------:R-:W-:Y:S01]  /*10130*/  PRMT R90, R3, 0x7610, R90 ;  /* 0x00007610035a7816 */ /* 0x000fe2000000005a */
[----:B------:R-:W-:Y:S01]  /*10140*/  IMAD.MOV.U32 R3, RZ, RZ, R6 ;  /* 0x000000ffff037224 */ /* 0x000fe200078e0006 */
[----:B------:R-:W-:Y:S01]  /*10150*/  PRMT R91, R20, 0x7610, R91 ;  /* 0x00007610145b7816 */ /* 0x000fe2000000005b */
        /* <DEDUP_REMOVED lines=31> */
[----:B------:R-:W-:Y:S01]  /*10350*/  BSSY B1, `(.L_x_1828) ;  /* 0x000000e000017945 */ /* 0x000fe20003800000 */
        /* <DEDUP_REMOVED lines=9> */
[----:B------:R-:W-:-:S02]  /*103f0*/  ISETP.GE.AND P1, PT, R162, R81, PT ;  /* 0x00000051a200720c */ /* 0x000fc40003f26270 */
[----:B------:R-:W-:Y:S02]  /*10400*/  PRMT R69, R63, 0x7610, R69 ;  /* 0x000076103f457816 */ /* 0x000fe40000000045 */
[----:B------:R-:W-:Y:S01]  /*10410*/  PRMT R70, R64, 0x7610, R70 ;  /* 0x0000761040467816 */ /* 0x000fe20000000046 */
[----:B0-----:R-:W-:Y:S08]  /*10420*/  @!P0 BRA `(.L_x_1829) ;  /* 0x0000019400f08947 */ /* 0x001ff00003800000 */
.L_x_2146:
[----:B------:R-:W-:Y:S05]  /*10430*/  BSYNC B1 ;  /* 0x0000000000017941 */ /* 0x000fea0003800000 */
.L_x_1828:
[----:B------:R-:W-:Y:S01]  /*10440*/  BSSY B1, `(.L_x_1830) ;  /* 0x0000145000017945 */ /* 0x000fe20003800000 */
[----:B------:R-:W-:Y:S02]  /*10450*/  PRMT R71, R60, 0x7610, R71 ;  /* 0x000076103c477816 */ /* 0x000fe40000000047 */
[----:B------:R-:W-:Y:S01]  /*10460*/  PRMT R72, R62, 0x7610, R72 ;  /* 0x000076103e487816 */ /* 0x000fe20000000048 */
[----:B------:R-:W-:Y:S06]  /*10470*/  @P1 BRA `(.L_x_1831) ;  /* 0x0000001400041947 */ /* 0x000fec0003800000 */
[----:B------:R-:W1:Y:S01]  /*10480*/  LDC R98, c[0x0][0x3f4] ;  /* 0x0000fd00ff627b82 */ /* 0x000e620000000800 */
[----:B------:R-:W-:Y:S01]  /*10490*/  BSSY B2, `(.L_x_1832) ;  /* 0x000006f000027945 */ /* 0x000fe20003800000 */
[-C--:B-1----:R-:W-:Y:S02]  /*104a0*/  ISETP.GE.AND P0, PT, R18, R98.reuse, PT ;  /* 0x000000621200720c */ /* 0x082fe40003f06270 */
[-C--:B------:R-:W-:Y:S02]  /*104b0*/  ISETP.GE.AND P1, PT, R165, R98.reuse, PT ;  /* 0x00000062a500720c */ /* 0x080fe40003f26270 */
[----:B------:R-:W-:-:S09]  /*104c0*/  ISETP.GE.AND P2, PT, R166, R98, PT ;  /* 0x00000062a600720c */ /* 0x000fd20003f46270 */
[----:B------:R-:W-:Y:S05]  /*104d0*/  @P0 BRA `(.L_x_1833) ;  /* 0x0000000400a80947 */ /* 0x000fea0003800000 */
[----:B------:R-:W-:Y:S02]  /*104e0*/  LEA.HI R62, R98, R189, RZ, 0x1d ;  /* 0x000000bd623e7211 */ /* 0x000fe400078fe8ff */
[----:B------:R-:W-:Y:S02]  /*104f0*/  LOP3.LUT R60, R174, 0x38, R18, 0xf8, !PT ;  /* 0x00000038ae3c7812 */ /* 0x000fe400078ef812 */
[----:B------:R-:W-:Y:S01]  /*10500*/  SHF.R.S32.HI R65, RZ, 0x1f, R62 ;  /* 0x0000001fff417819 */ /* 0x000fe2000001143e */
[----:B------:R-:W-:Y:S01]  /*10510*/  IMAD.SHL.U32 R63, R62, 0x8, RZ ;  /* 0x000000083e3f7824 */ /* 0x000fe200078e00ff */
[-C--:B0-----:R-:W-:Y:S02]  /*10520*/  LOP3.LUT R61, R60, R175.reuse, RZ, 0x3c, !PT ;  /* 0x000000af3c3d7212 */ /* 0x081fe400078e3cff */
[----:B------:R-:W-:Y:S02]  /*10530*/  LEA.HI R65, R65, R62, RZ, 0x3 ;  /* 0x0000003e41417211 */ /* 0x000fe400078f18ff */
[----:B------:R-:W-:Y:S01]  /*10540*/  LOP3.LUT R60, R174, 0x38, R63, 0xf8, !PT ;  /* 0x00000038ae3c7812 */ /* 0x000fe200078ef83f */
[----:B------:R-:W-:Y:S01]  /*10550*/  IMAD.IADD R61, R176, 0x1, R61 ;  /* 0x00000001b03d7824 */ /* 0x000fe200078e023d */
[----:B------:R-:W-:Y:S01]  /*10560*/  SHF.R.U64 R116, R32, 0x10, R33 ;  /* 0x0000001020747819 */ /* 0x000fe20000001221 */
[----:B------:R-:W-:Y:S01]  /*10570*/  IMAD.SHL.U32 R65, R65, 0x400, RZ ;  /* 0x0000040041417824 */ /* 0x000fe200078e00ff */
[----:B------:R-:W-:Y:S01]  /*10580*/  LOP3.LUT R60, R60, R175, RZ, 0x3c, !PT ;  /* 0x000000af3c3c7212 */ /* 0x000fe200078e3cff */
[----:B------:R-:W-:Y:S01]  /*10590*/  IMAD R107, R61, 0x2, R16 ;  /* 0x000000023d6b7824 */ /* 0x000fe200078e0210 */
[----:B------:R-:W-:-:S02]  /*105a0*/  SHF.R.U64 R32, R34, 0x10, R35 ;  /* 0x0000001022207819 */ /* 0x000fc40000001223 */
[----:B------:R-:W-:Y:S02]  /*105b0*/  LOP3.LUT R65, R65, 0x7fffe000, RZ, 0xc0, !PT ;  /* 0x7fffe00041417812 */ /* 0x000fe400078ec0ff */
[----:B------:R-:W-:Y:S02]  /*105c0*/  SHF.R.U32.HI R33, RZ, 0x10, R33 ;  /* 0x00000010ff217819 */ /* 0x000fe40000011621 */
[----:B------:R-:W-:Y:S02]  /*105d0*/  IADD3 R65, R60, R65, R176 ;  /* 0x000000413c417210 */ /* 0x000fe40007ffe0b0 */
[----:B------:R-:W0:Y:S01]  /*105e0*/  LDS.128 R60, [R107+0xc400] ;  /* 0x00c400006b3c7984 */ /* 0x000e220000000c00 */
[----:B------:R-:W-:Y:S02]  /*105f0*/  SHF.R.U64 R34, R44, 0x10, R45 ;  /* 0x000000102c227819 */ /* 0x000fe4000000122d */
[----:B------:R-:W-:Y:S01]  /*10600*/  IMAD R108, R65, 0x2, R16 ;  /* 0x00000002416c7824 */ /* 0x000fe200078e0210 */
[----:B------:R-:W-:-:S02]  /*10610*/  SHF.R.U32.HI R35, RZ, 0x10, R35 ;  /* 0x00000010ff237819 */ /* 0x000fc40000011623 */
[----:B------:R-:W-:Y:S02]  /*10620*/  SHF.R.U32.HI R119, RZ, 0x10, R47 ;  /* 0x00000010ff777819 */ /* 0x000fe4000001162f */
[----:B------:R-:W1:Y:S01]  /*10630*/  LDS.128 R64, [R108+0xc400] ;  /* 0x00c400006c407984 */ /* 0x000e620000000c00 */
[----:B------:R-:W-:Y:S02]  /*10640*/  PRMT R114, R114, 0x5410, R33 ;  /* 0x0000541072727816 */ /* 0x000fe40000000021 */
[----:B------:R-:W-:Y:S02]  /*10650*/  PRMT R115, R109, 0x5410, R34 ;  /* 0x000054106d737816 */ /* 0x000fe40000000022 */
[----:B------:R-:W-:Y:S02]  /*10660*/  SHF.R.U64 R118, R46, 0x10, R47 ;  /* 0x000000102e767819 */ /* 0x000fe4000000122f */
[----:B------:R-:W-:Y:S02]  /*10670*/  PRMT R113, R113, 0x5410, R116 ;  /* 0x0000541071717816 */ /* 0x000fe40000000074 */
[----:B------:R-:W-:-:S02]  /*10680*/  PRMT R33, R69, 0x5432, R32 ;  /* 0x0000543245217816 */ /* 0x000fc40000000020 */
[----:B------:R-:W-:Y:S02]  /*10690*/  PRMT R32, R70, 0x5432, R35 ;  /* 0x0000543246207816 */ /* 0x000fe40000000023 */
[----:B------:R-:W-:Y:S01]  /*106a0*/  PRMT R119, R112, 0x5410, R119 ;  /* 0x0000541070777816 */ /* 0x000fe20000000077 */
[----:B------:R-:W-:Y:S01]  /*106b0*/  IMAD.U32 R112, R115, 0x10000, RZ ;  /* 0x0001000073707824 */ /* 0x000fe200078e00ff */
[----:B------:R-:W-:Y:S01]  /*106c0*/  PRMT R118, R111, 0x5410, R118 ;  /* 0x000054106f767816 */ /* 0x000fe20000000076 */
[----:B------:R-:W-:Y:S01]  /*106d0*/  IMAD.U32 R111, R113, 0x10000, RZ ;  /* 0x00010000716f7824 */ /* 0x000fe200078e00ff */
[----:B------:R-:W-:-:S04]  /*106e0*/  SHF.R.U32.HI R45, RZ, 0x10, R45 ;  /* 0x00000010ff2d7819 */ /* 0x000fc8000001162d */
[----:B------:R-:W-:-:S05]  /*106f0*/  PRMT R116, R110, 0x5410, R45 ;  /* 0x000054106e747816 */ /* 0x000fca000000002d */
[----:B------:R-:W-:Y:S02]  /*10700*/  IMAD.U32 R117, R116, 0x10000, RZ ;  /* 0x0001000074757824 */ /* 0x000fe400078e00ff */
[C---:B0-----:R-:W-:Y:S01]  /*10710*/  IMAD.U32 R34, R60.reuse, 0x10000, RZ ;  /* 0x000100003c227824 */ /* 0x041fe200078e00ff */
[----:B------:R-:W-:Y:S01]  /*10720*/  LOP3.LUT R35, R60, 0xffff0000, RZ, 0xc0, !PT ;  /* 0xffff00003c237812 */ /* 0x000fe200078ec0ff */
[C---:B------:R-:W-:Y:S01]  /*10730*/  IMAD.U32 R44, R61.reuse, 0x10000, RZ ;  /* 0x000100003d2c7824 */ /* 0x040fe200078e00ff */
[----:B------:R-:W-:Y:S01]  /*10740*/  LOP3.LUT R60, R61, 0xffff0000, RZ, 0xc0, !PT ;  /* 0xffff00003d3c7812 */ /* 0x000fe200078ec0ff */
[C---:B------:R-:W-:Y:S01]  /*10750*/  IMAD.U32 R47, R63.reuse, 0x10000, RZ ;  /* 0x000100003f2f7824 */ /* 0x040fe200078e00ff */
[C---:B------:R-:W-:Y:S01]  /*10760*/  LOP3.LUT R46, R62.reuse, 0xffff0000, RZ, 0xc0, !PT ;  /* 0xffff00003e2e7812 */ /* 0x040fe200078ec0ff */
[----:B------:R-:W-:Y:S01]  /*10770*/  IMAD.U32 R45, R62, 0x10000, RZ ;  /* 0x000100003e2d7824 */ /* 0x000fe200078e00ff */
[----:B------:R-:W-:Y:S01]  /*10780*/  LOP3.LUT R62, R63, 0xffff0000, RZ, 0xc0, !PT ;  /* 0xffff00003f3e7812 */ /* 0x000fe200078ec0ff */
[C---:B-1----:R-:W-:Y:S01]  /*10790*/  IMAD.U32 R61, R64.reuse, 0x10000, RZ ;  /* 0x00010000403d7824 */ /* 0x042fe200078e00ff */
[----:B------:R-:W-:Y:S01]  /*107a0*/  LOP3.LUT R63, R64, 0xffff0000, RZ, 0xc0, !PT ;  /* 0xffff0000403f7812 */ /* 0x000fe200078ec0ff */
[----:B------:R-:W-:Y:S01]  /*107b0*/  IMAD.U32 R110, R67, 0x10000, RZ ;  /* 0x00010000436e7824 */ /* 0x000fe200078e00ff */
[----:B------:R-:W-:Y:S01]  /*107c0*/  LOP3.LUT R64, R65, 0xffff0000, RZ, 0xc0, !PT ;  /* 0xffff000041407812 */ /* 0x000fe200078ec0ff */
[C---:B------:R-:W-:Y:S01]  /*107d0*/  FMUL.FTZ R121, R61.reuse, R112 ;  /* 0x000000703d797220 */ /* 0x040fe20000410000 */
[-C--:B------:R-:W-:Y:S01]  /*107e0*/  FMUL.FTZ R123, R61, R111.reuse ;  /* 0x0000006f3d7b7220 */ /* 0x080fe20000410000 */
[----:B------:R-:W-:Y:S01]  /*107f0*/  IMAD.U32 R109, R65, 0x10000, RZ ;  /* 0x00010000416d7824 */ /* 0x000fe200078e00ff */
[----:B------:R-:W-:Y:S01]  /*10800*/  LOP3.LUT R67, R67, 0xffff0000, RZ, 0xc0, !PT ;  /* 0xffff000043437812 */ /* 0x000fe200078ec0ff */
[----:B------:R-:W-:Y:S01]  /*10810*/  FFMA.FTZ R121, R34, R111, -R121 ;  /* 0x0000006f22797223 */ /* 0x000fe20000010879 */
[----:B------:R-:W-:-:S02]  /*10820*/  IMAD.U32 R111, R119, 0x10000, RZ ;  /* 0x00010000776f7824 */ /* 0x000fc400078e00ff */
[----:B------:R-:W-:Y:S01]  /*10830*/  FFMA.FTZ R123, R34, R112, R123 ;  /* 0x00000070227b7223 */ /* 0x000fe2000001007b */
[----:B------:R-:W-:Y:S02]  /*10840*/  IMAD.U32 R34, R32, 0x10000, RZ ;  /* 0x0001000020227824 */ /* 0x000fe400078e00ff */
[----:B------:R-:W-:Y:S01]  /*10850*/  FMUL.FTZ R125, R109, R117 ;  /* 0x000000756d7d7220 */ /* 0x000fe20000410000 */
[----:B------:R-:W-:Y:S02]  /*10860*/  IMAD.U32 R61, R114, 0x10000, RZ ;  /* 0x00010000723d7824 */ /* 0x000fe400078e00ff */
[C---:B------:R-:W-:Y:S01]  /*10870*/  FMUL.FTZ R120, R110.reuse, R111 ;  /* 0x0000006f6e787220 */ /* 0x040fe20000410000 */
[-C--:B------:R-:W-:Y:S01]  /*10880*/  FMUL.FTZ R110, R110, R34.reuse ;  /* 0x000000226e6e7220 */ /* 0x080fe20000410000 */
[----:B------:R-:W-:Y:S01]  /*10890*/  LOP3.LUT R112, R115, 0xffff0000, RZ, 0xc0, !PT ;  /* 0xffff000073707812 */ /* 0x000fe200078ec0ff */
[-C--:B------:R-:W-:Y:S01]  /*108a0*/  FMUL.FTZ R109, R109, R61.reuse ;  /* 0x0000003d6d6d7220 */ /* 0x080fe20000410000 */
[----:B------:R-:W-:Y:S01]  /*108b0*/  FFMA.FTZ R120, R47, R34, -R120 ;  /* 0x000000222f787223 */ /* 0x000fe20000010878 */
[C---:B------:R-:W-:Y:S01]  /*108c0*/  FFMA.FTZ R125, R44.reuse, R61, -R125 ;  /* 0x0000003d2c7d7223 */ /* 0x040fe2000001087d */
[----:B------:R-:W-:Y:S01]  /*108d0*/  LOP3.LUT R34, R113, 0xffff0000, RZ, 0xc0, !PT ;  /* 0xffff000071227812 */ /* 0x000fe200078ec0ff */
[----:B------:R-:W-:Y:S01]  /*108e0*/  FFMA.FTZ R111, R47, R111, R110 ;  /* 0x0000006f2f6f7223 */ /* 0x000fe2000001006e */
[----:B------:R-:W-:Y:S01]  /*108f0*/  FFMA.FTZ R109, R44, R117, R109 ;  /* 0x000000752c6d7223 */ /* 0x000fe2000001006d */
[----:B------:R-:W-:Y:S01]  /*10900*/  LOP3.LUT R47, R114, 0xffff0000, RZ, 0xc0, !PT ;  /* 0xffff0000722f7812 */ /* 0x000fe200078ec0ff */
[C---:B------:R-:W-:Y:S01]  /*10910*/  FMUL.FTZ R44, R63.reuse, R112 ;  /* 0x000000703f2c7220 */ /* 0x040fe20000410000 */
[----:B------:R-:W-:Y:S01]  /*10920*/  LOP3.LUT R61, R116, 0xffff0000, RZ, 0xc0, !PT ;  /* 0xffff0000743d7812 */ /* 0x000fe200078ec0ff */
[----:B------:R-:W-:Y:S01]  /*10930*/  FMUL.FTZ R114, R63, R34 ;  /* 0x000000223f727220 */ /* 0x000fe20000410000 */
[----:B------:R-:W-:-:S02]  /*10940*/  IMAD.U32 R65, R66, 0x10000, RZ ;  /* 0x0001000042417824 */ /* 0x000fc400078e00ff */
[C---:B------:R-:W-:Y:S01]  /*10950*/  FFMA.FTZ R110, R35.reuse, R34, -R44 ;  /* 0x00000022236e7223 */ /* 0x040fe2000001082c */
[C---:B------:R-:W-:Y:S01]  /*10960*/  FMUL.FTZ R116, R64.reuse, R47 ;  /* 0x0000002f40747220 */ /* 0x040fe20000410000 */
[----:B------:R-:W-:Y:S01]  /*10970*/  FMUL.FTZ R63, R64, R61 ;  /* 0x0000003d403f7220 */ /* 0x000fe20000410000 */
[----:B------:R-:W-:Y:S02]  /*10980*/  IMAD.U32 R44, R118, 0x10000, RZ ;  /* 0x00010000762c7824 */ /* 0x000fe400078e00ff */
[----:B------:R-:W-:Y:S01]  /*10990*/  FFMA.FTZ R114, R35, R112, R114 ;  /* 0x0000007023727223 */ /* 0x000fe20000010072 */
[----:B------:R-:W-:Y:S02]  /*109a0*/  IMAD.U32 R34, R33, 0x10000, RZ ;  /* 0x0001000021227824 */ /* 0x000fe400078e00ff */
[C---:B------:R-:W-:Y:S01]  /*109b0*/  FFMA.FTZ R64, R60.reuse, R47, -R63 ;  /* 0x0000002f3c407223 */ /* 0x040fe2000001083f */
[----:B------:R-:W-:Y:S01]  /*109c0*/  FFMA.FTZ R116, R60, R61, R116 ;  /* 0x0000003d3c747223 */ /* 0x000fe20000010074 */
[----:B------:R-:W-:Y:S01]  /*109d0*/  LOP3.LUT R66, R66, 0xffff0000, RZ, 0xc0, !PT ;  /* 0xffff000042427812 */ /* 0x000fe200078ec0ff */
[C---:B------:R-:W-:Y:S01]  /*109e0*/  FMUL.FTZ R112, R65.reuse, R44 ;  /* 0x0000002c41707220 */ /* 0x040fe20000410000 */
[----:B------:R-:W-:Y:S01]  /*109f0*/  FMUL.FTZ R60, R65, R34 ;  /* 0x00000022413c7220 */ /* 0x000fe20000410000 */
[----:B------:R-:W-:-:S02]  /*10a00*/  LOP3.LUT R35, R118, 0xffff0000, RZ, 0xc0, !PT ;  /* 0xffff000076237812 */ /* 0x000fc400078ec0ff */
[----:B------:R-:W-:Y:S01]  /*10a10*/  LOP3.LUT R33, R33, 0xffff0000, RZ, 0xc0, !PT ;  /* 0xffff000021217812 */ /* 0x000fe200078ec0ff */
[----:B------:R-:W-:Y:S01]  /*10a20*/  FFMA.FTZ R34, R45, R34, -R112 ;  /* 0x000000222d227223 */ /* 0x000fe20000010870 */
[----:B------:R-:W-:Y:S01]  /*10a30*/  LOP3.LUT R119, R119, 0xffff0000, RZ, 0xc0, !PT ;  /* 0xffff000077777812 */ /* 0x000fe200078ec0ff */
[----:B------:R-:W-:Y:S01]  /*10a40*/  FFMA.FTZ R60, R45, R44, R60 ;  /* 0x0000002c2d3c7223 */ /* 0x000fe2000001003c */
[----:B------:R-:W-:Y:S01]  /*10a50*/  LOP3.LUT R32, R32, 0xffff0000, RZ, 0xc0, !PT ;  /* 0xffff000020207812 */ /* 0x000fe200078ec0ff */
[C---:B------:R-:W-:Y:S01]  /*10a60*/  FMUL.FTZ R45, R66.reuse, R35 ;  /* 0x00000023422d7220 */ /* 0x040fe20000410000 */
[----:B------:R-:W-:Y:S01]  /*10a70*/  FMUL.FTZ R66, R66, R33 ;  /* 0x0000002142427220 */ /* 0x000fe20000410000 */
[C---:B------:R-:W-:Y:S02]  /*10a80*/  FMUL.FTZ R61, R67.reuse, R119 ;  /* 0x00000077433d7220 */ /* 0x040fe40000410000 */
[-C--:B------:R-:W-:Y:S01]  /*10a90*/  FMUL.FTZ R44, R67, R32.reuse ;  /* 0x00000020432c7220 */ /* 0x080fe20000410000 */
[C---:B------:R-:W-:Y:S01]  /*10aa0*/  FFMA.FTZ R35, R46.reuse, R35, R66 ;  /* 0x000000232e237223 */ /* 0x040fe20000010042 */
[----:B------:R-:W-:Y:S01]  /*10ab0*/  FFMA.FTZ R47, R46, R33, -R45 ;  /* 0x000000212e2f7223 */ /* 0x000fe2000001082d */
[C---:B------:R-:W-:Y:S01]  /*10ac0*/  FFMA.FTZ R61, R62.reuse, R32, -R61 ;  /* 0x000000203e3d7223 */ /* 0x040fe2000001083d */
[----:B------:R-:W-:Y:S01]  /*10ad0*/  FFMA.FTZ R62, R62, R119, R44 ;  /* 0x000000773e3e7223 */ /* 0x000fe2000001002c */
[----:B------:R-:W-:-:S02]  /*10ae0*/  F2FP.BF16.F32.PACK_AB R32, R110, R121 ;  /* 0x000000796e20723e */ /* 0x000fc400000010ff */
[----:B------:R-:W-:Y:S02]  /*10af0*/  F2FP.BF16.F32.PACK_AB R46, R35, R60 ;  /* 0x0000003c232e723e */ /* 0x000fe400000010ff */
[----:B------:R-:W-:Y:S02]  /*10b00*/  F2FP.BF16.F32.PACK_AB R33, R64, R125 ;  /* 0x0000007d4021723e */ /* 0x000fe400000010ff */
[----:B------:R-:W-:Y:S02]  /*10b10*/  F2FP.BF16.F32.PACK_AB R34, R47, R34 ;  /* 0x000000222f22723e */ /* 0x000fe400000010ff */
[----:B------:R-:W-:Y:S02]  /*10b20*/  F2FP.BF16.F32.PACK_AB R35, R61, R120 ;  /* 0x000000783d23723e */ /* 0x000fe400000010ff */
[----:B------:R-:W-:Y:S02]  /*10b30*/  F2FP.BF16.F32.PACK_AB R44, R114, R123 ;  /* 0x0000007b722c723e */ /* 0x000fe400000010ff */
[----:B------:R-:W-:Y:S01]  /*10b40*/  F2FP.BF16.F32.PACK_AB R45, R116, R109 ;  /* 0x0000006d742d723e */ /* 0x000fe200000010ff */
[----:B------:R1:W-:Y:S01]  /*10b50*/  STS.128 [R107+0xc400], R32 ;  /* 0x00c400206b007388 */ /* 0x0003e20000000c00 */
[----:B------:R-:W-:-:S05]  /*10b60*/  F2FP.BF16.F32.PACK_AB R47, R62, R111 ;  /* 0x0000006f3e2f723e */ /* 0x000fca00000010ff */
[----:B------:R1:W-:Y:S02]  /*10b70*/  STS.128 [R108+0xc400], R44 ;  /* 0x00c4002c6c007388 */ /* 0x0003e40000000c00 */
.L_x_1833:
[----:B------:R-:W-:Y:S05]  /*10b80*/  BSYNC B2 ;  /* 0x0000000000027941 */ /* 0x000fea0003800000 */
.L_x_1832:
[----:B------:R-:W-:Y:S04]  /*10b90*/  BSSY B2, `(.L_x_1834) ;  /* 0x0000068000027945 */ /* 0x000fe80003800000 */
[----:B------:R-:W-:Y:S05]  /*10ba0*/  @P1 BRA `(.L_x_1835) ;  /* 0x0000000400981947 */ /* 0x000fea0003800000 */
[----:B-1----:R-:W-:Y:S02]  /*10bb0*/  LEA.HI R32, R98, R191, RZ, 0x1d ;  /* 0x000000bf62207211 */ /* 0x002fe400078fe8ff */
[----:B------:R-:W-:Y:S02]  /*10bc0*/  SHF.R.U64 R64, R28, 0x10, R29 ;  /* 0x000000101c407819 */ /* 0x000fe4000000121d */
[----:B------:R-:W-:Y:S01]  /*10bd0*/  SHF.R.S32.HI R35, RZ, 0x1f, R32 ;  /* 0x0000001fff237819 */ /* 0x000fe20000011420 */
[----:B------:R-:W-:Y:S01]  /*10be0*/  IMAD.SHL.U32 R33, R32, 0x8, RZ ;  /* 0x0000000820217824 */ /* 0x000fe200078e00ff */
[----:B------:R-:W-:Y:S02]  /*10bf0*/  SHF.R.U64 R62, R30, 0x10, R31 ;  /* 0x000000101e3e7819 */ /* 0x000fe4000000121f */
[----:B------:R-:W-:Y:S02]  /*10c00*/  LEA.HI R35, R35, R32, RZ, 0x3 ;  /* 0x0000002023237211 */ /* 0x000fe400078f18ff */
[----:B------:R-:W-:-:S02]  /*10c10*/  LOP3.LUT R32, R174, 0x38, R33, 0xf8, !PT ;  /* 0x00000038ae207812 */ /* 0x000fc400078ef821 */
[----:B------:R-:W-:Y:S01]  /*10c20*/  SHF.R.U32.HI R29, RZ, 0x10, R29 ;  /* 0x00000010ff1d7819 */ /* 0x000fe2000001161d */
[----:B------:R-:W-:Y:S01]  /*10c30*/  IMAD.SHL.U32 R35, R35, 0x400, RZ ;  /* 0x0000040023237824 */ /* 0x000fe200078e00ff */
[----:B------:R-:W-:Y:S02]  /*10c40*/  LOP3.LUT R32, R32, R175, RZ, 0x3c, !PT ;  /* 0x000000af20207212 */ /* 0x000fe400078e3cff */
[----:B------:R-:W-:Y:S02]  /*10c50*/  SHF.R.U64 R30, R40, 0x10, R41 ;  /* 0x00000010281e7819 */ /* 0x000fe40000001229 */
[----:B------:R-:W-:Y:S02]  /*10c60*/  LOP3.LUT R35, R35, 0x7fffe000, RZ, 0xc0, !PT ;  /* 0x7fffe00023237812 */ /* 0x000fe400078ec0ff */
[----:B------:R-:W-:Y:S02]  /*10c70*/  SHF.R.U64 R28, R42, 0x10, R43 ;  /* 0x000000102a1c7819 */ /* 0x000fe4000000122b */
[----:B------:R-:W-:-:S02]  /*10c80*/  IADD3 R45, R32, R35, R176 ;  /* 0x00000023202d7210 */ /* 0x000fc40007ffe0b0 */
[----:B------:R-:W1:Y:S01]  /*10c90*/  LDS.128 R32, [R207] ;  /* 0x00000000cf207984 */ /* 0x000e620000000c00 */
[----:B------:R-:W-:Y:S02]  /*10ca0*/  SHF.R.U32.HI R31, RZ, 0x10, R31 ;  /* 0x00000010ff1f7819 */ /* 0x000fe4000001161f */
[----:B------:R-:W-:Y:S01]  /*10cb0*/  IMAD R60, R45, 0x2, R16 ;  /* 0x000000022d3c7824 */ /* 0x000fe200078e0210 */
[----:B------:R-:W-:Y:S02]  /*10cc0*/  SHF.R.U32.HI R41, RZ, 0x10, R41 ;  /* 0x00000010ff297819 */ /* 0x000fe40000011629 */
[----:B------:R-:W-:Y:S02]  /*10cd0*/  PRMT R104, R104, 0x5410, R29 ;  /* 0x0000541068687816 */ /* 0x000fe4000000001d */
[----:B------:R-:W2:Y:S01]  /*10ce0*/  LDS.128 R44, [R60+0xc400] ;  /* 0x00c400003c2c7984 */ /* 0x000ea20000000c00 */
[----:B------:R-:W-:Y:S02]  /*10cf0*/  PRMT R99, R99, 0x5410, R30 ;  /* 0x0000541063637816 */ /* 0x000fe4000000001e */
[----:B------:R-:W-:-:S02]  /*10d00*/  PRMT R101, R101, 0x5410, R28 ;  /* 0x0000541065657816 */ /* 0x000fc4000000001c */
[----:B------:R-:W-:Y:S01]  /*10d10*/  SHF.R.U32.HI R43, RZ, 0x10, R43 ;  /* 0x00000010ff2b7819 */ /* 0x000fe2000001162b */
[----:B------:R-:W-:Y:S01]  /*10d20*/  IMAD.U32 R63, R99, 0x10000, RZ ;  /* 0x00010000633f7824 */ /* 0x000fe200078e00ff */
[----:B------:R-:W-:Y:S02]  /*10d30*/  PRMT R106, R106, 0x5410, R31 ;  /* 0x000054106a6a7816 */ /* 0x000fe4000000001f */
[----:B------:R-:W-:Y:S02]  /*10d40*/  PRMT R103, R103, 0x5410, R64 ;  /* 0x0000541067677816 */ /* 0x000fe40000000040 */
[----:B------:R-:W-:Y:S02]  /*10d50*/  PRMT R100, R100, 0x5410, R41 ;  /* 0x0000541064647816 */ /* 0x000fe40000000029 */
[----:B------:R-:W-:Y:S02]  /*10d60*/  PRMT R102, R102, 0x5410, R43 ;  /* 0x0000541066667816 */ /* 0x000fe4000000002b */
[----:B------:R-:W-:Y:S01]  /*10d70*/  PRMT R105, R105, 0x5410, R62 ;  /* 0x0000541069697816 */ /* 0x000fe2000000003e */
[----:B------:R-:W-:-:S02]  /*10d80*/  IMAD.U32 R62, R103, 0x10000, RZ ;  /* 0x00010000673e7824 */ /* 0x000fc400078e00ff */
[C---:B-1----:R-:W-:Y:S01]  /*10d90*/  IMAD.U32 R28, R32.reuse, 0x10000, RZ ;  /* 0x00010000201c7824 */ /* 0x042fe200078e00ff */
[----:B------:R-:W-:Y:S01]  /*10da0*/  LOP3.LUT R29, R32, 0xffff0000, RZ, 0xc0, !PT ;  /* 0xffff0000201d7812 */ /* 0x000fe200078ec0ff */
[C---:B------:R-:W-:Y:S01]  /*10db0*/  IMAD.U32 R30, R33.reuse, 0x10000, RZ ;  /* 0x00010000211e7824 */ /* 0x040fe200078e00ff */
[----:B------:R-:W-:Y:S01]  /*10dc0*/  LOP3.LUT R32, R33, 0xffff0000, RZ, 0xc0, !PT ;  /* 0xffff000021207812 */ /* 0x000fe200078ec0ff */
[C---:B------:R-:W-:Y:S01]  /*10dd0*/  IMAD.U32 R31, R34.reuse, 0x10000, RZ ;  /* 0x00010000221f7824 */ /* 0x040fe200078e00ff */
[----:B------:R-:W-:Y:S01]  /*10de0*/  LOP3.LUT R33, R34, 0xffff0000, RZ, 0xc0, !PT ;  /* 0xffff000022217812 */ /* 0x000fe200078ec0ff */
[C---:B------:R-:W-:Y:S01]  /*10df0*/  IMAD.U32 R40, R35.reuse, 0x10000, RZ ;  /* 0x0001000023287824 */ /* 0x040fe200078e00ff */
[----:B------:R-:W-:Y:S01]  /*10e00*/  LOP3.LUT R34, R35, 0xffff0000, RZ, 0xc0, !PT ;  /* 0xffff000023227812 */ /* 0x000fe200078ec0ff */
[C---:B--2---:R-:W-:Y:S01]  /*10e10*/  IMAD.U32 R35, R44.reuse, 0x10000, RZ ;  /* 0x000100002c237824 */ /* 0x044fe200078e00ff */
[----:B------:R-:W-:Y:S01]  /*10e20*/  LOP3.LUT R41, R44, 0xffff0000, RZ, 0xc0, !PT ;  /* 0xffff00002c297812 */ /* 0x000fe200078ec0ff */
[C---:B------:R-:W-:Y:S01]  /*10e30*/  IMAD.U32 R42, R45.reuse, 0x10000, RZ ;  /* 0x000100002d2a7824 */ /* 0x040fe200078e00ff */
[----:B------:R-:W-:Y:S01]  /*10e40*/  LOP3.LUT R44, R45, 0xffff0000, RZ, 0xc0, !PT ;  /* 0xffff00002d2c7812 */ /* 0x000fe200078ec0ff */
[C---:B------:R-:W-:Y:S01]  /*10e50*/  IMAD.U32 R43, R46.reuse, 0x10000, RZ ;  /* 0x000100002e2b7824 */ /* 0x040fe200078e00ff */
[----:B------:R-:W-:Y:S01]  /*10e60*/  LOP3.LUT R45, R46, 0xffff0000, RZ, 0xc0, !PT ;  /* 0xffff00002e2d7812 */ /* 0x000fe200078ec0ff */
[C---:B0-----:R-:W-:Y:S01]  /*10e70*/  IMAD.U32 R61, R47.reuse, 0x10000, RZ ;  /* 0x000100002f3d7824 */ /* 0x041fe200078e00ff */
[----:B------:R-:W-:Y:S01]  /*10e80*/  LOP3.LUT R46, R47, 0xffff0000, RZ, 0xc0, !PT ;  /* 0xffff00002f2e7812 */ /* 0x000fe200078ec0ff */
[----:B------:R-:W-:Y:S01]  /*10e90*/  FMUL.FTZ R65, R35, R63 ;  /* 0x0000003f23417220 */ /* 0x000fe20000410000 */
[----:B------:R-:W-:-:S02]  /*10ea0*/  IMAD.U32 R47, R100, 0x10000, RZ ;  /* 0x00010000642f7824 */ /* 0x000fc400078e00ff */
[-C--:B------:R-:W-:Y:S01]  /*10eb0*/  FMUL.FTZ R67, R35, R62.reuse ;  /* 0x0000003e23437220 */ /* 0x080fe20000410000 */
[----:B------:R-:W-:Y:S02]  /*10ec0*/  IMAD.U32 R35, R104, 0x10000, RZ ;  /* 0x0001000068237824 */ /* 0x000fe400078e00ff */
[----:B------:R-:W-:Y:S01]  /*10ed0*/  FFMA.FTZ R65, R28, R62, -R65 ;  /* 0x0000003e1c417223 */ /* 0x000fe20000010841 */
[----:B------:R-:W-:Y:S01]  /*10ee0*/  FMUL.FTZ R107, R42, R47 ;  /* 0x0000002f2a6b7220 */ /* 0x000fe20000410000 */
[----:B------:R-:W-:Y:S02]  /*10ef0*/  IMAD.U32 R62, R102, 0x10000, RZ ;  /* 0x00010000663e7824 */ /* 0x000fe400078e00ff */
[----:B------:R-:W-:Y:S01]  /*10f00*/  FFMA.FTZ R67, R28, R63, R67 ;  /* 0x0000003f1c437223 */ /* 0x000fe20000010043 */
[----:B------:R-:W-:Y:S02]  /*10f10*/  IMAD.U32 R28, R106, 0x10000, RZ ;  /* 0x000100006a1c7824 */ /* 0x000fe400078e00ff */
[-C--:B------:R-:W-:Y:S01]  /*10f20*/  FMUL.FTZ R63, R42, R35.reuse ;  /* 0x000000232a3f7220 */ /* 0x080fe20000410000 */
[C---:B------:R-:W-:Y:S01]  /*10f30*/  FFMA.FTZ R107, R30.reuse, R35, -R107 ;  /* 0x000000231e6b7223 */ /* 0x040fe2000001086b */
[----:B------:R-:W-:Y:S01]  /*10f40*/  FMUL.FTZ R35, R61, R62 ;  /* 0x0000003e3d237220 */ /* 0x000fe20000410000 */
[----:B------:R-:W-:Y:S01]  /*10f50*/  LOP3.LUT R42, R99, 0xffff0000, RZ, 0xc0, !PT ;  /* 0xffff0000632a7812 */ /* 0x000fe200078ec0ff */
[-C--:B------:R-:W-:Y:S01]  /*10f60*/  FMUL.FTZ R99, R61, R28.reuse ;  /* 0x0000001c3d637220 */ /* 0x080fe20000410000 */
[----:B------:R-:W-:Y:S01]  /*10f70*/  FFMA.FTZ R63, R30, R47, R63 ;  /* 0x0000002f1e3f7223 */ /* 0x000fe2000001003f */
[----:B------:R-:W-:Y:S01]  /*10f80*/  FFMA.FTZ R61, R40, R28, -R35 ;  /* 0x0000001c283d7223 */ /* 0x000fe20000010823 */
[----:B------:R-:W-:Y:S01]  /*10f90*/  LOP3.LUT R28, R103, 0xffff0000, RZ, 0xc0, !PT ;  /* 0xffff0000671c7812 */ /* 0x000fe200078ec0ff */
[----:B------:R-:W-:Y:S01]  /*10fa0*/  FMUL.FTZ R30, R41, R42 ;  /* 0x0000002a291e7220 */ /* 0x000fe20000410000 */
[----:B------:R-:W-:Y:S01]  /*10fb0*/  LOP3.LUT R47, R100, 0xffff0000, RZ, 0xc0, !PT ;  /* 0xffff0000642f7812 */ /* 0x000fe200078ec0ff */
[----:B------:R-:W-:Y:S01]  /*10fc0*/  FFMA.FTZ R99, R40, R62, R99 ;  /* 0x0000003e28637223 */ /* 0x000fe20000010063 */
[----:B------:R-:W-:Y:S01]  /*10fd0*/  LOP3.LUT R35, R104, 0xffff0000, RZ, 0xc0, !PT ;  /* 0xffff000068237812 */ /* 0x000fe200078ec0ff */
[-C--:B------:R-:W-:Y:S01]  /*10fe0*/  FFMA.FTZ R40, R29, R28.reuse, -R30 ;  /* 0x0000001c1d287223 */ /* 0x080fe2000001081e */
[----:B------:R-:W-:Y:S01]  /*10ff0*/  FMUL.FTZ R62, R41, R28 ;  /* 0x0000001c293e7220 */ /* 0x000fe20000410000 */
[----:B------:R-:W-:-:S02]  /*11000*/  IMAD.U32 R30, R101, 0x10000, RZ ;  /* 0x00010000651e7824 */ /* 0x000fc400078e00ff */
[C---:B------:R-:W-:Y:S01]  /*11010*/  FMUL.FTZ R41, R44.reuse, R47 ;  /* 0x0000002f2c297220 */ /* 0x040fe20000410000 */
[-C--:B------:R-:W-:Y:S01]  /*11020*/  FMUL.FTZ R44, R44, R35.reuse ;  /* 0x000000232c2c7220 */ /* 0x080fe20000410000 */
[----:B------:R-:W-:Y:S02]  /*11030*/  IMAD.U32 R28, R105, 0x10000, RZ ;  /* 0x00010000691c7824 */ /* 0x000fe400078e00ff */
[----:B------:R-:W-:Y:S01]  /*11040*/  FMUL.FTZ R64, R43, R30 ;  /* 0x0000001e2b407220 */ /* 0x000fe20000410000 */
[----:B------:R-:W-:Y:S01]  /*11050*/  FFMA.FTZ R62, R29, R42, R62 ;  /* 0x0000002a1d3e7223 */ /* 0x000fe2000001003e */
[C---:B------:R-:W-:Y:S01]  /*11060*/  FFMA.FTZ R42, R32.reuse, R35, -R41 ;  /* 0x00000023202a7223 */ /* 0x040fe20000010829 */
[----:B------:R-:W-:Y:S01]  /*11070*/  FFMA.FTZ R44, R32, R47, R44 ;  /* 0x0000002f202c7223 */ /* 0x000fe2000001002c */
[-C--:B------:R-:W-:Y:S01]  /*11080*/  FMUL.FTZ R66, R43, R28.reuse ;  /* 0x0000001c2b427220 */ /* 0x080fe20000410000 */
[----:B------:R-:W-:Y:S01]  /*11090*/  LOP3.LUT R32, R101, 0xffff0000, RZ, 0xc0, !PT ;  /* 0xffff000065207812 */ /* 0x000fe200078ec0ff */
[C---:B------:R-:W-:Y:S01]  /*110a0*/  FFMA.FTZ R64, R31.reuse, R28, -R64 ;  /* 0x0000001c1f407223 */ /* 0x040fe20000010840 */
[----:B------:R-:W-:Y:S01]  /*110b0*/  LOP3.LUT R35, R102, 0xffff0000, RZ, 0xc0, !PT ;  /* 0xffff000066237812 */ /* 0x000fe200078ec0ff */
[----:B------:R-:W-:Y:S01]  /*110c0*/  FFMA.FTZ R66, R31, R30, R66 ;  /* 0x0000001e1f427223 */ /* 0x000fe20000010042 */
[----:B------:R-:W-:Y:S01]  /*110d0*/  LOP3.LUT R28, R105, 0xffff0000, RZ, 0xc0, !PT ;  /* 0xffff0000691c7812 */ /* 0x000fe200078ec0ff */
[----:B------:R-:W-:Y:S01]  /*110e0*/  FMUL.FTZ R30, R45, R32 ;  /* 0x000000202d1e7220 */ /* 0x000fe20000410000 */
[----:B------:R-:W-:Y:S01]  /*110f0*/  LOP3.LUT R29, R106, 0xffff0000, RZ, 0xc0, !PT ;  /* 0xffff00006a1d7812 */ /* 0x000fe200078ec0ff */
[----:B------:R-:W-:-:S02]  /*11100*/  FMUL.FTZ R41, R46, R35 ;  /* 0x000000232e297220 */ /* 0x000fc40000410000 */
[-C--:B------:R-:W-:Y:S01]  /*11110*/  FMUL.FTZ R45, R45, R28.reuse ;  /* 0x0000001c2d2d7220 */ /* 0x080fe20000410000 */
[C---:B------:R-:W-:Y:S01]  /*11120*/  FFMA.FTZ R31, R33.reuse, R28, -R30 ;  /* 0x0000001c211f7223 */ /* 0x040fe2000001081e */
[-C--:B------:R-:W-:Y:S01]  /*11130*/  FMUL.FTZ R100, R46, R29.reuse ;  /* 0x0000001d2e647220 */ /* 0x080fe20000410000 */
[----:B------:R-:W-:Y:S01]  /*11140*/  FFMA.FTZ R46, R34, R29, -R41 ;  /* 0x0000001d222e7223 */ /* 0x000fe20000010829 */
[----:B------:R-:W-:Y:S01]  /*11150*/  FFMA.FTZ R45, R33, R32, R45 ;  /* 0x00000020212d7223 */ /* 0x000fe2000001002d */
[----:B------:R-:W-:Y:S01]  /*11160*/  F2FP.BF16.F32.PACK_AB R28, R40, R65 ;  /* 0x00000041281c723e */ /* 0x000fe200000010ff */
[----:B------:R-:W-:Y:S01]  /*11170*/  FFMA.FTZ R100, R34, R35, R100 ;  /* 0x0000002322647223 */ /* 0x000fe20000010064 */
        /* <DEDUP_REMOVED lines=9> */
.L_x_1835:
[----:B------:R-:W-:Y:S05]  /*11210*/  BSYNC B2 ;  /* 0x0000000000027941 */ /* 0x000fea0003800000 */
.L_x_1834:
[----:B------:R-:W-:Y:S05]  /*11220*/  @P2 BRA `(.L_x_1831) ;  /* 0x0000000400982947 */ /* 0x000fea0003800000 */
[----:B------:R-:W-:Y:S02]  /*11230*/  LEA.HI R98, R98, R192, RZ, 0x1d ;  /* 0x000000c062627211 */ /* 0x000fe400078fe8ff */
[----:B------:R-:W-:Y:S02]  /*11240*/  SHF.R.U64 R43, R24, 0x10, R25 ;  /* 0x00000010182b7819 */ /* 0x000fe40000001219 */
[----:B--2---:R-:W-:Y:S01]  /*11250*/  SHF.R.S32.HI R31, RZ, 0x1f, R98 ;  /* 0x0000001fff1f7819 */ /* 0x004fe20000011462 */
[----:B------:R-:W-:Y:S01]  /*11260*/  IMAD.SHL.U32 R29, R98, 0x8, RZ ;  /* 0x00000008621d7824 */ /* 0x000fe200078e00ff */
[----:B------:R-:W-:Y:S02]  /*11270*/  SHF.R.U64 R41, R26, 0x10, R27 ;  /* 0x000000101a297819 */ /* 0x000fe4000000121b */
[----:B------:R-:W-:Y:S02]  /*11280*/  LEA.HI R31, R31, R98, RZ, 0x3 ;  /* 0x000000621f1f7211 */ /* 0x000fe400078f18ff */
[----:B------:R-:W-:-:S02]  /*11290*/  LOP3.LUT R28, R174, 0x38, R29, 0xf8, !PT ;  /* 0x00000038ae1c7812 */ /* 0x000fc400078ef81d */
[----:B------:R-:W-:Y:S01]  /*112a0*/  SHF.R.U32.HI R24, RZ, 0x10, R25 ;  /* 0x00000010ff187819 */ /* 0x000fe20000011619 */
[----:B------:R-:W-:Y:S01]  /*112b0*/  IMAD.SHL.U32 R31, R31, 0x400, RZ ;  /* 0x000004001f1f7824 */ /* 0x000fe200078e00ff */
[----:B------:R-:W-:Y:S02]  /*112c0*/  LOP3.LUT R28, R28, R175, RZ, 0x3c, !PT ;  /* 0x000000af1c1c7212 */ /* 0x000fe400078e3cff */
[----:B------:R-:W-:Y:S02]  /*112d0*/  SHF.R.U32.HI R26, RZ, 0x10, R27 ;  /* 0x00000010ff1a7819 */ /* 0x000fe4000001161b */
[----:B------:R-:W-:Y:S02]  /*112e0*/  LOP3.LUT R31, R31, 0x7fffe000, RZ, 0xc0, !PT ;  /* 0x7fffe0001f1f7812 */ /* 0x000fe400078ec0ff */
[----:B------:R-:W-:Y:S02]  /*112f0*/  SHF.R.U64 R27, R36, 0x10, R37 ;  /* 0x00000010241b7819 */ /* 0x000fe40000001225 */
[----:B-1----:R-:W-:-:S02]  /*11300*/  IADD3 R33, R28, R31, R176 ;  /* 0x0000001f1c217210 */ /* 0x002fc40007ffe0b0 */
[----:B------:R-:W1:Y:S01]  /*11310*/  LDS.128 R28, [R205] ;  /* 0x00000000cd1c7984 */ /* 0x000e620000000c00 */
[----:B------:R-:W-:Y:S02]  /*11320*/  SHF.R.U64 R25, R38, 0x10, R39 ;  /* 0x0000001026197819 */ /* 0x000fe40000001227 */
[----:B------:R-:W-:Y:S01]  /*11330*/  IMAD R40, R33, 0x2, R16 ;  /* 0x0000000221287824 */ /* 0x000fe200078e0210 */
[----:B------:R-:W-:Y:S02]  /*11340*/  SHF.R.U32.HI R36, RZ, 0x10, R37 ;  /* 0x00000010ff247819 */ /* 0x000fe40000011625 */
[----:B------:R-:W-:Y:S02]  /*11350*/  PRMT R87, R87, 0x5410, R24 ;  /* 0x0000541057577816 */ /* 0x000fe40000000018 */
[----:B------:R-:W2:Y:S01]  /*11360*/  LDS.128 R32, [R40+0xc400] ;  /* 0x00c4000028207984 */ /* 0x000ea20000000c00 */
[----:B------:R-:W-:Y:S02]  /*11370*/  PRMT R82, R82, 0x5410, R27 ;  /* 0x0000541052527816 */ /* 0x000fe4000000001b */
[----:B------:R-:W-:-:S02]  /*11380*/  PRMT R84, R84, 0x5410, R25 ;  /* 0x0000541054547816 */ /* 0x000fc40000000019 */
[----:B------:R-:W-:Y:S01]  /*11390*/  PRMT R89, R89, 0x5410, R26 ;  /* 0x0000541059597816 */ /* 0x000fe2000000001a */
[----:B------:R-:W-:Y:S01]  /*113a0*/  IMAD.U32 R42, R82, 0x10000, RZ ;  /* 0x00010000522a7824 */ /* 0x000fe200078e00ff */
[----:B------:R-:W-:Y:S02]  /*113b0*/  PRMT R86, R86, 0x5410, R43 ;  /* 0x0000541056567816 */ /* 0x000fe4000000002b */
[----:B------:R-:W-:Y:S02]  /*113c0*/  PRMT R83, R83, 0x5410, R36 ;  /* 0x0000541053537816 */ /* 0x000fe40000000024 */
[----:B------:R-:W-:Y:S02]  /*113d0*/  SHF.R.U32.HI R38, RZ, 0x10, R39 ;  /* 0x00000010ff267819 */ /* 0x000fe40000011627 */
[----:B------:R-:W-:Y:S01]  /*113e0*/  PRMT R88, R88, 0x5410, R41 ;  /* 0x0000541058587816 */ /* 0x000fe20000000029 */
[----:B------:R-:W-:Y:S01]  /*113f0*/  IMAD.U32 R41, R86, 0x10000, RZ ;  /* 0x0001000056297824 */ /* 0x000fe200078e00ff */
[----:B------:R-:W-:Y:S01]  /*11400*/  PRMT R85, R85, 0x5410, R38 ;  /* 0x0000541055557816 */ /* 0x000fe20000000026 */
[----:B------:R-:W-:Y:S01]  /*11410*/  IMAD.U32 R43, R83, 0x10000, RZ ;  /* 0x00010000532b7824 */ /* 0x000fe200078e00ff */
[----:B------:R-:W-:-:S02]  /*11420*/  LOP3.LUT R82, R82, 0xffff0000, RZ, 0xc0, !PT ;  /* 0xffff000052527812 */ /* 0x000fc400078ec0ff */
[----:B------:R-:W-:Y:S02]  /*11430*/  LOP3.LUT R86, R86, 0xffff0000, RZ, 0xc0, !PT ;  /* 0xffff000056567812 */ /* 0x000fe400078ec0ff */
[----:B------:R-:W-:Y:S01]  /*11440*/  LOP3.LUT R83, R83, 0xffff0000, RZ, 0xc0, !PT ;  /* 0xffff000053537812 */ /* 0x000fe200078ec0ff */
        /* <DEDUP_REMOVED lines=12> */
[C---:B------:R-:W-:Y:S01]  /*11510*/  FMUL.FTZ R45, R31.reuse, R42 ;  /* 0x0000002a1f2d7220 */ /* 0x040fe20000410000 */
[----:B------:R-:W-:Y:S01]  /*11520*/  FMUL.FTZ R47, R31, R41 ;  /* 0x000000291f2f7220 */ /* 0x000fe20000410000 */
[----:B------:R-:W-:-:S02]  /*11530*/  IMAD.U32 R31, R87, 0x10000, RZ ;  /* 0x00010000571f7824 */ /* 0x000fc400078e00ff */
[----:B0-----:R-:W-:Y:S01]  /*11540*/  FMUL.FTZ R61, R37, R43 ;  /* 0x0000002b253d7220 */ /* 0x001fe20000410000 */
[C---:B------:R-:W-:Y:S01]  /*11550*/  FFMA.FTZ R45, R24.reuse, R41, -R45 ;  /* 0x00000029182d7223 */ /* 0x040fe2000001082d */
[----:B------:R-:W-:Y:S02]  /*11560*/  IMAD.U32 R39, R35, 0x10000, RZ ;  /* 0x0001000023277824 */ /* 0x000fe400078e00ff */
[----:B------:R-:W-:Y:S01]  /*11570*/  FFMA.FTZ R47, R24, R42, R47 ;  /* 0x0000002a182f7223 */ /* 0x000fe2000001002f */
[----:B------:R-:W-:Y:S02]  /*11580*/  IMAD.U32 R41, R85, 0x10000, RZ ;  /* 0x0001000055297824 */ /* 0x000fe400078e00ff */
[-C--:B------:R-:W-:Y:S01]  /*11590*/  FMUL.FTZ R37, R37, R31.reuse ;  /* 0x0000001f25257220 */ /* 0x080fe20000410000 */
[----:B------:R-:W-:Y:S02]  /*115a0*/  IMAD.U32 R24, R89, 0x10000, RZ ;  /* 0x0001000059187824 */ /* 0x000fe400078e00ff */
[C---:B------:R-:W-:Y:S01]  /*115b0*/  FFMA.FTZ R61, R26.reuse, R31, -R61 ;  /* 0x0000001f1a3d7223 */ /* 0x040fe2000001083d */
[C---:B------:R-:W-:Y:S01]  /*115c0*/  FMUL.FTZ R31, R39.reuse, R41 ;  /* 0x00000029271f7220 */ /* 0x040fe20000410000 */
[----:B------:R-:W-:Y:S01]  /*115d0*/  FFMA.FTZ R37, R26, R43, R37 ;  /* 0x0000002b1a257223 */ /* 0x000fe20000010025 */
[----:B------:R-:W-:Y:S01]  /*115e0*/  FMUL.FTZ R42, R39, R24 ;  /* 0x00000018272a7220 */ /* 0x000fe20000410000 */
[----:B------:R-:W-:-:S02]  /*115f0*/  IMAD.U32 R38, R34, 0x10000, RZ ;  /* 0x0001000022267824 */ /* 0x000fc400078e00ff */
[----:B------:R-:W-:Y:S01]  /*11600*/  FFMA.FTZ R39, R36, R24, -R31 ;  /* 0x0000001824277223 */ /* 0x000fe2000001081f */
[C---:B------:R-:W-:Y:S01]  /*11610*/  FMUL.FTZ R24, R32.reuse, R82 ;  /* 0x0000005220187220 */ /* 0x040fe20000410000 */
[-C--:B------:R-:W-:Y:S01]  /*11620*/  FMUL.FTZ R32, R32, R86.reuse ;  /* 0x0000005620207220 */ /* 0x080fe20000410000 */
[----:B------:R-:W-:Y:S01]  /*11630*/  IMAD.U32 R26, R84, 0x10000, RZ ;  /* 0x00010000541a7824 */ /* 0x000fe200078e00ff */
[----:B------:R-:W-:Y:S01]  /*11640*/  LOP3.LUT R34, R34, 0xffff0000, RZ, 0xc0, !PT ;  /* 0xffff000022227812 */ /* 0x000fe200078ec0ff */
[----:B------:R-:W-:Y:S01]  /*11650*/  FFMA.FTZ R86, R25, R86, -R24 ;  /* 0x0000005619567223 */ /* 0x000fe20000010818 */
[----:B------:R-:W-:Y:S01]  /*11660*/  IMAD.U32 R24, R88, 0x10000, RZ ;  /* 0x0001000058187824 */ /* 0x000fe200078e00ff */
[----:B------:R-:W-:Y:S01]  /*11670*/  LOP3.LUT R87, R87, 0xffff0000, RZ, 0xc0, !PT ;  /* 0xffff000057577812 */ /* 0x000fe200078ec0ff */
[----:B------:R-:W-:Y:S01]  /*11680*/  FMUL.FTZ R44, R38, R26 ;  /* 0x0000001a262c7220 */ /* 0x000fe20000410000 */
[----:B------:R-:W-:Y:S01]  /*11690*/  LOP3.LUT R84, R84, 0xffff0000, RZ, 0xc0, !PT ;  /* 0xffff000054547812 */ /* 0x000fe200078ec0ff */
[-C--:B------:R-:W-:Y:S01]  /*116a0*/  FMUL.FTZ R38, R38, R24.reuse ;  /* 0x0000001826267220 */ /* 0x080fe20000410000 */
[----:B------:R-:W-:Y:S01]  /*116b0*/  LOP3.LUT R35, R35, 0xffff0000, RZ, 0xc0, !PT ;  /* 0xffff000023237812 */ /* 0x000fe200078ec0ff */
[----:B------:R-:W-:Y:S01]  /*116c0*/  FFMA.FTZ R41, R36, R41, R42 ;  /* 0x0000002924297223 */ /* 0x000fe2000001002a */
[----:B------:R-:W-:Y:S01]  /*116d0*/  LOP3.LUT R88, R88, 0xffff0000, RZ, 0xc0, !PT ;  /* 0xffff000058587812 */ /* 0x000fe200078ec0ff */
[----:B------:R-:W-:Y:S01]  /*116e0*/  FFMA.FTZ R44, R27, R24, -R44 ;  /* 0x000000181b2c7223 */ /* 0x000fe2000001082c */
[----:B------:R-:W-:Y:S01]  /*116f0*/  LOP3.LUT R85, R85, 0xffff0000, RZ, 0xc0, !PT ;  /* 0xffff000055557812 */ /* 0x000fe200078ec0ff */
[----:B------:R-:W-:Y:S01]  /*11700*/  FMUL.FTZ R31, R33, R83 ;  /* 0x00000053211f7220 */ /* 0x000fe20000410000 */
[----:B------:R-:W-:Y:S01]  /*11710*/  LOP3.LUT R89, R89, 0xffff0000, RZ, 0xc0, !PT ;  /* 0xffff000059597812 */ /* 0x000fe200078ec0ff */
[----:B------:R-:W-:Y:S01]  /*11720*/  FMUL.FTZ R42, R33, R87 ;  /* 0x00000057212a7220 */ /* 0x000fe20000410000 */
[----:B------:R-:W-:Y:S01]  /*11730*/  FFMA.FTZ R32, R25, R82, R32 ;  /* 0x0000005219207223 */ /* 0x000fe20000010020 */
[C---:B------:R-:W-:Y:S01]  /*11740*/  FMUL.FTZ R24, R34.reuse, R84 ;  /* 0x0000005422187220 */ /* 0x040fe20000410000 */
[----:B------:R-:W-:Y:S01]  /*11750*/  FFMA.FTZ R38, R27, R26, R38 ;  /* 0x0000001a1b267223 */ /* 0x000fe20000010026 */
[-C--:B------:R-:W-:Y:S01]  /*11760*/  FMUL.FTZ R25, R34, R88.reuse ;  /* 0x0000005822197220 */ /* 0x080fe20000410000 */
[C---:B------:R-:W-:Y:S01]  /*11770*/  FMUL.FTZ R33, R35.reuse, R85 ;  /* 0x0000005523217220 */ /* 0x040fe20000410000 */
[----:B------:R-:W-:Y:S01]  /*11780*/  FMUL.FTZ R26, R35, R89 ;  /* 0x00000059231a7220 */ /* 0x000fe20000410000 */
[----:B------:R-:W-:Y:S01]  /*11790*/  FFMA.FTZ R36, R28, R87, -R31 ;  /* 0x000000571c247223 */ /* 0x000fe2000001081f */
[C---:B------:R-:W-:Y:S01]  /*117a0*/  FFMA.FTZ R27, R29.reuse, R88, -R24 ;  /* 0x000000581d1b7223 */ /* 0x040fe20000010818 */
[----:B------:R-:W-:Y:S01]  /*117b0*/  FFMA.FTZ R31, R29, R84, R25 ;  /* 0x000000541d1f7223 */ /* 0x000fe20000010019 */
        /* <DEDUP_REMOVED lines=10> */
[----:B------:R3:W-:Y:S01]  /*11860*/  STS.128 [R205], R24 ;  /* 0x00000018cd007388 */ /* 0x0007e20000000c00 */
[----:B------:R-:W-:-:S05]  /*11870*/  F2FP.BF16.F32.PACK_AB R31, R46, R41 ;  /* 0x000000292e1f723e */ /* 0x000fca00000010ff */
[----:B------:R3:W-:Y:S02]  /*11880*/  STS.128 [R40+0xc400], R28 ;  /* 0x00c4001c28007388 */ /* 0x0007e40000000c00 */
.L_x_1831:
[----:B------:R-:W-:Y:S05]  /*11890*/  BSYNC B1 ;  /* 0x0000000000017941 */ /* 0x000fea0003800000 */
.L_x_1830:
[----:B------:R-:W-:-:S13]  /*118a0*/  ISETP.GE.AND P0, PT, R188, R81, PT ;  /* 0x00000051bc00720c */ /* 0x000fda0003f06270 */
[----:B------:R-:W-:Y:S05]  /*118b0*/  @P0 BRA `(.L_x_1811) ;  /* 0x0000001000f40947 */ /* 0x000fea0003800000 */
[----:B-12---:R-:W1:Y:S01]  /*118c0*/  LDC R32, c[0x0][0x3f4] ;  /* 0x0000fd00ff207b82 */ /* 0x006e620000000800 */
[----:B------:R-:W-:Y:S01]  /*118d0*/  BSSY B1, `(.L_x_1836) ;  /* 0x000006b000017945 */ /* 0x000fe20003800000 */
[-C--:B-1----:R-:W-:Y:S02]  /*118e0*/  ISETP.GE.AND P0, PT, R18, R32.reuse, PT ;  /* 0x000000201200720c */ /* 0x082fe40003f06270 */
[-C--:B------:R-:W-:Y:S02]  /*118f0*/  ISETP.GE.AND P1, PT, R165, R32.reuse, PT ;  /* 0x00000020a500720c */ /* 0x080fe40003f26270 */
[----:B------:R-:W-:-:S09]  /*11900*/  ISETP.GE.AND P2, PT, R166, R32, PT ;  /* 0x00000020a600720c */ /* 0x000fd20003f46270 */
[----:B------:R-:W-:Y:S05]  /*11910*/  @P0 BRA `(.L_x_1837) ;  /* 0x0000000400980947 */ /* 0x000fea0003800000 */
[----:B---3--:R-:W-:Y:S02]  /*11920*/  LEA.HI R24, R32, R189, RZ, 0x1d ;  /* 0x000000bd20187211 */ /* 0x008fe400078fe8ff */
[--C-:B------:R-:W-:Y:S02]  /*11930*/  SHF.R.U64 R35, R4, 0x10, R5.reuse ;  /* 0x0000001004237819 */ /* 0x100fe40000001205 */
[----:B------:R-:W-:Y:S01]  /*11940*/  SHF.R.S32.HI R25, RZ, 0x1f, R24 ;  /* 0x0000001fff197819 */ /* 0x000fe20000011418 */
[----:B------:R-:W-:Y:S01]  /*11950*/  IMAD.SHL.U32 R26, R24, 0x8, RZ ;  /* 0x00000008181a7824 */ /* 0x000fe200078e00ff */
[----:B------:R-:W-:Y:S02]  /*11960*/  SHF.R.U32.HI R4, RZ, 0x10, R5 ;  /* 0x00000010ff047819 */ /* 0x000fe40000011605 */
[----:B------:R-:W-:Y:S02]  /*11970*/  LEA.HI R25, R25, R24, RZ, 0x3 ;  /* 0x0000001819197211 */ /* 0x000fe400078f18ff */
[----:B------:R-:W-:-:S02]  /*11980*/  LOP3.LUT R24, R173, 0x38, R26, 0xf8, !PT ;  /* 0x00000038ad187812 */ /* 0x000fc400078ef81a */
[--C-:B------:R-:W-:Y:S01]  /*11990*/  SHF.R.U64 R5, R6, 0x10, R7.reuse ;  /* 0x0000001006057819 */ /* 0x100fe20000001207 */
[----:B------:R-:W-:Y:S01]  /*119a0*/  IMAD.SHL.U32 R26, R25, 0x400, RZ ;  /* 0x00000400191a7824 */ /* 0x000fe200078e00ff */
[----:B------:R-:W-:Y:S02]  /*119b0*/  LOP3.LUT R25, R24, R223, RZ, 0x3c, !PT ;  /* 0x000000df18197212 */ /* 0x000fe400078e3cff */
[----:B------:R-:W-:Y:S02]  /*119c0*/  SHF.R.U32.HI R6, RZ, 0x10, R7 ;  /* 0x00000010ff067819 */ /* 0x000fe40000011607 */
[----:B------:R-:W-:Y:S02]  /*119d0*/  LOP3.LUT R26, R26, 0x7fffe000, RZ, 0xc0, !PT ;  /* 0x7fffe0001a1a7812 */ /* 0x000fe400078ec0ff */
[----:B------:R-:W-:Y:S02]  /*119e0*/  SHF.R.U64 R39, R48, 0x10, R49 ;  /* 0x0000001030277819 */ /* 0x000fe40000001231 */
[----:B------:R-:W-:-:S02]  /*119f0*/  IADD3 R29, R25, R26, R178 ;  /* 0x0000001a191d7210 */ /* 0x000fc40007ffe0b2 */
[----:B------:R-:W1:Y:S01]  /*11a00*/  LDS.128 R24, [R206] ;  /* 0x00000000ce187984 */ /* 0x000e620000000c00 */
[----:B------:R-:W-:Y:S02]  /*11a10*/  PRMT R90, R90, 0x5410, R35 ;  /* 0x000054105a5a7816 */ /* 0x000fe40000000023 */
[----:B------:R-:W-:Y:S01]  /*11a20*/  IMAD R33, R29, 0x2, R16 ;  /* 0x000000021d217824 */ /* 0x000fe200078e0210 */
[----:B------:R-:W-:Y:S02]  /*11a30*/  PRMT R91, R91, 0x5410, R4 ;  /* 0x000054105b5b7816 */ /* 0x000fe40000000004 */
[----:B------:R-:W-:Y:S02]  /*11a40*/  PRMT R92, R92, 0x5410, R5 ;  /* 0x000054105c5c7816 */ /* 0x000fe40000000005 */
[----:B------:R-:W2:Y:S01]  /*11a50*/  LDS.128 R28, [R33+0xc400] ;  /* 0x00c40000211c7984 */ /* 0x000ea20000000c00 */
[----:B------:R-:W-:Y:S01]  /*11a60*/  PRMT R93, R93, 0x5410, R6 ;  /* 0x000054105d5d7816 */ /* 0x000fe20000000006 */
[----:B------:R-:W-:Y:S01]  /*11a70*/  IMAD.U32 R40, R91, 0x10000, RZ ;  /* 0x000100005b287824 */ /* 0x000fe200078e00ff */
[----:B------:R-:W-:Y:S01]  /*11a80*/  PRMT R94, R94, 0x5410, R39 ;  /* 0x000054105e5e7816 */ /* 0x000fe20000000027 */
[----:B------:R-:W-:Y:S01]  /*11a90*/  IMAD.U32 R39, R90, 0x10000, RZ ;  /* 0x000100005a277824 */ /* 0x000fe200078e00ff */
[----:B------:R-:W-:-:S02]  /*11aa0*/  SHF.R.U32.HI R48, RZ, 0x10, R49 ;  /* 0x00000010ff307819 */ /* 0x000fc40000011631 */
[--C-:B------:R-:W-:Y:S01]  /*11ab0*/  SHF.R.U64 R37, R50, 0x10, R51.reuse ;  /* 0x0000001032257819 */ /* 0x100fe20000001233 */
[----:B------:R-:W-:Y:S01]  /*11ac0*/  IMAD.U32 R38, R94, 0x10000, RZ ;  /* 0x000100005e267824 */ /* 0x000fe200078e00ff */
[----:B------:R-:W-:Y:S02]  /*11ad0*/  SHF.R.U32.HI R50, RZ, 0x10, R51 ;  /* 0x00000010ff327819 */ /* 0x000fe40000011633 */
[----:B------:R-:W-:Y:S02]  /*11ae0*/  PRMT R95, R95, 0x5410, R48 ;  /* 0x000054105f5f7816 */ /* 0x000fe40000000030 */
[----:B------:R-:W-:Y:S02]  /*11af0*/  PRMT R97, R97, 0x5410, R50 ;  /* 0x0000541061617816 */ /* 0x000fe40000000032 */
[----:B------:R-:W-:Y:S02]  /*11b00*/  PRMT R96, R96, 0x5410, R37 ;  /* 0x0000541060607816 */ /* 0x000fe40000000025 */
        /* <DEDUP_REMOVED lines=40> */
[----:B------:R-:W-:Y:S01]  /*11d90*/  FMUL.FTZ R36, R36, R4 ;  /* 0x0000000424247220 */ /* 0x000fe20000410000 */
        /* <DEDUP_REMOVED lines=30> */
.L_x_1837:
[----:B------:R-:W-:Y:S05]  /*11f80*/  BSYNC B1 ;  /* 0x0000000000017941 */ /* 0x000fea0003800000 */
.L_x_1836:
[----:B------:R-:W-:Y:S04]  /*11f90*/  BSSY B1, `(.L_x_1838) ;  /* 0x0000068000017945 */ /* 0x000fe80003800000 */
[----:B------:R-:W-:Y:S05]  /*11fa0*/  @P1 BRA `(.L_x_1839) ;  /* 0x0000000400981947 */ /* 0x000fea0003800000 */
[----:B-1----:R-:W-:Y:S02]  /*11fb0*/  LEA.HI R4, R32, R191, RZ, 0x1d ;  /* 0x000000bf20047211 */ /* 0x002fe400078fe8ff */
[----:B---3--:R-:W-:Y:S02]  /*11fc0*/  SHF.R.U64 R30, R8, 0x10, R9 ;  /* 0x00000010081e7819 */ /* 0x008fe40000001209 */
[----:B------:R-:W-:Y:S01]  /*11fd0*/  SHF.R.S32.HI R5, RZ, 0x1f, R4 ;  /* 0x0000001fff057819 */ /* 0x000fe20000011404 */
[----:B------:R-:W-:Y:S01]  /*11fe0*/  IMAD.SHL.U32 R6, R4, 0x8, RZ ;  /* 0x0000000804067824 */ /* 0x000fe200078e00ff */
[----:B------:R-:W-:Y:S02]  /*11ff0*/  SHF.R.U64 R36, R52, 0x10, R53 ;  /* 0x0000001034247819 */ /* 0x000fe40000001235 */
[----:B------:R-:W-:Y:S02]  /*12000*/  LEA.HI R5, R5, R4, RZ, 0x3 ;  /* 0x0000000405057211 */ /* 0x000fe400078f18ff */
[----:B------:R-:W-:-:S02]  /*12010*/  LOP3.LUT R4, R173, 0x38, R6, 0xf8, !PT ;  /* 0x00000038ad047812 */ /* 0x000fc400078ef806 */
[----:B------:R-:W-:Y:S01]  /*12020*/  PRMT R73, R73, 0x5410, R30 ;  /* 0x0000541049497816 */ /* 0x000fe2000000001e */
[----:B------:R-:W-:Y:S01]  /*12030*/  IMAD.SHL.U32 R6, R5, 0x400, RZ ;  /* 0x0000040005067824 */ /* 0x000fe200078e00ff */
[----:B------:R-:W-:Y:S02]  /*12040*/  LOP3.LUT R5, R4, R223, RZ, 0x3c, !PT ;  /* 0x000000df04057212 */ /* 0x000fe400078e3cff */
[----:B------:R-:W-:Y:S01]  /*12050*/  SHF.R.U64 R34, R54, 0x10, R55 ;  /* 0x0000001036227819 */ /* 0x000fe20000001237 */
[----:B------:R-:W-:Y:S01]  /*12060*/  IMAD.U32 R35, R73, 0x10000, RZ ;  /* 0x0001000049237824 */ /* 0x000fe200078e00ff */
[----:B------:R-:W-:Y:S02]  /*12070*/  LOP3.LUT R6, R6, 0x7fffe000, RZ, 0xc0, !PT ;  /* 0x7fffe00006067812 */ /* 0x000fe400078ec0ff */
[----:B------:R-:W-:Y:S02]  /*12080*/  PRMT R77, R77, 0x5410, R36 ;  /* 0x000054104d4d7816 */ /* 0x000fe40000000024 */
[----:B------:R-:W-:-:S02]  /*12090*/  IADD3 R25, R5, R6, R178 ;  /* 0x0000000605197210 */ /* 0x000fc40007ffe0b2 */
[----:B------:R-:W1:Y:S01]  /*120a0*/  LDS.128 R4, [R204] ;  /* 0x00000000cc047984 */ /* 0x000e620000000c00 */
[----:B------:R-:W-:Y:S02]  /*120b0*/  SHF.R.U32.HI R9, RZ, 0x10, R9 ;  /* 0x00000010ff097819 */ /* 0x000fe40000011609 */
[----:B------:R-:W-:Y:S01]  /*120c0*/  IMAD R28, R25, 0x2, R16 ;  /* 0x00000002191c7824 */ /* 0x000fe200078e0210 */
[----:B------:R-:W-:Y:S02]  /*120d0*/  SHF.R.U32.HI R53, RZ, 0x10, R53 ;  /* 0x00000010ff357819 */ /* 0x000fe40000011635 */
[--C-:B------:R-:W-:Y:S02]  /*120e0*/  SHF.R.U64 R8, R10, 0x10, R11.reuse ;  /* 0x000000100a087819 */ /* 0x100fe4000000120b */
[----:B------:R-:W2:Y:S01]  /*120f0*/  LDS.128 R24, [R28+0xc400] ;  /* 0x00c400001c187984 */ /* 0x000ea20000000c00 */
[----:B------:R-:W-:Y:S02]  /*12100*/  SHF.R.U32.HI R11, RZ, 0x10, R11 ;  /* 0x00000010ff0b7819 */ /* 0x000fe4000001160b */
[----:B------:R-:W-:Y:S01]  /*12110*/  PRMT R79, R79, 0x5410, R34 ;  /* 0x000054104f4f7816 */ /* 0x000fe20000000022 */
[----:B------:R-:W-:Y:S01]  /*12120*/  IMAD.U32 R34, R77, 0x10000, RZ ;  /* 0x000100004d227824 */ /* 0x000fe200078e00ff */
[----:B------:R-:W-:-:S02]  /*12130*/  SHF.R.U32.HI R55, RZ, 0x10, R55 ;  /* 0x00000010ff377819 */ /* 0x000fc40000011637 */
[----:B------:R-:W-:Y:S02]  /*12140*/  PRMT R74, R74, 0x5410, R9 ;  /* 0x000054104a4a7816 */ /* 0x000fe40000000009 */
[----:B------:R-:W-:Y:S02]  /*12150*/  PRMT R78, R78, 0x5410, R53 ;  /* 0x000054104e4e7816 */ /* 0x000fe40000000035 */
[----:B------:R-:W-:Y:S01]  /*12160*/  PRMT R75, R75, 0x5410, R8 ;  /* 0x000054104b4b7816 */ /* 0x000fe20000000008 */
[----:B------:R-:W-:Y:S01]  /*12170*/  IMAD.U32 R36, R74, 0x10000, RZ ;  /* 0x000100004a247824 */ /* 0x000fe200078e00ff */
        /* <DEDUP_REMOVED lines=27> */
[----:B------:R-:W-:Y:S01]  /*12330*/  FFMA.FTZ R38, R9, R29, -R38 ;  /* 0x0000001d09267223 */ /* 0x000fe20000010826 */
[----:B------:R-:W-:Y:S01]  /*12340*/  FMUL.FTZ R40, R33, R34 ;  /* 0x0000002221287220 */ /* 0x000fe20000410000 */
[----:B------:R-:W-:Y:S01]  /*12350*/  FFMA.FTZ R36, R9, R36, R30 ;  /* 0x0000002409247223 */ /* 0x000fe2000001001e */
[-C--:B------:R-:W-:Y:S01]  /*12360*/  FMUL.FTZ R33, R33, R8.reuse ;  /* 0x0000000821217220 */ /* 0x080fe20000410000 */
[----:B------:R-:W-:Y:S01]  /*12370*/  FMUL.FTZ R9, R24, R73 ;  /* 0x0000004918097220 */ /* 0x000fe20000410000 */
[C---:B------:R-:W-:Y:S01]  /*12380*/  FFMA.FTZ R40, R11.reuse, R8, -R40 ;  /* 0x000000080b287223 */ /* 0x040fe20000010828 */
[----:B------:R-:W-:Y:S01]  /*12390*/  LOP3.LUT R78, R78, 0xffff0000, RZ, 0xc0, !PT ;  /* 0xffff00004e4e7812 */ /* 0x000fe200078ec0ff */
[----:B------:R-:W-:Y:S01]  /*123a0*/  FFMA.FTZ R33, R11, R34, R33 ;  /* 0x000000220b217223 */ /* 0x000fe20000010021 */
[-C--:B------:R-:W-:Y:S01]  /*123b0*/  FMUL.FTZ R11, R24, R77.reuse ;  /* 0x0000004d180b7220 */ /* 0x080fe20000410000 */
[----:B------:R-:W-:Y:S01]  /*123c0*/  FFMA.FTZ R24, R4, R77, -R9 ;  /* 0x0000004d04187223 */ /* 0x000fe20000010809 */
[----:B------:R-:W-:-:S02]  /*123d0*/  IMAD.U32 R31, R26, 0x10000, RZ ;  /* 0x000100001a1f7824 */ /* 0x000fc400078e00ff */
[----:B------:R-:W-:Y:S01]  /*123e0*/  FMUL.FTZ R34, R25, R74 ;  /* 0x0000004a19227220 */ /* 0x000fe20000410000 */
[----:B------:R-:W-:Y:S01]  /*123f0*/  IMAD.U32 R9, R75, 0x10000, RZ ;  /* 0x000100004b097824 */ /* 0x000fe200078e00ff */
[----:B------:R-:W-:Y:S01]  /*12400*/  LOP3.LUT R26, R26, 0xffff0000, RZ, 0xc0, !PT ;  /* 0xffff00001a1a7812 */ /* 0x000fe200078ec0ff */
[----:B------:R-:W-:Y:S01]  /*12410*/  IMAD.U32 R8, R79, 0x10000, RZ ;  /* 0x000100004f087824 */ /* 0x000fe200078e00ff */
[----:B------:R-:W-:Y:S01]  /*12420*/  LOP3.LUT R27, R27, 0xffff0000, RZ, 0xc0, !PT ;  /* 0xffff00001b1b7812 */ /* 0x000fe200078ec0ff */
[----:B------:R-:W-:Y:S01]  /*12430*/  FMUL.FTZ R25, R25, R78 ;  /* 0x0000004e19197220 */ /* 0x000fe20000410000 */
[----:B------:R-:W-:Y:S01]  /*12440*/  FMUL.FTZ R29, R31, R9 ;  /* 0x000000091f1d7220 */ /* 0x000fe20000410000 */
[----:B------:R-:W-:Y:S01]  /*12450*/  LOP3.LUT R75, R75, 0xffff0000, RZ, 0xc0, !PT ;  /* 0xffff00004b4b7812 */ /* 0x000fe200078ec0ff */
[----:B------:R-:W-:Y:S01]  /*12460*/  FMUL.FTZ R31, R31, R8 ;  /* 0x000000081f1f7220 */ /* 0x000fe20000410000 */
[----:B------:R-:W-:Y:S01]  /*12470*/  LOP3.LUT R76, R76, 0xffff0000, RZ, 0xc0, !PT ;  /* 0xffff00004c4c7812 */ /* 0x000fe200078ec0ff */
[----:B------:R-:W-:Y:S01]  /*12480*/  FFMA.FTZ R30, R4, R73, R11 ;  /* 0x00000049041e7223 */ /* 0x000fe2000001000b */
[----:B------:R-:W-:Y:S01]  /*12490*/  LOP3.LUT R79, R79, 0xffff0000, RZ, 0xc0, !PT ;  /* 0xffff00004f4f7812 */ /* 0x000fe200078ec0ff */
[C---:B------:R-:W-:Y:S01]  /*124a0*/  FFMA.FTZ R11, R5.reuse, R78, -R34 ;  /* 0x0000004e050b7223 */ /* 0x040fe20000010822 */
[----:B------:R-:W-:Y:S01]  /*124b0*/  LOP3.LUT R80, R80, 0xffff0000, RZ, 0xc0, !PT ;  /* 0xffff000050507812 */ /* 0x000fe200078ec0ff */
[----:B------:R-:W-:Y:S01]  /*124c0*/  FFMA.FTZ R25, R5, R74, R25 ;  /* 0x0000004a05197223 */ /* 0x000fe20000010019 */
[C---:B------:R-:W-:Y:S01]  /*124d0*/  FFMA.FTZ R29, R10.reuse, R8, -R29 ;  /* 0x000000080a1d7223 */ /* 0x040fe2000001081d */
[----:B------:R-:W-:Y:S01]  /*124e0*/  FFMA.FTZ R10, R10, R9, R31 ;  /* 0x000000090a0a7223 */ /* 0x000fe2000001001f */
        /* <DEDUP_REMOVED lines=18> */
.L_x_1839:
[----:B------:R-:W-:Y:S05]  /*12610*/  BSYNC B1 ;  /* 0x0000000000017941 */ /* 0x000fea0003800000 */
.L_x_1838:
[----:B------:R-:W-:Y:S05]  /*12620*/  @P2 BRA `(.L_x_1811) ;  /* 0x0000000400982947 */ /* 0x000fea0003800000 */
[----:B------:R-:W-:Y:S02]  /*12630*/  LEA.HI R32, R32, R192, RZ, 0x1d ;  /* 0x000000c020207211 */ /* 0x000fe400078fe8ff */
[----:B-1-3--:R-:W-:Y:S02]  /*12640*/  SHF.R.U64 R26, R58, 0x10, R59 ;  /* 0x000000103a1a7819 */ /* 0x00afe4000000123b */
        /* <DEDUP_REMOVED lines=10> */
[----:B------:R-:W-:Y:S02]  /*126f0*/  PRMT R71, R71, 0x5410, R26 ;  /* 0x0000541047477816 */ /* 0x000fe4000000001a */
[----:B------:R-:W-:-:S02]  /*12700*/  IADD3 R9, R5, R6, R178 ;  /* 0x0000000605097210 */ /* 0x000fc40007ffe0b2 */
[----:B------:R-:W1:Y:S01]  /*12710*/  LDS.128 R4, [R202] ;  /* 0x00000000ca047984 */ /* 0x000e620000000c00 */
[----:B------:R-:W-:Y:S02]  /*12720*/  SHF.R.U64 R30, R56, 0x10, R57 ;  /* 0x00000010381e7819 */ /* 0x000fe40000001239 */
[----:B------:R-:W-:Y:S01]  /*12730*/  IMAD R24, R9, 0x2, R16 ;  /* 0x0000000209187824 */ /* 0x000fe200078e0210 */
[----:B------:R-:W-:Y:S02]  /*12740*/  SHF.R.U32.HI R14, RZ, 0x10, R15 ;  /* 0x00000010ff0e7819 */ /* 0x000fe4000001160f */
[----:B------:R-:W-:Y:S02]  /*12750*/  PRMT R26, R0, 0x5410, R25 ;  /* 0x00005410001a7816 */ /* 0x000fe40000000019 */
[----:B------:R-:W2:Y:S01]  /*12760*/  LDS.128 R8, [R24+0xc400] ;  /* 0x00c4000018087984 */ /* 0x000ea20000000c00 */
[----:B------:R-:W-:Y:S02]  /*12770*/  PRMT R69, R69, 0x5410, R30 ;  /* 0x0000541045457816 */ /* 0x000fe4000000001e */
[----:B------:R-:W-:Y:S01]  /*12780*/  PRMT R31, R21, 0x5410, R14 ;  /* 0x00005410151f7816 */ /* 0x000fe2000000000e */
[----:B------:R-:W-:Y:S01]  /*12790*/  IMAD.U32 R27, R26, 0x10000, RZ ;  /* 0x000100001a1b7824 */ /* 0x000fe200078e00ff */
[----:B------:R-:W-:Y:S01]  /*127a0*/  SHF.R.U32.HI R57, RZ, 0x10, R57 ;  /* 0x00000010ff397819 */ /* 0x000fe20000011639 */
[----:B------:R-:W-:Y:S01]  /*127b0*/  IMAD.U32 R25, R69, 0x10000, RZ ;  /* 0x0001000045197824 */ /* 0x000fe200078e00ff */
[----:B------:R-:W-:Y:S01]  /*127c0*/  PRMT R28, R3, 0x5410, R28 ;  /* 0x00005410031c7816 */ /* 0x000fe2000000001c */
[----:B------:R-:W-:Y:S01]  /*127d0*/  IMAD.U32 R32, R31, 0x10000, RZ ;  /* 0x000100001f207824 */ /* 0x000fe200078e00ff */
[----:B------:R-:W-:-:S02]  /*127e0*/  SHF.R.U32.HI R59, RZ, 0x10, R59 ;  /* 0x00000010ff3b7819 */ /* 0x000fc4000001163b */
[----:B------:R-:W-:Y:S01]  /*127f0*/  PRMT R70, R70, 0x5410, R57 ;  /* 0x0000541046467816 */ /* 0x000fe20000000039 */
[----:B------:R-:W-:Y:S01]  /*12800*/  IMAD.U32 R29, R28, 0x10000, RZ ;  /* 0x000100001c1d7824 */ /* 0x000fe200078e00ff */
[----:B------:R-:W-:Y:S02]  /*12810*/  PRMT R72, R72, 0x5410, R59 ;  /* 0x0000541048487816 */ /* 0x000fe4000000003b */
[----:B------:R-:W-:Y:S02]  /*12820*/  PRMT R30, R20, 0x5410, R13 ;  /* 0x00005410141e7816 */ /* 0x000fe4000000000d */
[----:B------:R-:W-:Y:S02]  /*12830*/  LOP3.LUT R26, R26, 0xffff0000, RZ, 0xc0, !PT ;  /* 0xffff00001a1a7812 */ /* 0x000fe400078ec0ff */
        /* <DEDUP_REMOVED lines=15> */
[-C--:B------:R-:W-:Y:S01]  /*12930*/  FMUL.FTZ R35, R14, R25.reuse ;  /* 0x000000190e237220 */ /* 0x080fe20000410000 */
[C---:B------:R-:W-:Y:S01]  /*12940*/  IMAD.U32 R14, R70.reuse, 0x10000, RZ ;  /* 0x00010000460e7824 */ /* 0x040fe200078e00ff */
[----:B------:R-:W-:Y:S01]  /*12950*/  LOP3.LUT R70, R70, 0xffff0000, RZ, 0xc0, !PT ;  /* 0xffff000046467812 */ /* 0x000fe200078ec0ff */
[----:B------:R-:W-:Y:S01]  /*12960*/  FFMA.FTZ R33, R0, R25, -R33 ;  /* 0x0000001900217223 */ /* 0x000fe20000010821 */
[----:B------:R-:W-:Y:S01]  /*12970*/  FMUL.FTZ R25, R15, R29 ;  /* 0x0000001d0f197220 */ /* 0x000fe20000410000 */
[----:B------:R-:W-:-:S02]  /*12980*/  IMAD.U32 R21, R11, 0x10000, RZ ;  /* 0x000100000b157824 */ /* 0x000fc400078e00ff */
[----:B------:R-:W-:Y:S01]  /*12990*/  FFMA.FTZ R35, R0, R27, R35 ;  /* 0x0000001b00237223 */ /* 0x000fe20000010023 */
[----:B------:R-:W-:Y:S02]  /*129a0*/  IMAD.U32 R0, R72, 0x10000, RZ ;  /* 0x0001000048007824 */ /* 0x000fe400078e00ff */
[-C--:B------:R-:W-:Y:S01]  /*129b0*/  FMUL.FTZ R15, R15, R14.reuse ;  /* 0x0000000e0f0f7220 */ /* 0x080fe20000410000 */
[----:B------:R-:W-:Y:S01]  /*129c0*/  FFMA.FTZ R25, R12, R14, -R25 ;  /* 0x0000000e0c197223 */ /* 0x000fe20000010819 */
[C---:B------:R-:W-:Y:S01]  /*129d0*/  FMUL.FTZ R14, R21.reuse, R32 ;  /* 0x00000020150e7220 */ /* 0x040fe20000410000 */
[-C--:B------:R-:W-:Y:S01]  /*129e0*/  FMUL.FTZ R27, R21, R0.reuse ;  /* 0x00000000151b7220 */ /* 0x080fe20000410000 */
[----:B------:R-:W-:Y:S02]  /*129f0*/  IMAD.U32 R20, R10, 0x10000, RZ ;  /* 0x000100000a147824 */ /* 0x000fe400078e00ff */
[----:B------:R-:W-:Y:S01]  /*12a00*/  FFMA.FTZ R15, R12, R29, R15 ;  /* 0x0000001d0c0f7223 */ /* 0x000fe2000001000f */
[----:B------:R-:W-:Y:S01]  /*12a10*/  FFMA.FTZ R21, R13, R0, -R14 ;  /* 0x000000000d157223 */ /* 0x000fe2000001080e */
[C---:B------:R-:W-:Y:S01]  /*12a20*/  FMUL.FTZ R0, R8.reuse, R26 ;  /* 0x0000001a08007220 */ /* 0x040fe20000410000 */
[----:B------:R-:W-:Y:S01]  /*12a30*/  FMUL.FTZ R14, R8, R69 ;  /* 0x00000045080e7220 */ /* 0x000fe20000410000 */
[----:B------:R-:W-:-:S02]  /*12a40*/  IMAD.U32 R8, R30, 0x10000, RZ ;  /* 0x000100001e087824 */ /* 0x000fc400078e00ff */
[----:B------:R-:W-:Y:S01]  /*12a50*/  FFMA.FTZ R27, R13, R32, R27 ;  /* 0x000000200d1b7223 */ /* 0x000fe2000001001b */
[C---:B------:R-:W-:Y:S01]  /*12a60*/  FFMA.FTZ R12, R3.reuse, R69, -R0 ;  /* 0x00000045030c7223 */ /* 0x040fe20000010800 */
[----:B------:R-:W-:Y:S01]  /*12a70*/  FFMA.FTZ R14, R3, R26, R14 ;  /* 0x0000001a030e7223 */ /* 0x000fe2000001000e */
[----:B------:R-:W-:Y:S02]  /*12a80*/  IMAD.U32 R0, R71, 0x10000, RZ ;  /* 0x0001000047007824 */ /* 0x000fe400078e00ff */
[----:B------:R-:W-:Y:S01]  /*12a90*/  FMUL.FTZ R26, R20, R8 ;  /* 0x00000008141a7220 */ /* 0x000fe20000410000 */
[----:B------:R-:W-:Y:S01]  /*12aa0*/  FMUL.FTZ R13, R9, R28 ;  /* 0x0000001c090d7220 */ /* 0x000fe20000410000 */
[----:B------:R-:W-:Y:S01]  /*12ab0*/  LOP3.LUT R10, R10, 0xffff0000, RZ, 0xc0, !PT ;  /* 0xffff00000a0a7812 */ /* 0x000fe200078ec0ff */
[-C--:B------:R-:W-:Y:S01]  /*12ac0*/  FMUL.FTZ R20, R20, R0.reuse ;  /* 0x0000000014147220 */ /* 0x080fe20000410000 */
        /* <DEDUP_REMOVED lines=8> */
[----:B------:R-:W-:Y:S01]  /*12b50*/  FFMA.FTZ R20, R5, R8, R20 ;  /* 0x0000000805147223 */ /* 0x000fe20000010014 */
[----:B------:R-:W-:Y:S01]  /*12b60*/  LOP3.LUT R72, R72, 0xffff0000, RZ, 0xc0, !PT ;  /* 0xffff000048487812 */ /* 0x000fe200078ec0ff */
[C---:B------:R-:W-:Y:S01]  /*12b70*/  FMUL.FTZ R5, R10.reuse, R3 ;  /* 0x000000030a057220 */ /* 0x040fe20000410000 */
[C---:B------:R-:W-:Y:S01]  /*12b80*/  FMUL.FTZ R4, R11.reuse, R0 ;  /* 0x000000000b047220 */ /* 0x040fe20000410000 */
[----:B------:R-:W-:Y:S01]  /*12b90*/  FMUL.FTZ R10, R10, R71 ;  /* 0x000000470a0a7220 */ /* 0x000fe20000410000 */
[----:B------:R-:W-:Y:S01]  /*12ba0*/  F2FP.BF16.F32.PACK_AB R8, R14, R35 ;  /* 0x000000230e08723e */ /* 0x000fe200000010ff */
        /* <DEDUP_REMOVED lines=14> */
.L_x_1811:
[----:B------:R-:W-:Y:S05]  /*12c90*/  BSYNC B0 ;  /* 0x0000000000007941 */ /* 0x000fea0003800000 */
.L_x_1789:
        /* <DEDUP_REMOVED lines=8> */
.L_x_1787:
[----:B------:R-:W-:-:S06]  /*12d20*/  ULOP3.LUT UR4, UR60, 0x1, URZ, 0xfc, !UPT ;  /* 0x000000013c047892 */ /* 0x000fcc000f8efc3f */
[----:B01-3--:R-:W-:-:S05]  /*12d30*/  IMAD.U32 R0, RZ, RZ, UR4 ;  /* 0x00000004ff007e24 */ /* 0x00bfca000f8e00ff */
[----:B------:R-:W-:-:S13]  /*12d40*/  ISETP.NE.AND P0, PT, R0, 0x3, PT ;  /* 0x000000030000780c */ /* 0x000fda0003f05270 */
[----:B------:R-:W-:Y:S05]  /*12d50*/  @!P0 BRA `(.L_x_1840) ;  /* 0x0000000000048947 */ /* 0x000fea0003800000 */
[----:B------:R-:W-:Y:S01]  /*12d60*/  BPT.TRAP 0x1 ;  /* 0x000000040000795c */ /* 0x000fe20000300000 */
.L_x_1840:
[----:B--2-4-:R-:W-:Y:S01]  /*12d70*/  IMAD R7, R22, 0x8, R16 ;  /* 0x0000000816077824 */ /* 0x014fe200078e0210 */
[----:B------:R-:W-:-:S04]  /*12d80*/  SHF.L.U32 R0, R23, 0x1f, RZ ;  /* 0x0000001f17007819 */ /* 0x000fc800000006ff */
[----:B------:R0:W1:Y:S01]  /*12d90*/  SYNCS.PHASECHK.TRANS64.TRYWAIT P2, [R7+URZ+0x2a830], R0 ;  /* 0x02a83000070075a7 */ /* 0x000062000804017f */
[----:B------:R-:W-:Y:S05]  /*12da0*/  @!P0 BRA `(.L_x_1841) ;  /* 0x0000000000048947 */ /* 0x000fea0003800000 */
[----:B------:R-:W-:Y:S01]  /*12db0*/  BPT.TRAP 0x1 ;  /* 0x000000040000795c */ /* 0x000fe20000300000 */
.L_x_1841:
[----:B------:R-:W2:Y:S02]  /*12dc0*/  S2R R3, SR_TID.X ;  /* 0x0000000000037919 */ /* 0x000ea40000002100 */
[----:B--2---:R-:W-:-:S04]  /*12dd0*/  LOP3.LUT R3, R3, 0x7f, RZ, 0xc0, !PT ;  /* 0x0000007f03037812 */ /* 0x004fc800078ec0ff */
[----:B------:R-:W-:Y:S01]  /*12de0*/  ISETP.NE.AND P1, PT, R3, RZ, PT ;  /* 0x000000ff0300720c */ /* 0x000fe20003f25270 */
[----:B-1----:R-:W-:-:S12]  /*12df0*/  @P2 BRA `(.L_x_1842) ;  /* 0x0000000000082947 */ /* 0x002fd80003800000 */
[----:B------:R-:W1:Y:S02]  /*12e00*/  SYNCS.PHASECHK.TRANS64.TRYWAIT P2, [R7+URZ+0x2a830], R0 ;  /* 0x02a83000070075a7 */ /* 0x000e64000804017f */
[----:B-1----:R-:W-:Y:S05]  /*12e10*/  @!P2 BRA `(.L_x_1843) ;  /* 0x0000016c0088a947 */ /* 0x002fea0003800000 */
.L_x_1842:
[----:B------:R-:W-:Y:S05]  /*12e20*/  WARPSYNC.ALL ;  /* 0x0000000000007948 */ /* 0x000fea0003800000 */
[----:B01----:R-:W-:Y:S01]  /*12e30*/  VIADD R0, R16, 0x18400 ;  /* 0x0001840010007836 */ /* 0x003fe20000000000 */
[----:B------:R-:W-:Y:S01]  /*12e40*/  R2UR UR4, R68 ;  /* 0x00000000440472ca */ /* 0x000fe200000e0000 */
[----:B------:R-:W-:Y:S01]  /*12e50*/  IMAD.MOV.U32 R5, RZ, RZ, 0x40000040 ;  /* 0x40000040ff057424 */ /* 0x000fe200078e00ff */
[----:B------:R-:W-:Y:S01]  /*12e60*/  WARPGROUP.ARRIVE ;  /* 0x00000000000079c5 */ /* 0x000fe20000000000 */
[----:B------:R-:W-:Y:S01]  /*12e70*/  UMOV UR9, 0x40000040 ;  /* 0x4000004000097882 */ /* 0x000fe20000000000 */
[----:B------:R-:W-:Y:S01]  /*12e80*/  SHF.R.U32.HI R0, RZ, 0x4, R0 ;  /* 0x00000004ff007819 */ /* 0x000fe20000011600 */
[----:B------:R-:W-:Y:S01]  /*12e90*/  IMAD.MOV.U32 R11, RZ, RZ, 0x40000040 ;  /* 0x40000040ff0b7424 */ /* 0x000fe200078e00ff */
[----:B------:R-:W-:Y:S01]  /*12ea0*/  R2UR UR11, R5 ;  /* 0x00000000050b72ca */ /* 0x000fe200000e0000 */
[----:B------:R-:W-:Y:S01]  /*12eb0*/  IMAD.U32 R13, RZ, RZ, UR9 ;  /* 0x00000009ff0d7e24 */ /* 0x000fe2000f8e00ff */
[----:B------:R-:W-:Y:S01]  /*12ec0*/  LOP3.LUT R0, R0, 0x3fff, RZ, 0xc0, !PT ;  /* 0x00003fff00007812 */ /* 0x000fe200078ec0ff */
[----:B------:R-:W-:Y:S01]  /*12ed0*/  UMOV UR53, 0x40000040 ;  /* 0x4000004000357882 */ /* 0x000fe20000000000 */
[----:B------:R-:W-:Y:S01]  /*12ee0*/  UMOV UR49, 0x40000040 ;  /* 0x4000004000317882 */ /* 0x000fe20000000000 */
[----:B------:R-:W-:Y:S01]  /*12ef0*/  UMOV UR45, 0x40000040 ;  /* 0x40000040002d7882 */ /* 0x000fe20000000000 */
[----:B------:R-:W-:Y:S01]  /*12f00*/  LOP3.LUT R8, R0, 0x10000, RZ, 0xfc, !PT ;  /* 0x0001000000087812 */ /* 0x000fe200078efcff */
[----:B------:R-:W-:Y:S01]  /*12f10*/  ULOP3.LUT UR4, UR4, 0x10000, URZ, 0xfc, !UPT ;  /* 0x0001000004047892 */ /* 0x000fe2000f8efc3f */
[----:B------:R-:W0:Y:S03]  /*12f20*/  LDC R198, c[0x0][0x448] ;  /* 0x00011200ffc67b82 */ /* 0x000e260000000800 */
[----:B------:R-:W-:Y:S01]  /*12f30*/  IMAD R4, R22, 0x900, R8 ;  /* 0x0000090016047824 */ /* 0x000fe200078e0208 */
[----:B------:R-:W-:-:S02]  /*12f40*/  UIADD3 UR5, UR4, 0x2, URZ ;  /* 0x0000000204057890 */ /* 0x000fc4000fffe03f */
[----:B------:R-:W-:Y:S01]  /*12f50*/  UMOV UR8, UR4 ;  /* 0x0000000400087c82 */ /* 0x000fe20008000000 */
[C---:B------:R-:W-:Y:S01]  /*12f60*/  VIADD R10, R4.reuse, 0x2 ;  /* 0x00000002040a7836 */ /* 0x040fe20000000000 */
[----:B------:R-:W-:Y:S01]  /*12f70*/  R2UR UR10, R4 ;  /* 0x00000000040a72ca */ /* 0x000fe200000e0000 */
[----:B------:R-:W-:-:S05]  /*12f80*/  IMAD.U32 R12, RZ, RZ, UR8 ;  /* 0x00000008ff0c7e24 */ /* 0x000fca000f8e00ff */
[----:B------:R1:W-:Y:S07]  /*12f90*/  STL.64 [R1+0x38], R12 ;  /* 0x0000380c01007387 */ /* 0x0003ee0000100a00 */
[----:B------:R-:W-:Y:S01]  /*12fa0*/  HGMMA.64x96x16.F32.BF16 R24, gdesc[UR8], RZ, !UPT, gsb0 ;  /* 0x01600000081879f0 */ /* 0x000fe2000c0018ff */
[----:B------:R-:W-:Y:S01]  /*12fb0*/  R2UR UR10, R10 ;  /* 0x000000000a0a72ca */ /* 0x000fe200000e0000 */
[----:B------:R-:W-:Y:S01]  /*12fc0*/  UMOV UR8, UR5 ;  /* 0x0000000500087c82 */ /* 0x000fe20008000000 */
[----:B------:R-:W-:Y:S01]  /*12fd0*/  R2UR UR11, R11 ;  /* 0x000000000b0b72ca */ /* 0x000fe200000e0000 */
[----:B------:R-:W-:Y:S01]  /*12fe0*/  UMOV UR9, 0x40000040 ;  /* 0x4000004000097882 */ /* 0x000fe20000000000 */
[----:B------:R-:W-:Y:S01]  /*12ff0*/  VIADD R10, R4, 0x4 ;  /* 0x00000004040a7836 */ /* 0x000fe20000000000 */
[----:B------:R-:W-:Y:S01]  /*13000*/  UIADD3 UR5, UR4, 0x4, URZ ;  /* 0x0000000404057890 */ /* 0x000fe2000fffe03f */
[----:B------:R-:W-:-:S02]  /*13010*/  IMAD.MOV.U32 R11, RZ, RZ, 0x40000040 ;  /* 0x40000040ff0b7424 */ /* 0x000fc400078e00ff */
[----:B-1----:R-:W-:Y:S02]  /*13020*/  IMAD.U32 R12, RZ, RZ, UR8 ;  /* 0x00000008ff0c7e24 */ /* 0x002fe4000f8e00ff */
[----:B------:R-:W-:-:S05]  /*13030*/  IMAD.U32 R13, RZ, RZ, UR9 ;  /* 0x00000009ff0d7e24 */ /* 0x000fca000f8e00ff */
[----:B------:R1:W-:Y:S01]  /*13040*/  STL.64 [R1+0x30], R12 ;  /* 0x0000300c01007387 */ /* 0x0003e20000100a00 */
[----:B------:R-:W-:Y:S02]  /*13050*/  WARPGROUP.DEPBAR.LE gsb0, 0x0 ;  /* 0x00008000000079c5 */ /* 0x000fe40000010000 */
[----:B------:R-:W-:-:S06]  /*13060*/  WARPGROUP.ARRIVE ;  /* 0x00000000000079c5 */ /* 0x000fcc0000000000 */
[----:B------:R-:W-:Y:S01]  /*13070*/  HGMMA.64x96x16.F32.BF16 R24, gdesc[UR8], R24, gsb0 ;  /* 0x01600000081879f0 */ /* 0x000fe20008001818 */
[----:B------:R-:W-:Y:S01]  /*13080*/  R2UR UR10, R10 ;  /* 0x000000000a0a72ca */ /* 0x000fe200000e0000 */
[----:B------:R-:W-:Y:S01]  /*13090*/  UMOV UR8, UR5 ;  /* 0x0000000500087c82 */ /* 0x000fe20008000000 */
[----:B------:R-:W-:Y:S01]  /*130a0*/  R2UR UR11, R11 ;  /* 0x000000000b0b72ca */ /* 0x000fe200000e0000 */
[----:B------:R-:W-:Y:S01]  /*130b0*/  UMOV UR9, 0x40000040 ;  /* 0x4000004000097882 */ /* 0x000fe20000000000 */
[----:B------:R-:W-:Y:S01]  /*130c0*/  VIADD R10, R4, 0x6 ;  /* 0x00000006040a7836 */ /* 0x000fe20000000000 */
[----:B------:R-:W-:Y:S01]  /*130d0*/  UIADD3 UR5, UR4, 0x6, URZ ;  /* 0x0000000604057890 */ /* 0x000fe2000fffe03f */
[----:B------:R-:W-:Y:S02]  /*130e0*/  IMAD.MOV.U32 R11, RZ, RZ, 0x40000040 ;  /* 0x40000040ff0b7424 */ /* 0x000fe400078e00ff */
        /* <DEDUP_REMOVED lines=40> */
[----:B------:R-:W-:Y:S01]  /*13370*/  IMAD.U32 R13, RZ, RZ, UR9 ;  /* 0x00000009ff0d7e24 */ /* 0x000fe2000f8e00ff */
[----:B------:R-:W-:-:S02]  /*13380*/  UIADD3 UR52, UR4, 0x406, URZ ;  /* 0x0000040604347890 */ /* 0x000fc4000fffe03f */
[----:B------:R-:W-:Y:S02]  /*13390*/  UIADD3 UR48, UR4, 0x800, URZ ;  /* 0x0000080004307890 */ /* 0x000fe4000fffe03f */
[----:B------:R1:W-:Y:S04]  /*133a0*/  STL.64 [R1+0x10], R12 ;  /* 0x0000100c01007387 */ /* 0x0003e80000100a00 */
[----:B------:R-:W2:Y:S01]  /*133b0*/  LDL.LU R14, [R1+0xc] ;  /* 0x00000c00010e7983 */ /* 0x000ea20000300800 */
[----:B------:R-:W-:Y:S02]  /*133c0*/  WARPGROUP.DEPBAR.LE gsb0, 0x0 ;  /* 0x00008000000079c5 */ /* 0x000fe40000010000 */
[----:B------:R-:W-:-:S06]  /*133d0*/  WARPGROUP.ARRIVE ;  /* 0x00000000000079c5 */ /* 0x000fcc0000000000 */
[----:B------:R-:W-:Y:S01]  /*133e0*/  HGMMA.64x96x16.F32.BF16 R24, gdesc[UR8], R24, gsb0 ;  /* 0x01600000081879f0 */ /* 0x000fe20008001818 */
[----:B------:R-:W-:Y:S01]  /*133f0*/  R2UR UR10, R10 ;  /* 0x000000000a0a72ca */ /* 0x000fe200000e0000 */
[----:B------:R-:W-:Y:S01]  /*13400*/  UMOV UR8, UR5 ;  /* 0x0000000500087c82 */ /* 0x000fe20008000000 */
[----:B------:R-:W-:Y:S01]  /*13410*/  R2UR UR11, R11 ;  /* 0x000000000b0b72ca */ /* 0x000fe200000e0000 */
[----:B------:R-:W-:Y:S01]  /*13420*/  UMOV UR9, 0x40000040 ;  /* 0x4000004000097882 */ /* 0x000fe20000000000 */
[----:B------:R-:W-:Y:S02]  /*13430*/  VIADD R10, R4, 0x306 ;  /* 0x00000306040a7836 */ /* 0x000fe40000000000 */
[----:B------:R-:W-:Y:S01]  /*13440*/  IMAD.MOV.U32 R11, RZ, RZ, 0x40000040 ;  /* 0x40000040ff0b7424 */ /* 0x000fe200078e00ff */
[----:B------:R-:W-:Y:S02]  /*13450*/  UIADD3 UR44, UR4, 0x802, URZ ;  /* 0x00000802042c7890 */ /* 0x000fe4000fffe03f */
[----:B------:R-:W-:Y:S01]  /*13460*/  UIADD3 UR40, UR4, 0x804, URZ ;  /* 0x0000080404287890 */ /* 0x000fe2000fffe03f */
[----:B------:R-:W-:-:S02]  /*13470*/  WARPGROUP.DEPBAR.LE gsb0, 0x0 ;  /* 0x00008000000079c5 */ /* 0x000fc40000010000 */
[----:B------:R-:W-:Y:S01]  /*13480*/  WARPGROUP.ARRIVE ;  /* 0x00000000000079c5 */ /* 0x000fe20000000000 */
[----:B------:R-:W-:Y:S01]  /*13490*/  UMOV UR41, 0x40000040 ;  /* 0x4000004000297882 */ /* 0x000fe20000000000 */
[----:B------:R-:W-:Y:S01]  /*134a0*/  IMAD.MOV.U32 R5, RZ, RZ, 0x40000040 ;  /* 0x40000040ff057424 */ /* 0x000fe200078e00ff */
[----:B------:R-:W-:Y:S01]  /*134b0*/  UIADD3 UR36, UR4, 0x806, URZ ;  /* 0x0000080604247890 */ /* 0x000fe2000fffe03f */
[----:B------:R-:W-:Y:S02]  /*134c0*/  UMOV UR37, 0x40000040 ;  /* 0x4000004000257882 */ /* 0x000fe40000000000 */
[----:B------:R-:W-:Y:S01]  /*134d0*/  HGMMA.64x96x16.F32.BF16 R24, gdesc[UR8], R24, gsb0 ;  /* 0x01600000081879f0 */ /* 0x000fe20008001818 */
[----:B------:R-:W-:Y:S01]  /*134e0*/  R2UR UR54, R10 ;  /* 0x000000000a3672ca */ /* 0x000fe200000e0000 */
[----:B-1----:R-:W-:Y:S01]  /*134f0*/  IMAD.U32 R12, RZ, RZ, UR8 ;  /* 0x00000008ff0c7e24 */ /* 0x002fe2000f8e00ff */
[----:B------:R-:W-:Y:S01]  /*13500*/  R2UR UR55, R11 ;  /* 0x000000000b3772ca */ /* 0x000fe200000e0000 */
[----:B------:R-:W-:Y:S01]  /*13510*/  VIADD R10, R4, 0x600 ;  /* 0x00000600040a7836 */ /* 0x000fe20000000000 */
[----:B------:R-:W-:Y:S01]  /*13520*/  R2UR UR39, R5 ;  /* 0x00000000052772ca */ /* 0x000fe200000e0000 */
[----:B------:R-:W-:Y:S01]  /*13530*/  IMAD.MOV.U32 R11, RZ, RZ, 0x40000040 ;  /* 0x40000040ff0b7424 */ /* 0x000fe200078e00ff */
[----:B0-----:R-:W-:Y:S01]  /*13540*/  ISETP.NE.AND P2, PT, R198, 0x1, PT ;  /* 0x00000001c600780c */ /* 0x001fe20003f45270 */
[----:B------:R-:W-:Y:S01]  /*13550*/  IMAD.U32 R13, RZ, RZ, UR9 ;  /* 0x00000009ff0d7e24 */ /* 0x000fe2000f8e00ff */
[----:B------:R-:W-:Y:S01]  /*13560*/  R2UR UR50, R10 ;  /* 0x000000000a3272ca */ /* 0x000fe200000e0000 */
[----:B------:R-:W-:Y:S01]  /*13570*/  IMAD.IADD R0, R181, 0x1, R177 ;  /* 0x00000001b5007824 */ /* 0x000fe200078e02b1 */
[----:B------:R-:W-:Y:S01]  /*13580*/  ULDC UR4, c[0x0][0x9dc] ;  /* 0x0002770000047ab9 */ /* 0x000fe20000000800 */
[----:B------:R-:W-:-:S02]  /*13590*/  WARPGROUP.DEPBAR.LE gsb0, 0x0 ;  /* 0x00008000000079c5 */ /* 0x000fc40000010000 */
[----:B------:R-:W-:Y:S01]  /*135a0*/  WARPGROUP.ARRIVE ;  /* 0x00000000000079c5 */ /* 0x000fe20000000000 */
[----:B------:R-:W-:-:S05]  /*135b0*/  R2UR UR51, R11 ;  /* 0x000000000b3372ca */ /* 0x000fca00000e0000 */
[----:B------:R-:W0:Y:S01]  /*135c0*/  @P2 LDC R3, c[0x0][0x44c] ;  /* 0x00011300ff032b82 */ /* 0x000e220000000800 */
[----:B------:R-:W-:Y:S01]  /*135d0*/  HGMMA.64x96x16.F32.BF16 R24, gdesc[UR52], R24, gsb0 ;  /* 0x01600000341879f0 */ /* 0x000fe20008001818 */
[----:B------:R-:W-:Y:S02]  /*135e0*/  VIADD R10, R4, 0x602 ;  /* 0x00000602040a7836 */ /* 0x000fe40000000000 */
[----:B------:R-:W-:-:S03]  /*135f0*/  IMAD.MOV.U32 R11, RZ, RZ, 0x40000040 ;  /* 0x40000040ff0b7424 */ /* 0x000fc600078e00ff */
[----:B------:R-:W-:Y:S02]  /*13600*/  R2UR UR46, R10 ;  /* 0x000000000a2e72ca */ /* 0x000fe400000e0000 */
[----:B------:R-:W-:Y:S01]  /*13610*/  R2UR UR47, R11 ;  /* 0x000000000b2f72ca */ /* 0x000fe200000e0000 */
[----:B------:R-:W-:Y:S02]  /*13620*/  WARPGROUP.DEPBAR.LE gsb0, 0x0 ;  /* 0x00008000000079c5 */ /* 0x000fe40000010000 */
[----:B------:R-:W-:-:S06]  /*13630*/  WARPGROUP.ARRIVE ;  /* 0x00000000000079c5 */ /* 0x000fcc0000000000 */
        /* <DEDUP_REMOVED lines=8> */
[----:B------:R-:W-:-:S05]  /*136c0*/  VIADD R4, R4, 0x606 ;  /* 0x0000060604047836 */ /* 0x000fca0000000000 */
[----:B------:R-:W-:Y:S01]  /*136d0*/  R2UR UR38, R4 ;  /* 0x00000000042672ca */ /* 0x000fe200000e0000 */
[----:B------:R1:W-:Y:S01]  /*136e0*/  STL.64 [R1], R12 ;  /* 0x0000000c01007387 */ /* 0x0003e20000100a00 */
[----:B------:R-:W3:Y:S08]  /*136f0*/  @P2 LDC R4, c[0x0][0x450] ;  /* 0x00011400ff042b82 */ /* 0x000ef00000000800 */
[----:B-1----:R-:W1:Y:S01]  /*13700*/  LDC.64 R12, c[0x0][0x9e0] ;  /* 0x00027800ff0c7b82 */ /* 0x002e620000000a00 */
[----:B------:R-:W-:-:S02]  /*13710*/  WARPGROUP.DEPBAR.LE gsb0, 0x0 ;  /* 0x00008000000079c5 */ /* 0x000fc40000010000 */
[----:B------:R-:W-:-:S06]  /*13720*/  WARPGROUP.ARRIVE ;  /* 0x00000000000079c5 */ /* 0x000fcc0000000000 */
[----:B------:R-:W-:Y:S01]  /*13730*/  HGMMA.64x96x16.F32.BF16 R24, gdesc[UR40], R24, gsb0 ;  /* 0x01600000281879f0 */ /* 0x000fe20008001818 */
[----:B0-----:R-:W-:Y:S01]  /*13740*/  @P2 IMAD.HI.U32 R3, R0, R3, RZ ;  /* 0x0000000300032227 */ /* 0x001fe200078e00ff */
[----:B--2---:R-:W-:-:S03]  /*13750*/  LOP3.LUT R14, R14, 0xffdfffff, RZ, 0xc0, !PT ;  /* 0xffdfffff0e0e7812 */ /* 0x004fc600078ec0ff */
[----:B------:R-:W-:Y:S01]  /*13760*/  IMAD.MOV.U32 R5, RZ, RZ, R0 ;  /* 0x000000ffff057224 */ /* 0x000fe200078e0000 */
[----:B------:R-:W-:Y:S02]  /*13770*/  @P2 LOP3.LUT R14, R14, 0x200000, RZ, 0xfc, !PT ;  /* 0x002000000e0e2812 */ /* 0x000fe400078efcff */
[----:B---3--:R-:W-:Y:S02]  /*13780*/  @P2 SHF.R.U32.HI R5, RZ, R4, R3 ;  /* 0x00000004ff052219 */ /* 0x008fe40000011603 */
[----:B-1----:R-:W-:Y:S02]  /*13790*/  ISETP.GE.AND P2, PT, R13, 0x1, PT ;  /* 0x000000010d00780c */ /* 0x002fe40003f46270 */
[----:B------:R-:W-:Y:S01]  /*137a0*/  LOP3.LUT R14, R14, 0xffefffff, RZ, 0xc0, !PT ;  /* 0xffefffff0e0e7812 */ /* 0x000fe200078ec0ff */
[----:B------:R-:W-:Y:S02]  /*137b0*/  WARPGROUP.DEPBAR.LE gsb0, 0x0 ;  /* 0x00008000000079c5 */ /* 0x000fe40000010000 */
[----:B------:R-:W-:-:S06]  /*137c0*/  WARPGROUP.ARRIVE ;  /* 0x00000000000079c5 */ /* 0x000fcc0000000000 */
[----:B------:R-:W-:Y:S01]  /*137d0*/  HGMMA.64x96x16.F32.BF16 R24, gdesc[UR36], R24, gsb0 ;  /* 0x01600000241879f0 */ /* 0x000fe20008001818 */
[----:B------:R-:W-:Y:S01]  /*137e0*/  @!P1 VIADD R0, R7, 0x2a840 ;  /* 0x0002a84007009836 */ /* 0x000fe20000000000 */
[----:B------:R-:W-:Y:S01]  /*137f0*/  @P2 LOP3.LUT R14, R14, 0x100000, RZ, 0xfc, !PT ;  /* 0x001000000e0e2812 */ /* 0x000fe200078efcff */
[----:B------:R-:W0:Y:S01]  /*13800*/  SHFL.IDX PT, R6, R5, RZ, 0x1c1f ;  /* 0x001c1fff05067589 */ /* 0x000e2200000e0000 */
[----:B------:R-:W-:Y:S02]  /*13810*/  IMAD.MOV.U32 R7, RZ, RZ, -0x60 ;  /* 0xffffffa0ff077424 */ /* 0x000fe400078e00ff */
[----:B------:R-:W-:Y:S01]  /*13820*/  @!P1 PRMT R0, RZ, 0x654, R0 ;  /* 0x00000654ff009816 */ /* 0x000fe20000000000 */
[----:B------:R1:W-:Y:S01]  /*13830*/  STL [R1+0xc], R14 ;  /* 0x00000c0e01007387 */ /* 0x0003e20000100800 */
[----:B------:R-:W-:Y:S02]  /*13840*/  IMAD R7, R2, R7, 0x61 ;  /* 0x0000006102077424 */ /* 0x000fe400078e0207 */
[----:B------:R-:W-:-:S02]  /*13850*/  IMAD.U32 R9, RZ, RZ, UR4 ;  /* 0x00000004ff097e24 */ /* 0x000fc4000f8e00ff */
[----:B------:R-:W-:-:S05]  /*13860*/  IMAD R4, R180, -0x2, R7 ;  /* 0xfffffffeb4047824 */ /* 0x000fca00078e0207 */
[--C-:B------:R-:W-:Y:S01]  /*13870*/  IADD3 R11, -R163, R4, R164.reuse ;  /* 0x00000004a30b7210 */ /* 0x100fe20007ffe1a4 */
[----:B------:R-:W-:Y:S02]  /*13880*/  VIADD R21, R7, 0xffffffff ;  /* 0xffffffff07157836 */ /* 0x000fe40000000000 */
[----:B------:R-:W-:Y:S01]  /*13890*/  VIADD R76, R4, 0xffffffff ;  /* 0xffffffff044c7836 */ /* 0x000fe20000000000 */
[----:B------:R-:W-:Y:S02]  /*138a0*/  WARPGROUP.DEPBAR.LE gsb0, 0x0 ;  /* 0x00008000000079c5 */ /* 0x000fe40000010000 */
[----:B------:R2:W-:Y:S02]  /*138b0*/  @!P1 SYNCS.ARRIVE.TRANS64.RED.A1T0 RZ, [R0+URZ], RZ ;  /* 0x000000ff00ff99a7 */ /* 0x0005e4000810043f */
[----:B--2---:R-:W-:-:S04]  /*138c0*/  IMAD R0, R2, -0x60, R164 ;  /* 0xffffffa002007824 */ /* 0x004fc800078e02a4 */
[----:B------:R-:W-:Y:S01]  /*138d0*/  VIADD R3, R0, 0x60 ;  /* 0x0000006000037836 */ /* 0x000fe20000000000 */
[----:B------:R-:W-:-:S03]  /*138e0*/  LOP3.LUT R0, RZ, R9, RZ, 0x33, !PT ;  /* 0x00000009ff007212 */ /* 0x000fc600078e33ff */
[----:B------:R-:W-:Y:S02]  /*138f0*/  IMAD R96, R180, -0x2, R3 ;  /* 0xfffffffeb4607824 */ /* 0x000fe400078e0203 */
[C---:B------:R-:W-:Y:S02]  /*13900*/  IMAD.IADD R15, R11.reuse, 0x1, R0 ;  /* 0x000000010b0f7824 */ /* 0x040fe400078e0200 */
[----:B------:R-:W-:Y:S02]  /*13910*/  IMAD.IADD R11, R11, 0x1, R12 ;  /* 0x000000010b0b7824 */ /* 0x000fe400078e020c */
[----:B0-----:R-:W-:-:S03]  /*13920*/  IMAD.IADD R3, R15, 0x1, R6 ;  /* 0x000000010f037824 */ /* 0x001fc600078e0206 */
[----:B------:R-:W-:Y:S01]  /*13930*/  VIADDMNMX R74, R6, R11, R96, PT ;  /* 0x0000000b064a7246 */ /* 0x000fe20003800160 */
[----:B-1----:R-:W-:Y:S06]  /*13940*/  @!P2 BRA `(.L_x_1844) ;  /* 0x00000000004ca947 */ /* 0x002fec0003800000 */
        /* <DEDUP_REMOVED lines=11> */
.L_x_1846:
[----:B------:R-:W-:-:S13]  /*13a00*/  ISETP.NE.AND P2, PT, R13, 0x1, PT ;  /* 0x000000010d00780c */ /* 0x000fda0003f45270 */
[----:B------:R-:W0:Y:S02]  /*13a10*/  @P2 LDC.64 R6, c[0x0][0x9e8] ;  /* 0x00027a00ff062b82 */ /* 0x000e240000000a00 */
[----:B0-----:R-:W-:-:S05]  /*13a20*/  @P2 IMAD.HI.U32 R4, R0, R6, RZ ;  /* 0x0000000600042227 */ /* 0x001fca00078e00ff */
[----:B------:R-:W-:-:S07]  /*13a30*/  @P2 SHF.R.U32.HI R0, RZ, R7, R4 ;  /* 0x00000007ff002219 */ /* 0x000fce0000011604 */
.L_x_1847:
[----:B------:R-:W-:Y:S05]  /*13a40*/  BSYNC B0 ;  /* 0x0000000000007941 */ /* 0x000fea0003800000 */
.L_x_1845:
[----:B------:R-:W-:-:S05]  /*13a50*/  IMAD R0, R0, R13, R76 ;  /* 0x0000000d00007224 */ /* 0x000fca00078e024c */
[----:B------:R-:W-:Y:S02]  /*13a60*/  VIMNMX R3, R3, R0, !PT ;  /* 0x0000000003037248 */ /* 0x000fe40007fe0100 */
[----:B------:R-:W-:-:S07]  /*13a70*/  VIADDMNMX R74, R0, R13, R74, PT ;  /* 0x0000000d004a7246 */ /* 0x000fce000380014a */
.L_x_1844:
[C---:B------:R-:W-:Y:S02]  /*13a80*/  ISETP.GE.AND P2, PT, R21.reuse, 0x2, PT ;  /* 0x000000021500780c */ /* 0x040fe40003f46270 */
[----:B------:R-:W-:Y:S02]  /*13a90*/  ISETP.GE.AND P6, PT, R21, 0x9, PT ;  /* 0x000000091500780c */ /* 0x000fe40003fc6270 */
[----:B------:R-:W-:Y:S02]  /*13aa0*/  ISETP.GT.AND P3, PT, R3, 0x1, !P2 ;  /* 0x000000010300780c */ /* 0x000fe40005764270 */
[----:B------:R-:W-:Y:S02]  /*13ab0*/  ISETP.GE.AND P4, PT, R21, 0xa, PT ;  /* 0x0000000a1500780c */ /* 0x000fe40003f86270 */
[----:B------:R-:W-:Y:S02]  /*13ac0*/  ISETP.LT.OR P3, PT, R74, 0x2, P3 ;  /* 0x000000024a00780c */ /* 0x000fe40001f61670 */
[----:B------:R-:W-:-:S02]  /*13ad0*/  P2R R7, PR, RZ, 0x10 ;  /* 0x00000010ff077803 */ /* 0x000fc40000000000 */
[----:B------:R-:W-:Y:S02]  /*13ae0*/  FSEL R102, R25, -INF , !P3 ;  /* 0xff80000019667808 */ /* 0x000fe40005800000 */
[----:B------:R-:W-:-:S04]  /*13af0*/  ISETP.GT.AND P3, PT, R3, 0x8, !P6 ;  /* 0x000000080300780c */ /* 0x000fc80007764270 */
[----:B------:R-:W-:-:S04]  /*13b00*/  ISETP.LT.OR P3, PT, R74, 0x9, P3 ;  /* 0x000000094a00780c */ /* 0x000fc80001f61670 */
        /* <DEDUP_REMOVED lines=10> */
[----:B------:R-:W-:Y:S01]  /*13bb0*/  ISETP.GT.AND P3, PT, R3, 0x11, !P4 ;  /* 0x000000110300780c */ /* 0x000fe20006764270 */
[----:B------:R-:W0:Y:S01]  /*13bc0*/  SHFL.IDX PT, R32, R5, 0x1, 0x1c1f ;  /* 0x003c1f0005207f89 */ /* 0x000e2200000e0000 */
        /* <DEDUP_REMOVED lines=11> */
[C---:B------:R-:W-:Y:S01]  /*13c80*/  ISETP.LT.OR P3, PT, R74.reuse, 0x1a, P3 ;  /* 0x0000001a4a00780c */ /* 0x040fe20001f61670 */
[----:B0-----:R-:W-:Y:S01]  /*13c90*/  IMAD.IADD R25, R15, 0x1, R32 ;  /* 0x000000010f197824 */ /* 0x001fe200078e0220 */
        /* <DEDUP_REMOVED lines=29> */
[C---:B------:R-:W-:Y:S02]  /*13e70*/  ISETP.LT.OR P3, PT, R74.reuse, 0x32, P3 ;  /* 0x000000324a00780c */ /* 0x040fe40001f61670 */
        /* <DEDUP_REMOVED lines=40> */
[----:B------:R-:W-:-:S02]  /*14100*/  VIADDMNMX R96, R32, R11, R96, PT ;  /* 0x0000000b20607246 */ /* 0x000fc40003800160 */
        /* <DEDUP_REMOVED lines=27> */
.L_x_1850:
[----:B------:R-:W-:-:S13]  /*142c0*/  ISETP.NE.AND P5, PT, R13, 0x1, PT ;  /* 0x000000010d00780c */ /* 0x000fda0003fa5270 */
[----:B------:R-:W0:Y:S02]  /*142d0*/  @P5 LDC.64 R32, c[0x0][0x9e8] ;  /* 0x00027a00ff205b82 */ /* 0x000e240000000a00 */
[----:B0-----:R-:W-:-:S05]  /*142e0*/  @P5 IMAD.HI.U32 R32, R3, R32, RZ ;  /* 0x0000002003205227 */ /* 0x001fca00078e00ff */
[----:B------:R-:W-:-:S07]  /*142f0*/  @P5 SHF.R.U32.HI R3, RZ, R33, R32 ;  /* 0x00000021ff035219 */ /* 0x000fce0000011620 */
.L_x_1851:
[----:B------:R-:W-:Y:S05]  /*14300*/  BSYNC B0 ;  /* 0x0000000000007941 */ /* 0x000fea0003800000 */
.L_x_1849:
[----:B------:R-:W-:-:S05]  /*14310*/  IMAD R32, R3, R13, R76 ;  /* 0x0000000d03207224 */ /* 0x000fca00078e024c */
[----:B------:R-:W-:Y:S02]  /*14320*/  VIMNMX R25, R25, R32, !PT ;  /* 0x0000002019197248 */ /* 0x000fe40007fe0100 */
[----:B------:R-:W-:-:S07]  /*14330*/  VIADDMNMX R96, R32, R13, R96, PT ;  /* 0x0000000d20607246 */ /* 0x000fce0003800160 */
.L_x_1848:
[C---:B------:R-:W-:Y:S01]  /*14340*/  ISETP.GT.AND P2, PT, R25.reuse, 0x1, !P2 ;  /* 0x000000011900780c */ /* 0x040fe20005744270 */
[----:B------:R-:W-:Y:S01]  /*14350*/  ULDC UR4, c[0x0][0x988] ;  /* 0x0002620000047ab9 */ /* 0x000fe20000000800 */
[----:B------:R-:W-:Y:S02]  /*14360*/  ISETP.GT.AND P6, PT, R25, 0x8, !P6 ;  /* 0x000000081900780c */ /* 0x000fe400077c4270 */
[C---:B------:R-:W-:Y:S02]  /*14370*/  ISETP.LT.OR P2, PT, R96.reuse, 0x2, P2 ;  /* 0x000000026000780c */ /* 0x040fe40001741670 */
[----:B------:R-:W-:Y:S02]  /*14380*/  ISETP.LT.OR P6, PT, R96, 0x9, P6 ;  /* 0x000000096000780c */ /* 0x000fe400037c1670 */
[----:B------:R-:W-:Y:S02]  /*14390*/  FSEL R32, R27, -INF , !P2 ;  /* 0xff8000001b207808 */ /* 0x000fe40005000000 */
[----:B------:R-:W-:Y:S01]  /*143a0*/  ISETP.NE.AND P2, PT, R7, RZ, PT ;  /* 0x000000ff0700720c */ /* 0x000fe20003f45270 */
[----:B------:R-:W-:Y:S01]  /*143b0*/  IMAD.U32 R7, RZ, RZ, UR4 ;  /* 0x00000004ff077e24 */ /* 0x000fe2000f8e00ff */
[----:B------:R-:W-:-:S02]  /*143c0*/  FSEL R30, R30, -INF , !P6 ;  /* 0xff8000001e1e7808 */ /* 0x000fc40007000000 */
[----:B------:R-:W-:Y:S02]  /*143d0*/  ISETP.GT.AND P2, PT, R25, 0x9, !P2 ;  /* 0x000000091900780c */ /* 0x000fe40005744270 */
[----:B------:R-:W-:Y:S02]  /*143e0*/  ISETP.NE.AND P6, PT, R36, RZ, PT ;  /* 0x000000ff2400720c */ /* 0x000fe40003fc5270 */
[----:B------:R-:W-:Y:S02]  /*143f0*/  ISETP.LT.OR P2, PT, R96, 0xa, P2 ;  /* 0x0000000a6000780c */ /* 0x000fe40001741670 */
[----:B------:R-:W-:Y:S02]  /*14400*/  FMNMX.FTZ R3, R156, R102, !PT ;  /* 0x000000669c037209 */ /* 0x000fe40007810000 */
[----:B------:R-:W-:Y:S02]  /*14410*/  FSEL R36, R31, -INF , !P2 ;  /* 0xff8000001f247808 */ /* 0x000fe40005000000 */
[----:B------:R-:W-:-:S02]  /*14420*/  ISETP.NE.AND P2, PT, R29, RZ, PT ;  /* 0x000000ff1d00720c */ /* 0x000fc40003f45270 */
[----:B------:R-:W-:Y:S02]  /*14430*/  ISETP.NE.AND P5, PT, R37, RZ, PT ;  /* 0x000000ff2500720c */ /* 0x000fe40003fa5270 */
[----:B------:R-:W-:Y:S02]  /*14440*/  ISETP.GT.AND P2, PT, R25, 0x10, !P2 ;  /* 0x000000101900780c */ /* 0x000fe40005744270 */
[----:B------:R-:W-:Y:S02]  /*14450*/  FMNMX.FTZ R3, R100, R3, !PT ;  /* 0x0000000364037209 */ /* 0x000fe40007810000 */
[----:B------:R-:W-:Y:S02]  /*14460*/  ISETP.LT.OR P2, PT, R96, 0x11, P2 ;  /* 0x000000116000780c */ /* 0x000fe40001741670 */
[----:B------:R-:W-:Y:S02]  /*14470*/  FMNMX.FTZ R3, R98, R3, !PT ;  /* 0x0000000362037209 */ /* 0x000fe40007810000 */
        /* <DEDUP_REMOVED lines=20> */
[----:B------:R-:W-:Y:S02]  /*145c0*/  ISETP.GT.AND P2, PT, R25, 0x20, !P5 ;  /* 0x000000201900780c */ /* 0x000fe40006f44270 */
[----:B------:R-:W-:Y:S02]  /*145d0*/  ISETP.NE.AND P5, PT, R78, RZ, PT ;  /* 0x000000ff4e00720c */ /* 0x000fe40003fa5270 */
        /* <DEDUP_REMOVED lines=23> */
[----:B------:R-:W-:Y:S01]  /*14750*/  FSEL R80, R47, -INF , !P2 ;  /* 0xff8000002f507808 */ /* 0x000fe20005000000 */
[----:B------:R-:W-:Y:S01]  /*14760*/  IMAD.MOV.U32 R47, RZ, RZ, R177 ;  /* 0x000000ffff2f7224 */ /* 0x000fe200078e00b1 */
[----:B------:R-:W-:Y:S02]  /*14770*/  ISETP.NE.AND P2, PT, R45, RZ, PT ;  /* 0x000000ff2d00720c */ /* 0x000fe40003f45270 */
[----:B------:R-:W-:Y:S02]  /*14780*/  FMNMX.FTZ R3, R68, R3, !PT ;  /* 0x0000000344037209 */ /* 0x000fe40007810000 */
[----:B------:R-:W-:-:S02]  /*14790*/  ISETP.GT.AND P2, PT, R25, 0x30, !P2 ;  /* 0x000000301900780c */ /* 0x000fc40005744270 */
[----:B------:R-:W-:Y:S02]  /*147a0*/  FMNMX.FTZ R5, R24, R3, !PT ;  /* 0x0000000318057209 */ /* 0x000fe40007810000 */
[----:B------:R-:W-:Y:S02]  /*147b0*/  ISETP.LT.OR P2, PT, R96, 0x31, P2 ;  /* 0x000000316000780c */ /* 0x000fe40001741670 */
[----:B------:R-:W-:Y:S01]  /*147c0*/  ISETP.NE.AND P6, PT, R57, RZ, PT ;  /* 0x000000ff3900720c */ /* 0x000fe20003fc5270 */
[----:B------:R-:W0:Y:S01]  /*147d0*/  SHFL.BFLY PT, R104, R5, 0x2, 0x1f ;  /* 0x0c401f0005687f89 */ /* 0x000e2200000e0000 */
[----:B------:R-:W-:Y:S02]  /*147e0*/  FSEL R50, R50, -INF , !P2 ;  /* 0xff80000032327808 */ /* 0x000fe40005000000 */
[----:B------:R-:W-:Y:S02]  /*147f0*/  ISETP.NE.AND P2, PT, R81, RZ, PT ;  /* 0x000000ff5100720c */ /* 0x000fe40003f45270 */
[----:B------:R-:W-:-:S02]  /*14800*/  ISETP.GT.AND P4, PT, R25, RZ, !P4 ;  /* 0x000000ff1900720c */ /* 0x000fc40006784270 */
[----:B------:R-:W-:Y:S02]  /*14810*/  ISETP.GT.AND P2, PT, R25, 0x31, !P2 ;  /* 0x000000311900780c */ /* 0x000fe40005744270 */
[C---:B------:R-:W-:Y:S02]  /*14820*/  ISETP.LT.OR P4, PT, R96.reuse, 0x1, P4 ;  /* 0x000000016000780c */ /* 0x040fe40002781670 */
[----:B------:R-:W-:Y:S02]  /*14830*/  ISETP.LT.OR P2, PT, R96, 0x32, P2 ;  /* 0x000000326000780c */ /* 0x000fe40001741670 */
[----:B------:R-:W-:Y:S02]  /*14840*/  FSEL R26, R26, -INF , !P4 ;  /* 0xff8000001a1a7808 */ /* 0x000fe40006000000 */
[----:B------:R-:W-:Y:S02]  /*14850*/  FSEL R82, R51, -INF , !P2 ;  /* 0xff80000033527808 */ /* 0x000fe40005000000 */
[----:B------:R-:W-:-:S02]  /*14860*/  ISETP.NE.AND P2, PT, R49, RZ, PT ;  /* 0x000000ff3100720c */ /* 0x000fc40003f45270 */
[C---:B------:R-:W-:Y:S02]  /*14870*/  ISETP.GT.AND P3, PT, R25.reuse, 0x58, !P3 ;  /* 0x000000581900780c */ /* 0x040fe40005f64270 */
[----:B------:R-:W-:Y:S02]  /*14880*/  ISETP.GT.AND P2, PT, R25, 0x38, !P2 ;  /* 0x000000381900780c */ /* 0x000fe40005744270 */
[C---:B------:R-:W-:Y:S02]  /*14890*/  ISETP.LT.OR P3, PT, R96.reuse, 0x59, P3 ;  /* 0x000000596000780c */ /* 0x040fe40001f61670 */
[----:B------:R-:W-:Y:S02]  /*148a0*/  ISETP.LT.OR P2, PT, R96, 0x39, P2 ;  /* 0x000000396000780c */ /* 0x000fe40001741670 */
[----:B0-----:R-:W-:Y:S02]  /*148b0*/  FMNMX.FTZ R104, R5, R104, !PT ;  /* 0x0000006805687209 */ /* 0x001fe40007810000 */
[----:B------:R-:W-:-:S02]  /*148c0*/  FSEL R54, R54, -INF , !P2 ;  /* 0xff80000036367808 */ /* 0x000fc40005000000 */
[----:B------:R-:W-:Y:S01]  /*148d0*/  ISETP.NE.AND P2, PT, R83, RZ, PT ;  /* 0x000000ff5300720c */ /* 0x000fe20003f45270 */
[----:B------:R-:W0:Y:S01]  /*148e0*/  SHFL.BFLY PT, R3, R104, 0x1, 0x1f ;  /* 0x0c201f0068037f89 */ /* 0x000e2200000e0000 */
[----:B------:R-:W-:Y:S02]  /*148f0*/  FMNMX.FTZ R5, R26, R32, !PT ;  /* 0x000000201a057209 */ /* 0x000fe40007810000 */
[----:B------:R-:W-:Y:S02]  /*14900*/  ISETP.GT.AND P2, PT, R25, 0x39, !P2 ;  /* 0x000000391900780c */ /* 0x000fe40005744270 */
[----:B------:R-:W-:Y:S02]  /*14910*/  FMNMX.FTZ R5, R30, R5, !PT ;  /* 0x000000051e057209 */ /* 0x000fe40007810000 */
[----:B------:R-:W-:Y:S02]  /*14920*/  ISETP.LT.OR P2, PT, R96, 0x3a, P2 ;  /* 0x0000003a6000780c */ /* 0x000fe40001741670 */
[----:B------:R-:W-:-:S02]  /*14930*/  FMNMX.FTZ R5, R36, R5, !PT ;  /* 0x0000000524057209 */ /* 0x000fc40007810000 */
[----:B------:R-:W-:Y:S02]  /*14940*/  FSEL R84, R55, -INF , !P2 ;  /* 0xff80000037547808 */ /* 0x000fe40005000000 */
[----:B------:R-:W-:Y:S02]  /*14950*/  ISETP.NE.AND P2, PT, R53, RZ, PT ;  /* 0x000000ff3500720c */ /* 0x000fe40003f45270 */
[----:B------:R-:W-:Y:S02]  /*14960*/  FSEL R70, R70, -INF , !P3 ;  /* 0xff80000046467808 */ /* 0x000fe40005800000 */
[----:B------:R-:W-:-:S04]  /*14970*/  ISETP.GT.AND P2, PT, R25, 0x40, !P2 ;  /* 0x000000401900780c */ /* 0x000fc80005744270 */
[----:B------:R-:W-:Y:S02]  /*14980*/  ISETP.LT.OR P2, PT, R96, 0x41, P2 ;  /* 0x000000416000780c */ /* 0x000fe40001741670 */
[----:B0-----:R-:W-:Y:S02]  /*14990*/  FMNMX.FTZ R3, R104, R3, !PT ;  /* 0x0000000368037209 */ /* 0x001fe40007810000 */
[----:B------:R-:W-:Y:S02]  /*149a0*/  FSEL R58, R58, -INF , !P2 ;  /* 0xff8000003a3a7808 */ /* 0x000fe40005000000 */
[----:B------:R-:W-:Y:S01]  /*149b0*/  ISETP.NE.AND P2, PT, R85, RZ, PT ;  /* 0x000000ff5500720c */ /* 0x000fe20003f45270 */
[----:B------:R-:W-:-:S03]  /*149c0*/  FMUL.FTZ R11, R3, R7 ;  /* 0x00000007030b7220 */ /* 0x000fc60000410000 */
[----:B------:R-:W-:-:S04]  /*149d0*/  ISETP.GT.AND P2, PT, R25, 0x41, !P2 ;  /* 0x000000411900780c */ /* 0x000fc80005744270 */
[----:B------:R-:W-:-:S04]  /*149e0*/  ISETP.LT.OR P2, PT, R96, 0x42, P2 ;  /* 0x000000426000780c */ /* 0x000fc80001741670 */
[----:B------:R-:W-:Y:S02]  /*149f0*/  FSEL R86, R59, -INF , !P2 ;  /* 0xff8000003b567808 */ /* 0x000fe40005000000 */
[----:B------:R-:W-:Y:S02]  /*14a00*/  ISETP.GT.AND P2, PT, R25, 0x48, !P6 ;  /* 0x000000481900780c */ /* 0x000fe40007744270 */
[----:B------:R-:W-:Y:S02]  /*14a10*/  ISETP.NE.AND P6, PT, R87, RZ, PT ;  /* 0x000000ff5700720c */ /* 0x000fe40003fc5270 */
[----:B------:R-:W-:-:S04]  /*14a20*/  ISETP.LT.OR P2, PT, R96, 0x49, P2 ;  /* 0x000000496000780c */ /* 0x000fc80001741670 */
[----:B------:R-:W-:Y:S02]  /*14a30*/  FSEL R62, R62, -INF , !P2 ;  /* 0xff8000003e3e7808 */ /* 0x000fe40005000000 */
[----:B------:R-:W-:Y:S02]  /*14a40*/  ISETP.GT.AND P2, PT, R25, 0x49, !P5 ;  /* 0x000000491900780c */ /* 0x000fe40006f44270 */
[----:B------:R-:W-:Y:S02]  /*14a50*/  ISETP.NE.AND P5, PT, R61, RZ, PT ;  /* 0x000000ff3d00720c */ /* 0x000fe40003fa5270 */
[----:B------:R-:W-:-:S04]  /*14a60*/  ISETP.LT.OR P2, PT, R96, 0x4a, P2 ;  /* 0x0000004a6000780c */ /* 0x000fc80001741670 */
[----:B------:R-:W-:Y:S02]  /*14a70*/  FSEL R88, R63, -INF , !P2 ;  /* 0xff8000003f587808 */ /* 0x000fe40005000000 */
[----:B------:R-:W-:-:S04]  /*14a80*/  FSETP.NEU.FTZ.AND P2, PT, R3, -INF , PT ;  /* 0xff8000000300780b */ /* 0x000fc80003f5d000 */
[----:B------:R-:W-:Y:S02]  /*14a90*/  FSEL R41, R11, RZ, P2 ;  /* 0x000000ff0b297208 */ /* 0x000fe40001000000 */
[----:B------:R-:W-:Y:S02]  /*14aa0*/  FMNMX.FTZ R11, R34, R5, !PT ;  /* 0x00000005220b7209 */ /* 0x000fe40007810000 */
[----:B------:R-:W-:Y:S01]  /*14ab0*/  ISETP.GT.AND P2, PT, R25, 0x50, !P5 ;  /* 0x000000501900780c */ /* 0x000fe20006f44270 */
[--C-:B------:R-:W-:Y:S01]  /*14ac0*/  FFMA.FTZ R148, R40, R7, -R41.reuse ;  /* 0x0000000728947223 */ /* 0x100fe20000010829 */
[----:B------:R-:W-:Y:S01]  /*14ad0*/  FMNMX.FTZ R11, R74, R11, !PT ;  /* 0x0000000b4a0b7209 */ /* 0x000fe20007810000 */
[-CC-:B------:R-:W-:Y:S01]  /*14ae0*/  FFMA.FTZ R37, R4, R7.reuse, -R41.reuse ;  /* 0x0000000704257223 */ /* 0x180fe20000010829 */
[----:B------:R-:W-:Y:S01]  /*14af0*/  ISETP.NE.AND P5, PT, R21, RZ, PT ;  /* 0x000000ff1500720c */ /* 0x000fe20003fa5270 */
[--C-:B------:R-:W-:Y:S01]  /*14b00*/  FFMA.FTZ R156, R156, R7, -R41.reuse ;  /* 0x000000079c9c7223 */ /* 0x100fe20000010829 */
[----:B------:R-:W-:Y:S01]  /*14b10*/  FMNMX.FTZ R11, R38, R11, !PT ;  /* 0x0000000b260b7209 */ /* 0x000fe20007810000 */
[-CC-:B------:R-:W-:Y:S01]  /*14b20*/  FFMA.FTZ R102, R102, R7.reuse, -R41.reuse ;  /* 0x0000000766667223 */ /* 0x180fe20000010829 */
[----:B------:R-:W-:Y:S01]  /*14b30*/  ISETP.LT.OR P2, PT, R96, 0x51, P2 ;  /* 0x000000516000780c */ /* 0x000fe20001741670 */
[--C-:B------:R-:W-:Y:S01]  /*14b40*/  FFMA.FTZ R158, R100, R7, -R41.reuse ;  /* 0x00000007649e7223 */ /* 0x100fe20000010829 */
[----:B------:R-:W-:Y:S01]  /*14b50*/  FMNMX.FTZ R11, R76, R11, !PT ;  /* 0x0000000b4c0b7209 */ /* 0x000fe20007810000 */
[-CC-:B------:R-:W-:Y:S01]  /*14b60*/  FFMA.FTZ R98, R98, R7.reuse, -R41.reuse ;  /* 0x0000000762627223 */ /* 0x180fe20000010829 */
[----:B------:R-:W-:Y:S01]  /*14b70*/  FSEL R66, R66, -INF , !P2 ;  /* 0xff80000042427808 */ /* 0x000fe20005000000 */
[--C-:B------:R-:W-:Y:S01]  /*14b80*/  FFMA.FTZ R94, R94, R7, -R41.reuse ;  /* 0x000000075e5e7223 */ /* 0x100fe20000010829 */
[----:B------:R-:W-:Y:S01]  /*14b90*/  FMNMX.FTZ R15, R42, R11, !PT ;  /* 0x0000000b2a0f7209 */ /* 0x000fe20007810000 */
[-CC-:B------:R-:W-:Y:S01]  /*14ba0*/  FFMA.FTZ R90, R90, R7.reuse, -R41.reuse ;  /* 0x000000075a5a7223 */ /* 0x180fe20000010829 */
[C---:B------:R-:W-:Y:S01]  /*14bb0*/  ISETP.GT.AND P2, PT, R25.reuse, 0x51, !P6 ;  /* 0x000000511900780c */ /* 0x040fe20007744270 */
[--C-:B------:R-:W-:Y:S01]  /*14bc0*/  FFMA.FTZ R154, R92, R7, -R41.reuse ;  /* 0x000000075c9a7223 */ /* 0x100fe20000010829 */
[----:B------:R-:W-:Y:S01]  /*14bd0*/  FMNMX.FTZ R15, R78, R15, !PT ;  /* 0x0000000f4e0f7209 */ /* 0x000fe20007810000 */
[-CC-:B------:R-:W-:Y:S01]  /*14be0*/  FFMA.FTZ R72, R72, R7.reuse, -R41.reuse ;  /* 0x0000000748487223 */ /* 0x180fe20000010829 */
[----:B------:R-:W-:Y:S01]  /*14bf0*/  ISETP.LT.OR P2, PT, R96, 0x52, P2 ;  /* 0x000000526000780c */ /* 0x000fe20001741670 */
[--C-:B------:R-:W-:Y:S01]  /*14c00*/  FFMA.FTZ R150, R44, R7, -R41.reuse ;  /* 0x000000072c967223 */ /* 0x100fe20000010829 */
[----:B------:R-:W-:Y:S01]  /*14c10*/  FMNMX.FTZ R21, R46, R15, !PT ;  /* 0x0000000f2e157209 */ /* 0x000fe20007810000 */
[-CC-:B------:R-:W-:Y:S01]  /*14c20*/  FFMA.FTZ R144, R48, R7.reuse, -R41.reuse ;  /* 0x0000000730907223 */ /* 0x180fe20000010829 */
[----:B------:R-:W-:Y:S01]  /*14c30*/  ISETP.GT.AND P4, PT, R25, 0x59, !P5 ;  /* 0x000000591900780c */ /* 0x000fe20006f84270 */
[--C-:B------:R-:W-:Y:S01]  /*14c40*/  FFMA.FTZ R25, R28, R7, -R41.reuse ;  /* 0x000000071c197223 */ /* 0x100fe20000010829 */
[----:B------:R-:W-:Y:S01]  /*14c50*/  FMNMX.FTZ R21, R80, R21, !PT ;  /* 0x0000001550157209 */ /* 0x000fe20007810000 */
[-CC-:B------:R-:W-:Y:S01]  /*14c60*/  FFMA.FTZ R29, R20, R7.reuse, -R41.reuse ;  /* 0x00000007141d7223 */ /* 0x180fe20000010829 */
[----:B------:R-:W-:Y:S01]  /*14c70*/  FSEL R40, R67, -INF , !P2 ;  /* 0xff80000043287808 */ /* 0x000fe20005000000 */
        /* <DEDUP_REMOVED lines=11> */
[----:B------:R-:W-:Y:S01]  /*14d30*/  FFMA.FTZ R138, R68, R7, -R41 ;  /* 0x00000007448a7223 */ /* 0x000fe20000010829 */
[----:B------:R-:W-:Y:S01]  /*14d40*/  MUFU.EX2 R156, R156 ;  /* 0x0000009c009c7308 */ /* 0x000fe20000000800 */
[----:B------:R-:W-:-:S02]  /*14d50*/  FMNMX.FTZ R21, R84, R21, !PT ;  /* 0x0000001554157209 */ /* 0x000fc40007810000 */
[----:B------:R-:W-:Y:S02]  /*14d60*/  ISETP.NE.AND P5, PT, R198, 0x1, PT ;  /* 0x00000001c600780c */ /* 0x000fe40003fa5270 */
[----:B------:R-:W-:-:S03]  /*14d70*/  FMNMX.FTZ R27, R58, R21, !PT ;  /* 0x000000153a1b7209 */ /* 0x000fc60007810000 */
[----:B------:R-:W0:Y:S01]  /*14d80*/  MUFU.EX2 R5, R102 ;  /* 0x0000006600057308 */ /* 0x000e220000000800 */
[----:B------:R-:W-:-:S04]  /*14d90*/  FMNMX.FTZ R27, R86, R27, !PT ;  /* 0x0000001b561b7209 */ /* 0x000fc80007810000 */
[----:B------:R-:W-:-:S03]  /*14da0*/  FMNMX.FTZ R27, R62, R27, !PT ;  /* 0x0000001b3e1b7209 */ /* 0x000fc60007810000 */
[----:B------:R-:W1:Y:S01]  /*14db0*/  MUFU.EX2 R158, R158 ;  /* 0x0000009e009e7308 */ /* 0x000e620000000800 */
[----:B------:R-:W-:Y:S01]  /*14dc0*/  FMNMX.FTZ R27, R88, R27, !PT ;  /* 0x0000001b581b7209 */ /* 0x000fe20007810000 */
[----:B------:R-:W2:Y:S03]  /*14dd0*/  @P5 LDC R49, c[0x0][0x450] ;  /* 0x00011400ff315b82 */ /* 0x000ea60000000800 */
[----:B------:R-:W-:-:S03]  /*14de0*/  FMNMX.FTZ R27, R66, R27, !PT ;  /* 0x0000001b421b7209 */ /* 0x000fc60007810000 */
[----:B------:R-:W3:Y:S01]  /*14df0*/  MUFU.EX2 R11, R98 ;  /* 0x00000062000b7308 */ /* 0x000ee20000000800 */
[----:B------:R-:W-:Y:S01]  /*14e00*/  FMNMX.FTZ R27, R40, R27, !PT ;  /* 0x0000001b281b7209 */ /* 0x000fe20007810000 */
[----:B0-----:R-:W-:Y:S01]  /*14e10*/  FADD.FTZ R43, R156, R5 ;  /* 0x000000059c2b7221 */ /* 0x001fe20000010000 */
[----:B------:R-:W-:Y:S02]  /*14e20*/  F2FP.BF16.F32.PACK_AB R156, R5, R156 ;  /* 0x0000009c059c723e */ /* 0x000fe400000010ff */
[----:B------:R-:W-:-:S03]  /*14e30*/  FMNMX.FTZ R27, R70, R27, !PT ;  /* 0x0000001b461b7209 */ /* 0x000fc60007810000 */
[----:B------:R-:W0:Y:S01]  /*14e40*/  MUFU.EX2 R15, R94 ;  /* 0x0000005e000f7308 */ /* 0x000e220000000800 */
[----:B------:R-:W-:Y:S01]  /*14e50*/  FMNMX.FTZ R33, R28, R27, !PT ;  /* 0x0000001b1c217209 */ /* 0x000fe20007810000 */
[----:B------:R-:W-:-:S04]  /*14e60*/  FFMA.FTZ R27, R0, R7, -R41 ;  /* 0x00000007001b7223 */ /* 0x000fc80000010829 */
[----:B------:R-:W4:Y:S02]  /*14e70*/  SHFL.BFLY PT, R0, R33, 0x2, 0x1f ;  /* 0x0c401f0021007f89 */ /* 0x000f2400000e0000 */
[----:B------:R-:W0:Y:S08]  /*14e80*/  MUFU.EX2 R90, R90 ;  /* 0x0000005a005a7308 */ /* 0x000e300000000800 */
[----:B------:R-:W0:Y:S08]  /*14e90*/  MUFU.EX2 R154, R154 ;  /* 0x0000009a009a7308 */ /* 0x000e300000000800 */
[----:B------:R-:W0:Y:S01]  /*14ea0*/  MUFU.EX2 R21, R72 ;  /* 0x0000004800157308 */ /* 0x000e220000000800 */
[----:B----4-:R-:W-:Y:S01]  /*14eb0*/  FMNMX.FTZ R0, R33, R0, !PT ;  /* 0x0000000021007209 */ /* 0x010fe20007810000 */
[----:B------:R-:W-:-:S06]  /*14ec0*/  FFMA.FTZ R33, R10, R7, -R41 ;  /* 0x000000070a217223 */ /* 0x000fcc0000010829 */
[----:B------:R-:W4:Y:S01]  /*14ed0*/  MUFU.EX2 R148, R148 ;  /* 0x0000009400947308 */ /* 0x000f220000000800 */
[----:B------:R-:W1:Y:S01]  /*14ee0*/  @P5 LDC R10, c[0x0][0x44c] ;  /* 0x00011300ff0a5b82 */ /* 0x000e620000000800 */
[----:B------:R-:W3:Y:S06]  /*14ef0*/  SHFL.BFLY PT, R39, R0, 0x1, 0x1f ;  /* 0x0c201f0000277f89 */ /* 0x000eec00000e0000 */
[----:B------:R-:W-:Y:S08]  /*14f00*/  MUFU.EX2 R25, R25 ;  /* 0x0000001900197308 */ /* 0x000ff00000000800 */
[----:B------:R-:W-:Y:S08]  /*14f10*/  MUFU.EX2 R150, R150 ;  /* 0x0000009600967308 */ /* 0x000ff00000000800 */
[----:B------:R-:W-:Y:S01]  /*14f20*/  MUFU.EX2 R27, R27 ;  /* 0x0000001b001b7308 */ /* 0x000fe20000000800 */
[----:B-1----:R-:W-:Y:S01]  /*14f30*/  @P5 IMAD.HI.U32 R10, R177, R10, RZ ;  /* 0x0000000ab10a5227 */ /* 0x002fe200078e00ff */
[----:B---3--:R-:W-:-:S03]  /*14f40*/  FMNMX.FTZ R4, R0, R39, !PT ;  /* 0x0000002700047209 */ /* 0x008fc60007810000 */
[----:B------:R-:W-:Y:S01]  /*14f50*/  FFMA.FTZ R39, R24, R7, -R41 ;  /* 0x0000000718277223 */ /* 0x000fe20000010829 */
[----:B--2---:R-:W-:Y:S01]  /*14f60*/  @P5 SHF.R.U32.HI R47, RZ, R49, R10 ;  /* 0x00000031ff2f5219 */ /* 0x004fe2000001160a */
[----:B------:R-:W-:Y:S02]  /*14f70*/  VIADD R10, R2, 0xfffffffe ;  /* 0xfffffffe020a7836 */ /* 0x000fe40000000000 */
[C---:B------:R-:W-:Y:S01]  /*14f80*/  FMUL.FTZ R0, R4.reuse, R7 ;  /* 0x0000000704007220 */ /* 0x040fe20000410000 */
[----:B------:R-:W-:Y:S01]  /*14f90*/  FSETP.NEU.FTZ.AND P2, PT, R4, -INF , PT ;  /* 0xff8000000400780b */ /* 0x000fe20003f5d000 */
[----:B------:R-:W-:Y:S01]  /*14fa0*/  MUFU.EX2 R144, R144 ;  /* 0x0000009000907308 */ /* 0x000fe20000000800 */
[----:B------:R-:W-:Y:S02]  /*14fb0*/  ISETP.GE.AND P5, PT, R13, 0x1, PT ;  /* 0x000000010d00780c */ /* 0x000fe40003fa6270 */
[----:B------:R-:W-:Y:S01]  /*14fc0*/  FSEL R41, R0, RZ, P2 ;  /* 0x000000ff00297208 */ /* 0x000fe20001000000 */
[----:B------:R-:W-:Y:S01]  /*14fd0*/  FADD.FTZ R0, R158, R43 ;  /* 0x0000002b9e007221 */ /* 0x000fe20000010000 */
[----:B------:R-:W-:-:S03]  /*14fe0*/  F2FP.BF16.F32.PACK_AB R158, R11, R158 ;  /* 0x0000009e0b9e723e */ /* 0x000fc600000010ff */
        /* <DEDUP_REMOVED lines=8> */
[----:B------:R-:W-:Y:S01]  /*15070*/  FADD.FTZ R0, R11, R0 ;  /* 0x000000000b007221 */ /* 0x000fe20000010000 */
[-CC-:B------:R-:W-:Y:S01]  /*15080*/  FFMA.FTZ R76, R76, R7.reuse, -R41.reuse ;  /* 0x000000074c4c7223 */ /* 0x180fe20000010829 */
[-CC-:B------:R-:W-:Y:S01]  /*15090*/  FFMA.FTZ R42, R42, R7.reuse, -R41.reuse ;  /* 0x000000072a2a7223 */ /* 0x180fe20000010829 */
[-CC-:B------:R-:W-:Y:S01]  /*150a0*/  FFMA.FTZ R78, R78, R7.reuse, -R41.reuse ;  /* 0x000000074e4e7223 */ /* 0x180fe20000010829 */
[----:B0-----:R-:W-:Y:S01]  /*150b0*/  FADD.FTZ R45, R15, R0 ;  /* 0x000000000f2d7221 */ /* 0x001fe20000010000 */
[-CC-:B------:R-:W-:Y:S01]  /*150c0*/  FFMA.FTZ R46, R46, R7.reuse, -R41.reuse ;  /* 0x000000072e2e7223 */ /* 0x180fe20000010829 */
[----:B------:R-:W0:Y:S01]  /*150d0*/  MUFU.EX2 R32, R32 ;  /* 0x0000002000207308 */ /* 0x000e220000000800 */
[-C--:B------:R-:W-:Y:S01]  /*150e0*/  FFMA.FTZ R80, R80, R7.reuse, -R41 ;  /* 0x0000000750507223 */ /* 0x080fe20000010829 */
[----:B------:R-:W-:Y:S01]  /*150f0*/  FADD.FTZ R45, R90, R45 ;  /* 0x0000002d5a2d7221 */ /* 0x000fe20000010000 */
[-CC-:B------:R-:W-:Y:S01]  /*15100*/  FFMA.FTZ R50, R50, R7.reuse, -R41.reuse ;  /* 0x0000000732327223 */ /* 0x180fe20000010829 */
[-CC-:B------:R-:W-:Y:S01]  /*15110*/  FFMA.FTZ R82, R82, R7.reuse, -R41.reuse ;  /* 0x0000000752527223 */ /* 0x180fe20000010829 */
[-C--:B------:R-:W-:Y:S01]  /*15120*/  FFMA.FTZ R54, R54, R7.reuse, -R41 ;  /* 0x0000000736367223 */ /* 0x080fe20000010829 */
[----:B------:R-:W-:Y:S01]  /*15130*/  FADD.FTZ R6, R154, R45 ;  /* 0x0000002d9a067221 */ /* 0x000fe20000010000 */
[-CC-:B------:R-:W-:Y:S01]  /*15140*/  FFMA.FTZ R84, R84, R7.reuse, -R41.reuse ;  /* 0x0000000754547223 */ /* 0x180fe20000010829 */
[----:B------:R-:W1:Y:S01]  /*15150*/  MUFU.EX2 R30, R30 ;  /* 0x0000001e001e7308 */ /* 0x000e620000000800 */
[-CC-:B------:R-:W-:Y:S01]  /*15160*/  FFMA.FTZ R58, R58, R7.reuse, -R41.reuse ;  /* 0x000000073a3a7223 */ /* 0x180fe20000010829 */
[----:B------:R-:W-:Y:S01]  /*15170*/  FADD.FTZ R45, R21, R6 ;  /* 0x00000006152d7221 */ /* 0x000fe20000010000 */
[-CC-:B------:R-:W-:Y:S01]  /*15180*/  FFMA.FTZ R86, R86, R7.reuse, -R41.reuse ;  /* 0x0000000756567223 */ /* 0x180fe20000010829 */
[-CC-:B------:R-:W-:Y:S01]  /*15190*/  FFMA.FTZ R62, R62, R7.reuse, -R41.reuse ;  /* 0x000000073e3e7223 */ /* 0x180fe20000010829 */
[-C--:B------:R-:W-:Y:S01]  /*151a0*/  FFMA.FTZ R88, R88, R7.reuse, -R41 ;  /* 0x0000000758587223 */ /* 0x080fe20000010829 */
[----:B----4-:R-:W-:Y:S01]  /*151b0*/  FADD.FTZ R6, R148, R45 ;  /* 0x0000002d94067221 */ /* 0x010fe20000010000 */
[-CC-:B------:R-:W-:Y:S01]  /*151c0*/  FFMA.FTZ R66, R66, R7.reuse, -R41.reuse ;  /* 0x0000000742427223 */ /* 0x180fe20000010829 */
[----:B------:R-:W2:Y:S01]  /*151d0*/  MUFU.EX2 R159, R36 ;  /* 0x00000024009f7308 */ /* 0x000ea20000000800 */
[----:B0-----:R-:W-:Y:S01]  /*151e0*/  FADD.FTZ R43, R157, R32 ;  /* 0x000000209d2b7221 */ /* 0x001fe20000010000 */
[----:B------:R-:W-:Y:S01]  /*151f0*/  FADD.FTZ R45, R25, R6 ;  /* 0x00000006192d7221 */ /* 0x000fe20000010000 */
[-CC-:B------:R-:W-:Y:S01]  /*15200*/  FFMA.FTZ R40, R40, R7.reuse, -R41.reuse ;  /* 0x0000000728287223 */ /* 0x180fe20000010829 */
[-CC-:B------:R-:W-:Y:S01]  /*15210*/  FFMA.FTZ R70, R70, R7.reuse, -R41.reuse ;  /* 0x0000000746467223 */ /* 0x180fe20000010829 */
[----:B------:R-:W-:Y:S01]  /*15220*/  FFMA.FTZ R28, R28, R7, -R41 ;  /* 0x000000071c1c7223 */ /* 0x000fe20000010829 */
[----:B------:R-:W-:Y:S01]  /*15230*/  FADD.FTZ R6, R150, R45 ;  /* 0x0000002d96067221 */ /* 0x000fe20000010000 */
[----:B------:R-:W-:Y:S01]  /*15240*/  F2FP.BF16.F32.PACK_AB R154, R21, R154 ;  /* 0x0000009a159a723e */ /* 0x000fe200000010ff */
[----:B------:R-:W0:Y:S01]  /*15250*/  MUFU.EX2 R34, R34 ;  /* 0x0000002200227308 */ /* 0x000e220000000800 */
[----:B-1----:R-:W-:Y:S01]  /*15260*/  FADD.FTZ R0, R30, R43 ;  /* 0x0000002b1e007221 */ /* 0x002fe20000010000 */
[----:B------:R-:W-:Y:S01]  /*15270*/  FADD.FTZ R45, R27, R6 ;  /* 0x000000061b2d7221 */ /* 0x000fe20000010000 */
[----:B------:R-:W-:-:S02]  /*15280*/  F2FP.BF16.F32.PACK_AB R148, R25, R148 ;  /* 0x000000941994723e */ /* 0x000fc400000010ff */
[----:B------:R-:W-:Y:S01]  /*15290*/  F2FP.BF16.F32.PACK_AB R150, R27, R150 ;  /* 0x000000961b96723e */ /* 0x000fe200000010ff */
[----:B------:R-:W-:Y:S01]  /*152a0*/  FADD.FTZ R6, R144, R45 ;  /* 0x0000002d90067221 */ /* 0x000fe20000010000 */
[----:B------:R-:W-:Y:S01]  /*152b0*/  F2FP.BF16.F32.PACK_AB R157, R32, R157 ;  /* 0x0000009d209d723e */ /* 0x000fe200000010ff */
        /* <DEDUP_REMOVED lines=31> */
[----:B-----5:R-:W1:Y:S01]  /*154b0*/  MUFU.EX2 R147, R84 ;  /* 0x0000005400937308 */ /* 0x020e620000000800 */
[----:B--2---:R-:W-:-:S07]  /*154c0*/  FADD.FTZ R0, R54, R5 ;  /* 0x0000000536007221 */ /* 0x004fce0000010000 */
[----:B------:R-:W2:Y:S01]  /*154d0*/  MUFU.EX2 R31, R31 ;  /* 0x0000001f001f7308 */ /* 0x000ea20000000800 */
[----:B0-----:R-:W-:Y:S01]  /*154e0*/  FADD.FTZ R6, R146, R45 ;  /* 0x0000002d92067221 */ /* 0x001fe20000010000 */
[----:B------:R-:W-:Y:S01]  /*154f0*/  IMAD.IADD R45, R152, 0x1, R47 ;  /* 0x00000001982d7824 */ /* 0x000fe200078e022f */
[----:B------:R-:W-:-:S03]  /*15500*/  F2FP.BF16.F32.PACK_AB R152, R90, R15 ;  /* 0x0000000f5a98723e */ /* 0x000fc600000010ff */
[----:B------:R-:W-:Y:S02]  /*15510*/  IMAD.IADD R12, R45, 0x1, R12 ;  /* 0x000000012d0c7824 */ /* 0x000fe400078e020c */
        /* <DEDUP_REMOVED lines=39> */
[----:B-1----:R-:W-:Y:S01]  /*15790*/  FADD.FTZ R6, R138, R11 ;  /* 0x0000000b8a067221 */ /* 0x002fe20000010000 */
[C---:B--2---:R-:W-:Y:S01]  /*157a0*/  FADD.FTZ R5, R139.reuse, R0 ;  /* 0x000000008b057221 */ /* 0x044fe20000010000 */
[----:B------:R-:W-:Y:S02]  /*157b0*/  F2FP.BF16.F32.PACK_AB R139, R139, R70 ;  /* 0x000000468b8b723e */ /* 0x000fe400000010ff */
[C---:B0-----:R-:W-:Y:S01]  /*157c0*/  FADD.FTZ R6, R39.reuse, R6 ;  /* 0x0000000627067221 */ /* 0x041fe20000010000 */
[----:B------:R-:W-:Y:S01]  /*157d0*/  F2FP.BF16.F32.PACK_AB R138, R39, R138 ;  /* 0x0000008a278a723e */ /* 0x000fe200000010ff */
[----:B------:R-:W-:Y:S06]  /*157e0*/  @!P5 BRA `(.L_x_1852) ;  /* 0x000000000048d947 */ /* 0x000fec0003800000 */
        /* <DEDUP_REMOVED lines=11> */
.L_x_1854:
[----:B------:R-:W-:-:S13]  /*158a0*/  ISETP.NE.AND P2, PT, R13, 0x1, PT ;  /* 0x000000010d00780c */ /* 0x000fda0003f45270 */
[----:B------:R-:W0:Y:S02]  /*158b0*/  @P2 LDC.64 R14, c[0x0][0x9e8] ;  /* 0x00027a00ff0e2b82 */ /* 0x000e240000000a00 */
[----:B0-----:R-:W-:-:S05]  /*158c0*/  @P2 IMAD.HI.U32 R2, R0, R14, RZ ;  /* 0x0000000e00022227 */ /* 0x001fca00078e00ff */
[----:B------:R-:W-:-:S07]  /*158d0*/  @P2 SHF.R.U32.HI R0, RZ, R15, R2 ;  /* 0x0000000fff002219 */ /* 0x000fce0000011602 */
.L_x_1855:
[----:B------:R-:W-:Y:S05]  /*158e0*/  BSYNC B0 ;  /* 0x0000000000007941 */ /* 0x000fea0003800000 */
.L_x_1853:
[----:B------:R-:W-:-:S05]  /*158f0*/  IMAD R13, R0, R13, R13 ;  /* 0x0000000d000d7224 */ /* 0x000fca00078e020d */
[----:B------:R-:W-:-:S07]  /*15900*/  VIMNMX R12, R12, R13, PT ;  /* 0x0000000d0c0c7248 */ /* 0x000fce0003fe0100 */
.L_x_1852:
[----:B------:R-:W-:Y:S01]  /*15910*/  IMAD.HI R12, R12, 0x2aaaaaab, RZ ;  /* 0x2aaaaaab0c0c7827 */ /* 0x000fe200078e02ff */
[----:B------:R-:W-:Y:S01]  /*15920*/  ULDC UR46, c[0x0][0x9e4] ;  /* 0x00027900002e7ab9 */ /* 0x000fe20000000800 */
[----:B------:R-:W-:Y:S01]  /*15930*/  ULDC UR39, c[0x0][0x9e4] ;  /* 0x0002790000277ab9 */ /* 0x000fe20000000800 */
[----:B------:R-:W-:Y:S01]  /*15940*/  ULDC UR47, c[0x0][0x9dc] ;  /* 0x00027700002f7ab9 */ /* 0x000fe20000000800 */
[----:B------:R-:W-:Y:S01]  /*15950*/  ULDC UR51, c[0x0][0x9dc] ;  /* 0x0002770000337ab9 */ /* 0x000fe20000000800 */
[----:B------:R-:W-:Y:S01]  /*15960*/  SHF.R.U32.HI R11, RZ, 0x1f, R12 ;  /* 0x0000001fff0b7819 */ /* 0x000fe2000001160c */
[----:B------:R-:W-:Y:S01]  /*15970*/  ULDC UR38, c[0x0][0x988] ;  /* 0x0002620000267ab9 */ /* 0x000fe20000000800 */
[----:B------:R-:W-:Y:S01]  /*15980*/  ULDC UR43, c[0x0][0x988] ;  /* 0x00026200002b7ab9 */ /* 0x000fe20000000800 */
[----:B------:R-:W-:Y:S01]  /*15990*/  ULDC UR42, c[0x0][0x988] ;  /* 0x00026200002a7ab9 */ /* 0x000fe20000000800 */
[----:B------:R-:W-:Y:S01]  /*159a0*/  LEA.HI.SX32 R12, R12, R11, 0x1c ;  /* 0x0000000b0c0c7211 */ /* 0x000fe200078fe2ff */
[----:B------:R-:W-:Y:S01]  /*159b0*/  ULDC UR54, c[0x0][0x9e0] ;  /* 0x0002780000367ab9 */ /* 0x000fe20000000800 */
[----:B------:R-:W-:Y:S01]  /*159c0*/  ULDC UR50, c[0x0][0x9e0] ;  /* 0x0002780000327ab9 */ /* 0x000fe20000000800 */
[----:B------:R-:W-:Y:S01]  /*159d0*/  BSSY B0, `(.L_x_1856) ;  /* 0x000033d000007945 */ /* 0x000fe20003800000 */
[----:B------:R-:W-:Y:S01]  /*159e0*/  VIMNMX R11, R179, R12, !PT ;  /* 0x0000000cb30b7248 */ /* 0x000fe20007fe0100 */
[----:B------:R-:W-:Y:S01]  /*159f0*/  IMAD.MOV.U32 R2, RZ, RZ, 0x3f800000 ;  /* 0x3f800000ff027424 */ /* 0x000fe200078e00ff */
[----:B------:R-:W-:Y:S01]  /*15a00*/  CS2R R86, SRZ ;  /* 0x0000000000567805 */ /* 0x000fe2000001ff00 */
[----:B------:R-:W-:Y:S01]  /*15a10*/  IMAD.MOV.U32 R0, RZ, RZ, 0x3f800000 ;  /* 0x3f800000ff007424 */ /* 0x000fe200078e00ff */
[----:B------:R-:W-:-:S02]  /*15a20*/  ISETP.GE.AND P2, PT, R10, R11, PT ;  /* 0x0000000b0a00720c */ /* 0x000fc40003f46270 */
        /* <DEDUP_REMOVED lines=31> */
[----:B------:R-:W-:Y:S06]  /*15c20*/  @!P2 BRA `(.L_x_1857) ;  /* 0x00000030005ca947 */ /* 0x000fec0003800000 */
[----:B------:R-:W-:Y:S01]  /*15c30*/  BSSY B1, `(.L_x_1858) ;  /* 0x0000312000017945 */ /* 0x000fe20003800000 */
[----:B------:R-:W-:Y:S02]  /*15c40*/  IMAD.MOV.U32 R2, RZ, RZ, 0x3f800000 ;  /* 0x3f800000ff027424 */ /* 0x000fe400078e00ff */
[----:B------:R-:W-:-:S07]  /*15c50*/  IMAD.MOV.U32 R87, RZ, RZ, RZ ;  /* 0x000000ffff577224 */ /* 0x000fce00078e00ff */
.L_x_1877:
[----:B------:R-:W-:-:S05]  /*15c60*/  VIADD R20, R22, 0x1 ;  /* 0x0000000116147836 */ /* 0x000fca0000000000 */
[----:B------:R-:W-:-:S04]  /*15c70*/  ISETP.NE.AND P2, PT, R20, 0x2, PT ;  /* 0x000000021400780c */ /* 0x000fc80003f45270 */
[----:B------:R-:W-:Y:S02]  /*15c80*/  SEL R12, RZ, 0x1, P2 ;  /* 0x00000001ff0c7807 */ /* 0x000fe40001000000 */
[----:B------:R-:W-:Y:S02]  /*15c90*/  SEL R20, R20, RZ, P2 ;  /* 0x000000ff14147207 */ /* 0x000fe40001000000 */
[----:B------:R-:W-:Y:S01]  /*15ca0*/  LOP3.LUT R21, R23, R12, RZ, 0x3c, !PT ;  /* 0x0000000c17157212 */ /* 0x000fe200078e3cff */
[----:B------:R-:W-:Y:S06]  /*15cb0*/  @!P0 BRA `(.L_x_1859) ;  /* 0x0000000000048947 */ /* 0x000fec0003800000 */
[----:B------:R-:W-:Y:S01]  /*15cc0*/  BPT.TRAP 0x1 ;  /* 0x000000040000795c */ /* 0x000fe20000300000 */
.L_x_1859:
[----:B------:R-:W-:Y:S01]  /*15cd0*/  IMAD R7, R20, 0x8, R16 ;  /* 0x0000000814077824 */ /* 0x000fe200078e0210 */
[----:B------:R-:W-:-:S04]  /*15ce0*/  SHF.L.U32 R14, R21, 0x1f, RZ ;  /* 0x0000001f150e7819 */ /* 0x000fc800000006ff */
[----:B------:R0:W1:Y:S01]  /*15cf0*/  SYNCS.PHASECHK.TRANS64.TRYWAIT P2, [R7+URZ+0x2a830], R14 ;  /* 0x02a8300e070075a7 */ /* 0x000062000804017f */
[----:B------:R-:W-:Y:S05]  /*15d00*/  @!P0 BRA `(.L_x_1860) ;  /* 0x0000000000048947 */ /* 0x000fea0003800000 */
[----:B------:R-:W-:Y:S01]  /*15d10*/  BPT.TRAP 0x1 ;  /* 0x000000040000795c */ /* 0x000fe20000300000 */
.L_x_1860:
[----:B------:R-:W-:Y:S01]  /*15d20*/  BSSY B2, `(.L_x_1861) ;  /* 0x0000006000027945 */ /* 0x000fe20003800000 */
[----:B------:R-:W-:Y:S02]  /*15d30*/  IMAD R12, R20, 0x900, R8 ;  /* 0x00000900140c7824 */ /* 0x000fe400078e0208 */
[----:B------:R-:W-:Y:S01]  /*15d40*/  IMAD.MOV.U32 R13, RZ, RZ, 0x40000040 ;  /* 0x40000040ff0d7424 */ /* 0x000fe200078e00ff */
[----:B-1----:R-:W-:Y:S06]  /*15d50*/  @P2 BRA `(.L_x_1862) ;  /* 0x0000000000082947 */ /* 0x002fec0003800000 */
[----:B------:R-:W1:Y:S02]  /*15d60*/  SYNCS.PHASECHK.TRANS64.TRYWAIT P2, [R7+URZ+0x2a830], R14 ;  /* 0x02a8300e070075a7 */ /* 0x000e64000804017f */
[----:B-1----:R-:W-:Y:S05]  /*15d70*/  @!P2 BRA `(.L_x_1863) ;  /* 0x0000013c00c4a947 */ /* 0x002fea0003800000 */
.L_x_1862:
[----:B------:R-:W-:Y:S05]  /*15d80*/  BSYNC B2 ;  /* 0x0000000000027941 */ /* 0x000fea0003800000 */
.L_x_1861:
[----:B------:R-:W2:Y:S04]  /*15d90*/  LDL.64 R88, [R1+0x38] ;  /* 0x0000380001587983 */ /* 0x000ea80000100a00 */
[----:B------:R-:W3:Y:S04]  /*15da0*/  LDL.64 R218, [R1+0x30] ;  /* 0x0000300001da7983 */ /* 0x000ee80000100a00 */
[----:B------:R-:W4:Y:S01]  /*15db0*/  LDL.64 R216, [R1+0x28] ;  /* 0x0000280001d87983 */ /* 0x000f220000100a00 */
[----:B------:R-:W-:-:S03]  /*15dc0*/  R2UR UR6, R12 ;  /* 0x000000000c0672ca */ /* 0x000fc600000e0000 */
[----:B------:R-:W5:Y:S01]  /*15dd0*/  LDL.64 R214, [R1+0x20] ;  /* 0x0000200001d67983 */ /* 0x000f620000100a00 */
[----:B------:R-:W-:Y:S01]  /*15de0*/  R2UR UR7, R13 ;  /* 0x000000000d0772ca */ /* 0x000fe200000e0000 */
[----:B01----:R-:W-:Y:S02]  /*15df0*/  VIADD R14, R12, 0x2 ;  /* 0x000000020c0e7836 */ /* 0x003fe40000000000 */
[----:B------:R-:W-:Y:S01]  /*15e00*/  IMAD.MOV.U32 R15, RZ, RZ, 0x40000040 ;  /* 0x40000040ff0f7424 */ /* 0x000fe200078e00ff */
[----:B------:R-:W5:Y:S04]  /*15e10*/  LDL.64 R212, [R1+0x18] ;  /* 0x0000180001d47983 */ /* 0x000f680000100a00 */
[----:B------:R-:W5:Y:S04]  /*15e20*/  LDL.64 R210, [R1+0x10] ;  /* 0x0000100001d27983 */ /* 0x000f680000100a00 */
[----:B------:R-:W5:Y:S01]  /*15e30*/  LDL.64 R208, [R1] ;  /* 0x0000000001d07983 */ /* 0x000f620000100a00 */
[----:B--2---:R-:W-:-:S02]  /*15e40*/  R2UR UR4, R88 ;  /* 0x00000000580472ca */ /* 0x004fc400000e0000 */
[----:B------:R-:W-:Y:S02]  /*15e50*/  R2UR UR5, R89 ;  /* 0x00000000590572ca */ /* 0x000fe400000e0000 */
[----:B------:R-:W-:-:S11]  /*15e60*/  WARPGROUP.ARRIVE ;  /* 0x00000000000079c5 */ /* 0x000fd60000000000 */
[----:B------:R-:W-:Y:S01]  /*15e70*/  HGMMA.64x96x16.F32.BF16 R88, gdesc[UR4], RZ, !UPT, gsb0 ;  /* 0x01600000045879f0 */ /* 0x000fe2000c0018ff */
[----:B------:R-:W-:Y:S02]  /*15e80*/  R2UR UR6, R14 ;  /* 0x000000000e0672ca */ /* 0x000fe400000e0000 */
[----:B------:R-:W-:Y:S02]  /*15e90*/  R2UR UR7, R15 ;  /* 0x000000000f0772ca */ /* 0x000fe400000e0000 */
[----:B---3--:R-:W-:Y:S02]  /*15ea0*/  R2UR UR4, R218 ;  /* 0x00000000da0472ca */ /* 0x008fe400000e0000 */
[----:B------:R-:W-:Y:S01]  /*15eb0*/  R2UR UR5, R219 ;  /* 0x00000000db0572ca */ /* 0x000fe200000e0000 */
[----:B------:R-:W-:Y:S02]  /*15ec0*/  VIADD R14, R12, 0x4 ;  /* 0x000000040c0e7836 */ /* 0x000fe40000000000 */
[----:B------:R-:W-:Y:S01]  /*15ed0*/  IMAD.MOV.U32 R15, RZ, RZ, 0x40000040 ;  /* 0x40000040ff0f7424 */ /* 0x000fe200078e00ff */
[----:B------:R-:W-:-:S02]  /*15ee0*/  WARPGROUP.DEPBAR.LE gsb0, 0x0 ;  /* 0x00008000000079c5 */ /* 0x000fc40000010000 */
[----:B------:R-:W-:-:S07]  /*15ef0*/  WARPGROUP.ARRIVE ;  /* 0x00000000000079c5 */ /* 0x000fce0000000000 */
[----:B------:R-:W-:Y:S01]  /*15f00*/  HGMMA.64x96x16.F32.BF16 R88, gdesc[UR4], R88, gsb0 ;  /* 0x01600000045879f0 */ /* 0x000fe20008001858 */
[----:B------:R-:W-:Y:S02]  /*15f10*/  R2UR UR6, R14 ;  /* 0x000000000e0672ca */ /* 0x000fe400000e0000 */
[----:B------:R-:W-:Y:S02]  /*15f20*/  R2UR UR7, R15 ;  /* 0x000000000f0772ca */ /* 0x000fe400000e0000 */
[----:B----4-:R-:W-:Y:S02]  /*15f30*/  R2UR UR4, R216 ;  /* 0x00000000d80472ca */ /* 0x010fe400000e0000 */
        /* <DEDUP_REMOVED lines=8> */
[----:B-----5:R-:W-:Y:S02]  /*15fc0*/  R2UR UR4, R214 ;  /* 0x00000000d60472ca */ /* 0x020fe400000e0000 */
        /* <DEDUP_REMOVED lines=8> */
[----:B------:R-:W-:Y:S02]  /*16050*/  R2UR UR4, R212 ;  /* 0x00000000d40472ca */ /* 0x000fe400000e0000 */
        /* <DEDUP_REMOVED lines=25> */
[----:B------:R-:W-:Y:S01]  /*161f0*/  R2UR UR7, R15 ;  /* 0x000000000f0772ca */ /* 0x000fe200000e0000 */
[----:B------:R-:W-:Y:S01]  /*16200*/  UMOV UR4, UR52 ;  /* 0x0000003400047c82 */ /* 0x000fe20008000000 */
[----:B------:R-:W-:Y:S01]  /*16210*/  UMOV UR5, UR53 ;  /* 0x0000003500057c82 */ /* 0x000fe20008000000 */
[----:B------:R-:W-:Y:S02]  /*16220*/  VIADD R14, R12, 0x600 ;  /* 0x000006000c0e7836 */ /* 0x000fe40000000000 */
[----:B------:R-:W-:Y:S01]  /*16230*/  IMAD.MOV.U32 R15, RZ, RZ, 0x40000040 ;  /* 0x40000040ff0f7424 */ /* 0x000fe200078e00ff */
[----:B------:R-:W-:Y:S02]  /*16240*/  WARPGROUP.DEPBAR.LE gsb0, 0x0 ;  /* 0x00008000000079c5 */ /* 0x000fe40000010000 */
[----:B------:R-:W-:-:S06]  /*16250*/  WARPGROUP.ARRIVE ;  /* 0x00000000000079c5 */ /* 0x000fcc0000000000 */
        /* <DEDUP_REMOVED lines=32> */
[----:B------:R-:W-:Y:S02]  /*16460*/  WARPGROUP.DEPBAR.LE gsb0, 0x0 ;  /* 0x00008000000079c5 */ /* 0x000fe40000010000 */
[----:B------:R-:W-:-:S08]  /*16470*/  WARPGROUP.ARRIVE ;  /* 0x00000000000079c5 */ /* 0x000fd00000000000 */
[----:B------:R-:W-:Y:S01]  /*16480*/  HGMMA.64x96x16.F32.BF16 R88, gdesc[UR4], R88, gsb0 ;  /* 0x01600000045879f0 */ /* 0x000fe20008001858 */
        /* <DEDUP_REMOVED lines=65> */
[----:B------:R-:W-:Y:S05]  /*168a0*/  @!P0 BRA `(.L_x_1864) ;  /* 0x0000000000048947 */ /* 0x000fea0003800000 */
[----:B------:R-:W-:Y:S01]  /*168b0*/  BPT.TRAP 0x1 ;  /* 0x000000040000795c */ /* 0x000fe20000300000 */
.L_x_1864:
[----:B------:R-:W-:Y:S01]  /*168c0*/  SHF.L.U32 R9, R23, 0x1f, RZ ;  /* 0x0000001f17097819 */ /* 0x000fe200000006ff */
[----:B------:R-:W-:-:S04]  /*168d0*/  IMAD R14, R22, 0x8, R16 ;  /* 0x00000008160e7824 */ /* 0x000fc800078e0210 */
[----:B------:R0:W1:Y:S01]  /*168e0*/  SYNCS.PHASECHK.TRANS64.TRYWAIT P2, [R14+URZ+0x2a850], R9 ;  /* 0x02a850090e0075a7 */ /* 0x000062000804017f */
[----:B------:R-:W-:Y:S05]  /*168f0*/  @!P0 BRA `(.L_x_1865) ;  /* 0x0000000000048947 */ /* 0x000fea0003800000 */
[----:B------:R-:W-:Y:S01]  /*16900*/  BPT.TRAP 0x1 ;  /* 0x000000040000795c */ /* 0x000fe20000300000 */
.L_x_1865:
        /* <DEDUP_REMOVED lines=9> */
.L_x_1867:
[----:B------:R-:W-:Y:S05]  /*169a0*/  BSYNC B2 ;  /* 0x0000000000027941 */ /* 0x000fea0003800000 */
.L_x_1866:
[----:B------:R-:W-:Y:S01]  /*169b0*/  IMAD.MOV.U32 R12, RZ, RZ, R0 ;  /* 0x000000ffff0c7224 */ /* 0x000fe200078e0000 */
[----:B------:R-:W2:Y:S01]  /*169c0*/  LDL R200, [R1+0xc] ;  /* 0x00000c0001c87983 */ /* 0x000ea20000100800 */
[----:B------:R-:W-:Y:S01]  /*169d0*/  IMAD.MOV.U32 R13, RZ, RZ, 0x40000040 ;  /* 0x40000040ff0d7424 */ /* 0x000fe200078e00ff */
[----:B------:R-:W-:Y:S01]  /*169e0*/  WARPGROUP.ARRIVE ;  /* 0x00000000000079c5 */ /* 0x000fe20000000000 */
[----:B------:R-:W-:Y:S01]  /*169f0*/  ISETP.NE.AND P3, PT, R198, 0x1, PT ;  /* 0x00000001c600780c */ /* 0x000fe20003f65270 */
[----:B------:R-:W-:Y:S01]  /*16a00*/  IMAD.IADD R15, R181, 0x1, R177 ;  /* 0x00000001b50f7824 */ /* 0x000fe200078e02b1 */
[----:B------:R-:W-:Y:S01]  /*16a10*/  R2UR UR6, R12 ;  /* 0x000000000c0672ca */ /* 0x000fe200000e0000 */
[----:B------:R-:W-:Y:S01]  /*16a20*/  VIADD R12, R0, 0x80 ;  /* 0x00000080000c7836 */ /* 0x000fe20000000000 */
[----:B------:R-:W-:Y:S01]  /*16a30*/  R2UR UR7, R13 ;  /* 0x000000000d0772ca */ /* 0x000fe200000e0000 */
[----:B------:R-:W-:Y:S02]  /*16a40*/  IMAD.MOV.U32 R13, RZ, RZ, 0x40000040 ;  /* 0x40000040ff0d7424 */ /* 0x000fe400078e00ff */
[----:B------:R-:W-:-:S05]  /*16a50*/  @!P1 VIADD R7, R7, 0x2a840 ;  /* 0x0002a84007079836 */ /* 0x000fca0000000000 */
[----:B------:R-:W-:Y:S01]  /*16a60*/  @!P1 PRMT R7, RZ, 0x654, R7 ;  /* 0x00000654ff079816 */ /* 0x000fe20000000007 */
[----:B01----:R-:W0:Y:S04]  /*16a70*/  @P3 LDC R9, c[0x0][0x450] ;  /* 0x00011400ff093b82 */ /* 0x003e280000000800 */
[----:B------:R-:W-:Y:S01]  /*16a80*/  HGMMA.64x128x16.F32.BF16 R24, R156, gdesc[UR4].tnspB, R24, gsb0 ;  /* 0x41e000049c187df0 */ /* 0x000fe20008001818 */
[----:B------:R-:W-:Y:S01]  /*16a90*/  R2UR UR6, R12 ;  /* 0x000000000c0672ca */ /* 0x000fe200000e0000 */
[----:B------:R-:W-:Y:S01]  /*16aa0*/  VIADD R12, R0, 0x100 ;  /* 0x00000100000c7836 */ /* 0x000fe20000000000 */
[----:B------:R-:W-:Y:S01]  /*16ab0*/  R2UR UR7, R13 ;  /* 0x000000000d0772ca */ /* 0x000fe200000e0000 */
[----:B------:R-:W-:Y:S01]  /*16ac0*/  IMAD.MOV.U32 R13, RZ, RZ, 0x40000040 ;  /* 0x40000040ff0d7424 */ /* 0x000fe200078e00ff */
[----:B------:R-:W-:-:S02]  /*16ad0*/  WARPGROUP.DEPBAR.LE gsb0, 0x0 ;  /* 0x00008000000079c5 */ /* 0x000fc40000010000 */
[----:B------:R-:W-:-:S09]  /*16ae0*/  WARPGROUP.ARRIVE ;  /* 0x00000000000079c5 */ /* 0x000fd20000000000 */
[----:B------:R-:W-:Y:S01]  /*16af0*/  HGMMA.64x128x16.F32.BF16 R24, R152, gdesc[UR4].tnspB, R24, gsb0 ;  /* 0x41e0000498187df0 */ /* 0x000fe20008001818 */
[----:B------:R-:W-:Y:S01]  /*16b00*/  R2UR UR6, R12 ;  /* 0x000000000c0672ca */ /* 0x000fe200000e0000 */
[----:B------:R-:W-:Y:S01]  /*16b10*/  VIADD R12, R0, 0x180 ;  /* 0x00000180000c7836 */ /* 0x000fe20000000000 */
[----:B------:R-:W-:Y:S01]  /*16b20*/  R2UR UR7, R13 ;  /* 0x000000000d0772ca */ /* 0x000fe200000e0000 */
[----:B------:R-:W-:Y:S01]  /*16b30*/  IMAD.MOV.U32 R13, RZ, RZ, 0x40000040 ;  /* 0x40000040ff0d7424 */ /* 0x000fe200078e00ff */
[----:B--2---:R-:W-:Y:S01]  /*16b40*/  LOP3.LUT P2, RZ, R200, 0x100000, RZ, 0xc0, !PT ;  /* 0x00100000c8ff7812 */ /* 0x004fe2000784c0ff */
[----:B------:R-:W-:Y:S02]  /*16b50*/  WARPGROUP.DEPBAR.LE gsb0, 0x0 ;  /* 0x00008000000079c5 */ /* 0x000fe40000010000 */
[----:B------:R-:W-:-:S08]  /*16b60*/  WARPGROUP.ARRIVE ;  /* 0x00000000000079c5 */ /* 0x000fd00000000000 */
        /* <DEDUP_REMOVED lines=12> */
[----:B------:R-:W1:Y:S02]  /*16c30*/  @P3 LDC R0, c[0x0][0x44c] ;  /* 0x00011300ff003b82 */ /* 0x000e640000000800 */
[----:B-1----:R-:W-:-:S05]  /*16c40*/  @P3 IMAD.HI.U32 R0, R15, R0, RZ ;  /* 0x000000000f003227 */ /* 0x002fca00078e00ff */
[----:B0-----:R-:W-:-:S05]  /*16c50*/  @P3 SHF.R.U32.HI R15, RZ, R9, R0 ;  /* 0x00000009ff0f3219 */ /* 0x001fca0000011600 */
[----:B------:R-:W0:Y:S01]  /*16c60*/  SHFL.IDX PT, R2, R15, RZ, 0x1c1f ;  /* 0x001c1fff0f027589 */ /* 0x000e2200000e0000 */
[----:B------:R-:W-:Y:S02]  /*16c70*/  WARPGROUP.DEPBAR.LE gsb0, 0x0 ;  /* 0x00008000000079c5 */ /* 0x000fe40000010000 */
[----:B------:R-:W-:-:S06]  /*16c80*/  WARPGROUP.ARRIVE ;  /* 0x00000000000079c5 */ /* 0x000fcc0000000000 */
[----:B------:R-:W-:Y:S01]  /*16c90*/  HGMMA.64x128x16.F32.BF16 R24, R140, gdesc[UR4].tnspB, R24, gsb0 ;  /* 0x41e000048c187df0 */ /* 0x000fe20008001818 */
[----:B------:R-:W-:Y:S02]  /*16ca0*/  R2UR UR6, R12 ;  /* 0x000000000c0672ca */ /* 0x000fe400000e0000 */
[----:B------:R-:W-:Y:S01]  /*16cb0*/  R2UR UR7, R13 ;  /* 0x000000000d0772ca */ /* 0x000fe200000e0000 */
[----:B------:R-:W-:Y:S02]  /*16cc0*/  WARPGROUP.DEPBAR.LE gsb0, 0x0 ;  /* 0x00008000000079c5 */ /* 0x000fe40000010000 */
[----:B------:R-:W-:Y:S01]  /*16cd0*/  WARPGROUP.ARRIVE ;  /* 0x00000000000079c5 */ /* 0x000fe20000000000 */
[----:B------:R-:W-:-:S04]  /*16ce0*/  IMAD R140, R10, -0x60, RZ ;  /* 0xffffffa00a8c7824 */ /* 0x000fc800078e02ff */
[----:B------:R-:W-:-:S05]  /*16cf0*/  VIADD R9, R140, 0x1 ;  /* 0x000000018c097836 */ /* 0x000fca0000000000 */
[----:B------:R-:W-:Y:S01]  /*16d00*/  HGMMA.64x128x16.F32.BF16 R24, R136, gdesc[UR4].tnspB, R24, gsb0 ;  /* 0x41e0000488187df0 */ /* 0x000fe20008001818 */
[----:B------:R-:W-:Y:S02]  /*16d10*/  IMAD R0, R180, -0x2, R9 ;  /* 0xfffffffeb4007824 */ /* 0x000fe400078e0209 */
[----:B------:R-:W-:-:S05]  /*16d20*/  IMAD.U32 R9, RZ, RZ, UR47 ;  /* 0x0000002fff097e24 */ /* 0x000fca000f8e00ff */
[----:B------:R-:W-:Y:S01]  /*16d30*/  LOP3.LUT R12, RZ, R9, RZ, 0x33, !PT ;  /* 0x00000009ff0c7212 */ /* 0x000fe200078e33ff */
[----:B------:R-:W-:Y:S02]  /*16d40*/  WARPGROUP.DEPBAR.LE gsb0, 0x0 ;  /* 0x00008000000079c5 */ /* 0x000fe40000010000 */
[----:B------:R1:W-:Y:S02]  /*16d50*/  @!P1 SYNCS.ARRIVE.TRANS64.RED.A1T0 RZ, [R7+URZ], RZ ;  /* 0x000000ff07ff99a7 */ /* 0x0003e4000810043f */
[----:B-1----:R-:W-:Y:S01]  /*16d60*/  IADD3 R7, -R163, R0, R164 ;  /* 0x00000000a3077210 */ /* 0x002fe20007ffe1a4 */
[----:B------:R-:W-:-:S04]  /*16d70*/  VIADD R0, R0, 0xffffffff ;  /* 0xffffffff00007836 */ /* 0x000fc80000000000 */
[----:B------:R-:W-:Y:S02]  /*16d80*/  VIADD R23, R7, UR54 ;  /* 0x0000003607177c36 */ /* 0x000fe40008000000 */
[----:B------:R-:W-:Y:S02]  /*16d90*/  IMAD.IADD R7, R12, 0x1, R7 ;  /* 0x000000010c077824 */ /* 0x000fe400078e0207 */
        /* <DEDUP_REMOVED lines=15> */
.L_x_1871:
[----:B------:R-:W-:-:S05]  /*16e90*/  IMAD.U32 R22, RZ, RZ, UR46 ;  /* 0x0000002eff167e24 */ /* 0x000fca000f8e00ff */
[----:B------:R-:W-:-:S13]  /*16ea0*/  ISETP.NE.AND P2, PT, R22, 0x1, PT ;  /* 0x000000011600780c */ /* 0x000fda0003f45270 */
[----:B------:R-:W0:Y:S02]  /*16eb0*/  @P2 LDC.64 R12, c[0x0][0x9e8] ;  /* 0x00027a00ff0c2b82 */ /* 0x000e240000000a00 */
[----:B0-----:R-:W-:-:S05]  /*16ec0*/  @P2 IMAD.HI.U32 R12, R141, R12, RZ ;  /* 0x0000000c8d0c2227 */ /* 0x001fca00078e00ff */
[----:B------:R-:W-:-:S07]  /*16ed0*/  @P2 SHF.R.U32.HI R141, RZ, R13, R12 ;  /* 0x0000000dff8d2219 */ /* 0x000fce000001160c */
.L_x_1872:
[----:B------:R-:W-:Y:S05]  /*16ee0*/  BSYNC B2 ;  /* 0x0000000000027941 */ /* 0x000fea0003800000 */
.L_x_1870:
[----:B------:R-:W-:-:S05]  /*16ef0*/  IMAD R2, R141, R22, R0 ;  /* 0x000000168d027224 */ /* 0x000fca00078e0200 */
[----:B------:R-:W-:Y:S02]  /*16f00*/  VIADDMNMX R139, R2, R22, R139, PT ;  /* 0x00000016028b7246 */ /* 0x000fe4000380018b */
[----:B------:R-:W-:-:S07]  /*16f10*/  VIMNMX R137, R137, R2, !PT ;  /* 0x0000000289897248 */ /* 0x000fce0007fe0100 */
.L_x_1869:
        /* <DEDUP_REMOVED lines=12> */
[--C-:B0-----:R-:W-:Y:S01]  /*16fe0*/  IMAD.IADD R23, R23, 0x1, R12.reuse ;  /* 0x0000000117177824 */ /* 0x101fe200078e020c */
[----:B------:R-:W-:Y:S01]  /*16ff0*/  ISETP.GE.AND P5, PT, R140, 0x11, PT ;  /* 0x000000118c00780c */ /* 0x000fe20003fa6270 */
[----:B------:R-:W-:Y:S01]  /*17000*/  IMAD.IADD R89, R7, 0x1, R12 ;  /* 0x0000000107597824 */ /* 0x000fe200078e020c */
        /* <DEDUP_REMOVED lines=104> */
[----:B------:R-:W-:-:S13]  /*17690*/  LOP3.LUT P6, RZ, R200, 0x100000, RZ, 0xc0, !PT ;  /* 0x00100000c8ff7812 */ /* 0x000fda00078cc0ff */
        /* <DEDUP_REMOVED lines=13> */
.L_x_1875:
[----:B------:R-:W-:-:S05]  /*17770*/  IMAD.U32 R15, RZ, RZ, UR46 ;  /* 0x0000002eff0f7e24 */ /* 0x000fca000f8e00ff */
[----:B------:R-:W-:-:S13]  /*17780*/  ISETP.NE.AND P6, PT, R15, 0x1, PT ;  /* 0x000000010f00780c */ /* 0x000fda0003fc5270 */
[----:B------:R-:W0:Y:S02]  /*17790*/  @P6 LDC.64 R12, c[0x0][0x9e8] ;  /* 0x00027a00ff0c6b82 */ /* 0x000e240000000a00 */
[----:B0-----:R-:W-:-:S05]  /*177a0*/  @P6 IMAD.HI.U32 R12, R7, R12, RZ ;  /* 0x0000000c070c6227 */ /* 0x001fca00078e00ff */
[----:B------:R-:W-:-:S07]  /*177b0*/  @P6 SHF.R.U32.HI R7, RZ, R13, R12 ;  /* 0x0000000dff076219 */ /* 0x000fce000001160c */
.L_x_1876:
[----:B------:R-:W-:Y:S05]  /*177c0*/  BSYNC B2 ;  /* 0x0000000000027941 */ /* 0x000fea0003800000 */
.L_x_1874:
[----:B------:R-:W-:-:S05]  /*177d0*/  IMAD R0, R7, R15, R0 ;  /* 0x0000000f07007224 */ /* 0x000fca00078e0200 */
[----:B------:R-:W-:Y:S02]  /*177e0*/  VIADDMNMX R23, R0, R15, R23, PT ;  /* 0x0000000f00177246 */ /* 0x000fe40003800117 */
[----:B------:R-:W-:-:S07]  /*177f0*/  VIMNMX R89, R89, R0, !PT ;  /* 0x0000000059597248 */ /* 0x000fce0007fe0100 */
.L_x_1873:
[C---:B------:R-:W-:Y:S01]  /*17800*/  ISETP.GT.AND P2, PT, R89.reuse, 0x1, !P2 ;  /* 0x000000015900780c */ /* 0x040fe20005744270 */
[----:B------:R-:W-:Y:S01]  /*17810*/  @!P1 VIADD R14, R14, 0x2a860 ;  /* 0x0002a8600e0e9836 */ /* 0x000fe20000000000 */
[----:B------:R-:W-:Y:S02]  /*17820*/  ISETP.GT.AND P3, PT, R89, 0x8, !P3 ;  /* 0x000000085900780c */ /* 0x000fe40005f64270 */
        /* <DEDUP_REMOVED lines=66> */
[----:B------:R-:W-:Y:S02]  /*17c50*/  ISETP.LT.OR P2, PT, R23, 0x31, P2 ;  /* 0x000000311700780c */ /* 0x000fe40001741670 */
[----:B------:R-:W-:Y:S01]  /*17c60*/  ISETP.NE.AND P3, PT, R157, RZ, PT ;  /* 0x000000ff9d00720c */ /* 0x000fe20003f65270 */
[----:B------:R-:W0:Y:S01]  /*17c70*/  SHFL.BFLY PT, R7, R0, 0x2, 0x1f ;  /* 0x0c401f0000077f89 */ /* 0x000e2200000e0000 */
        /* <DEDUP_REMOVED lines=13> */
[----:B0-----:R-:W-:Y:S01]  /*17d50*/  FMNMX.FTZ R15, R0, R7, !PT ;  /* 0x00000007000f7209 */ /* 0x001fe20007810000 */
[----:B------:R-:W-:Y:S01]  /*17d60*/  IMAD.U32 R7, RZ, RZ, UR43 ;  /* 0x0000002bff077e24 */ /* 0x000fe2000f8e00ff */
[----:B------:R-:W-:-:S02]  /*17d70*/  FSEL R118, R118, -INF , !P2 ;  /* 0xff80000076767808 */ /* 0x000fc40005000000 */
[----:B------:R-:W-:Y:S01]  /*17d80*/  ISETP.NE.AND P2, PT, R153, RZ, PT ;  /* 0x000000ff9900720c */ /* 0x000fe20003f45270 */
        /* <DEDUP_REMOVED lines=31> */
[----:B------:R-:W-:-:S02]  /*17f80*/  FSEL R101, R90, -INF , !P2 ;  /* 0xff8000005a657808 */ /* 0x000fc40005000000 */
[----:B------:R-:W-:Y:S02]  /*17f90*/  FSETP.NEU.FTZ.AND P2, PT, R106, -INF , PT ;  /* 0xff8000006a00780b */ /* 0x000fe40003f5d000 */
        /* <DEDUP_REMOVED lines=11> */
[----:B------:R-:W-:Y:S01]  /*18050*/  MUFU.EX2 R15, R92 ;  /* 0x0000005c000f7308 */ /* 0x000fe20000000800 */
[--C-:B------:R-:W-:Y:S01]  /*18060*/  FFMA.FTZ R138, R138, R7, -R103.reuse ;  /* 0x000000078a8a7223 */ /* 0x100fe20000010867 */
[----:B------:R-:W-:Y:S01]  /*18070*/  FMNMX.FTZ R91, R98, R91, !PT ;  /* 0x0000005b625b7209 */ /* 0x000fe20007810000 */
[-CC-:B------:R-:W-:Y:S01]  /*18080*/  FFMA.FTZ R142, R142, R7.reuse, -R103.reuse ;  /* 0x000000078e8e7223 */ /* 0x180fe20000010867 */
[-CC-:B------:R-:W-:Y:S01]  /*18090*/  FFMA.FTZ R108, R108, R7.reuse, -R103.reuse ;  /* 0x000000076c6c7223 */ /* 0x180fe20000010867 */
[--C-:B------:R-:W-:Y:S01]  /*180a0*/  FFMA.FTZ R13, R88, R7, -R103.reuse ;  /* 0x00000007580d7223 */ /* 0x100fe20000010867 */
[----:B------:R-:W-:Y:S01]  /*180b0*/  FMNMX.FTZ R91, R158, R91, !PT ;  /* 0x0000005b9e5b7209 */ /* 0x000fe20007810000 */
[-CC-:B------:R-:W-:Y:S01]  /*180c0*/  FFMA.FTZ R23, R146, R7.reuse, -R103.reuse ;  /* 0x0000000792177223 */ /* 0x180fe20000010867 */
[----:B------:R0:W-:Y:S01]  /*180d0*/  MUFU.EX2 R92, R136 ;  /* 0x00000088005c7308 */ /* 0x0001e20000000800 */
        /* <DEDUP_REMOVED lines=8> */
[----:B0-----:R-:W-:Y:S01]  /*18160*/  FSEL R136, R135, -INF , !P3 ;  /* 0xff80000087887808 */ /* 0x001fe20005800000 */
[----:B------:R-:W-:Y:S01]  /*18170*/  FFMA.FTZ R140, R140, R7, -R103 ;  /* 0x000000078c8c7223 */ /* 0x000fe20000010867 */
[----:B------:R-:W-:-:S04]  /*18180*/  FMNMX.FTZ R93, R208, R93, !PT ;  /* 0x0000005dd05d7209 */ /* 0x000fc80007810000 */
[----:B------:R-:W-:Y:S01]  /*18190*/  FMNMX.FTZ R93, R210, R93, !PT ;  /* 0x0000005dd25d7209 */ /* 0x000fe20007810000 */
[----:B------:R0:W-:Y:S03]  /*181a0*/  MUFU.EX2 R96, R138 ;  /* 0x0000008a00607308 */ /* 0x0001e60000000800 */
[----:B------:R-:W-:-:S04]  /*181b0*/  FMNMX.FTZ R93, R110, R93, !PT ;  /* 0x0000005d6e5d7209 */ /* 0x000fc80007810000 */
[----:B------:R-:W-:Y:S01]  /*181c0*/  FMNMX.FTZ R95, R212, R93, !PT ;  /* 0x0000005dd45f7209 */ /* 0x000fe20007810000 */
[----:B------:R1:W-:Y:S01]  /*181d0*/  MUFU.EX2 R89, R108 ;  /* 0x0000006c00597308 */ /* 0x0003e20000000800 */
[----:B0-----:R-:W-:Y:S02]  /*181e0*/  FFMA.FTZ R138, R132, R7, -R103 ;  /* 0x00000007848a7223 */ /* 0x001fe40000010867 */
[----:B------:R-:W-:-:S04]  /*181f0*/  FMNMX.FTZ R95, R114, R95, !PT ;  /* 0x0000005f725f7209 */ /* 0x000fc80007810000 */
[----:B------:R-:W-:Y:S01]  /*18200*/  FMNMX.FTZ R95, R214, R95, !PT ;  /* 0x0000005fd65f7209 */ /* 0x000fe20007810000 */
[----:B------:R-:W0:Y:S01]  /*18210*/  MUFU.EX2 R93, R100 ;  /* 0x00000064005d7308 */ /* 0x000e220000000800 */
[----:B-1----:R-:W-:Y:S02]  /*18220*/  FFMA.FTZ R108, R150, R7, -R103 ;  /* 0x00000007966c7223 */ /* 0x002fe40000010867 */
[----:B------:R-:W-:-:S04]  /*18230*/  FMNMX.FTZ R95, R118, R95, !PT ;  /* 0x0000005f765f7209 */ /* 0x000fc80007810000 */
[----:B------:R-:W-:Y:S01]  /*18240*/  FMNMX.FTZ R97, R216, R95, !PT ;  /* 0x0000005fd8617209 */ /* 0x000fe20007810000 */
[----:B------:R1:W-:Y:S03]  /*18250*/  MUFU.EX2 R100, R142 ;  /* 0x0000008e00647308 */ /* 0x0003e60000000800 */
[----:B------:R-:W-:-:S04]  /*18260*/  FMNMX.FTZ R97, R122, R97, !PT ;  /* 0x000000617a617209 */ /* 0x000fc80007810000 */
[----:B------:R-:W-:Y:S01]  /*18270*/  FMNMX.FTZ R97, R218, R97, !PT ;  /* 0x00000061da617209 */ /* 0x000fe20007810000 */
[----:B------:R2:W3:Y:S01]  /*18280*/  MUFU.EX2 R95, R104 ;  /* 0x00000068005f7308 */ /* 0x0004e20000000800 */
[----:B-1----:R-:W-:Y:S02]  /*18290*/  FFMA.FTZ R142, R124, R7, -R103 ;  /* 0x000000077c8e7223 */ /* 0x002fe40000010867 */
[----:B------:R-:W-:-:S04]  /*182a0*/  FMNMX.FTZ R97, R126, R97, !PT ;  /* 0x000000617e617209 */ /* 0x000fc80007810000 */
[----:B------:R-:W-:Y:S01]  /*182b0*/  FMNMX.FTZ R97, R220, R97, !PT ;  /* 0x00000061dc617209 */ /* 0x000fe20007810000 */
[----:B------:R-:W-:Y:S01]  /*182c0*/  MUFU.EX2 R13, R13 ;  /* 0x0000000d000d7308 */ /* 0x000fe20000000800 */
[-CC-:B--2---:R-:W-:Y:S01]  /*182d0*/  FFMA.FTZ R104, R144, R7.reuse, -R103.reuse ;  /* 0x0000000790687223 */ /* 0x184fe20000010867 */
[--C-:B------:R-:W-:Y:S01]  /*182e0*/  FFMA.FTZ R144, R112, R7, -R103.reuse ;  /* 0x0000000770907223 */ /* 0x100fe20000010867 */
[----:B------:R-:W-:Y:S01]  /*182f0*/  FMNMX.FTZ R97, R130, R97, !PT ;  /* 0x0000006182617209 */ /* 0x000fe20007810000 */
[----:B------:R-:W-:Y:S01]  /*18300*/  FFMA.FTZ R112, R154, R7, -R103 ;  /* 0x000000079a707223 */ /* 0x000fe20000010867 */
[----:B0-----:R-:W-:Y:S02]  /*18310*/  F2FP.BF16.F32.PACK_AB R154, R96, R93 ;  /* 0x0000005d609a723e */ /* 0x001fe400000010ff */
[----:B------:R-:W-:Y:S01]  /*18320*/  FMNMX.FTZ R97, R222, R97, !PT ;  /* 0x00000061de617209 */ /* 0x000fe20007810000 */
[----:B------:R-:W-:Y:S03]  /*18330*/  MUFU.EX2 R88, R88 ;  /* 0x0000005800587308 */ /* 0x000fe60000000800 */
[----:B------:R-:W-:-:S04]  /*18340*/  FMNMX.FTZ R97, R134, R97, !PT ;  /* 0x0000006186617209 */ /* 0x000fc80007810000 */
[----:B------:R-:W-:Y:S01]  /*18350*/  FMNMX.FTZ R0, R136, R97, !PT ;  /* 0x0000006188007209 */ /* 0x000fe20007810000 */
[----:B------:R-:W-:Y:S01]  /*18360*/  FFMA.FTZ R97, R148, R7, -R103 ;  /* 0x0000000794617223 */ /* 0x000fe20000010867 */
[----:B------:R-:W-:Y:S01]  /*18370*/  MUFU.EX2 R22, R22 ;  /* 0x0000001600167308 */ /* 0x000fe20000000800 */
[----:B---3--:R-:W-:Y:S02]  /*18380*/  F2FP.BF16.F32.PACK_AB R148, R100, R95 ;  /* 0x0000005f6494723e */ /* 0x008fe400000010ff */
[----:B------:R-:W0:Y:S05]  /*18390*/  SHFL.BFLY PT, R105, R0, 0x2, 0x1f ;  /* 0x0c401f0000697f89 */ /* 0x000e2a00000e0000 */
[----:B------:R-:W1:Y:S08]  /*183a0*/  MUFU.EX2 R104, R104 ;  /* 0x0000006800687308 */ /* 0x000e700000000800 */
[----:B------:R-:W-:Y:S08]  /*183b0*/  MUFU.EX2 R144, R144 ;  /* 0x0000009000907308 */ /* 0x000ff00000000800 */
[----:B------:R-:W-:Y:S01]  /*183c0*/  MUFU.EX2 R23, R23 ;  /* 0x0000001700177308 */ /* 0x000fe20000000800 */
[----:B-1----:R-:W-:-:S02]  /*183d0*/  F2FP.BF16.F32.PACK_AB R150, R104, R89 ;  /* 0x000000596896723e */ /* 0x002fc400000010ff */
[----:B0-----:R-:W-:Y:S01]  /*183e0*/  FMNMX.FTZ R90, R0, R105, !PT ;  /* 0x00000069005a7209 */ /* 0x001fe20007810000 */
[----:B------:R-:W-:Y:S01]  /*183f0*/  FFMA.FTZ R105, R152, R7, -R103 ;  /* 0x0000000798697223 */ /* 0x000fe20000010867 */
[----:B------:R-:W-:Y:S02]  /*18400*/  FSEL R0, R106, RZ, P2 ;  /* 0x000000ff6a007208 */ /* 0x000fe40001000000 */
[----:B------:R-:W-:Y:S01]  /*18410*/  F2FP.BF16.F32.PACK_AB R152, R92, R91 ;  /* 0x0000005b5c98723e */ /* 0x000fe200000010ff */
[----:B------:R-:W0:Y:S01]  /*18420*/  SHFL.BFLY PT, R109, R90, 0x1, 0x1f ;  /* 0x0c201f005a6d7f89 */ /* 0x000e2200000e0000 */
[----:B------:R-:W-:Y:S01]  /*18430*/  MUFU.EX2 R146, R146 ;  /* 0x0000009200927308 */ /* 0x000fe20000000800 */
[----:B------:R-:W-:-:S04]  /*18440*/  FADD.FTZ R0, -R0, R3 ;  /* 0x0000000300007221 */ /* 0x000fc80000010100 */
[----:B------:R-:W-:-:S03]  /*18450*/  FMUL.FTZ R0, R0, R7 ;  /* 0x0000000700007220 */ /* 0x000fc60000410000 */
[----:B------:R-:W-:Y:S08]  /*18460*/  MUFU.EX2 R97, R97 ;  /* 0x0000006100617308 */ /* 0x000ff00000000800 */
[----:B------:R-:W1:Y:S01]  /*18470*/  MUFU.EX2 R0, R0 ;  /* 0x0000000000007308 */ /* 0x000e620000000800 */
[----:B0-----:R-:W-:-:S07]  /*18480*/  FMNMX.FTZ R90, R90, R109, !PT ;  /* 0x0000006d5a5a7209 */ /* 0x001fce0007810000 */
[----:B------:R-:W-:Y:S01]  /*18490*/  MUFU.EX2 R99, R99 ;  /* 0x0000006300637308 */ /* 0x000fe20000000800 */
[----:B------:R-:W-:Y:S02]  /*184a0*/  @!P1 PRMT R109, RZ, 0x654, R14 ;  /* 0x00000654ff6d9816 */ /* 0x000fe4000000000e */
[C---:B------:R-:W-:Y:S01]  /*184b0*/  FSETP.NEU.FTZ.AND P2, PT, R90.reuse, -INF , PT ;  /* 0xff8000005a00780b */ /* 0x040fe20003f5d000 */
[----:B------:R-:W-:Y:S01]  /*184c0*/  FMUL.FTZ R103, R90, R7 ;  /* 0x000000075a677220 */ /* 0x000fe20000410000 */
[----:B------:R0:W-:Y:S03]  /*184d0*/  @!P1 SYNCS.ARRIVE.TRANS64.RED.A1T0 RZ, [R109+URZ], RZ ;  /* 0x000000ff6dff99a7 */ /* 0x0001e6000810043f */
[----:B------:R-:W-:Y:S01]  /*184e0*/  MUFU.EX2 R108, R108 ;  /* 0x0000006c006c7308 */ /* 0x000fe20000000800 */
[----:B------:R-:W-:-:S05]  /*184f0*/  FSEL R103, R103, RZ, P2 ;  /* 0x000000ff67677208 */ /* 0x000fca0001000000 */
[-CC-:B------:R-:W-:Y:S01]  /*18500*/  FFMA.FTZ R157, R101, R7.reuse, -R103.reuse ;  /* 0x00000007659d7223 */ /* 0x180fe20000010867 */
[----:B------:R-:W-:Y:S01]  /*18510*/  FSEL R101, R90, RZ, P2 ;  /* 0x000000ff5a657208 */ /* 0x000fe20001000000 */
[-CC-:B------:R-:W-:Y:S01]  /*18520*/  FFMA.FTZ R12, R12, R7.reuse, -R103.reuse ;  /* 0x000000070c0c7223 */ /* 0x180fe20000010867 */
[-CC-:B------:R-:W-:Y:S01]  /*18530*/  FFMA.FTZ R159, R94, R7.reuse, -R103.reuse ;  /* 0x000000075e9f7223 */ /* 0x180fe20000010867 */
[-CC-:B------:R-:W-:Y:S01]  /*18540*/  FFMA.FTZ R94, R156, R7.reuse, -R103.reuse ;  /* 0x000000079c5e7223 */ /* 0x180fe20000010867 */
[-C--:B------:R-:W-:Y:S01]  /*18550*/  FFMA.FTZ R153, R98, R7.reuse, -R103 ;  /* 0x0000000762997223 */ /* 0x080fe20000010867 */
[----:B------:R-:W-:Y:S01]  /*18560*/  FADD.FTZ R2, -R101, R4 ;  /* 0x0000000465027221 */ /* 0x000fe20000010100 */
[----:B------:R-:W-:Y:S01]  /*18570*/  MUFU.EX2 R157, R157 ;  /* 0x0000009d009d7308 */ /* 0x000fe20000000800 */
[----:B-1----:R-:W-:Y:S01]  /*18580*/  FFMA.FTZ R101, R0, R6, R13 ;  /* 0x0000000600657223 */ /* 0x002fe2000001000d */
[-CC-:B------:R-:W-:Y:S01]  /*18590*/  FFMA.FTZ R98, R158, R7.reuse, -R103.reuse ;  /* 0x000000079e627223 */ /* 0x180fe20000010867 */
[-C--:B------:R-:W-:Y:S01]  /*185a0*/  FMUL.FTZ R2, R2, R7.reuse ;  /* 0x0000000702027220 */ /* 0x080fe20000410000 */
[-C--:B------:R-:W-:Y:S01]  /*185b0*/  FFMA.FTZ R155, R102, R7.reuse, -R103 ;  /* 0x00000007669b7223 */ /* 0x080fe20000010867 */
[----:B------:R-:W-:Y:S01]  /*185c0*/  FADD.FTZ R6, R88, R101 ;  /* 0x0000006558067221 */ /* 0x000fe20000010000 */
[-CC-:B------:R-:W-:Y:S01]  /*185d0*/  FFMA.FTZ R102, R200, R7.reuse, -R103.reuse ;  /* 0x00000007c8667223 */ /* 0x180fe20000010867 */
[-CC-:B------:R-:W-:Y:S01]  /*185e0*/  FFMA.FTZ R149, R208, R7.reuse, -R103.reuse ;  /* 0x00000007d0957223 */ /* 0x180fe20000010867 */
[----:B------:R-:W-:Y:S01]  /*185f0*/  MUFU.EX2 R12, R12 ;  /* 0x0000000c000c7308 */ /* 0x000fe20000000800 */
[----:B------:R-:W-:Y:S01]  /*18600*/  FADD.FTZ R101, R15, R6 ;  /* 0x000000060f657221 */ /* 0x000fe20000010000 */
[-CC-:B------:R-:W-:Y:S01]  /*18610*/  FFMA.FTZ R116, R210, R7.reuse, -R103.reuse ;  /* 0x00000007d2747223 */ /* 0x180fe20000010867 */
[-CC-:B------:R-:W-:Y:S01]  /*18620*/  FFMA.FTZ R151, R110, R7.reuse, -R103.reuse ;  /* 0x000000076e977223 */ /* 0x180fe20000010867 */
[-C--:B------:R-:W-:Y:S01]  /*18630*/  FFMA.FTZ R145, R114, R7.reuse, -R103 ;  /* 0x0000000772917223 */ /* 0x080fe20000010867 */
[----:B------:R-:W-:Y:S01]  /*18640*/  FADD.FTZ R6, R22, R101 ;  /* 0x0000006516067221 */ /* 0x000fe20000010000 */
        /* <DEDUP_REMOVED lines=18> */
[----:B-1----:R-:W-:Y:S01]  /*18770*/  FFMA.FTZ R5, R2, R5, R157 ;  /* 0x0000000502057223 */ /* 0x002fe2000001009d */
[----:B------:R-:W-:Y:S01]  /*18780*/  FADD.FTZ R101, R95, R118 ;  /* 0x000000765f657221 */ /* 0x000fe20000010000 */
[C---:B------:R-:W-:Y:S01]  /*18790*/  ISETP.GT.AND P2, PT, R10.reuse, R11, PT ;  /* 0x0000000b0a00720c */ /* 0x040fe20003f44270 */
[----:B------:R-:W-:Y:S02]  /*187a0*/  VIADD R10, R10, 0xffffffff ;  /* 0xffffffff0a0a7836 */ /* 0x000fe40000000000 */
[----:B------:R-:W-:Y:S01]  /*187b0*/  FADD.FTZ R6, R12, R5 ;  /* 0x000000050c067221 */ /* 0x000fe20000010000 */
[----:B------:R-:W-:Y:S01]  /*187c0*/  FADD.FTZ R118, R100, R101 ;  /* 0x0000006564767221 */ /* 0x000fe20000010000 */
[----:B------:R-:W-:Y:S01]  /*187d0*/  F2FP.BF16.F32.PACK_AB R156, R88, R13 ;  /* 0x0000000d589c723e */ /* 0x000fe200000010ff */
[----:B------:R-:W1:Y:S01]  /*187e0*/  MUFU.EX2 R153, R153 ;  /* 0x0000009900997308 */ /* 0x000e620000000800 */
[----:B--2---:R-:W-:Y:S01]  /*187f0*/  FADD.FTZ R5, R159, R6 ;  /* 0x000000069f057221 */ /* 0x004fe20000010000 */
[----:B------:R-:W-:Y:S01]  /*18800*/  FADD.FTZ R101, R89, R118 ;  /* 0x0000007659657221 */ /* 0x000fe20000010000 */
[-CC-:B------:R-:W-:Y:S01]  /*18810*/  FFMA.FTZ R118, R220, R7.reuse, -R103.reuse ;  /* 0x00000007dc767223 */ /* 0x180fe20000010867 */
[----:B------:R-:W-:Y:S01]  /*18820*/  FFMA.FTZ R103, R136, R7, -R103 ;  /* 0x0000000788677223 */ /* 0x000fe20000010867 */
[----:B------:R-:W-:Y:S01]  /*18830*/  F2FP.BF16.F32.PACK_AB R157, R12, R157 ;  /* 0x0000009d0c9d723e */ /* 0x000fe200000010ff */
[----:B------:R-:W-:-:S02]  /*18840*/  FADD.FTZ R101, R104, R101 ;  /* 0x0000006568657221 */ /* 0x000fc40000010000 */
[----:B------:R-:W2:Y:S01]  /*18850*/  MUFU.EX2 R98, R98 ;  /* 0x0000006200627308 */ /* 0x000ea20000000800 */
[----:B---3--:R-:W-:Y:S01]  /*18860*/  FADD.FTZ R6, R94, R5 ;  /* 0x000000055e067221 */ /* 0x008fe20000010000 */
[----:B------:R-:W-:Y:S01]  /*18870*/  FADD.FTZ R120, R144, R101 ;  /* 0x0000006590787221 */ /* 0x000fe20000010000 */
[C---:B------:R-:W-:Y:S02]  /*18880*/  F2FP.BF16.F32.PACK_AB R144, R23.reuse, R144 ;  /* 0x000000901790723e */ /* 0x040fe400000010ff */
[----:B------:R-:W-:Y:S01]  /*18890*/  F2FP.BF16.F32.PACK_AB R159, R94, R159 ;  /* 0x0000009f5e9f723e */ /* 0x000fe200000010ff */
[----:B------:R-:W-:Y:S01]  /*188a0*/  FADD.FTZ R101, R23, R120 ;  /* 0x0000007817657221 */ /* 0x000fe20000010000 */
[----:B------:R-:W-:Y:S01]  /*188b0*/  IMAD.MOV.U32 R23, RZ, RZ, R21 ;  /* 0x000000ffff177224 */ /* 0x000fe200078e0015 */
[----:B------:R-:W3:Y:S01]  /*188c0*/  MUFU.EX2 R155, R155 ;  /* 0x0000009b009b7308 */ /* 0x000ee20000000800 */
[----:B-1----:R-:W-:Y:S01]  /*188d0*/  FADD.FTZ R5, R153, R6 ;  /* 0x0000000699057221 */ /* 0x002fe20000010000 */
[----:B------:R-:W-:Y:S01]  /*188e0*/  FADD.FTZ R120, R146, R101 ;  /* 0x0000006592787221 */ /* 0x000fe20000010000 */
[----:B------:R-:W-:-:S03]  /*188f0*/  F2FP.BF16.F32.PACK_AB R146, R97, R146 ;  /* 0x000000926192723e */ /* 0x000fc600000010ff */
[----:B------:R-:W-:Y:S02]  /*18900*/  FADD.FTZ R120, R97, R120 ;  /* 0x0000007861787221 */ /* 0x000fe40000010000 */
[----:B------:R-:W1:Y:S01]  /*18910*/  MUFU.EX2 R102, R102 ;  /* 0x0000006600667308 */ /* 0x000e620000000800 */
[C---:B--2---:R-:W-:Y:S01]  /*18920*/  FADD.FTZ R6, R98.reuse, R5 ;  /* 0x0000000562067221 */ /* 0x044fe20000010000 */
[----:B------:R-:W-:Y:S01]  /*18930*/  FADD.FTZ R101, R99, R120 ;  /* 0x0000007863657221 */ /* 0x000fe20000010000 */
[----:B------:R-:W-:-:S03]  /*18940*/  F2FP.BF16.F32.PACK_AB R153, R98, R153 ;  /* 0x000000996299723e */ /* 0x000fc600000010ff */
[----:B------:R-:W-:Y:S02]  /*18950*/  FADD.FTZ R101, R108, R101 ;  /* 0x000000656c657221 */ /* 0x000fe40000010000 */
        /* <DEDUP_REMOVED lines=14> */
[----:B------:R-:W-:Y:S01]  /*18a40*/  F2FP.BF16.F32.PACK_AB R151, R4, R151 ;  /* 0x000000970497723e */ /* 0x000fe200000010ff */
[----:B------:R-:W-:-:S05]  /*18a50*/  IMAD.MOV.U32 R4, RZ, RZ, R90 ;  /* 0x000000ffff047224 */ /* 0x000fca00078e005a */
        /* <DEDUP_REMOVED lines=15> */
[----:B------:R-:W2:Y:S01]  /*18b50*/  MUFU.EX2 R105, R105 ;  /* 0x0000006900697308 */ /* 0x000ea20000000800 */
[----:B---3--:R-:W-:-:S07]  /*18b60*/  FADD.FTZ R22, R142, R101 ;  /* 0x000000658e167221 */ /* 0x008fce0000010000 */
[----:B------:R-:W3:Y:S01]  /*18b70*/  MUFU.EX2 R118, R118 ;  /* 0x0000007600767308 */ /* 0x000ee20000000800 */
[----:B-1----:R-:W-:-:S07]  /*18b80*/  FADD.FTZ R5, R143, R6 ;  /* 0x000000068f057221 */ /* 0x002fce0000010000 */
[----:B------:R-:W1:Y:S01]  /*18b90*/  MUFU.EX2 R107, R107 ;  /* 0x0000006b006b7308 */ /* 0x000e620000000800 */
[C---:B--2---:R-:W-:Y:S01]  /*18ba0*/  FADD.FTZ R22, R105.reuse, R22 ;  /* 0x0000001669167221 */ /* 0x044fe20000010000 */
[----:B------:R-:W-:-:S06]  /*18bb0*/  F2FP.BF16.F32.PACK_AB R142, R105, R142 ;  /* 0x0000008e698e723e */ /* 0x000fcc00000010ff */
[----:B------:R-:W2:Y:S01]  /*18bc0*/  MUFU.EX2 R130, R130 ;  /* 0x0000008200827308 */ /* 0x000ea20000000800 */
[C---:B---3--:R-:W-:Y:S01]  /*18bd0*/  FADD.FTZ R5, R118.reuse, R5 ;  /* 0x0000000576057221 */ /* 0x048fe20000010000 */
        /* <DEDUP_REMOVED lines=11> */
[----:B------:R1:W4:Y:S01]  /*18c90*/  MUFU.EX2 R3, R140 ;  /* 0x0000008c00037308 */ /* 0x0003220000000800 */
[----:B--2---:R-:W-:-:S07]  /*18ca0*/  FADD.FTZ R22, R138, R13 ;  /* 0x0000000d8a167221 */ /* 0x004fce0000010000 */
[----:B------:R-:W2:Y:S01]  /*18cb0*/  MUFU.EX2 R103, R103 ;  /* 0x0000006700677308 */ /* 0x000ea20000000800 */
[----:B---3--:R-:W-:Y:S01]  /*18cc0*/  FADD.FTZ R5, R134, R5 ;  /* 0x0000000586057221 */ /* 0x008fe20000010000 */
[----:B-1----:R-:W-:Y:S01]  /*18cd0*/  F2FP.BF16.F32.PACK_AB R140, R108, R99 ;  /* 0x000000636c8c723e */ /* 0x002fe200000010ff */
[C---:B----4-:R-:W-:Y:S01]  /*18ce0*/  FADD.FTZ R6, R3.reuse, R22 ;  /* 0x0000001603067221 */ /* 0x050fe20000010000 */
[----:B------:R-:W-:Y:S01]  /*18cf0*/  F2FP.BF16.F32.PACK_AB R138, R3, R138 ;  /* 0x0000008a038a723e */ /* 0x000fe200000010ff */
[----:B------:R-:W-:Y:S02]  /*18d00*/  IMAD.MOV.U32 R22, RZ, RZ, R20 ;  /* 0x000000ffff167224 */ /* 0x000fe400078e0014 */
[----:B------:R-:W-:Y:S02]  /*18d10*/  IMAD.MOV.U32 R3, RZ, RZ, R106 ;  /* 0x000000ffff037224 */ /* 0x000fe400078e006a */
[C---:B--2---:R-:W-:Y:S01]  /*18d20*/  FADD.FTZ R5, R103.reuse, R5 ;  /* 0x0000000567057221 */ /* 0x044fe20000010000 */
[----:B------:R-:W-:Y:S01]  /*18d30*/  F2FP.BF16.F32.PACK_AB R139, R103, R134 ;  /* 0x00000086678b723e */ /* 0x000fe200000010ff */
[----:B0-----:R-:W-:Y:S06]  /*18d40*/  @P2 BRA `(.L_x_1877) ;  /* 0xffffffcc00c42947 */ /* 0x001fec000383ffff */
[----:B------:R-:W-:Y:S05]  /*18d50*/  BSYNC B1 ;  /* 0x0000000000017941 */ /* 0x000fea0003800000 */
.L_x_1858:
[----:B------:R-:W-:Y:S02]  /*18d60*/  IMAD.MOV.U32 R4, RZ, RZ, R90 ;  /* 0x000000ffff047224 */ /* 0x000fe400078e005a */
[----:B------:R-:W-:Y:S02]  /*18d70*/  IMAD.MOV.U32 R3, RZ, RZ, R106 ;  /* 0x000000ffff037224 */ /* 0x000fe400078e006a */
[----:B------:R-:W-:Y:S02]  /*18d80*/  IMAD.MOV.U32 R22, RZ, RZ, R20 ;  /* 0x000000ffff167224 */ /* 0x000fe400078e0014 */
[----:B------:R-:W-:-:S07]  /*18d90*/  IMAD.MOV.U32 R23, RZ, RZ, R21 ;  /* 0x000000ffff177224 */ /* 0x000fce00078e0015 */
.L_x_1857:
[----:B------:R-:W-:Y:S05]  /*18da0*/  BSYNC B0 ;  /* 0x0000000000007941 */ /* 0x000fea0003800000 */
.L_x_1856:
        /* <DEDUP_REMOVED lines=11> */
[----:B------:R-:W-:-:S06]  /*18e60*/  IMAD.IADD R11, R12, 0x1, -R9 ;  /* 0x000000010c0b7824 */ /* 0x000fcc00078e0a09 */
[----:B------:R-:W-:Y:S05]  /*18e70*/  @!P2 BRA `(.L_x_1878) ;  /* 0x000000000048a947 */ /* 0x000fea0003800000 */
[----:B------:R-:W-:Y:S01]  /*18e80*/  IMAD.MOV.U32 R9, RZ, RZ, R12 ;  /* 0x000000ffff097224 */ /* 0x000fe200078e000c */
[----:B------:R-:W-:Y:S04]  /*18e90*/  BSSY B0, `(.L_x_1879) ;  /* 0x000000e000007945 */ /* 0x000fe80003800000 */
        /* <DEDUP_REMOVED lines=9> */
.L_x_1880:
[----:B------:R-:W-:-:S13]  /*18f30*/  ISETP.NE.AND P2, PT, R20, 0x1, PT ;  /* 0x000000011400780c */ /* 0x000fda0003f45270 */
[----:B------:R-:W0:Y:S02]  /*18f40*/  @P2 LDC.64 R12, c[0x0][0x9e8] ;  /* 0x00027a00ff0c2b82 */ /* 0x000e240000000a00 */
[----:B0-----:R-:W-:-:S05]  /*18f50*/  @P2 IMAD.HI.U32 R12, R9, R12, RZ ;  /* 0x0000000c090c2227 */ /* 0x001fca00078e00ff */
[----:B------:R-:W-:-:S07]  /*18f60*/  @P2 SHF.R.U32.HI R9, RZ, R13, R12 ;  /* 0x0000000dff092219 */ /* 0x000fce000001160c */
.L_x_1881:
[----:B------:R-:W-:Y:S05]  /*18f70*/  BSYNC B0 ;  /* 0x0000000000007941 */ /* 0x000fea0003800000 */
.L_x_1879:
[----:B------:R-:W-:-:S05]  /*18f80*/  IMAD R12, R9, R20, RZ ;  /* 0x00000014090c7224 */ /* 0x000fca00078e02ff */
[----:B------:R-:W-:-:S07]  /*18f90*/  VIMNMX R11, R11, R12, !PT ;  /* 0x0000000c0b0b7248 */ /* 0x000fce0007fe0100 */
.L_x_1878:
[----:B------:R-:W-:Y:S01]  /*18fa0*/  VIADD R11, R11, 0x5f ;  /* 0x0000005f0b0b7836 */ /* 0x000fe20000000000 */
[----:B------:R-:W-:Y:S03]  /*18fb0*/  BSSY B0, `(.L_x_1882) ;  /* 0x0000204000007945 */ /* 0x000fe60003800000 */
[----:B------:R-:W-:-:S05]  /*18fc0*/  IMAD.HI R11, R11, 0x2aaaaaab, RZ ;  /* 0x2aaaaaab0b0b7827 */ /* 0x000fca00078e02ff */
[----:B------:R-:W-:-:S04]  /*18fd0*/  SHF.R.U32.HI R12, RZ, 0x1f, R11 ;  /* 0x0000001fff0c7819 */ /* 0x000fc8000001160b */
[----:B------:R-:W-:-:S04]  /*18fe0*/  LEA.HI.SX32 R12, R11, R12, 0x1c ;  /* 0x0000000c0b0c7211 */ /* 0x000fc800078fe2ff */
[----:B------:R-:W-:-:S04]  /*18ff0*/  VIMNMX R14, R179, R12, !PT ;  /* 0x0000000cb30e7248 */ /* 0x000fc80007fe0100 */
[----:B------:R-:W-:-:S13]  /*19000*/  ISETP.GE.AND P2, PT, R10, R14, PT ;  /* 0x0000000e0a00720c */ /* 0x000fda0003f46270 */
[----:B------:R-:W-:Y:S05]  /*19010*/  @!P2 BRA `(.L_x_1883) ;  /* 0x0000001c00f4a947 */ /* 0x000fea0003800000 */
[----:B------:R-:W-:Y:S01]  /*19020*/  BSSY B1, `(.L_x_1883) ;  /* 0x00001fc000017945 */ /* 0x000fe20003800000 */
[----:B------:R-:W-:Y:S02]  /*19030*/  IMAD.MOV.U32 R9, RZ, RZ, R4 ;  /* 0x000000ffff097224 */ /* 0x000fe400078e0004 */
[----:B------:R-:W-:Y:S02]  /*19040*/  IMAD.MOV.U32 R21, RZ, RZ, R3 ;  /* 0x000000ffff157224 */ /* 0x000fe400078e0003 */
[----:B------:R-:W-:Y:S02]  /*19050*/  IMAD.MOV.U32 R15, RZ, RZ, R10 ;  /* 0x000000ffff0f7224 */ /* 0x000fe400078e000a */
[----:B------:R-:W-:Y:S02]  /*19060*/  IMAD.MOV.U32 R198, RZ, RZ, R23 ;  /* 0x000000ffffc67224 */ /* 0x000fe400078e0017 */
[----:B------:R-:W-:-:S07]  /*19070*/  IMAD.MOV.U32 R200, RZ, RZ, R22 ;  /* 0x000000ffffc87224 */ /* 0x000fce00078e0016 */
.L_x_1894:
[----:B------:R-:W-:-:S05]  /*19080*/  VIADD R22, R200, 0x1 ;  /* 0x00000001c8167836 */ /* 0x000fca0000000000 */
[----:B------:R-:W-:-:S04]  /*19090*/  ISETP.NE.AND P2, PT, R22, 0x2, PT ;  /* 0x000000021600780c */ /* 0x000fc80003f45270 */
[----:B------:R-:W-:Y:S02]  /*190a0*/  SEL R23, RZ, 0x1, P2 ;  /* 0x00000001ff177807 */ /* 0x000fe40001000000 */
[----:B------:R-:W-:Y:S02]  /*190b0*/  SEL R22, R22, RZ, P2 ;  /* 0x000000ff16167207 */ /* 0x000fe40001000000 */
[----:B------:R-:W-:Y:S01]  /*190c0*/  LOP3.LUT R23, R198, R23, RZ, 0x3c, !PT ;  /* 0x00000017c6177212 */ /* 0x000fe200078e3cff */
[----:B------:R-:W-:Y:S06]  /*190d0*/  @!P0 BRA `(.L_x_1884) ;  /* 0x0000000000048947 */ /* 0x000fec0003800000 */
[----:B------:R-:W-:Y:S01]  /*190e0*/  BPT.TRAP 0x1 ;  /* 0x000000040000795c */ /* 0x000fe20000300000 */
.L_x_1884:
[----:B------:R-:W-:Y:S01]  /*190f0*/  IMAD R3, R22, 0x8, R16 ;  /* 0x0000000816037824 */ /* 0x000fe200078e0210 */
[----:B------:R-:W-:-:S04]  /*19100*/  SHF.L.U32 R4, R23, 0x1f, RZ ;  /* 0x0000001f17047819 */ /* 0x000fc800000006ff */
[----:B------:R0:W1:Y:S01]  /*19110*/  SYNCS.PHASECHK.TRANS64.TRYWAIT P2, [R3+URZ+0x2a830], R4 ;  /* 0x02a83004030075a7 */ /* 0x000062000804017f */
[----:B------:R-:W-:Y:S05]  /*19120*/  @!P0 BRA `(.L_x_1885) ;  /* 0x0000000000048947 */ /* 0x000fea0003800000 */
[----:B------:R-:W-:Y:S01]  /*19130*/  BPT.TRAP 0x1 ;  /* 0x000000040000795c */ /* 0x000fe20000300000 */
.L_x_1885:
[----:B------:R-:W-:Y:S01]  /*19140*/  BSSY B2, `(.L_x_1886) ;  /* 0x0000006000027945 */ /* 0x000fe20003800000 */
[----:B------:R-:W-:Y:S02]  /*19150*/  IMAD R10, R22, 0x900, R8 ;  /* 0x00000900160a7824 */ /* 0x000fe400078e0208 */
[----:B------:R-:W-:Y:S01]  /*19160*/  IMAD.MOV.U32 R11, RZ, RZ, 0x40000040 ;  /* 0x40000040ff0b7424 */ /* 0x000fe200078e00ff */
[----:B-1----:R-:W-:Y:S06]  /*19170*/  @P2 BRA `(.L_x_1887) ;  /* 0x0000000000082947 */ /* 0x002fec0003800000 */
[----:B------:R-:W1:Y:S02]  /*19180*/  SYNCS.PHASECHK.TRANS64.TRYWAIT P2, [R3+URZ+0x2a830], R4 ;  /* 0x02a83004030075a7 */ /* 0x000e64000804017f */
[----:B-1----:R-:W-:Y:S05]  /*19190*/  @!P2 BRA `(.L_x_1888) ;  /* 0x0000010800e4a947 */ /* 0x002fea0003800000 */
.L_x_1887:
[----:B------:R-:W-:Y:S05]  /*191a0*/  BSYNC B2 ;  /* 0x0000000000027941 */ /* 0x000fea0003800000 */
.L_x_1886:
[----:B------:R-:W2:Y:S04]  /*191b0*/  LDL.64 R88, [R1+0x38] ;  /* 0x0000380001587983 */ /* 0x000ea80000100a00 */
[----:B------:R-:W3:Y:S04]  /*191c0*/  LDL.64 R218, [R1+0x30] ;  /* 0x0000300001da7983 */ /* 0x000ee80000100a00 */
[----:B------:R-:W4:Y:S01]  /*191d0*/  LDL.64 R216, [R1+0x28] ;  /* 0x0000280001d87983 */ /* 0x000f220000100a00 */
[----:B------:R-:W-:-:S03]  /*191e0*/  R2UR UR6, R10 ;  /* 0x000000000a0672ca */ /* 0x000fc600000e0000 */
[----:B------:R-:W5:Y:S01]  /*191f0*/  LDL.64 R214, [R1+0x20] ;  /* 0x0000200001d67983 */ /* 0x000f620000100a00 */
[----:B------:R-:W-:Y:S01]  /*19200*/  R2UR UR7, R11 ;  /* 0x000000000b0772ca */ /* 0x000fe200000e0000 */
[----:B------:R-:W-:Y:S02]  /*19210*/  VIADD R12, R10, 0x2 ;  /* 0x000000020a0c7836 */ /* 0x000fe40000000000 */
        /* <DEDUP_REMOVED lines=172> */
.L_x_1889:
[----:B01----:R-:W-:Y:S01]  /*19ce0*/  SHF.L.U32 R3, R198, 0x1f, RZ ;  /* 0x0000001fc6037819 */ /* 0x003fe200000006ff */
[----:B------:R-:W-:-:S04]  /*19cf0*/  IMAD R198, R200, 0x8, R16 ;  /* 0x00000008c8c67824 */ /* 0x000fc800078e0210 */
[----:B------:R0:W1:Y:S01]  /*19d00*/  SYNCS.PHASECHK.TRANS64.TRYWAIT P2, [R198+URZ+0x2a850], R3 ;  /* 0x02a85003c60075a7 */ /* 0x000062000804017f */
[----:B------:R-:W-:Y:S05]  /*19d10*/  @!P0 BRA `(.L_x_1890) ;  /* 0x0000000000048947 */ /* 0x000fea0003800000 */
[----:B------:R-:W-:Y:S01]  /*19d20*/  BPT.TRAP 0x1 ;  /* 0x000000040000795c */ /* 0x000fe20000300000 */
.L_x_1890:
[----:B------:R-:W-:Y:S04]  /*19d30*/  BSSY B2, `(.L_x_1891) ;  /* 0x0000004000027945 */ /* 0x000fe80003800000 */
[----:B-1----:R-:W-:Y:S05]  /*19d40*/  @P2 BRA `(.L_x_1892) ;  /* 0x0000000000082947 */ /* 0x002fea0003800000 */
[----:B------:R-:W1:Y:S02]  /*19d50*/  SYNCS.PHASECHK.TRANS64.TRYWAIT P2, [R198+URZ+0x2a850], R3 ;  /* 0x02a85003c60075a7 */ /* 0x000e64000804017f */
[----:B-1----:R-:W-:Y:S05]  /*19d60*/  @!P2 BRA `(.L_x_1893) ;  /* 0x000001000004a947 */ /* 0x002fea0003800000 */
.L_x_1892:
[----:B------:R-:W-:Y:S05]  /*19d70*/  BSYNC B2 ;  /* 0x0000000000027941 */ /* 0x000fea0003800000 */
.L_x_1891:
[----:B------:R-:W-:Y:S01]  /*19d80*/  VIADD R0, R16, 0x400 ;  /* 0x0000040010007836 */ /* 0x000fe20000000000 */
[----:B------:R-:W-:Y:S01]  /*19d90*/  WARPGROUP.ARRIVE ;  /* 0x00000000000079c5 */ /* 0x000fe20000000000 */
[----:B01----:R-:W-:Y:S01]  /*19da0*/  IMAD.MOV.U32 R3, RZ, RZ, 0x40000040 ;  /* 0x40000040ff037424 */ /* 0x003fe200078e00ff */
[----:B------:R-:W-:Y:S01]  /*19db0*/  FMNMX.FTZ R4, R90, R9, !PT ;  /* 0x000000095a047209 */ /* 0x000fe20007810000 */
[----:B------:R-:W-:Y:S01]  /*19dc0*/  IMAD.MOV.U32 R13, RZ, RZ, 0x40000040 ;  /* 0x40000040ff0d7424 */ /* 0x000fe200078e00ff */
[----:B------:R-:W-:Y:S01]  /*19dd0*/  SHF.R.U32.HI R0, RZ, 0x4, R0 ;  /* 0x00000004ff007819 */ /* 0x000fe20000011600 */
[----:B------:R-:W-:Y:S01]  /*19de0*/  @!P1 VIADD R198, R198, 0x2a860 ;  /* 0x0002a860c6c69836 */ /* 0x000fe20000000000 */
[----:B------:R-:W-:Y:S02]  /*19df0*/  ISETP.GT.AND P2, PT, R15, R14, PT ;  /* 0x0000000e0f00720c */ /* 0x000fe40003f44270 */
[----:B------:R-:W-:Y:S02]  /*19e00*/  LOP3.LUT R0, R0, 0x3fff, RZ, 0xc0, !PT ;  /* 0x00003fff00007812 */ /* 0x000fe400078ec0ff */
[----:B------:R-:W-:-:S02]  /*19e10*/  @!P1 PRMT R198, RZ, 0x654, R198 ;  /* 0x00000654ffc69816 */ /* 0x000fc400000000c6 */
[----:B------:R-:W-:Y:S02]  /*19e20*/  LOP3.LUT R11, R0, 0x3000000, RZ, 0xfc, !PT ;  /* 0x03000000000b7812 */ /* 0x000fe400078efcff */
[----:B------:R-:W-:-:S03]  /*19e30*/  FMNMX.FTZ R0, R88, R21, !PT ;  /* 0x0000001558007209 */ /* 0x000fc60007810000 */
[----:B------:R-:W-:Y:S01]  /*19e40*/  IMAD R10, R200, 0x600, R11 ;  /* 0x00000600c80a7824 */ /* 0x000fe200078e020b */
[----:B------:R-:W-:Y:S01]  /*19e50*/  FMNMX.FTZ R7, R89, R0, !PT ;  /* 0x0000000059077209 */ /* 0x000fe20007810000 */
[----:B------:R-:W-:Y:S02]  /*19e60*/  IMAD.MOV.U32 R11, RZ, RZ, 0x40000040 ;  /* 0x40000040ff0b7424 */ /* 0x000fe400078e00ff */
[C---:B------:R-:W-:Y:S01]  /*19e70*/  VIADD R2, R10.reuse, 0x80 ;  /* 0x000000800a027836 */ /* 0x040fe20000000000 */
[----:B------:R-:W-:Y:S01]  /*19e80*/  R2UR UR6, R10 ;  /* 0x000000000a0672ca */ /* 0x000fe200000e0000 */
[----:B------:R-:W-:Y:S01]  /*19e90*/  IMAD.MOV.U32 R200, RZ, RZ, R22 ;  /* 0x000000ffffc87224 */ /* 0x000fe200078e0016 */
[----:B------:R-:W-:Y:S02]  /*19ea0*/  R2UR UR7, R11 ;  /* 0x000000000b0772ca */ /* 0x000fe400000e0000 */
[----:B------:R-:W-:-:S11]  /*19eb0*/  FMNMX.FTZ R0, R92, R7, !PT ;  /* 0x000000075c007209 */ /* 0x000fd60007810000 */
[----:B------:R-:W-:Y:S01]  /*19ec0*/  HGMMA.64x128x16.F32.BF16 R24, R156, gdesc[UR4].tnspB, R24, gsb0 ;  /* 0x41e000049c187df0 */ /* 0x000fe20008001818 */
[----:B------:R-:W-:Y:S01]  /*19ed0*/  R2UR UR6, R2 ;  /* 0x00000000020672ca */ /* 0x000fe200000e0000 */
[----:B------:R-:W-:Y:S01]  /*19ee0*/  VIADD R2, R10, 0x100 ;  /* 0x000001000a027836 */ /* 0x000fe20000000000 */
[----:B------:R-:W-:Y:S02]  /*19ef0*/  R2UR UR7, R3 ;  /* 0x00000000030772ca */ /* 0x000fe400000e0000 */
        /* <DEDUP_REMOVED lines=20> */
[----:B------:R-:W-:-:S03]  /*1a040*/  IMAD.MOV.U32 R3, RZ, RZ, 0x40000040 ;  /* 0x40000040ff037424 */ /* 0x000fc600078e00ff */
[----:B------:R-:W-:-:S05]  /*1a050*/  FMNMX.FTZ R0, R133, R0, !PT ;  /* 0x0000000085007209 */ /* 0x000fca0007810000 */
[----:B------:R-:W0:Y:S02]  /*1a060*/  SHFL.BFLY PT, R7, R0, 0x2, 0x1f ;  /* 0x0c401f0000077f89 */ /* 0x000e2400000e0000 */
[----:B0-----:R-:W-:Y:S01]  /*1a070*/  FMNMX.FTZ R11, R0, R7, !PT ;  /* 0x00000007000b7209 */ /* 0x001fe20007810000 */
[----:B------:R-:W-:Y:S01]  /*1a080*/  IMAD.U32 R7, RZ, RZ, UR42 ;  /* 0x0000002aff077e24 */ /* 0x000fe2000f8e00ff */
[----:B------:R-:W-:Y:S02]  /*1a090*/  WARPGROUP.DEPBAR.LE gsb0, 0x0 ;  /* 0x00008000000079c5 */ /* 0x000fe40000010000 */
[----:B------:R-:W-:-:S06]  /*1a0a0*/  WARPGROUP.ARRIVE ;  /* 0x00000000000079c5 */ /* 0x000fcc0000000000 */
[----:B------:R-:W-:Y:S01]  /*1a0b0*/  HGMMA.64x128x16.F32.BF16 R24, R152, gdesc[UR4].tnspB, R24, gsb0 ;  /* 0x41e0000498187df0 */ /* 0x000fe20008001818 */
[----:B------:R-:W-:Y:S02]  /*1a0c0*/  R2UR UR6, R2 ;  /* 0x00000000020672ca */ /* 0x000fe400000e0000 */
[----:B------:R-:W-:Y:S01]  /*1a0d0*/  R2UR UR7, R3 ;  /* 0x00000000030772ca */ /* 0x000fe200000e0000 */
[----:B------:R-:W0:Y:S02]  /*1a0e0*/  SHFL.BFLY PT, R2, R11, 0x1, 0x1f ;  /* 0x0c201f000b027f89 */ /* 0x000e2400000e0000 */
[----:B0-----:R-:W-:Y:S02]  /*1a0f0*/  FMNMX.FTZ R3, R11, R2, !PT ;  /* 0x000000020b037209 */ /* 0x001fe40007810000 */
[----:B------:R-:W-:-:S03]  /*1a100*/  FMNMX.FTZ R11, R91, R4, !PT ;  /* 0x000000045b0b7209 */ /* 0x000fc60007810000 */
[----:B------:R-:W-:Y:S01]  /*1a110*/  FADD.FTZ R2, -R3, R21 ;  /* 0x0000001503027221 */ /* 0x000fe20000010100 */
[----:B------:R-:W-:-:S03]  /*1a120*/  FMNMX.FTZ R4, R94, R11, !PT ;  /* 0x0000000b5e047209 */ /* 0x000fc60007810000 */
[-C--:B------:R-:W-:Y:S01]  /*1a130*/  FMUL.FTZ R12, R2, R7.reuse ;  /* 0x00000007020c7220 */ /* 0x080fe20000410000 */
[----:B------:R-:W-:Y:S01]  /*1a140*/  FMNMX.FTZ R11, R95, R4, !PT ;  /* 0x000000045f0b7209 */ /* 0x000fe20007810000 */
[----:B------:R-:W-:Y:S02]  /*1a150*/  FMUL.FTZ R2, R3, R7 ;  /* 0x0000000703027220 */ /* 0x000fe40000410000 */
[----:B------:R0:W-:Y:S01]  /*1a160*/  MUFU.EX2 R0, R12 ;  /* 0x0000000c00007308 */ /* 0x0001e20000000800 */
        /* <DEDUP_REMOVED lines=8> */
[----:B0-----:R-:W-:Y:S01]  /*1a1f0*/  VIADD R12, R10, 0x180 ;  /* 0x000001800a0c7836 */ /* 0x001fe20000000000 */
[----:B------:R-:W-:Y:S01]  /*1a200*/  FMNMX.FTZ R4, R102, R11, !PT ;  /* 0x0000000b66047209 */ /* 0x000fe20007810000 */
[-CC-:B------:R-:W-:Y:S01]  /*1a210*/  FFMA.FTZ R101, R113, R7.reuse, -R2.reuse ;  /* 0x0000000771657223 */ /* 0x180fe20000010802 */
[-CC-:B------:R-:W-:Y:S01]  /*1a220*/  FFMA.FTZ R105, R105, R7.reuse, -R2.reuse ;  /* 0x0000000769697223 */ /* 0x180fe20000010802 */
[-CC-:B------:R-:W-:Y:S01]  /*1a230*/  FFMA.FTZ R88, R120, R7.reuse, -R2.reuse ;  /* 0x0000000778587223 */ /* 0x180fe20000010802 */
[----:B------:R-:W-:Y:S01]  /*1a240*/  FMNMX.FTZ R11, R103, R4, !PT ;  /* 0x00000004670b7209 */ /* 0x000fe20007810000 */
[-CC-:B------:R-:W-:Y:S01]  /*1a250*/  FFMA.FTZ R113, R121, R7.reuse, -R2.reuse ;  /* 0x0000000779717223 */ /* 0x180fe20000010802 */
[-CC-:B------:R-:W-:Y:S01]  /*1a260*/  FFMA.FTZ R92, R124, R7.reuse, -R2.reuse ;  /* 0x000000077c5c7223 */ /* 0x180fe20000010802 */
[----:B------:R-:W-:Y:S01]  /*1a270*/  FFMA.FTZ R133, R133, R7, -R2 ;  /* 0x0000000785857223 */ /* 0x000fe20000010802 */
[----:B------:R-:W-:Y:S01]  /*1a280*/  FMNMX.FTZ R4, R106, R11, !PT ;  /* 0x0000000b6a047209 */ /* 0x000fe20007810000 */
[----:B------:R-:W0:Y:S03]  /*1a290*/  MUFU.EX2 R21, R21 ;  /* 0x0000001500157308 */ /* 0x000e260000000800 */
[----:B------:R-:W-:-:S04]  /*1a2a0*/  FMNMX.FTZ R11, R107, R4, !PT ;  /* 0x000000046b0b7209 */ /* 0x000fc80007810000 */
[----:B------:R-:W-:Y:S01]  /*1a2b0*/  FMNMX.FTZ R4, R110, R11, !PT ;  /* 0x0000000b6e047209 */ /* 0x000fe20007810000 */
[----:B------:R-:W1:Y:S03]  /*1a2c0*/  MUFU.EX2 R156, R156 ;  /* 0x0000009c009c7308 */ /* 0x000e660000000800 */
[----:B------:R-:W-:-:S04]  /*1a2d0*/  FMNMX.FTZ R11, R111, R4, !PT ;  /* 0x000000046f0b7209 */ /* 0x000fc80007810000 */
[----:B------:R-:W-:Y:S01]  /*1a2e0*/  FMNMX.FTZ R4, R114, R11, !PT ;  /* 0x0000000b72047209 */ /* 0x000fe20007810000 */
[----:B------:R-:W2:Y:S03]  /*1a2f0*/  MUFU.EX2 R158, R158 ;  /* 0x0000009e009e7308 */ /* 0x000ea60000000800 */
[----:B------:R-:W-:-:S04]  /*1a300*/  FMNMX.FTZ R11, R115, R4, !PT ;  /* 0x00000004730b7209 */ /* 0x000fc80007810000 */
[----:B------:R-:W-:Y:S01]  /*1a310*/  FMNMX.FTZ R4, R118, R11, !PT ;  /* 0x0000000b76047209 */ /* 0x000fe20007810000 */
[----:B------:R-:W3:Y:S03]  /*1a320*/  MUFU.EX2 R89, R89 ;  /* 0x0000005900597308 */ /* 0x000ee60000000800 */
        /* <DEDUP_REMOVED lines=12> */
[----:B------:R-:W-:-:S05]  /*1a3f0*/  FMNMX.FTZ R4, R135, R4, !PT ;  /* 0x0000000487047209 */ /* 0x000fca0007810000 */
[----:B------:R-:W4:Y:S01]  /*1a400*/  SHFL.BFLY PT, R11, R4, 0x2, 0x1f ;  /* 0x0c401f00040b7f89 */ /* 0x000f2200000e0000 */
[----:B------:R-:W-:Y:S08]  /*1a410*/  MUFU.EX2 R88, R88 ;  /* 0x0000005800587308 */ /* 0x000ff00000000800 */
[----:B------:R-:W-:Y:S08]  /*1a420*/  MUFU.EX2 R113, R113 ;  /* 0x0000007100717308 */ /* 0x000ff00000000800 */
[----:B------:R-:W-:Y:S01]  /*1a430*/  MUFU.EX2 R92, R92 ;  /* 0x0000005c005c7308 */ /* 0x000fe20000000800 */
[----:B------:R-:W-:-:S02]  /*1a440*/  WARPGROUP.DEPBAR.LE gsb0, 0x0 ;  /* 0x00008000000079c5 */ /* 0x000fc40000010000 */
[----:B------:R-:W-:Y:S01]  /*1a450*/  WARPGROUP.ARRIVE ;  /* 0x00000000000079c5 */ /* 0x000fe20000000000 */
[-CC-:B------:R-:W-:Y:S01]  /*1a460*/  FFMA.FTZ R152, R96, R7.reuse, -R2.reuse ;  /* 0x0000000760987223 */ /* 0x180fe20000010802 */
[-CC-:B------:R-:W-:Y:S01]  /*1a470*/  FFMA.FTZ R154, R100, R7.reuse, -R2.reuse ;  /* 0x00000007649a7223 */ /* 0x180fe20000010802 */
[----:B------:R-:W-:Y:S01]  /*1a480*/  FFMA.FTZ R96, R132, R7, -R2 ;  /* 0x0000000784607223 */ /* 0x000fe20000010802 */
[----:B----4-:R-:W-:Y:S02]  /*1a490*/  FMNMX.FTZ R11, R4, R11, !PT ;  /* 0x0000000b040b7209 */ /* 0x010fe40007810000 */
[----:B------:R-:W-:Y:S01]  /*1a4a0*/  HGMMA.64x128x16.F32.BF16 R24, R148, gdesc[UR4].tnspB, R24, gsb0 ;  /* 0x41e0000494187df0 */ /* 0x000fe20008001818 */
[----:B------:R-:W-:Y:S01]  /*1a4b0*/  R2UR UR6, R12 ;  /* 0x000000000c0672ca */ /* 0x000fe200000e0000 */
[C---:B------:R-:W-:Y:S01]  /*1a4c0*/  VIADD R12, R10.reuse, 0x200 ;  /* 0x000002000a0c7836 */ /* 0x040fe20000000000 */
[----:B------:R-:W-:Y:S01]  /*1a4d0*/  R2UR UR7, R13 ;  /* 0x000000000d0772ca */ /* 0x000fe200000e0000 */
[----:B------:R-:W-:Y:S01]  /*1a4e0*/  IMAD.MOV.U32 R13, RZ, RZ, 0x40000040 ;  /* 0x40000040ff0d7424 */ /* 0x000fe200078e00ff */
[----:B------:R-:W4:Y:S01]  /*1a4f0*/  SHFL.BFLY PT, R4, R11, 0x1, 0x1f ;  /* 0x0c201f000b047f89 */ /* 0x000f2200000e0000 */
[----:B------:R-:W-:Y:S01]  /*1a500*/  VIADD R10, R10, 0x280 ;  /* 0x000002800a0a7836 */ /* 0x000fe20000000000 */
[----:B------:R-:W-:Y:S08]  /*1a510*/  MUFU.EX2 R152, R152 ;  /* 0x0000009800987308 */ /* 0x000ff00000000800 */
[----:B------:R-:W-:Y:S08]  /*1a520*/  MUFU.EX2 R154, R154 ;  /* 0x0000009a009a7308 */ /* 0x000ff00000000800 */
[----:B------:R-:W-:Y:S01]  /*1a530*/  MUFU.EX2 R96, R96 ;  /* 0x0000006000607308 */ /* 0x000fe20000000800 */
[----:B----4-:R-:W-:Y:S01]  /*1a540*/  FMNMX.FTZ R4, R11, R4, !PT ;  /* 0x000000040b047209 */ /* 0x010fe20007810000 */
[----:B------:R-:W-:-:S04]  /*1a550*/  IMAD.MOV.U32 R11, RZ, RZ, 0x40000040 ;  /* 0x40000040ff0b7424 */ /* 0x000fc800078e00ff */
[----:B------:R-:W-:-:S04]  /*1a560*/  FMUL.FTZ R100, R4, R7 ;  /* 0x0000000704647220 */ /* 0x000fc80000410000 */
[-CC-:B------:R-:W-:Y:S01]  /*1a570*/  FFMA.FTZ R157, R90, R7.reuse, -R100.reuse ;  /* 0x000000075a9d7223 */ /* 0x180fe20000010864 */
[-CC-:B------:R-:W-:Y:S01]  /*1a580*/  FFMA.FTZ R90, R91, R7.reuse, -R100.reuse ;  /* 0x000000075b5a7223 */ /* 0x180fe20000010864 */
[-CC-:B------:R-:W-:Y:S01]  /*1a590*/  FFMA.FTZ R159, R94, R7.reuse, -R100.reuse ;  /* 0x000000075e9f7223 */ /* 0x180fe20000010864 */
[-CC-:B------:R-:W-:Y:S01]  /*1a5a0*/  FFMA.FTZ R94, R95, R7.reuse, -R100.reuse ;  /* 0x000000075f5e7223 */ /* 0x180fe20000010864 */
[-CC-:B------:R-:W-:Y:S01]  /*1a5b0*/  FFMA.FTZ R153, R98, R7.reuse, -R100.reuse ;  /* 0x0000000762997223 */ /* 0x180fe20000010864 */
[-CC-:B------:R-:W-:Y:S01]  /*1a5c0*/  FFMA.FTZ R98, R99, R7.reuse, -R100.reuse ;  /* 0x0000000763627223 */ /* 0x180fe20000010864 */
[----:B------:R-:W-:Y:S01]  /*1a5d0*/  MUFU.EX2 R157, R157 ;  /* 0x0000009d009d7308 */ /* 0x000fe20000000800 */
[----:B0-----:R-:W-:Y:S01]  /*1a5e0*/  FFMA.FTZ R95, R0, R6, R21 ;  /* 0x00000006005f7223 */ /* 0x001fe20000010015 */
[-CC-:B------:R-:W-:Y:S01]  /*1a5f0*/  FFMA.FTZ R155, R102, R7.reuse, -R100.reuse ;  /* 0x00000007669b7223 */ /* 0x180fe20000010864 */
[-CC-:B------:R-:W-:Y:S01]  /*1a600*/  FFMA.FTZ R102, R103, R7.reuse, -R100.reuse ;  /* 0x0000000767667223 */ /* 0x180fe20000010864 */
[-CC-:B------:R-:W-:Y:S01]  /*1a610*/  FFMA.FTZ R115, R115, R7.reuse, -R100.reuse ;  /* 0x0000000773737223 */ /* 0x180fe20000010864 */
[C---:B-1----:R-:W-:Y:S01]  /*1a620*/  FADD.FTZ R95, R156.reuse, R95 ;  /* 0x0000005f9c5f7221 */ /* 0x042fe20000010000 */
[--C-:B------:R-:W-:Y:S01]  /*1a630*/  FFMA.FTZ R6, R119, R7, -R100.reuse ;  /* 0x0000000777067223 */ /* 0x100fe20000010864 */
[----:B------:R-:W-:Y:S01]  /*1a640*/  F2FP.BF16.F32.PACK_AB R156, R156, R21 ;  /* 0x000000159c9c723e */ /* 0x000fe200000010ff */
        /* <DEDUP_REMOVED lines=18> */
[-CC-:B------:R-:W-:Y:S01]  /*1a770*/  FFMA.FTZ R151, R110, R7.reuse, -R100.reuse ;  /* 0x000000076e977223 */ /* 0x180fe20000010864 */
[----:B--2---:R-:W-:Y:S01]  /*1a780*/  FADD.FTZ R110, R158, R95 ;  /* 0x0000005f9e6e7221 */ /* 0x004fe20000010000 */
[-C--:B------:R-:W-:Y:S01]  /*1a790*/  FFMA.FTZ R149, R106, R7.reuse, -R100 ;  /* 0x000000076a957223 */ /* 0x080fe20000010864 */
[----:B------:R-:W-:Y:S01]  /*1a7a0*/  HGMMA.64x128x16.F32.BF16 R24, R144, gdesc[UR4].tnspB, R24, gsb0 ;  /* 0x41e0000490187df0 */ /* 0x000fe20008001818 */
[----:B------:R-:W-:Y:S01]  /*1a7b0*/  R2UR UR6, R12 ;  /* 0x000000000c0672ca */ /* 0x000fe200000e0000 */
[-CC-:B------:R-:W-:Y:S01]  /*1a7c0*/  FFMA.FTZ R12, R128, R7.reuse, -R2.reuse ;  /* 0x00000007800c7223 */ /* 0x180fe20000010802 */
[----:B------:R-:W-:Y:S01]  /*1a7d0*/  R2UR UR7, R13 ;  /* 0x000000000d0772ca */ /* 0x000fe200000e0000 */
[-C--:B------:R-:W-:Y:S01]  /*1a7e0*/  FFMA.FTZ R13, R125, R7.reuse, -R2 ;  /* 0x000000077d0d7223 */ /* 0x080fe20000010802 */
[-CC-:B------:R-:W-:Y:S01]  /*1a7f0*/  FFMA.FTZ R104, R107, R7.reuse, -R100.reuse ;  /* 0x000000076b687223 */ /* 0x180fe20000010864 */
[----:B------:R-:W-:Y:S01]  /*1a800*/  MUFU.EX2 R148, R148 ;  /* 0x0000009400947308 */ /* 0x000fe20000000800 */
[----:B------:R-:W-:Y:S01]  /*1a810*/  FFMA.FTZ R106, R111, R7, -R100 ;  /* 0x000000076f6a7223 */ /* 0x000fe20000010864 */
[----:B---3--:R-:W-:-:S06]  /*1a820*/  F2FP.BF16.F32.PACK_AB R158, R89, R158 ;  /* 0x0000009e599e723e */ /* 0x008fcc00000010ff */
        /* <DEDUP_REMOVED lines=12> */
[-CC-:B------:R-:W-:Y:S01]  /*1a8f0*/  FFMA.FTZ R146, R116, R7.reuse, -R2.reuse ;  /* 0x0000000774927223 */ /* 0x180fe20000010802 */
[----:B------:R-:W-:Y:S01]  /*1a900*/  FFMA.FTZ R117, R129, R7, -R2 ;  /* 0x0000000781757223 */ /* 0x000fe20000010802 */
[----:B------:R-:W-:Y:S01]  /*1a910*/  HGMMA.64x128x16.F32.BF16 R24, R140, gdesc[UR4].tnspB, R24, gsb0 ;  /* 0x41e000048c187df0 */ /* 0x000fe20008001818 */
[----:B------:R-:W-:Y:S01]  /*1a920*/  R2UR UR6, R10 ;  /* 0x000000000a0672ca */ /* 0x000fe200000e0000 */
[----:B------:R-:W-:Y:S01]  /*1a930*/  FADD.FTZ R2, -R4, R9 ;  /* 0x0000000904027221 */ /* 0x000fe20000010100 */
[----:B------:R-:W-:Y:S01]  /*1a940*/  R2UR UR7, R11 ;  /* 0x000000000b0772ca */ /* 0x000fe200000e0000 */
[----:B------:R-:W-:-:S02]  /*1a950*/  @!P1 IMAD R11, R22, 0x8, R16 ;  /* 0x00000008160b9824 */ /* 0x000fc400078e0210 */
[-CC-:B------:R-:W-:Y:S01]  /*1a960*/  FFMA.FTZ R10, R114, R7.reuse, -R100.reuse ;  /* 0x00000007720a7223 */ /* 0x180fe20000010864 */
[-C--:B------:R-:W-:Y:S01]  /*1a970*/  FMUL.FTZ R2, R2, R7.reuse ;  /* 0x0000000702027220 */ /* 0x080fe20000410000 */
[----:B------:R-:W-:Y:S01]  /*1a980*/  MUFU.EX2 R145, R145 ;  /* 0x0000009100917308 */ /* 0x000fe20000000800 */
[----:B------:R-:W-:Y:S02]  /*1a990*/  @!P1 VIADD R11, R11, 0x2a840 ;  /* 0x0002a8400b0b9836 */ /* 0x000fe40000000000 */
[----:B------:R-:W-:-:S03]  /*1a9a0*/  FFMA.FTZ R147, R118, R7, -R100 ;  /* 0x0000000776937223 */ /* 0x000fc60000010864 */
[----:B------:R-:W-:Y:S02]  /*1a9b0*/  @!P1 PRMT R91, RZ, 0x654, R11 ;  /* 0x00000654ff5b9816 */ /* 0x000fe4000000000b */
[----:B------:R-:W0:Y:S08]  /*1a9c0*/  MUFU.EX2 R2, R2 ;  /* 0x0000000200027308 */ /* 0x000e300000000800 */
[----:B------:R-:W-:Y:S08]  /*1a9d0*/  MUFU.EX2 R144, R144 ;  /* 0x0000009000907308 */ /* 0x000ff00000000800 */
[----:B------:R-:W-:Y:S01]  /*1a9e0*/  MUFU.EX2 R10, R10 ;  /* 0x0000000a000a7308 */ /* 0x000fe20000000800 */
[----:B0-----:R-:W-:Y:S01]  /*1a9f0*/  FFMA.FTZ R5, R2, R5, R157 ;  /* 0x0000000502057223 */ /* 0x001fe2000001009d */
[----:B------:R-:W-:-:S03]  /*1aa00*/  F2FP.BF16.F32.PACK_AB R157, R90, R157 ;  /* 0x0000009d5a9d723e */ /* 0x000fc600000010ff */
[----:B------:R-:W-:-:S03]  /*1aa10*/  FADD.FTZ R108, R90, R5 ;  /* 0x000000055a6c7221 */ /* 0x000fc60000010000 */
[----:B------:R-:W-:Y:S01]  /*1aa20*/  MUFU.EX2 R11, R115 ;  /* 0x00000073000b7308 */ /* 0x000fe20000000800 */
[----:B------:R-:W-:Y:S01]  /*1aa30*/  FADD.FTZ R5, R159, R108 ;  /* 0x0000006c9f057221 */ /* 0x000fe20000010000 */
[----:B------:R-:W-:Y:S01]  /*1aa40*/  FFMA.FTZ R108, R123, R7, -R100 ;  /* 0x000000077b6c7223 */ /* 0x000fe20000010864 */
[----:B------:R-:W-:-:S05]  /*1aa50*/  F2FP.BF16.F32.PACK_AB R159, R94, R159 ;  /* 0x0000009f5e9f723e */ /* 0x000fca00000010ff */
        /* <DEDUP_REMOVED lines=9> */
[-CC-:B------:R-:W-:Y:S01]  /*1aaf0*/  FFMA.FTZ R143, R126, R7.reuse, -R100.reuse ;  /* 0x000000077e8f7223 */ /* 0x180fe20000010864 */
[----:B------:R-:W-:Y:S01]  /*1ab00*/  FFMA.FTZ R100, R135, R7, -R100 ;  /* 0x0000000787647223 */ /* 0x000fe20000010864 */
[----:B------:R-:W-:Y:S02]  /*1ab10*/  F2FP.BF16.F32.PACK_AB R140, R113, R88 ;  /* 0x00000058718c723e */ /* 0x000fe400000010ff */
[----:B------:R-:W-:Y:S01]  /*1ab20*/  HGMMA.64x128x16.F32.BF16 R24, R136, gdesc[UR4].tnspB, R24, gsb0 ;  /* 0x41e0000488187df0 */ /* 0x000fe20008001818 */
[----:B------:R-:W1:Y:S01]  /*1ab30*/  MUFU.EX2 R141, R141 ;  /* 0x0000008d008d7308 */ /* 0x000e620000000800 */
[----:B------:R-:W-:-:S07]  /*1ab40*/  F2FP.BF16.F32.PACK_AB R142, R13, R92 ;  /* 0x0000005c0d8e723e */ /* 0x000fce00000010ff */
[----:B------:R-:W2:Y:S08]  /*1ab50*/  MUFU.EX2 R143, R143 ;  /* 0x0000008f008f7308 */ /* 0x000eb00000000800 */
[----:B------:R-:W-:Y:S01]  /*1ab60*/  MUFU.EX2 R100, R100 ;  /* 0x0000006400647308 */ /* 0x000fe20000000800 */
[----:B------:R-:W-:Y:S02]  /*1ab70*/  WARPGROUP.DEPBAR.LE gsb0, 0x0 ;  /* 0x00008000000079c5 */ /* 0x000fe40000010000 */
[----:B------:R3:W-:Y:S05]  /*1ab80*/  @!P1 SYNCS.ARRIVE.TRANS64.RED.A1T0 RZ, [R91+URZ], RZ ;  /* 0x000000ff5bff99a7 */ /* 0x0007ea000810043f */
[----:B------:R-:W4:Y:S01]  /*1ab90*/  MUFU.EX2 R137, R130 ;  /* 0x0000008200897308 */ /* 0x000f220000000800 */
[----:B0-----:R-:W-:-:S02]  /*1aba0*/  F2FP.BF16.F32.PACK_AB R138, R9, R96 ;  /* 0x00000060098a723e */ /* 0x001fc400000010ff */
[----:B------:R-:W-:Y:S01]  /*1abb0*/  F2FP.BF16.F32.PACK_AB R136, R117, R12 ;  /* 0x0000000c7588723e */ /* 0x000fe200000010ff */
[----:B---3--:R-:W-:Y:S01]  /*1abc0*/  FADD.FTZ R91, R89, R110 ;  /* 0x0000006e595b7221 */ /* 0x008fe20000010000 */
[----:B------:R-:W-:-:S03]  /*1abd0*/  FADD.FTZ R110, R94, R5 ;  /* 0x000000055e6e7221 */ /* 0x000fc60000010000 */
[----:B------:R-:W0:Y:S01]  /*1abe0*/  MUFU.EX2 R139, R134 ;  /* 0x00000086008b7308 */ /* 0x000e220000000800 */
[----:B------:R3:W-:Y:S01]  /*1abf0*/  @!P1 SYNCS.ARRIVE.TRANS64.RED.A1T0 RZ, [R198+URZ], RZ ;  /* 0x000000ffc6ff99a7 */ /* 0x0007e2000810043f */
[----:B------:R-:W-:Y:S01]  /*1ac00*/  FADD.FTZ R112, R152, R91 ;  /* 0x0000005b98707221 */ /* 0x000fe20000010000 */
[----:B------:R-:W-:Y:S01]  /*1ac10*/  FADD.FTZ R5, R153, R110 ;  /* 0x0000006e99057221 */ /* 0x000fe20000010000 */
[C---:B------:R-:W-:Y:S02]  /*1ac20*/  F2FP.BF16.F32.PACK_AB R152, R93.reuse, R152 ;  /* 0x000000985d98723e */ /* 0x040fe400000010ff */
[----:B------:R-:W-:Y:S01]  /*1ac30*/  FADD.FTZ R91, R93, R112 ;  /* 0x000000705d5b7221 */ /* 0x000fe20000010000 */
[C---:B------:R-:W-:Y:S01]  /*1ac40*/  FADD.FTZ R110, R98.reuse, R5 ;  /* 0x00000005626e7221 */ /* 0x040fe20000010000 */
[----:B------:R-:W-:Y:S01]  /*1ac50*/  F2FP.BF16.F32.PACK_AB R153, R98, R153 ;  /* 0x000000996299723e */ /* 0x000fe200000010ff */
[----:B---3--:R-:W-:Y:S02]  /*1ac60*/  IMAD.MOV.U32 R198, RZ, RZ, R23 ;  /* 0x000000ffffc67224 */ /* 0x008fe400078e0017 */
        /* <DEDUP_REMOVED lines=20> */
[----:B------:R-:W-:Y:S01]  /*1adb0*/  VIADD R10, R15, 0xffffffff ;  /* 0xffffffff0f0a7836 */ /* 0x000fe20000000000 */
[----:B------:R-:W-:Y:S01]  /*1adc0*/  F2FP.BF16.F32.PACK_AB R151, R106, R151 ;  /* 0x000000976a97723e */ /* 0x000fe200000010ff */
[----:B------:R-:W-:Y:S01]  /*1add0*/  FADD.FTZ R5, R101, R90 ;  /* 0x0000005a65057221 */ /* 0x000fe20000010000 */
[----:B------:R-:W-:Y:S01]  /*1ade0*/  FADD.FTZ R94, R11, R94 ;  /* 0x0000005e0b5e7221 */ /* 0x000fe20000010000 */
[----:B------:R-:W-:Y:S01]  /*1adf0*/  F2FP.BF16.F32.PACK_AB R144, R101, R144 ;  /* 0x000000906590723e */ /* 0x000fe200000010ff */
[----:B------:R-:W-:-:S02]  /*1ae00*/  IMAD.MOV.U32 R15, RZ, RZ, R10 ;  /* 0x000000ffff0f7224 */ /* 0x000fc400078e000a */
[----:B------:R-:W-:Y:S01]  /*1ae10*/  FADD.FTZ R90, R146, R5 ;  /* 0x00000005925a7221 */ /* 0x000fe20000010000 */
[----:B------:R-:W-:Y:S01]  /*1ae20*/  FADD.FTZ R5, R147, R94 ;  /* 0x0000005e93057221 */ /* 0x000fe20000010000 */
[C---:B------:R-:W-:Y:S02]  /*1ae30*/  F2FP.BF16.F32.PACK_AB R147, R6.reuse, R147 ;  /* 0x000000930693723e */ /* 0x040fe400000010ff */
[C---:B------:R-:W-:Y:S01]  /*1ae40*/  FADD.FTZ R21, R109.reuse, R90 ;  /* 0x0000005a6d157221 */ /* 0x040fe20000010000 */
[----:B------:R-:W-:Y:S01]  /*1ae50*/  FADD.FTZ R90, R6, R5 ;  /* 0x00000005065a7221 */ /* 0x000fe20000010000 */
[----:B------:R-:W-:Y:S02]  /*1ae60*/  F2FP.BF16.F32.PACK_AB R146, R109, R146 ;  /* 0x000000926d92723e */ /* 0x000fe400000010ff */
[----:B------:R-:W-:Y:S01]  /*1ae70*/  FADD.FTZ R94, R88, R21 ;  /* 0x00000015585e7221 */ /* 0x000fe20000010000 */
[----:B-1----:R-:W-:Y:S01]  /*1ae80*/  FADD.FTZ R5, R141, R90 ;  /* 0x0000005a8d057221 */ /* 0x002fe20000010000 */
[----:B------:R-:W-:-:S02]  /*1ae90*/  F2FP.BF16.F32.PACK_AB R141, R108, R141 ;  /* 0x0000008d6c8d723e */ /* 0x000fc400000010ff */
[----:B------:R-:W-:Y:S01]  /*1aea0*/  FADD.FTZ R21, R113, R94 ;  /* 0x0000005e71157221 */ /* 0x000fe20000010000 */
[----:B------:R-:W-:-:S03]  /*1aeb0*/  FADD.FTZ R90, R108, R5 ;  /* 0x000000056c5a7221 */ /* 0x000fc60000010000 */
[----:B------:R-:W-:Y:S01]  /*1aec0*/  FADD.FTZ R94, R92, R21 ;  /* 0x000000155c5e7221 */ /* 0x000fe20000010000 */
[----:B--2---:R-:W-:Y:S01]  /*1aed0*/  FADD.FTZ R90, R143, R90 ;  /* 0x0000005a8f5a7221 */ /* 0x004fe20000010000 */
[----:B------:R-:W-:Y:S01]  /*1aee0*/  F2FP.BF16.F32.PACK_AB R143, R127, R143 ;  /* 0x0000008f7f8f723e */ /* 0x000fe200000010ff */
[----:B------:R-:W-:Y:S02]  /*1aef0*/  IMAD.MOV.U32 R21, RZ, RZ, R3 ;  /* 0x000000ffff157224 */ /* 0x000fe400078e0003 */
[----:B------:R-:W-:Y:S01]  /*1af00*/  FADD.FTZ R5, R13, R94 ;  /* 0x0000005e0d057221 */ /* 0x000fe20000010000 */
[----:B------:R-:W-:-:S03]  /*1af10*/  FADD.FTZ R90, R127, R90 ;  /* 0x0000005a7f5a7221 */ /* 0x000fc60000010000 */
[----:B------:R-:W-:Y:S01]  /*1af20*/  FADD.FTZ R6, R12, R5 ;  /* 0x000000050c067221 */ /* 0x000fe20000010000 */
[----:B----4-:R-:W-:Y:S01]  /*1af30*/  FADD.FTZ R90, R137, R90 ;  /* 0x0000005a895a7221 */ /* 0x010fe20000010000 */
[----:B------:R-:W-:Y:S02]  /*1af40*/  F2FP.BF16.F32.PACK_AB R137, R131, R137 ;  /* 0x000000898389723e */ /* 0x000fe400000010ff */
[----:B------:R-:W-:Y:S01]  /*1af50*/  FADD.FTZ R5, R117, R6 ;  /* 0x0000000675057221 */ /* 0x000fe20000010000 */
[----:B------:R-:W-:-:S03]  /*1af60*/  FADD.FTZ R90, R131, R90 ;  /* 0x0000005a835a7221 */ /* 0x000fc60000010000 */
[----:B------:R-:W-:Y:S01]  /*1af70*/  FADD.FTZ R6, R96, R5 ;  /* 0x0000000560067221 */ /* 0x000fe20000010000 */
[----:B0-----:R-:W-:Y:S01]  /*1af80*/  FADD.FTZ R90, R139, R90 ;  /* 0x0000005a8b5a7221 */ /* 0x001fe20000010000 */
[C---:B------:R-:W-:Y:S02]  /*1af90*/  F2FP.BF16.F32.PACK_AB R139, R100.reuse, R139 ;  /* 0x0000008b648b723e */ /* 0x040fe400000010ff */
[----:B------:R-:W-:Y:S01]  /*1afa0*/  FADD.FTZ R6, R9, R6 ;  /* 0x0000000609067221 */ /* 0x000fe20000010000 */
[----:B------:R-:W-:Y:S01]  /*1afb0*/  FADD.FTZ R5, R100, R90 ;  /* 0x0000005a64057221 */ /* 0x000fe20000010000 */
[----:B------:R-:W-:Y:S01]  /*1afc0*/  IMAD.MOV.U32 R9, RZ, RZ, R4 ;  /* 0x000000ffff097224 */ /* 0x000fe200078e0004 */
[----:B------:R-:W-:Y:S06]  /*1afd0*/  @P2 BRA `(.L_x_1894) ;  /* 0xffffffe000282947 */ /* 0x000fec000383ffff */
[----:B------:R-:W-:Y:S05]  /*1afe0*/  BSYNC B1 ;  /* 0x0000000000017941 */ /* 0x000fea0003800000 */
.L_x_1883:
[----:B------:R-:W-:Y:S05]  /*1aff0*/  BSYNC B0 ;  /* 0x0000000000007941 */ /* 0x000fea0003800000 */
.L_x_1882:
[----:B------:R-:W-:Y:S01]  /*1b000*/  ISETP.GE.AND P2, PT, R10, R179, PT ;  /* 0x000000b30a00720c */ /* 0x000fe20003f46270 */
[----:B------:R-:W-:-:S12]  /*1b010*/  BSSY B0, `(.L_x_1895) ;  /* 0x0000315000007945 */ /* 0x000fd80003800000 */
[----:B------:R-:W-:Y:S05]  /*1b020*/  @!P2 BRA `(.L_x_1896) ;  /* 0x00000030004ca947 */ /* 0x000fea0003800000 */
[----:B------:R-:W-:Y:S02]  /*1b030*/  IMAD.MOV.U32 R9, RZ, RZ, R4 ;  /* 0x000000ffff097224 */ /* 0x000fe400078e0004 */
[----:B------:R-:W-:Y:S02]  /*1b040*/  IMAD.MOV.U32 R11, RZ, RZ, R3 ;  /* 0x000000ffff0b7224 */ /* 0x000fe400078e0003 */
[----:B------:R-:W-:Y:S02]  /*1b050*/  IMAD.MOV.U32 R21, RZ, RZ, R23 ;  /* 0x000000ffff157224 */ /* 0x000fe400078e0017 */
[----:B------:R-:W-:-:S07]  /*1b060*/  IMAD.MOV.U32 R198, RZ, RZ, R22 ;  /* 0x000000ffffc67224 */ /* 0x000fce00078e0016 */
.L_x_1915:
[----:B------:R-:W-:-:S05]  /*1b070*/  VIADD R4, R198, 0x1 ;  /* 0x00000001c6047836 */ /* 0x000fca0000000000 */
[----:B------:R-:W-:-:S04]  /*1b080*/  ISETP.NE.AND P2, PT, R4, 0x2, PT ;  /* 0x000000020400780c */ /* 0x000fc80003f45270 */
[----:B------:R-:W-:Y:S02]  /*1b090*/  SEL R4, R4, RZ, P2 ;  /* 0x000000ff04047207 */ /* 0x000fe40001000000 */
[----:B------:R-:W-:-:S03]  /*1b0a0*/  SEL R12, RZ, 0x1, P2 ;  /* 0x00000001ff0c7807 */ /* 0x000fc60001000000 */
[----:B------:R-:W-:Y:S01]  /*1b0b0*/  IMAD.MOV.U32 R22, RZ, RZ, R4 ;  /* 0x000000ffff167224 */ /* 0x000fe200078e0004 */
[----:B------:R-:W-:Y:S01]  /*1b0c0*/  LOP3.LUT R23, R21, R12, RZ, 0x3c, !PT ;  /* 0x0000000c15177212 */ /* 0x000fe200078e3cff */
[----:B------:R-:W-:Y:S06]  /*1b0d0*/  @!P0 BRA `(.L_x_1897) ;  /* 0x0000000000048947 */ /* 0x000fec0003800000 */
[----:B------:R-:W-:Y:S01]  /*1b0e0*/  BPT.TRAP 0x1 ;  /* 0x000000040000795c */ /* 0x000fe20000300000 */
.L_x_1897:
[----:B------:R-:W-:Y:S01]  /*1b0f0*/  IMAD R3, R22, 0x8, R16 ;  /* 0x0000000816037824 */ /* 0x000fe200078e0210 */
[----:B------:R-:W-:-:S04]  /*1b100*/  SHF.L.U32 R14, R23, 0x1f, RZ ;  /* 0x0000001f170e7819 */ /* 0x000fc800000006ff */
[----:B------:R0:W1:Y:S01]  /*1b110*/  SYNCS.PHASECHK.TRANS64.TRYWAIT P2, [R3+URZ+0x2a830], R14 ;  /* 0x02a8300e030075a7 */ /* 0x000062000804017f */
[----:B------:R-:W-:Y:S05]  /*1b120*/  @!P0 BRA `(.L_x_1898) ;  /* 0x0000000000048947 */ /* 0x000fea0003800000 */
[----:B------:R-:W-:Y:S01]  /*1b130*/  BPT.TRAP 0x1 ;  /* 0x000000040000795c */ /* 0x000fe20000300000 */
.L_x_1898:
[----:B------:R-:W-:Y:S01]  /*1b140*/  BSSY B1, `(.L_x_1899) ;  /* 0x0000006000017945 */ /* 0x000fe20003800000 */
[----:B------:R-:W-:Y:S02]  /*1b150*/  IMAD R12, R22, 0x900, R8 ;  /* 0x00000900160c7824 */ /* 0x000fe400078e0208 */
[----:B------:R-:W-:Y:S01]  /*1b160*/  IMAD.MOV.U32 R13, RZ, RZ, 0x40000040 ;  /* 0x40000040ff0d7424 */ /* 0x000fe200078e00ff */
[----:B-1----:R-:W-:Y:S06]  /*1b170*/  @P2 BRA `(.L_x_1900) ;  /* 0x0000000000082947 */ /* 0x002fec0003800000 */
[----:B------:R-:W1:Y:S02]  /*1b180*/  SYNCS.PHASECHK.TRANS64.TRYWAIT P2, [R3+URZ+0x2a830], R14 ;  /* 0x02a8300e030075a7 */ /* 0x000e64000804017f */
[----:B-1----:R-:W-:Y:S05]  /*1b190*/  @!P2 BRA `(.L_x_1901) ;  /* 0x000000ec000ca947 */ /* 0x002fea0003800000 */
.L_x_1900:
[----:B------:R-:W-:Y:S05]  /*1b1a0*/  BSYNC B1 ;  /* 0x0000000000017941 */ /* 0x000fea0003800000 */
.L_x_1899:
        /* <DEDUP_REMOVED lines=179> */
.L_x_1902:
[----:B------:R-:W-:Y:S01]  /*1bce0*/  SHF.L.U32 R3, R21, 0x1f, RZ ;  /* 0x0000001f15037819 */ /* 0x000fe200000006ff */
[----:B------:R-:W-:-:S04]  /*1bcf0*/  IMAD R12, R198, 0x8, R16 ;  /* 0x00000008c60c7824 */ /* 0x000fc800078e0210 */
[----:B------:R0:W1:Y:S01]  /*1bd00*/  SYNCS.PHASECHK.TRANS64.TRYWAIT P2, [R12+URZ+0x2a850], R3 ;  /* 0x02a850030c0075a7 */ /* 0x000062000804017f */
[----:B------:R-:W-:Y:S05]  /*1bd10*/  @!P0 BRA `(.L_x_1903) ;  /* 0x0000000000048947 */ /* 0x000fea0003800000 */
[----:B------:R-:W-:Y:S01]  /*1bd20*/  BPT.TRAP 0x1 ;  /* 0x000000040000795c */ /* 0x000fe20000300000 */
.L_x_1903:
        /* <DEDUP_REMOVED lines=9> */
.L_x_1905:
[----:B------:R-:W-:Y:S05]  /*1bdc0*/  BSYNC B1 ;  /* 0x0000000000017941 */ /* 0x000fea0003800000 */
.L_x_1904:
[----:B------:R-:W-:Y:S01]  /*1bdd0*/  IMAD.MOV.U32 R2, RZ, RZ, R0 ;  /* 0x000000ffff027224 */ /* 0x000fe200078e0000 */
[----:B------:R-:W-:Y:S01]  /*1bde0*/  WARPGROUP.ARRIVE ;  /* 0x00000000000079c5 */ /* 0x000fe20000000000 */
[----:B01----:R-:W-:Y:S01]  /*1bdf0*/  IMAD.MOV.U32 R3, RZ, RZ, 0x40000040 ;  /* 0x40000040ff037424 */ /* 0x003fe200078e00ff */
[----:B------:R-:W-:Y:S01]  /*1be00*/  ISETP.NE.AND P2, PT, R203, 0x1, PT ;  /* 0x00000001cb00780c */ /* 0x000fe20003f45270 */
[----:B------:R-:W-:Y:S01]  /*1be10*/  IMAD.IADD R15, R181, 0x1, R177 ;  /* 0x00000001b50f7824 */ /* 0x000fe200078e02b1 */
[----:B------:R-:W-:Y:S01]  /*1be20*/  R2UR UR6, R2 ;  /* 0x00000000020672ca */ /* 0x000fe200000e0000 */
[----:B------:R-:W-:Y:S01]  /*1be30*/  VIADD R2, R0, 0x80 ;  /* 0x0000008000027836 */ /* 0x000fe20000000000 */
[----:B------:R-:W-:Y:S01]  /*1be40*/  R2UR UR7, R3 ;  /* 0x00000000030772ca */ /* 0x000fe200000e0000 */
[----:B------:R-:W-:Y:S01]  /*1be50*/  IMAD.MOV.U32 R3, RZ, RZ, 0x40000040 ;  /* 0x40000040ff037424 */ /* 0x000fe200078e00ff */
[----:B------:R-:W-:-:S11]  /*1be60*/  ULOP3.LUT UR4, URZ, UR51, URZ, 0x33, !UPT ;  /* 0x000000333f047292 */ /* 0x000fd6000f8e333f */
        /* <DEDUP_REMOVED lines=26> */
[----:B------:R-:W0:Y:S01]  /*1c010*/  @P2 LDC R0, c[0x0][0x44c] ;  /* 0x00011300ff002b82 */ /* 0x000e220000000800 */
[----:B------:R-:W-:Y:S02]  /*1c020*/  WARPGROUP.DEPBAR.LE gsb0, 0x0 ;  /* 0x00008000000079c5 */ /* 0x000fe40000010000 */
[----:B------:R-:W-:-:S08]  /*1c030*/  WARPGROUP.ARRIVE ;  /* 0x00000000000079c5 */ /* 0x000fd00000000000 */
[----:B------:R-:W-:Y:S01]  /*1c040*/  HGMMA.64x128x16.F32.BF16 R24, R140, gdesc[UR4].tnspB, R24, gsb0 ;  /* 0x41e000048c187df0 */ /* 0x000fe20008001818 */
[----:B------:R-:W-:Y:S01]  /*1c050*/  R2UR UR6, R2 ;  /* 0x00000000020672ca */ /* 0x000fe200000e0000 */
[----:B0-----:R-:W-:Y:S01]  /*1c060*/  @P2 IMAD.HI.U32 R2, R15, R0, RZ ;  /* 0x000000000f022227 */ /* 0x001fe200078e00ff */
[----:B------:R-:W-:Y:S02]  /*1c070*/  R2UR UR7, R3 ;  /* 0x00000000030772ca */ /* 0x000fe400000e0000 */
[----:B------:R-:W0:Y:S01]  /*1c080*/  @P2 LDC R3, c[0x0][0x450] ;  /* 0x00011400ff032b82 */ /* 0x000e220000000800 */
[----:B------:R-:W-:-:S04]  /*1c090*/  @!P1 IMAD R0, R4, 0x8, R16 ;  /* 0x0000000804009824 */ /* 0x000fc800078e0210 */
[----:B------:R-:W-:-:S05]  /*1c0a0*/  @!P1 VIADD R0, R0, 0x2a840 ;  /* 0x0002a84000009836 */ /* 0x000fca0000000000 */
[----:B------:R-:W-:Y:S02]  /*1c0b0*/  @!P1 PRMT R0, RZ, 0x654, R0 ;  /* 0x00000654ff009816 */ /* 0x000fe40000000000 */
[----:B0-----:R-:W-:Y:S02]  /*1c0c0*/  @P2 SHF.R.U32.HI R15, RZ, R3, R2 ;  /* 0x00000003ff0f2219 */ /* 0x001fe40000011602 */
[----:B------:R-:W-:-:S03]  /*1c0d0*/  ISETP.GE.AND P2, PT, R20, 0x1, PT ;  /* 0x000000011400780c */ /* 0x000fc60003f46270 */
[----:B------:R-:W0:Y:S01]  /*1c0e0*/  SHFL.IDX PT, R2, R15, RZ, 0x1c1f ;  /* 0x001c1fff0f027589 */ /* 0x000e2200000e0000 */
[----:B------:R-:W-:Y:S02]  /*1c0f0*/  WARPGROUP.DEPBAR.LE gsb0, 0x0 ;  /* 0x00008000000079c5 */ /* 0x000fe40000010000 */
[----:B------:R-:W-:Y:S01]  /*1c100*/  WARPGROUP.ARRIVE ;  /* 0x00000000000079c5 */ /* 0x000fe20000000000 */
[----:B------:R-:W-:-:S04]  /*1c110*/  IMAD R140, R10, -0x60, RZ ;  /* 0xffffffa00a8c7824 */ /* 0x000fc800078e02ff */
[----:B------:R-:W-:Y:S01]  /*1c120*/  VIADD R3, R140, 0x1 ;  /* 0x000000018c037836 */ /* 0x000fe20000000000 */
[----:B------:R-:W-:Y:S03]  /*1c130*/  HGMMA.64x128x16.F32.BF16 R24, R136, gdesc[UR4].tnspB, R24, gsb0 ;  /* 0x41e0000488187df0 */ /* 0x000fe60008001818 */
[----:B------:R-:W-:-:S04]  /*1c140*/  IMAD R3, R180, -0x2, R3 ;  /* 0xfffffffeb4037824 */ /* 0x000fc800078e0203 */
[----:B------:R-:W-:Y:S01]  /*1c150*/  VIADD R7, R3, 0xffffffff ;  /* 0xffffffff03077836 */ /* 0x000fe20000000000 */
[----:B------:R-:W-:-:S05]  /*1c160*/  IADD3 R13, -R163, R3, R164 ;  /* 0x00000003a30d7210 */ /* 0x000fca0007ffe1a4 */
[C---:B------:R-:W-:Y:S02]  /*1c170*/  VIADD R21, R13.reuse, UR50 ;  /* 0x000000320d157c36 */ /* 0x040fe40008000000 */
[----:B------:R-:W-:Y:S01]  /*1c180*/  VIADD R13, R13, UR4 ;  /* 0x000000040d0d7c36 */ /* 0x000fe20008000000 */
[----:B------:R-:W-:Y:S02]  /*1c190*/  WARPGROUP.DEPBAR.LE gsb0, 0x0 ;  /* 0x00008000000079c5 */ /* 0x000fe40000010000 */
[----:B------:R1:W-:Y:S01]  /*1c1a0*/  @!P1 SYNCS.ARRIVE.TRANS64.RED.A1T0 RZ, [R0+URZ], RZ ;  /* 0x000000ff00ff99a7 */ /* 0x0003e2000810043f */
[--C-:B0-----:R-:W-:Y:S02]  /*1c1b0*/  IMAD.IADD R139, R21, 0x1, R2.reuse ;  /* 0x00000001158b7824 */ /* 0x101fe400078e0202 */
[----:B------:R-:W-:Y:S01]  /*1c1c0*/  IMAD.IADD R137, R13, 0x1, R2 ;  /* 0x000000010d897824 */ /* 0x000fe200078e0202 */
[----:B------:R-:W-:Y:S06]  /*1c1d0*/  @!P2 BRA `(.L_x_1907) ;  /* 0x000000000054a947 */ /* 0x000fec0003800000 */
[----:B-1----:R-:W-:Y:S01]  /*1c1e0*/  IADD3 R0, -R163, R164, R2 ;  /* 0x000000a4a3007210 */ /* 0x002fe20007ffe102 */
        /* <DEDUP_REMOVED lines=11> */
.L_x_1909:
[----:B------:R-:W-:-:S05]  /*1c2a0*/  IMAD.U32 R4, RZ, RZ, UR39 ;  /* 0x00000027ff047e24 */ /* 0x000fca000f8e00ff */
[----:B------:R-:W-:-:S13]  /*1c2b0*/  ISETP.NE.AND P2, PT, R4, 0x1, PT ;  /* 0x000000010400780c */ /* 0x000fda0003f45270 */
[----:B------:R-:W0:Y:S02]  /*1c2c0*/  @P2 LDC.64 R2, c[0x0][0x9e8] ;  /* 0x00027a00ff022b82 */ /* 0x000e240000000a00 */
[----:B0-----:R-:W-:-:S05]  /*1c2d0*/  @P2 IMAD.HI.U32 R2, R0, R2, RZ ;  /* 0x0000000200022227 */ /* 0x001fca00078e00ff */
[----:B------:R-:W-:-:S07]  /*1c2e0*/  @P2 SHF.R.U32.HI R0, RZ, R3, R2 ;  /* 0x00000003ff002219 */ /* 0x000fce0000011602 */
.L_x_1910:
[----:B------:R-:W-:Y:S05]  /*1c2f0*/  BSYNC B1 ;  /* 0x0000000000017941 */ /* 0x000fea0003800000 */
.L_x_1908:
[----:B------:R-:W-:-:S05]  /*1c300*/  IMAD R0, R0, R4, R7 ;  /* 0x0000000400007224 */ /* 0x000fca00078e0207 */
[----:B------:R-:W-:Y:S02]  /*1c310*/  VIADDMNMX R139, R0, R4, R139, PT ;  /* 0x00000004008b7246 */ /* 0x000fe4000380018b */
[----:B------:R-:W-:-:S07]  /*1c320*/  VIMNMX R137, R137, R0, !PT ;  /* 0x0000000089897248 */ /* 0x000fce0007fe0100 */
.L_x_1907:
[C---:B------:R-:W-:Y:S01]  /*1c330*/  ISETP.GE.AND P2, PT, R140.reuse, 0x2, PT ;  /* 0x000000028c00780c */ /* 0x040fe20003f46270 */
[----:B------:R-:W0:Y:S01]  /*1c340*/  SHFL.IDX PT, R2, R15, 0x1, 0x1c1f ;  /* 0x003c1f000f027f89 */ /* 0x000e2200000e0000 */
[C---:B------:R-:W-:Y:S02]  /*1c350*/  ISETP.GE.AND P5, PT, R140.reuse, 0xa, PT ;  /* 0x0000000a8c00780c */ /* 0x040fe40003fa6270 */
[----:B------:R-:W-:Y:S02]  /*1c360*/  ISETP.GT.AND P3, PT, R137, 0x1, !P2 ;  /* 0x000000018900780c */ /* 0x000fe40005764270 */
[----:B------:R-:W-:Y:S02]  /*1c370*/  P2R R143, PR, RZ, 0x20 ;  /* 0x00000020ff8f7803 */ /* 0x000fe40000000000 */
[----:B------:R-:W-:Y:S02]  /*1c380*/  ISETP.LT.OR P4, PT, R139, 0x2, P3 ;  /* 0x000000028b00780c */ /* 0x000fe40001f81670 */
[----:B------:R-:W-:-:S02]  /*1c390*/  ISETP.GE.AND P3, PT, R140, 0x9, PT ;  /* 0x000000098c00780c */ /* 0x000fc40003f66270 */
[----:B-1----:R-:W-:Y:S02]  /*1c3a0*/  FSEL R0, R89, -INF , !P4 ;  /* 0xff80000059007808 */ /* 0x002fe40006000000 */
[----:B------:R-:W-:-:S04]  /*1c3b0*/  ISETP.GT.AND P4, PT, R137, 0x8, !P3 ;  /* 0x000000088900780c */ /* 0x000fc80005f84270 */
[----:B------:R-:W-:-:S04]  /*1c3c0*/  ISETP.LT.OR P4, PT, R139, 0x9, P4 ;  /* 0x000000098b00780c */ /* 0x000fc80002781670 */
[----:B------:R-:W-:Y:S02]  /*1c3d0*/  FSEL R92, R92, -INF , !P4 ;  /* 0xff8000005c5c7808 */ /* 0x000fe40006000000 */
[----:B------:R-:W-:Y:S01]  /*1c3e0*/  ISETP.GT.AND P4, PT, R137, 0x9, !P5 ;  /* 0x000000098900780c */ /* 0x000fe20006f84270 */
[--C-:B0-----:R-:W-:Y:S01]  /*1c3f0*/  IMAD.IADD R21, R21, 0x1, R2.reuse ;  /* 0x0000000115157824 */ /* 0x101fe200078e0202 */
[----:B------:R-:W-:Y:S01]  /*1c400*/  ISETP.GE.AND P5, PT, R140, 0x11, PT ;  /* 0x000000118c00780c */ /* 0x000fe20003fa6270 */
[----:B------:R-:W-:Y:S01]  /*1c410*/  IMAD.IADD R13, R13, 0x1, R2 ;  /* 0x000000010d0d7824 */ /* 0x000fe200078e0202 */
        /* <DEDUP_REMOVED lines=118> */
.L_x_1913:
[----:B------:R-:W-:-:S05]  /*1cb80*/  IMAD.U32 R154, RZ, RZ, UR39 ;  /* 0x00000027ff9a7e24 */ /* 0x000fca000f8e00ff */
[----:B------:R-:W-:-:S13]  /*1cb90*/  ISETP.NE.AND P6, PT, R154, 0x1, PT ;  /* 0x000000019a00780c */ /* 0x000fda0003fc5270 */
[----:B------:R-:W0:Y:S02]  /*1cba0*/  @P6 LDC.64 R2, c[0x0][0x9e8] ;  /* 0x00027a00ff026b82 */ /* 0x000e240000000a00 */
[----:B0-----:R-:W-:-:S05]  /*1cbb0*/  @P6 IMAD.HI.U32 R2, R15, R2, RZ ;  /* 0x000000020f026227 */ /* 0x001fca00078e00ff */
[----:B------:R-:W-:-:S07]  /*1cbc0*/  @P6 SHF.R.U32.HI R15, RZ, R3, R2 ;  /* 0x00000003ff0f6219 */ /* 0x000fce0000011602 */
.L_x_1914:
[----:B------:R-:W-:Y:S05]  /*1cbd0*/  BSYNC B1 ;  /* 0x0000000000017941 */ /* 0x000fea0003800000 */
.L_x_1912:
[----:B------:R-:W-:-:S05]  /*1cbe0*/  IMAD R2, R15, R154, R7 ;  /* 0x0000009a0f027224 */ /* 0x000fca00078e0207 */
[----:B------:R-:W-:Y:S02]  /*1cbf0*/  VIADDMNMX R21, R2, R154, R21, PT ;  /* 0x0000009a02157246 */ /* 0x000fe40003800115 */
[----:B------:R-:W-:-:S07]  /*1cc00*/  VIMNMX R13, R13, R2, !PT ;  /* 0x000000020d0d7248 */ /* 0x000fce0007fe0100 */
.L_x_1911:
[C---:B------:R-:W-:Y:S01]  /*1cc10*/  ISETP.GT.AND P2, PT, R13.reuse, 0x1, !P2 ;  /* 0x000000010d00780c */ /* 0x040fe20005744270 */
[----:B------:R-:W-:Y:S01]  /*1cc20*/  IMAD.U32 R7, RZ, RZ, UR38 ;  /* 0x00000026ff077e24 */ /* 0x000fe2000f8e00ff */
[----:B------:R-:W-:Y:S01]  /*1cc30*/  ISETP.GT.AND P3, PT, R13, 0x8, !P3 ;  /* 0x000000080d00780c */ /* 0x000fe20005f64270 */
[----:B------:R-:W-:Y:S01]  /*1cc40*/  @!P1 VIADD R12, R12, 0x2a860 ;  /* 0x0002a8600c0c9836 */ /* 0x000fe20000000000 */
        /* <DEDUP_REMOVED lines=82> */
[----:B0-----:R-:W-:-:S02]  /*1d170*/  FMNMX.FTZ R89, R15, R218, !PT ;  /* 0x000000da0f597209 */ /* 0x001fc40007810000 */
[----:B------:R-:W-:Y:S02]  /*1d180*/  FSEL R118, R118, -INF , !P2 ;  /* 0xff80000076767808 */ /* 0x000fe40005000000 */
        /* <DEDUP_REMOVED lines=62> */
[--C-:B0-----:R-:W-:Y:S01]  /*1d570*/  FFMA.FTZ R92, R100, R7, -R101.reuse ;  /* 0x00000007645c7223 */ /* 0x101fe20000010865 */
[----:B------:R-:W-:Y:S01]  /*1d580*/  FMNMX.FTZ R93, R106, R93, !PT ;  /* 0x0000005d6a5d7209 */ /* 0x000fe20007810000 */
[-CC-:B------:R-:W-:Y:S01]  /*1d590*/  FFMA.FTZ R100, R142, R7.reuse, -R101.reuse ;  /* 0x000000078e647223 */ /* 0x180fe20000010865 */
[-CC-:B------:R-:W-:Y:S01]  /*1d5a0*/  FFMA.FTZ R142, R124, R7.reuse, -R101.reuse ;  /* 0x000000077c8e7223 */ /* 0x180fe20000010865 */
[----:B------:R-:W-:Y:S01]  /*1d5b0*/  FFMA.FTZ R140, R140, R7, -R101 ;  /* 0x000000078c8c7223 */ /* 0x000fe20000010865 */
[----:B------:R-:W-:-:S02]  /*1d5c0*/  FMNMX.FTZ R93, R198, R93, !PT ;  /* 0x0000005dc65d7209 */ /* 0x000fc40007810000 */
[----:B------:R-:W-:Y:S01]  /*1d5d0*/  MUFU.EX2 R15, R15 ;  /* 0x0000000f000f7308 */ /* 0x000fe20000000800 */
[--C-:B-1----:R-:W-:Y:S01]  /*1d5e0*/  FFMA.FTZ R96, R138, R7, -R101.reuse ;  /* 0x000000078a607223 */ /* 0x102fe20000010865 */
[----:B------:R-:W-:Y:S01]  /*1d5f0*/  FMNMX.FTZ R93, R110, R93, !PT ;  /* 0x0000005d6e5d7209 */ /* 0x000fe20007810000 */
[----:B------:R-:W-:-:S03]  /*1d600*/  FFMA.FTZ R138, R132, R7, -R101 ;  /* 0x00000007848a7223 */ /* 0x000fc60000010865 */
[----:B------:R-:W-:Y:S02]  /*1d610*/  FMNMX.FTZ R93, R200, R93, !PT ;  /* 0x0000005dc85d7209 */ /* 0x000fe40007810000 */
[----:B------:R-:W-:Y:S02]  /*1d620*/  MUFU.EX2 R88, R88 ;  /* 0x0000005800587308 */ /* 0x000fe40000000800 */
[----:B------:R-:W-:-:S04]  /*1d630*/  FMNMX.FTZ R93, R114, R93, !PT ;  /* 0x0000005d725d7209 */ /* 0x000fc80007810000 */
[----:B------:R-:W-:Y:S02]  /*1d640*/  FMNMX.FTZ R95, R208, R93, !PT ;  /* 0x0000005dd05f7209 */ /* 0x000fe40007810000 */
[----:B------:R0:W-:Y:S02]  /*1d650*/  MUFU.EX2 R93, R136 ;  /* 0x00000088005d7308 */ /* 0x0001e40000000800 */
[----:B------:R-:W-:-:S04]  /*1d660*/  FMNMX.FTZ R95, R118, R95, !PT ;  /* 0x0000005f765f7209 */ /* 0x000fc80007810000 */
[----:B------:R-:W-:Y:S02]  /*1d670*/  FMNMX.FTZ R97, R210, R95, !PT ;  /* 0x0000005fd2617209 */ /* 0x000fe40007810000 */
[----:B------:R1:W-:Y:S01]  /*1d680*/  MUFU.EX2 R95, R104 ;  /* 0x00000068005f7308 */ /* 0x0003e20000000800 */
[----:B0-----:R-:W-:Y:S01]  /*1d690*/  FFMA.FTZ R136, R128, R7, -R101 ;  /* 0x0000000780887223 */ /* 0x001fe20000010865 */
[----:B------:R-:W-:-:S04]  /*1d6a0*/  FMNMX.FTZ R97, R122, R97, !PT ;  /* 0x000000617a617209 */ /* 0x000fc80007810000 */
[----:B------:R-:W-:Y:S02]  /*1d6b0*/  FMNMX.FTZ R97, R212, R97, !PT ;  /* 0x00000061d4617209 */ /* 0x000fe40007810000 */
[----:B------:R-:W-:Y:S01]  /*1d6c0*/  MUFU.EX2 R90, R90 ;  /* 0x0000005a005a7308 */ /* 0x000fe20000000800 */
[----:B-1----:R-:W-:Y:S01]  /*1d6d0*/  FFMA.FTZ R104, R148, R7, -R101 ;  /* 0x0000000794687223 */ /* 0x002fe20000010865 */
[----:B------:R-:W-:-:S04]  /*1d6e0*/  FMNMX.FTZ R97, R126, R97, !PT ;  /* 0x000000617e617209 */ /* 0x000fc80007810000 */
[----:B------:R-:W-:Y:S02]  /*1d6f0*/  FMNMX.FTZ R97, R214, R97, !PT ;  /* 0x00000061d6617209 */ /* 0x000fe40007810000 */
[----:B------:R-:W0:Y:S02]  /*1d700*/  MUFU.EX2 R14, R14 ;  /* 0x0000000e000e7308 */ /* 0x000e240000000800 */
[----:B------:R-:W-:-:S04]  /*1d710*/  FMNMX.FTZ R97, R130, R97, !PT ;  /* 0x0000006182617209 */ /* 0x000fc80007810000 */
[----:B------:R-:W-:Y:S02]  /*1d720*/  FMNMX.FTZ R97, R216, R97, !PT ;  /* 0x00000061d8617209 */ /* 0x000fe40007810000 */
[----:B------:R-:W-:Y:S02]  /*1d730*/  MUFU.EX2 R92, R92 ;  /* 0x0000005c005c7308 */ /* 0x000fe40000000800 */
[----:B------:R-:W-:-:S04]  /*1d740*/  FMNMX.FTZ R97, R134, R97, !PT ;  /* 0x0000006186617209 */ /* 0x000fc80007810000 */
[----:B------:R-:W-:Y:S01]  /*1d750*/  FMNMX.FTZ R0, R108, R97, !PT ;  /* 0x000000616c007209 */ /* 0x000fe20007810000 */
[----:B------:R-:W-:Y:S01]  /*1d760*/  FFMA.FTZ R97, R116, R7, -R101 ;  /* 0x0000000774617223 */ /* 0x000fe20000010865 */
[----:B------:R-:W1:Y:S01]  /*1d770*/  MUFU.EX2 R96, R96 ;  /* 0x0000006000607308 */ /* 0x000e620000000800 */
[----:B0-----:R-:W-:Y:S02]  /*1d780*/  F2FP.BF16.F32.PACK_AB R152, R14, R91 ;  /* 0x0000005b0e98723e */ /* 0x001fe400000010ff */
[----:B------:R-:W0:Y:S05]  /*1d790*/  SHFL.BFLY PT, R103, R0, 0x2, 0x1f ;  /* 0x0c401f0000677f89 */ /* 0x000e2a00000e0000 */
[----:B------:R-:W2:Y:S08]  /*1d7a0*/  MUFU.EX2 R100, R100 ;  /* 0x0000006400647308 */ /* 0x000eb00000000800 */
[----:B------:R-:W-:Y:S01]  /*1d7b0*/  MUFU.EX2 R21, R21 ;  /* 0x0000001500157308 */ /* 0x000fe20000000800 */
[----:B-1----:R-:W-:-:S07]  /*1d7c0*/  F2FP.BF16.F32.PACK_AB R148, R96, R95 ;  /* 0x0000005f6094723e */ /* 0x002fce00000010ff */
[----:B------:R-:W-:Y:S01]  /*1d7d0*/  MUFU.EX2 R144, R144 ;  /* 0x0000009000907308 */ /* 0x000fe20000000800 */
[----:B0-----:R-:W-:Y:S01]  /*1d7e0*/  FMNMX.FTZ R4, R0, R103, !PT ;  /* 0x0000006700047209 */ /* 0x001fe20007810000 */
[----:B------:R-:W-:Y:S01]  /*1d7f0*/  FFMA.FTZ R103, R150, R7, -R101 ;  /* 0x0000000796677223 */ /* 0x000fe20000010865 */
[----:B------:R-:W-:Y:S02]  /*1d800*/  FSEL R0, R3, RZ, P2 ;  /* 0x000000ff03007208 */ /* 0x000fe40001000000 */
[----:B--2---:R-:W-:Y:S01]  /*1d810*/  F2FP.BF16.F32.PACK_AB R150, R100, R13 ;  /* 0x0000000d6496723e */ /* 0x004fe200000010ff */
[----:B------:R-:W0:Y:S02]  /*1d820*/  SHFL.BFLY PT, R107, R4, 0x1, 0x1f ;  /* 0x0c201f00046b7f89 */ /* 0x000e2400000e0000 */
        /* <DEDUP_REMOVED lines=45> */
[----:B------:R-:W-:Y:S01]  /*1db00*/  FADD.FTZ R118, R92, R9 ;  /* 0x000000095c767221 */ /* 0x000fe20000010000 */
[-CC-:B------:R-:W-:Y:S01]  /*1db10*/  FFMA.FTZ R214, R214, R7.reuse, -R101.reuse ;  /* 0x00000007d6d67223 */ /* 0x180fe20000010865 */
[-CC-:B------:R-:W-:Y:S01]  /*1db20*/  FFMA.FTZ R130, R130, R7.reuse, -R101.reuse ;  /* 0x0000000782827223 */ /* 0x180fe20000010865 */
[-CC-:B------:R-:W-:Y:S01]  /*1db30*/  FFMA.FTZ R216, R216, R7.reuse, -R101.reuse ;  /* 0x00000007d8d87223 */ /* 0x180fe20000010865 */
[----:B------:R-:W-:Y:S01]  /*1db40*/  FADD.FTZ R118, R93, R118 ;  /* 0x000000765d767221 */ /* 0x000fe20000010000 */
[-CC-:B------:R-:W-:Y:S01]  /*1db50*/  FFMA.FTZ R134, R134, R7.reuse, -R101.reuse ;  /* 0x0000000786867223 */ /* 0x180fe20000010865 */
[----:B------:R-:W-:Y:S01]  /*1db60*/  FFMA.FTZ R101, R108, R7, -R101 ;  /* 0x000000076c657223 */ /* 0x000fe20000010865 */
[----:B------:R-:W3:Y:S01]  /*1db70*/  MUFU.EX2 R94, R94 ;  /* 0x0000005e005e7308 */ /* 0x000ee20000000800 */
[----:B-1----:R-:W-:Y:S01]  /*1db80*/  FFMA.FTZ R5, R2, R5, R157 ;  /* 0x0000000502057223 */ /* 0x002fe2000001009d */
[----:B------:R-:W-:Y:S01]  /*1db90*/  FADD.FTZ R9, R95, R118 ;  /* 0x000000765f097221 */ /* 0x000fe20000010000 */
[C---:B------:R-:W-:Y:S01]  /*1dba0*/  ISETP.GT.AND P2, PT, R10.reuse, R179, PT ;  /* 0x000000b30a00720c */ /* 0x040fe20003f44270 */
[----:B------:R-:W-:-:S02]  /*1dbb0*/  VIADD R10, R10, 0xffffffff ;  /* 0xffffffff0a0a7836 */ /* 0x000fc40000000000 */
[----:B------:R-:W-:Y:S01]  /*1dbc0*/  FADD.FTZ R6, R112, R5 ;  /* 0x0000000570067221 */ /* 0x000fe20000010000 */
[----:B------:R-:W-:Y:S01]  /*1dbd0*/  FADD.FTZ R118, R96, R9 ;  /* 0x0000000960767221 */ /* 0x000fe20000010000 */
[----:B------:R-:W-:Y:S01]  /*1dbe0*/  F2FP.BF16.F32.PACK_AB R156, R88, R15 ;  /* 0x0000000f589c723e */ /* 0x000fe200000010ff */
[----:B------:R-:W1:Y:S01]  /*1dbf0*/  MUFU.EX2 R153, R153 ;  /* 0x0000009900997308 */ /* 0x000e620000000800 */
[----:B--2---:R-:W-:Y:S01]  /*1dc00*/  FADD.FTZ R5, R159, R6 ;  /* 0x000000069f057221 */ /* 0x004fe20000010000 */
[----:B------:R-:W-:Y:S01]  /*1dc10*/  FADD.FTZ R9, R13, R118 ;  /* 0x000000760d097221 */ /* 0x000fe20000010000 */
[----:B------:R-:W-:Y:S01]  /*1dc20*/  F2FP.BF16.F32.PACK_AB R158, R90, R89 ;  /* 0x000000595a9e723e */ /* 0x000fe200000010ff */
[----:B------:R-:W-:Y:S01]  /*1dc30*/  IMAD.MOV.U32 R198, RZ, RZ, R22 ;  /* 0x000000ffffc67224 */ /* 0x000fe200078e0016 */
[----:B------:R-:W-:Y:S01]  /*1dc40*/  F2FP.BF16.F32.PACK_AB R154, R93, R92 ;  /* 0x0000005c5d9a723e */ /* 0x000fe200000010ff */
[----:B------:R-:W-:Y:S01]  /*1dc50*/  FADD.FTZ R118, R100, R9 ;  /* 0x0000000964767221 */ /* 0x000fe20000010000 */
[----:B------:R-:W-:Y:S01]  /*1dc60*/  F2FP.BF16.F32.PACK_AB R157, R112, R157 ;  /* 0x0000009d709d723e */ /* 0x000fe200000010ff */
[----:B------:R-:W2:Y:S01]  /*1dc70*/  MUFU.EX2 R98, R98 ;  /* 0x0000006200627308 */ /* 0x000ea20000000800 */
[C---:B---3--:R-:W-:Y:S01]  /*1dc80*/  FADD.FTZ R6, R94.reuse, R5 ;  /* 0x000000055e067221 */ /* 0x048fe20000010000 */
[----:B------:R-:W-:Y:S01]  /*1dc90*/  FADD.FTZ R9, R21, R118 ;  /* 0x0000007615097221 */ /* 0x000fe20000010000 */
[----:B------:R-:W-:-:S03]  /*1dca0*/  F2FP.BF16.F32.PACK_AB R159, R94, R159 ;  /* 0x0000009f5e9f723e */ /* 0x000fc600000010ff */
[C---:B------:R-:W-:Y:S01]  /*1dcb0*/  FADD.FTZ R118, R144.reuse, R9 ;  /* 0x0000000990767221 */ /* 0x040fe20000010000 */
[----:B------:R-:W-:Y:S01]  /*1dcc0*/  F2FP.BF16.F32.PACK_AB R144, R144, R21 ;  /* 0x000000159090723e */ /* 0x000fe200000010ff */
[----:B------:R-:W3:Y:S01]  /*1dcd0*/  MUFU.EX2 R155, R155 ;  /* 0x0000009b009b7308 */ /* 0x000ee20000000800 */
[----:B-1----:R-:W-:Y:S01]  /*1dce0*/  FADD.FTZ R5, R153, R6 ;  /* 0x0000000699057221 */ /* 0x002fe20000010000 */
[----:B------:R-:W-:Y:S01]  /*1dcf0*/  FADD.FTZ R9, R97, R118 ;  /* 0x0000007661097221 */ /* 0x000fe20000010000 */
[----:B------:R-:W-:-:S03]  /*1dd00*/  IMAD.MOV.U32 R21, RZ, RZ, R23 ;  /* 0x000000ffff157224 */ /* 0x000fc600078e0017 */
[C---:B------:R-:W-:Y:S01]  /*1dd10*/  FADD.FTZ R118, R146.reuse, R9 ;  /* 0x0000000992767221 */ /* 0x040fe20000010000 */
[----:B------:R-:W-:Y:S01]  /*1dd20*/  F2FP.BF16.F32.PACK_AB R146, R146, R97 ;  /* 0x000000619292723e */ /* 0x000fe200000010ff */
        /* <DEDUP_REMOVED lines=56> */
[----:B--2---:R-:W-:Y:S01]  /*1e0b0*/  FADD.FTZ R14, R138, R9 ;  /* 0x000000098a0e7221 */ /* 0x004fe20000010000 */
[----:B------:R-:W-:-:S06]  /*1e0c0*/  IMAD.MOV.U32 R9, RZ, RZ, R4 ;  /* 0x000000ffff097224 */ /* 0x000fcc00078e0004 */
[----:B------:R-:W2:Y:S01]  /*1e0d0*/  MUFU.EX2 R101, R101 ;  /* 0x0000006500657308 */ /* 0x000ea20000000800 */
[----:B---3--:R-:W-:Y:S01]  /*1e0e0*/  FADD.FTZ R5, R134, R5 ;  /* 0x0000000586057221 */ /* 0x008fe20000010000 */
[----:B-1----:R-:W-:Y:S01]  /*1e0f0*/  F2FP.BF16.F32.PACK_AB R140, R104, R99 ;  /* 0x00000063688c723e */ /* 0x002fe200000010ff */
[C---:B----4-:R-:W-:Y:S01]  /*1e100*/  FADD.FTZ R6, R11.reuse, R14 ;  /* 0x0000000e0b067221 */ /* 0x050fe20000010000 */
[----:B------:R-:W-:Y:S01]  /*1e110*/  F2FP.BF16.F32.PACK_AB R138, R11, R138 ;  /* 0x0000008a0b8a723e */ /* 0x000fe200000010ff */
[----:B------:R-:W-:Y:S02]  /*1e120*/  IMAD.MOV.U32 R11, RZ, RZ, R3 ;  /* 0x000000ffff0b7224 */ /* 0x000fe400078e0003 */
[C---:B--2---:R-:W-:Y:S01]  /*1e130*/  FADD.FTZ R5, R101.reuse, R5 ;  /* 0x0000000565057221 */ /* 0x044fe20000010000 */
[----:B------:R-:W-:Y:S01]  /*1e140*/  F2FP.BF16.F32.PACK_AB R139, R101, R134 ;  /* 0x00000086658b723e */ /* 0x000fe200000010ff */
[----:B0-----:R-:W-:Y:S06]  /*1e150*/  @P2 BRA `(.L_x_1915) ;  /* 0xffffffcc00c42947 */ /* 0x001fec000383ffff */
.L_x_1896:
[----:B------:R-:W-:Y:S05]  /*1e160*/  BSYNC B0 ;  /* 0x0000000000007941 */ /* 0x000fea0003800000 */
.L_x_1895:
        /* <DEDUP_REMOVED lines=67> */
.L_x_1916:
[----:B------:R-:W-:Y:S01]  /*1e5a0*/  IMAD R13, R22, 0x8, R16 ;  /* 0x00000008160d7824 */ /* 0x000fe200078e0210 */
[----:B------:R-:W-:-:S04]  /*1e5b0*/  SHF.L.U32 R0, R23, 0x1f, RZ ;  /* 0x0000001f17007819 */ /* 0x000fc800000006ff */
[----:B------:R0:W1:Y:S01]  /*1e5c0*/  SYNCS.PHASECHK.TRANS64.TRYWAIT P2, [R13+URZ+0x2a850], R0 ;  /* 0x02a850000d0075a7 */ /* 0x000062000804017f */
[----:B------:R-:W-:Y:S05]  /*1e5d0*/  @!P0 BRA `(.L_x_1917) ;  /* 0x0000000000048947 */ /* 0x000fea0003800000 */
[----:B------:R-:W-:Y:S01]  /*1e5e0*/  BPT.TRAP 0x1 ;  /* 0x000000040000795c */ /* 0x000fe20000300000 */
.L_x_1917:
        /* <DEDUP_REMOVED lines=9> */
.L_x_1919:
[----:B------:R-:W-:Y:S05]  /*1e680*/  BSYNC B0 ;  /* 0x0000000000007941 */ /* 0x000fea0003800000 */
.L_x_1918:
[----:B------:R-:W-:Y:S01]  /*1e690*/  IMAD.MOV.U32 R9, RZ, RZ, 0x40000040 ;  /* 0x40000040ff097424 */ /* 0x000fe200078e00ff */
[C---:B------:R-:W-:Y:S01]  /*1e6a0*/  R2UR UR6, R8.reuse ;  /* 0x00000000080672ca */ /* 0x040fe200000e0000 */
[----:B------:R-:W-:Y:S01]  /*1e6b0*/  WARPGROUP.ARRIVE ;  /* 0x00000000000079c5 */ /* 0x000fe20000000000 */
[----:B------:R-:W-:Y:S01]  /*1e6c0*/  VIADD R10, R8, 0x80 ;  /* 0x00000080080a7836 */ /* 0x000fe20000000000 */
[----:B01----:R-:W0:Y:S01]  /*1e6d0*/  SHFL.BFLY PT, R0, R5, 0x2, 0x1f ;  /* 0x0c401f0005007f89 */ /* 0x003e2200000e0000 */
[----:B------:R-:W-:Y:S01]  /*1e6e0*/  R2UR UR7, R9 ;  /* 0x00000000090772ca */ /* 0x000fe200000e0000 */
[----:B------:R-:W-:Y:S02]  /*1e6f0*/  IMAD.MOV.U32 R11, RZ, RZ, 0x40000040 ;  /* 0x40000040ff0b7424 */ /* 0x000fe400078e00ff */
[----:B------:R-:W-:Y:S02]  /*1e700*/  IMAD.MOV.U32 R9, RZ, RZ, 0x40000040 ;  /* 0x40000040ff097424 */ /* 0x000fe400078e00ff */
[----:B------:R-:W-:-:S02]  /*1e710*/  VIADD R22, R22, 0x1 ;  /* 0x0000000116167836 */ /* 0x000fc40000000000 */
[----:B------:R-:W-:Y:S02]  /*1e720*/  IMAD.MOV.U32 R20, RZ, RZ, -0x800000 ;  /* 0xff800000ff147424 */ /* 0x000fe400078e00ff */
[----:B------:R-:W-:Y:S01]  /*1e730*/  VIADD R187, R187, 0x1 ;  /* 0x00000001bbbb7836 */ /* 0x000fe20000000000 */
[----:B------:R-:W-:-:S03]  /*1e740*/  ISETP.NE.AND P2, PT, R22, 0x2, PT ;  /* 0x000000021600780c */ /* 0x000fc60003f45270 */
[----:B------:R-:W-:Y:S01]  /*1e750*/  HGMMA.64x128x16.F32.BF16 R24, R156, gdesc[UR4].tnspB, R24, gsb0 ;  /* 0x41e000049c187df0 */ /* 0x000fe20008001818 */
[----:B------:R-:W-:Y:S01]  /*1e760*/  R2UR UR6, R10 ;  /* 0x000000000a0672ca */ /* 0x000fe200000e0000 */
[----:B------:R-:W-:Y:S01]  /*1e770*/  VIADD R10, R8, 0x100 ;  /* 0x00000100080a7836 */ /* 0x000fe20000000000 */
[----:B------:R-:W-:Y:S01]  /*1e780*/  R2UR UR7, R11 ;  /* 0x000000000b0772ca */ /* 0x000fe200000e0000 */
[----:B------:R-:W-:Y:S01]  /*1e790*/  IMAD.MOV.U32 R11, RZ, RZ, 0x40000040 ;  /* 0x40000040ff0b7424 */ /* 0x000fe200078e00ff */
[----:B------:R-:W-:Y:S01]  /*1e7a0*/  SEL R22, R22, RZ, P2 ;  /* 0x000000ff16167207 */ /* 0x000fe20001000000 */
[----:B0-----:R-:W-:Y:S01]  /*1e7b0*/  FADD.FTZ R2, R0, R5 ;  /* 0x0000000500027221 */ /* 0x001fe20000010000 */
[----:B------:R-:W-:Y:S01]  /*1e7c0*/  IMAD.MOV.U32 R5, RZ, RZ, RZ ;  /* 0x000000ffff057224 */ /* 0x000fe200078e00ff */
        /* <DEDUP_REMOVED lines=19> */
[----:B------:R-:W-:Y:S02]  /*1e900*/  R2UR UR7, R11 ;  /* 0x000000000b0772ca */ /* 0x000fe400000e0000 */
[----:B------:R-:W0:Y:S02]  /*1e910*/  SHFL.BFLY PT, R11, R2, 0x1, 0x1f ;  /* 0x0c201f00020b7f89 */ /* 0x000e2400000e0000 */
[----:B0-----:R-:W-:Y:S01]  /*1e920*/  FADD.FTZ R14, R2, R11 ;  /* 0x0000000b020e7221 */ /* 0x001fe20000010000 */
[----:B------:R-:W-:-:S04]  /*1e930*/  @!P1 VIADD R11, R13, 0x2a860 ;  /* 0x0002a8600d0b9836 */ /* 0x000fc80000000000 */
[----:B------:R-:W-:Y:S02]  /*1e940*/  FSETP.NE.FTZ.AND P3, PT, R14, RZ, PT ;  /* 0x000000ff0e00720b */ /* 0x000fe40003f75000 */
[----:B------:R-:W-:-:S11]  /*1e950*/  @!P1 PRMT R11, RZ, 0x654, R11 ;  /* 0x00000654ff0b9816 */ /* 0x000fd6000000000b */
[----:B------:R-:W0:Y:S01]  /*1e960*/  @P3 MUFU.LG2 R10, R14 ;  /* 0x0000000e000a3308 */ /* 0x000e220000000c00 */
[----:B------:R-:W-:Y:S01]  /*1e970*/  @P3 FMUL.FTZ R16, R7, 0.69314718246459960938 ;  /* 0x3f31721807103820 */ /* 0x000fe20000410000 */
[----:B------:R-:W-:Y:S02]  /*1e980*/  WARPGROUP.DEPBAR.LE gsb0, 0x0 ;  /* 0x00008000000079c5 */ /* 0x000fe40000010000 */
[----:B------:R-:W-:-:S06]  /*1e990*/  WARPGROUP.ARRIVE ;  /* 0x00000000000079c5 */ /* 0x000fcc0000000000 */
[----:B------:R-:W-:Y:S01]  /*1e9a0*/  HGMMA.64x128x16.F32.BF16 R24, R140, gdesc[UR4].tnspB, R24, gsb0 ;  /* 0x41e000048c187df0 */ /* 0x000fe20008001818 */
[----:B------:R-:W-:Y:S01]  /*1e9b0*/  R2UR UR6, R8 ;  /* 0x00000000080672ca */ /* 0x000fe200000e0000 */
[----:B------:R-:W-:Y:S01]  /*1e9c0*/  IMAD.MOV.U32 R8, RZ, RZ, RZ ;  /* 0x000000ffff087224 */ /* 0x000fe200078e00ff */
[----:B------:R-:W-:Y:S02]  /*1e9d0*/  R2UR UR7, R9 ;  /* 0x00000000090772ca */ /* 0x000fe400000e0000 */
[----:B------:R-:W1:Y:S03]  /*1e9e0*/  SHFL.BFLY PT, R9, R6, 0x2, 0x1f ;  /* 0x0c401f0006097f89 */ /* 0x000e6600000e0000 */
[----:B------:R-:W-:Y:S01]  /*1e9f0*/  @P3 MUFU.RCP R8, R14 ;  /* 0x0000000e00083308 */ /* 0x000fe20000001000 */
[----:B-1----:R-:W-:-:S05]  /*1ea00*/  FADD.FTZ R9, R9, R6 ;  /* 0x0000000609097221 */ /* 0x002fca0000010000 */
[----:B------:R-:W1:Y:S02]  /*1ea10*/  SHFL.BFLY PT, R0, R9, 0x1, 0x1f ;  /* 0x0c201f0009007f89 */ /* 0x000e6400000e0000 */
[----:B-1----:R-:W-:Y:S01]  /*1ea20*/  FADD.FTZ R12, R9, R0 ;  /* 0x00000000090c7221 */ /* 0x002fe20000010000 */
[----:B------:R-:W-:Y:S01]  /*1ea30*/  SEL R0, RZ, 0x1, P2 ;  /* 0x00000001ff007807 */ /* 0x000fe20001000000 */
[----:B0-----:R-:W-:-:S03]  /*1ea40*/  @P3 FMUL.FTZ R9, R10, 0.69314718246459960938 ;  /* 0x3f3172180a093820 */ /* 0x001fc60000410000 */
[----:B------:R-:W-:Y:S01]  /*1ea50*/  FSETP.NE.FTZ.AND P0, PT, R12, RZ, PT ;  /* 0x000000ff0c00720b */ /* 0x000fe20003f15000 */
[----:B------:R-:W-:Y:S01]  /*1ea60*/  @P3 FFMA.FTZ R20, R16, R4, R9 ;  /* 0x0000000410143223 */ /* 0x000fe20000010009 */
[----:B------:R-:W-:Y:S01]  /*1ea70*/  LOP3.LUT R23, R23, R0, RZ, 0x3c, !PT ;  /* 0x0000000017177212 */ /* 0x000fe200078e3cff */
[----:B------:R-:W-:-:S10]  /*1ea80*/  IMAD.MOV.U32 R0, RZ, RZ, -0x800000 ;  /* 0xff800000ff007424 */ /* 0x000fd400078e00ff */
[----:B------:R-:W0:Y:S01]  /*1ea90*/  @P0 MUFU.LG2 R6, R12 ;  /* 0x0000000c00060308 */ /* 0x000e220000000c00 */
[----:B------:R-:W-:-:S07]  /*1eaa0*/  @P0 FMUL.FTZ R2, R7, 0.69314718246459960938 ;  /* 0x3f31721807020820 */ /* 0x000fce0000410000 */
        /* <DEDUP_REMOVED lines=8> */
[----:B------:R0:W-:Y:S01]  /*1eb30*/  @!P1 SYNCS.ARRIVE.TRANS64.RED.A1T0 RZ, [R11+URZ], RZ ;  /* 0x000000ff0bff99a7 */ /* 0x0001e2000810043f */
[-C--:B-1----:R-:W-:Y:S01]  /*1eb40*/  FMUL.FTZ R21, R36, R5.reuse ;  /* 0x0000000524157220 */ /* 0x082fe20000410000 */
        /* <DEDUP_REMOVED lines=62> */
[----:B0-----:R-:W-:-:S07]  /*1ef30*/  FMUL.FTZ R87, R87, R8 ;  /* 0x0000000857577220 */ /* 0x001fce0000410000 */
.L_x_1781:
        /* <DEDUP_REMOVED lines=10> */
[----:B------:R-:W-:Y:S01]  /*1efe0*/  ULDC.64 UR4, c[0x0][0xc00] ;  /* 0x0003000000047ab9 */ /* 0x000fe20000000a00 */
[----:B------:R-:W-:Y:S01]  /*1eff0*/  F2FP.BF16.F32.PACK_AB R35, R35, R70 ;  /* 0x000000462323723e */ /* 0x000fe200000010ff */
[----:B------:R-:W-:Y:S01]  /*1f000*/  ULDC.64 UR6, c[0x0][0x208] ;  /* 0x0000820000067ab9 */ /* 0x000fe20000000a00 */
[----:B------:R-:W-:Y:S02]  /*1f010*/  F2FP.BF16.F32.PACK_AB R36, R73, R36 ;  /* 0x000000244924723e */ /* 0x000fe400000010ff */
[----:B------:R-:W-:Y:S02]  /*1f020*/  F2FP.BF16.F32.PACK_AB R37, R37, R74 ;  /* 0x0000004a2525723e */ /* 0x000fe400000010ff */
[----:B------:R-:W-:Y:S02]  /*1f030*/  F2FP.BF16.F32.PACK_AB R39, R39, R78 ;  /* 0x0000004e2727723e */ /* 0x000fe400000010ff */
[----:B------:R-:W-:-:S02]  /*1f040*/  MOV R2, R16 ;  /* 0x0000001000027202 */ /* 0x000fc40000000f00 */
[----:B--2---:R-:W-:-:S03]  /*1f050*/  MOV R3, R5 ;  /* 0x0000000500037202 */ /* 0x004fc60000000f00 */
[----:B------:R-:W-:-:S03]  /*1f060*/  IMAD.WIDE R4, R226, 0x2, R2 ;  /* 0x00000002e2047825 */ /* 0x000fc600078e0202 */
[C---:B------:R-:W-:Y:S02]  /*1f070*/  IADD3 R101, P3, R4.reuse, 0x4000, RZ ;  /* 0x0000400004657810 */ /* 0x040fe40007f7e0ff */
[C---:B------:R-:W-:Y:S02]  /*1f080*/  LOP3.LUT R15, R4.reuse, 0x380, RZ, 0xc0, !PT ;  /* 0x00000380040f7812 */ /* 0x040fe400078ec0ff */
[----:B------:R-:W-:Y:S02]  /*1f090*/  IADD3 R79, P4, R4, 0x60, RZ ;  /* 0x00000060044f7810 */ /* 0x000fe40007f9e0ff */
[----:B------:R-:W-:Y:S02]  /*1f0a0*/  LOP3.LUT R14, R101, 0x380, RZ, 0xc0, !PT ;  /* 0x00000380650e7812 */ /* 0x000fe400078ec0ff */
[----:B------:R-:W-:Y:S01]  /*1f0b0*/  SHF.R.U64 R15, R15, 0x3, RZ ;  /* 0x000000030f0f7819 */ /* 0x000fe200000012ff */
[----:B------:R-:W-:Y:S01]  /*1f0c0*/  IMAD.X R13, RZ, RZ, R5, P4 ;  /* 0x000000ffff0d7224 */ /* 0x000fe200020e0605 */
[----:B------:R-:W-:-:S02]  /*1f0d0*/  LOP3.LUT R12, R79, 0x380, RZ, 0xc0, !PT ;  /* 0x000003804f0c7812 */ /* 0x000fc400078ec0ff */
[----:B------:R-:W-:Y:S01]  /*1f0e0*/  SHF.R.U64 R14, R14, 0x3, RZ ;  /* 0x000000030e0e7819 */ /* 0x000fe200000012ff */
[----:B------:R-:W-:Y:S01]  /*1f0f0*/  BAR.SYNC.DEFER_BLOCKING 0x1, 0x100 ;  /* 0x0044000000007b1d */ /* 0x000fe20000010000 */
[C---:B------:R-:W-:Y:S02]  /*1f100*/  IADD3 R71, P6, R4.reuse, 0x20, RZ ;  /* 0x0000002004477810 */ /* 0x040fe40007fde0ff */
[C---:B------:R-:W-:Y:S02]  /*1f110*/  IADD3 R75, P5, R4.reuse, 0x40, RZ ;  /* 0x00000040044b7810 */ /* 0x040fe40007fbe0ff */
[C---:B------:R-:W-:Y:S01]  /*1f120*/  IADD3 R103, P2, R4.reuse, 0x4020, RZ ;  /* 0x0000402004677810 */ /* 0x040fe20007f5e0ff */
[--C-:B------:R-:W-:Y:S01]  /*1f130*/  IMAD.X R9, RZ, RZ, R5.reuse, P6 ;  /* 0x000000ffff097224 */ /* 0x100fe200030e0605 */
[C---:B------:R-:W-:Y:S01]  /*1f140*/  IADD3 R105, P1, R4.reuse, 0x4040, RZ ;  /* 0x0000404004697810 */ /* 0x040fe20007f3e0ff */
[--C-:B------:R-:W-:Y:S01]  /*1f150*/  IMAD.X R11, RZ, RZ, R5.reuse, P5 ;  /* 0x000000ffff0b7224 */ /* 0x100fe200028e0605 */
[----:B------:R-:W-:Y:S01]  /*1f160*/  IADD3 R107, P0, R4, 0x4060, RZ ;  /* 0x00004060046b7810 */ /* 0x000fe20007f1e0ff */
[--C-:B------:R-:W-:Y:S01]  /*1f170*/  IMAD.X R29, RZ, RZ, R5.reuse, P2 ;  /* 0x000000ffff1d7224 */ /* 0x100fe200010e0605 */
[----:B------:R-:W-:Y:S01]  /*1f180*/  LOP3.LUT R4, R15, R4, RZ, 0x3c, !PT ;  /* 0x000000040f047212 */ /* 0x000fe200078e3cff */
[--C-:B------:R-:W-:Y:S01]  /*1f190*/  IMAD.X R15, RZ, RZ, R5.reuse, P3 ;  /* 0x000000ffff0f7224 */ /* 0x100fe200018e0605 */
[----:B------:R-:W-:Y:S01]  /*1f1a0*/  SHF.R.U64 R12, R12, 0x3, RZ ;  /* 0x000000030c0c7819 */ /* 0x000fe200000012ff */
[--C-:B------:R-:W-:Y:S01]  /*1f1b0*/  IMAD.X R33, RZ, RZ, R5.reuse, P0 ;  /* 0x000000ffff217224 */ /* 0x100fe200000e0605 */
[----:B------:R-:W-:Y:S01]  /*1f1c0*/  LOP3.LUT R14, R14, R101, RZ, 0x3c, !PT ;  /* 0x000000650e0e7212 */ /* 0x000fe200078e3cff */
[----:B------:R-:W-:Y:S01]  /*1f1d0*/  IMAD.X R31, RZ, RZ, R5, P1 ;  /* 0x000000ffff1f7224 */ /* 0x000fe200008e0605 */
[----:B------:R-:W-:-:S02]  /*1f1e0*/  LOP3.LUT R12, R12, R79, RZ, 0x3c, !PT ;  /* 0x0000004f0c0c7212 */ /* 0x000fc400078e3cff */
[----:B------:R-:W-:Y:S02]  /*1f1f0*/  MOV R79, R14 ;  /* 0x0000000e004f7202 */ /* 0x000fe40000000f00 */
[----:B------:R-:W-:Y:S02]  /*1f200*/  F2FP.BF16.F32.PACK_AB R15, R55, R54 ;  /* 0x00000036370f723e */ /* 0x000fe400000010ff */
[----:B------:R-:W2:Y:S01]  /*1f210*/  LDC R55, c[0x0][0xbe8] ;  /* 0x0002fa00ff377b82 */ /* 0x000ea20000000800 */
[----:B------:R-:W-:Y:S02]  /*1f220*/  ISETP.NE.U32.AND P0, PT, RZ, UR4, PT ;  /* 0x00000004ff007c0c */ /* 0x000fe4000bf05070 */
[----:B------:R-:W-:Y:S02]  /*1f230*/  LOP3.LUT R8, R71, 0x380, RZ, 0xc0, !PT ;  /* 0x0000038047087812 */ /* 0x000fe400078ec0ff */
[----:B------:R-:W-:Y:S02]  /*1f240*/  MOV R94, R4 ;  /* 0x00000004005e7202 */ /* 0x000fe40000000f00 */
[----:B------:R-:W-:Y:S01]  /*1f250*/  ISETP.NE.AND.EX P0, PT, RZ, UR5, PT, P0 ;  /* 0x00000005ff007c0c */ /* 0x000fe2000bf05300 */
[----:B------:R-:W-:Y:S01]  /*1f260*/  ULDC.64 UR4, c[0x0][0xc08] ;  /* 0x0003020000047ab9 */ /* 0x000fe20000000a00 */
[----:B------:R-:W-:-:S02]  /*1f270*/  LOP3.LUT R10, R75, 0x380, RZ, 0xc0, !PT ;  /* 0x000003804b0a7812 */ /* 0x000fc400078ec0ff */
[----:B------:R-:W-:Y:S02]  /*1f280*/  F2FP.BF16.F32.PACK_AB R5, R32, R99 ;  /* 0x000000632005723e */ /* 0x000fe400000010ff */
[----:B------:R-:W-:Y:S02]  /*1f290*/  LOP3.LUT R32, R105, 0x380, RZ, 0xc0, !PT ;  /* 0x0000038069207812 */ /* 0x000fe400078ec0ff */
[----:B-1----:R-:W-:Y:S02]  /*1f2a0*/  LOP3.LUT R24, R103, 0x380, RZ, 0xc0, !PT ;  /* 0x0000038067187812 */ /* 0x002fe400078ec0ff */
[----:B------:R-:W-:Y:S02]  /*1f2b0*/  LOP3.LUT R38, R107, 0x380, RZ, 0xc0, !PT ;  /* 0x000003806b267812 */ /* 0x000fe400078ec0ff */
[----:B------:R-:W-:Y:S02]  /*1f2c0*/  ISETP.NE.U32.AND P2, PT, RZ, UR4, PT ;  /* 0x00000004ff007c0c */ /* 0x000fe4000bf45070 */
[----:B------:R-:W-:-:S02]  /*1f2d0*/  SHF.R.U64 R8, R8, 0x3, RZ ;  /* 0x0000000308087819 */ /* 0x000fc400000012ff */
[----:B------:R-:W-:Y:S02]  /*1f2e0*/  SHF.R.U64 R10, R10, 0x3, RZ ;  /* 0x000000030a0a7819 */ /* 0x000fe400000012ff */
[----:B------:R-:W-:Y:S02]  /*1f2f0*/  F2FP.BF16.F32.PACK_AB R4, R7, R6 ;  /* 0x000000060704723e */ /* 0x000fe400000010ff */
[----:B------:R-:W-:Y:S02]  /*1f300*/  F2FP.BF16.F32.PACK_AB R6, R91, R28 ;  /* 0x0000001c5b06723e */ /* 0x000fe400000010ff */
[----:B------:R-:W-:Y:S02]  /*1f310*/  SHF.R.U64 R32, R32, 0x3, RZ ;  /* 0x0000000320207819 */ /* 0x000fe400000012ff */
[----:B------:R-:W-:Y:S02]  /*1f320*/  F2FP.BF16.F32.PACK_AB R7, R30, R97 ;  /* 0x000000611e07723e */ /* 0x000fe400000010ff */
[----:B------:R-:W-:-:S02]  /*1f330*/  SHF.R.U64 R24, R24, 0x3, RZ ;  /* 0x0000000318187819 */ /* 0x000fc400000012ff */
[----:B------:R-:W-:Y:S01]  /*1f340*/  SHF.R.U64 R38, R38, 0x3, RZ ;  /* 0x0000000326267819 */ /* 0x000fe200000012ff */
[----:B------:R1:W-:Y:S01]  /*1f350*/  STSM.16.M88.4 [R94], R4 ;  /* 0x000000045e007844 */ /* 0x0003e20000000200 */
[----:B------:R-:W-:Y:S02]  /*1f360*/  ISETP.NE.AND.EX P2, PT, RZ, UR5, PT, P2 ;  /* 0x00000005ff007c0c */ /* 0x000fe4000bf45320 */
[----:B------:R-:W-:Y:S02]  /*1f370*/  LOP3.LUT R8, R8, R71, RZ, 0x3c, !PT ;  /* 0x0000004708087212 */ /* 0x000fe400078e3cff */
[----:B------:R-:W-:Y:S02]  /*1f380*/  LOP3.LUT R10, R10, R75, RZ, 0x3c, !PT ;  /* 0x0000004b0a0a7212 */ /* 0x000fe400078e3cff */
[----:B------:R-:W-:Y:S02]  /*1f390*/  LOP3.LUT R30, R32, R105, RZ, 0x3c, !PT ;  /* 0x00000069201e7212 */ /* 0x000fe400078e3cff */
[----:B------:R-:W-:-:S02]  /*1f3a0*/  LOP3.LUT R28, R24, R103, RZ, 0x3c, !PT ;  /* 0x00000067181c7212 */ /* 0x000fc400078e3cff */
[----:B------:R-:W-:Y:S02]  /*1f3b0*/  LOP3.LUT R32, R38, R107, RZ, 0x3c, !PT ;  /* 0x0000006b26207212 */ /* 0x000fe400078e3cff */
[----:B------:R-:W-:Y:S02]  /*1f3c0*/  MOV R38, R8 ;  /* 0x0000000800267202 */ /* 0x000fe40000000f00 */
[----:B------:R-:W-:Y:S02]  /*1f3d0*/  MOV R92, R10 ;  /* 0x0000000a005c7202 */ /* 0x000fe40000000f00 */
[----:B-1----:R-:W-:Y:S02]  /*1f3e0*/  F2FP.BF16.F32.PACK_AB R4, R88, R89 ;  /* 0x000000595804723e */ /* 0x002fe400000010ff */
[----:B------:R-:W-:Y:S02]  /*1f3f0*/  F2FP.BF16.F32.PACK_AB R5, R72, R95 ;  /* 0x0000005f4805723e */ /* 0x000fe400000010ff */
[----:B------:R-:W-:-:S02]  /*1f400*/  F2FP.BF16.F32.PACK_AB R6, R90, R21 ;  /* 0x000000155a06723e */ /* 0x000fc400000010ff */
[----:B------:R-:W-:Y:S02]  /*1f410*/  F2FP.BF16.F32.PACK_AB R7, R34, R93 ;  /* 0x0000005d2207723e */ /* 0x000fe400000010ff */
[----:B------:R-:W-:Y:S02]  /*1f420*/  MOV R91, R12 ;  /* 0x0000000c005b7202 */ /* 0x000fe40000000f00 */
[----:B------:R-:W-:Y:S01]  /*1f430*/  F2FP.BF16.F32.PACK_AB R8, R41, R40 ;  /* 0x000000282908723e */ /* 0x000fe200000010ff */
[----:B------:R-:W-:Y:S01]  /*1f440*/  STSM.16.M88.4 [R38], R4 ;  /* 0x0000000426007844 */ /* 0x000fe20000000200 */
[----:B------:R-:W-:Y:S01]  /*1f450*/  F2FP.BF16.F32.PACK_AB R9, R43, R42 ;  /* 0x0000002a2b09723e */ /* 0x000fe200000010ff */
[----:B------:R-:W1:Y:S01]  /*1f460*/  LDC.64 R40, c[0x0][0xc00] ;  /* 0x00030000ff287b82 */ /* 0x000e620000000a00 */
[----:B------:R-:W-:Y:S02]  /*1f470*/  F2FP.BF16.F32.PACK_AB R10, R45, R44 ;  /* 0x0000002c2d0a723e */ /* 0x000fe400000010ff */
[----:B------:R-:W-:-:S02]  /*1f480*/  F2FP.BF16.F32.PACK_AB R11, R47, R46 ;  /* 0x0000002e2f0b723e */ /* 0x000fc400000010ff */
[----:B------:R-:W-:Y:S02]  /*1f490*/  MOV R75, R28 ;  /* 0x0000001c004b7202 */ /* 0x000fe40000000f00 */
[----:B------:R-:W-:Y:S01]  /*1f4a0*/  MOV R71, R30 ;  /* 0x0000001e00477202 */ /* 0x000fe20000000f00 */
[----:B------:R3:W-:Y:S01]  /*1f4b0*/  STSM.16.M88.4 [R92], R8 ;  /* 0x000000085c007844 */ /* 0x0007e20000000200 */
[----:B------:R-:W-:Y:S02]  /*1f4c0*/  F2FP.BF16.F32.PACK_AB R12, R49, R48 ;  /* 0x00000030310c723e */ /* 0x000fe400000010ff */
[----:B------:R-:W-:Y:S02]  /*1f4d0*/  F2FP.BF16.F32.PACK_AB R14, R53, R52 ;  /* 0x00000034350e723e */ /* 0x000fe400000010ff */
[----:B--2---:R-:W-:Y:S01]  /*1f4e0*/  ISETP.NE.AND P1, PT, R55, 0x1, PT ;  /* 0x000000013700780c */ /* 0x004fe20003f25270 */
[----:B------:R-:W-:Y:S01]  /*1f4f0*/  ULDC UR4, c[0x0][0xa88] ;  /* 0x0002a20000047ab9 */ /* 0x000fe20000000800 */
[----:B------:R-:W-:Y:S01]  /*1f500*/  F2FP.BF16.F32.PACK_AB R13, R51, R50 ;  /* 0x00000032330d723e */ /* 0x000fe200000010ff */
[----:B------:R-:W-:Y:S01]  /*1f510*/  IMAD.MOV.U32 R48, RZ, RZ, RZ ;  /* 0x000000ffff307224 */ /* 0x000fe200078e00ff */
[----:B------:R-:W-:-:S02]  /*1f520*/  MOV R24, R32 ;  /* 0x0000002000187202 */ /* 0x000fc40000000f00 */
[----:B------:R-:W-:Y:S01]  /*1f530*/  F2FP.BF16.F32.PACK_AB R28, R57, R56 ;  /* 0x00000038391c723e */ /* 0x000fe200000010ff */
[----:B------:R2:W-:Y:S01]  /*1f540*/  STSM.16.M88.4 [R91], R12 ;  /* 0x0000000c5b007844 */ /* 0x0005e20000000200 */
[----:B------:R-:W-:Y:S02]  /*1f550*/  F2FP.BF16.F32.PACK_AB R29, R59, R58 ;  /* 0x0000003a3b1d723e */ /* 0x000fe400000010ff */
[----:B------:R-:W-:Y:S01]  /*1f560*/  F2FP.BF16.F32.PACK_AB R30, R61, R60 ;  /* 0x0000003c3d1e723e */ /* 0x000fe200000010ff */
[----:B---3--:R-:W3:Y:S01]  /*1f570*/  @P2 LDC.64 R8, c[0x0][0xc08] ;  /* 0x00030200ff082b82 */ /* 0x008ee20000000a00 */
[----:B------:R-:W-:Y:S01]  /*1f580*/  F2FP.BF16.F32.PACK_AB R31, R63, R62 ;  /* 0x0000003e3f1f723e */ /* 0x000fe200000010ff */
[----:B-1----:R-:W-:Y:S01]  /*1f590*/  IMAD.WIDE R40, R186, 0x4, R40 ;  /* 0x00000004ba287825 */ /* 0x002fe200078e0228 */
[----:B------:R-:W-:Y:S02]  /*1f5a0*/  F2FP.BF16.F32.PACK_AB R32, R65, R64 ;  /* 0x000000404120723e */ /* 0x000fe400000010ff */
[----:B------:R-:W-:Y:S01]  /*1f5b0*/  F2FP.BF16.F32.PACK_AB R33, R67, R66 ;  /* 0x000000424321723e */ /* 0x000fe200000010ff */
[----:B------:R-:W-:Y:S01]  /*1f5c0*/  STSM.16.M88.4 [R79], R28 ;  /* 0x0000001c4f007844 */ /* 0x000fe20000000200 */
[----:B------:R-:W-:Y:S01]  /*1f5d0*/  F2FP.BF16.F32.PACK_AB R34, R69, R68 ;  /* 0x000000444522723e */ /* 0x000fe200000010ff */
[----:B------:R-:W1:Y:S01]  /*1f5e0*/  @P1 LDC R10, c[0x0][0xbec] ;  /* 0x0002fb00ff0a1b82 */ /* 0x000e620000000800 */
[----:B------:R-:W-:-:S02]  /*1f5f0*/  F2FP.BF16.F32.PACK_AB R38, R77, R76 ;  /* 0x0000004c4d26723e */ /* 0x000fc400000010ff */
[----:B------:R-:W-:Y:S01]  /*1f600*/  F2FP.BF16.F32.PACK_AB R4, R81, R80 ;  /* 0x000000505104723e */ /* 0x000fe200000010ff */
[----:B------:R-:W-:Y:S01]  /*1f610*/  STSM.16.M88.4 [R75], R32 ;  /* 0x000000204b007844 */ /* 0x000fe20000000200 */
[----:B------:R-:W-:Y:S02]  /*1f620*/  F2FP.BF16.F32.PACK_AB R5, R83, R82 ;  /* 0x000000525305723e */ /* 0x000fe400000010ff */
[----:B------:R-:W-:Y:S01]  /*1f630*/  F2FP.BF16.F32.PACK_AB R6, R85, R84 ;  /* 0x000000545506723e */ /* 0x000fe200000010ff */
[----:B------:R-:W-:Y:S01]  /*1f640*/  STSM.16.M88.4 [R71], R36 ;  /* 0x0000002447007844 */ /* 0x000fe20000000200 */
[----:B------:R-:W-:Y:S01]  /*1f650*/  F2FP.BF16.F32.PACK_AB R7, R87, R86 ;  /* 0x000000565707723e */ /* 0x000fe200000010ff */
[----:B--2---:R-:W2:Y:S04]  /*1f660*/  @P1 LDC R13, c[0x0][0xbf0] ;  /* 0x0002fc00ff0d1b82 */ /* 0x004ea80000000800 */
[----:B------:R4:W-:Y:S04]  /*1f670*/  STSM.16.M88.4 [R24], R4 ;  /* 0x0000000418007844 */ /* 0x0009e80000000200 */
[----:B------:R-:W-:Y:S01]  /*1f680*/  BAR.SYNC.DEFER_BLOCKING 0x1, 0x100 ;  /* 0x0044000000007b1d */ /* 0x000fe20000010000 */
[----:B----4-:R-:W-:-:S02]  /*1f690*/  IMAD.U32 R6, RZ, RZ, UR4 ;  /* 0x00000004ff067e24 */ /* 0x010fc4000f8e00ff */
[----:B---3--:R-:W-:-:S03]  /*1f6a0*/  @P2 IMAD.WIDE R4, R186, 0x4, R8 ;  /* 0x00000004ba042825 */ /* 0x008fc600078e0208 */
[----:B------:R3:W5:Y:S04]  /*1f6b0*/  @P0 LDG.E R48, desc[UR6][R40.64] ;  /* 0x0000000628300981 */ /* 0x000768000c1e1900 */
[----:B------:R3:W5:Y:S01]  /*1f6c0*/  @P2 LDG.E R6, desc[UR6][R4.64] ;  /* 0x0000000604062981 */ /* 0x000762000c1e1900 */
[----:B------:R-:W-:Y:S05]  /*1f6d0*/  @P2 BRA `(.L_x_1923) ;  /* 0x0000000000142947 */ /* 0x000fea0003800000 */
[----:B------:R-:W-:Y:S05]  /*1f6e0*/  @!P0 BRA `(.L_x_1923) ;  /* 0x0000000000108947 */ /* 0x000fea0003800000 */
[----:B------:R-:W-:Y:S02]  /*1f6f0*/  ULDC.64 UR4, c[0x0][0x208] ;  /* 0x0000820000047ab9 */ /* 0x000fe40000000a00 */
[----:B---3--:R-:W3:Y:S04]  /*1f700*/  LDG.E R5, desc[UR4][R40.64] ;  /* 0x0000000428057981 */ /* 0x008ee8000c1e1900 */
[----:B-----5:R-:W3:Y:S02]  /*1f710*/  LDG.E R6, desc[UR4][R40.64+0x4] ;  /* 0x0000040428067981 */ /* 0x020ee4000c1e1900 */
[----:B---3--:R-:W-:-:S07]  /*1f720*/  IMAD.IADD R6, R6, 0x1, -R5 ;  /* 0x0000000106067824 */ /* 0x008fce00078e0a05 */
.L_x_1923:
[----:B------:R-:W-:Y:S01]  /*1f730*/  SHF.R.S32.HI R54, RZ, 0x1f, R185 ;  /* 0x0000001fff367819 */ /* 0x000fe200000114b9 */
[----:B------:R-:W-:Y:S01]  /*1f740*/  IMAD.IADD R15, R181, 0x1, R177 ;  /* 0x00000001b50f7824 */ /* 0x000fe200078e02b1 */
[----:B------:R-:W-:Y:S01]  /*1f750*/  ULDC.64 UR4, c[0x0][0xb90] ;  /* 0x0002e40000047ab9 */ /* 0x000fe20000000a00 */
[----:B-----5:R-:W-:Y:S01]  /*1f760*/  SHF.R.S32.HI R49, RZ, 0x1f, R48 ;  /* 0x0000001fff317819 */ /* 0x020fe20000011430 */
[----:B------:R-:W-:Y:S01]  /*1f770*/  IMAD R9, R190, 0x40, R182 ;  /* 0x00000040be097824 */ /* 0x000fe200078e02b6 */
[----:B------:R-:W-:Y:S01]  /*1f780*/  SEL R57, R186, RZ, !P0 ;  /* 0x000000ffba397207 */ /* 0x000fe20004000000 */
[----:B---3--:R-:W-:Y:S01]  /*1f790*/  IMAD R4, R54, UR4, RZ ;  /* 0x0000000436047c24 */ /* 0x008fe2000f8e02ff */
[----:B------:R-:W-:Y:S01]  /*1f7a0*/  ULDC.64 UR6, c[0x0][0x208] ;  /* 0x0000820000067ab9 */ /* 0x000fe20000000a00 */
[----:B-1----:R-:W-:Y:S01]  /*1f7b0*/  @P1 IMAD.HI.U32 R8, R15, R10, RZ ;  /* 0x0000000a0f081227 */ /* 0x002fe200078e00ff */
[----:B------:R-:W-:-:S03]  /*1f7c0*/  SHF.R.S32.HI R10, RZ, 0x1f, R186 ;  /* 0x0000001fff0a7819 */ /* 0x000fc600000114ba */
[----:B------:R-:W-:Y:S01]  /*1f7d0*/  IMAD.MOV.U32 R7, RZ, RZ, R15 ;  /* 0x000000ffff077224 */ /* 0x000fe200078e000f */
[----:B--2---:R-:W-:Y:S01]  /*1f7e0*/  @P1 SHF.R.U32.HI R7, RZ, R13, R8 ;  /* 0x0000000dff071219 */ /* 0x004fe20000011608 */
[C---:B------:R-:W-:Y:S01]  /*1f7f0*/  IMAD R11, R185.reuse, UR5, R4 ;  /* 0x00000005b90b7c24 */ /* 0x040fe2000f8e0204 */
[----:B------:R-:W-:Y:S01]  /*1f800*/  SEL R24, R10, RZ, !P0 ;  /* 0x000000ff0a187207 */ /* 0x000fe20004000000 */
        /* <DEDUP_REMOVED lines=14> */
[----:B------:R-:W-:Y:S01]  /*1f8f0*/  IMAD.IADD R14, R225, 0x1, R177 ;  /* 0x00000001e10e7824 */ /* 0x000fe200078e02b1 */
[----:B------:R-:W-:Y:S01]  /*1f900*/  SHF.R.S32.HI R7, RZ, 0x1f, R9 ;  /* 0x0000001fff077819 */ /* 0x000fe20000011409 */
[----:B------:R-:W-:Y:S01]  /*1f910*/  IMAD R59, R6, R55, RZ ;  /* 0x00000037063b7224 */ /* 0x000fe200078e02ff */
[----:B------:R-:W-:Y:S02]  /*1f920*/  IADD3.X R5, R11, R5, R8, P2, !PT ;  /* 0x000000050b057210 */ /* 0x000fe400017fe408 */
[----:B------:R-:W-:Y:S01]  /*1f930*/  IADD3 R29, P2, R2, 0x3000, RZ ;  /* 0x00003000021d7810 */ /* 0x000fe20007f5e0ff */
[----:B------:R-:W-:Y:S01]  /*1f940*/  IMAD R10, R7, UR4, RZ ;  /* 0x00000004070a7c24 */ /* 0x000fe2000f8e02ff */
[----:B------:R-:W-:Y:S01]  /*1f950*/  LOP3.LUT R12, R13, 0x380, RZ, 0xc0, !PT ;  /* 0x000003800d0c7812 */ /* 0x000fe200078ec0ff */
[----:B------:R-:W-:Y:S01]  /*1f960*/  IMAD.WIDE.U32 R4, R9, UR4, R4 ;  /* 0x0000000409047c25 */ /* 0x000fe2000f8e0004 */
[----:B------:R-:W-:-:S02]  /*1f970*/  LOP3.LUT R28, R29, 0x380, RZ, 0xc0, !PT ;  /* 0x000003801d1c7812 */ /* 0x000fc400078ec0ff */
[----:B------:R-:W-:Y:S01]  /*1f980*/  SHF.R.U64 R12, R12, 0x3, RZ ;  /* 0x000000030c0c7819 */ /* 0x000fe200000012ff */
[----:B------:R-:W-:Y:S01]  /*1f990*/  IMAD R7, R9, UR5, R10 ;  /* 0x0000000509077c24 */ /* 0x000fe2000f8e020a */
[----:B------:R-:W-:Y:S01]  /*1f9a0*/  ULDC.64 UR4, c[0x0][0xb50] ;  /* 0x0002d40000047ab9 */ /* 0x000fe20000000a00 */
[----:B------:R-:W-:Y:S01]  /*1f9b0*/  SHF.R.U64 R28, R28, 0x3, RZ ;  /* 0x000000031c1c7819 */ /* 0x000fe200000012ff */
[----:B------:R-:W-:Y:S01]  /*1f9c0*/  IMAD.X R9, RZ, RZ, R3, P0 ;  /* 0x000000ffff097224 */ /* 0x000fe200000e0603 */
[----:B------:R-:W-:Y:S01]  /*1f9d0*/  LEA R10, P4, R4, UR4, 0x2 ;  /* 0x00000004040a7c11 */ /* 0x000fe2000f8810ff */
[----:B------:R-:W-:Y:S01]  /*1f9e0*/  IMAD.IADD R5, R5, 0x1, R7 ;  /* 0x0000000105057824 */ /* 0x000fe200078e0207 */
[----:B------:R-:W-:Y:S02]  /*1f9f0*/  LOP3.LUT P0, RZ, R201, 0x3, RZ, 0xc0, !PT ;  /* 0x00000003c9ff7812 */ /* 0x000fe4000780c0ff */
[----:B------:R-:W-:Y:S01]  /*1fa00*/  LOP3.LUT R28, R28, R29, RZ, 0x3c, !PT ;  /* 0x0000001d1c1c7212 */ /* 0x000fe200078e3cff */
[----:B------:R-:W-:Y:S01]  /*1fa10*/  SHFL.IDX PT, R50, R10, RZ, 0x1c1f ;  /* 0x001c1fff0a327589 */ /* 0x000fe200000e0000 */
[----:B------:R-:W-:Y:S01]  /*1fa20*/  LEA.HI.X R11, R4, UR5, R5, 0x2, P4 ;  /* 0x00000005040b7c11 */ /* 0x000fe2000a0f1405 */
[--C-:B------:R-:W-:Y:S01]  /*1fa30*/  IMAD.X R29, RZ, RZ, R3.reuse, P2 ;  /* 0x000000ffff1d7224 */ /* 0x100fe200010e0603 */
[C---:B------:R-:W-:Y:S01]  /*1fa40*/  ISETP.GE.OR P2, PT, R14.reuse, R59, P0 ;  /* 0x0000003b0e00720c */ /* 0x040fe20000746670 */
[----:B------:R-:W-:Y:S01]  /*1fa50*/  SHFL.IDX PT, R52, R10, 0x1, 0x1c1f ;  /* 0x003c1f000a347f89 */ /* 0x000fe200000e0000 */
[----:B------:R-:W-:Y:S01]  /*1fa60*/  VIADD R4, R14, 0x8 ;  /* 0x000000080e047836 */ /* 0x000fe20000000000 */
[----:B------:R-:W-:Y:S01]  /*1fa70*/  LOP3.LUT R12, R12, R13, RZ, 0x3c, !PT ;  /* 0x0000000d0c0c7212 */ /* 0x000fe200078e3cff */
[----:B------:R-:W-:Y:S01]  /*1fa80*/  IMAD.X R13, RZ, RZ, R3, P3 ;  /* 0x000000ffff0d7224 */ /* 0x000fe200018e0603 */
[----:B------:R-:W1:Y:S01]  /*1fa90*/  SHFL.IDX PT, R51, R11, RZ, 0x1c1f ;  /* 0x001c1fff0b337589 */ /* 0x000e6200000e0000 */
[----:B------:R-:W-:Y:S01]  /*1faa0*/  IADD3 R5, P3, R2, 0x7000, RZ ;  /* 0x0000700002057810 */ /* 0x000fe20007f7e0ff */
[----:B------:R-:W-:Y:S01]  /*1fab0*/  ULDC.64 UR4, c[0x0][0xaa0] ;  /* 0x0002a80000047ab9 */ /* 0x000fe20000000a00 */
[----:B------:R-:W-:Y:S01]  /*1fac0*/  ISETP.GE.OR P0, PT, R4, R59, P0 ;  /* 0x0000003b0400720c */ /* 0x000fe20000706670 */
[----:B------:R-:W2:Y:S01]  /*1fad0*/  SHFL.IDX PT, R53, R11, 0x1, 0x1c1f ;  /* 0x003c1f000b357f89 */ /* 0x000ea200000e0000 */
[----:B------:R-:W-:-:S02]  /*1fae0*/  IADD3 R33, P6, R2, 0x4000, RZ ;  /* 0x0000400002217810 */ /* 0x000fc40007fde0ff */
[C---:B------:R-:W-:Y:S02]  /*1faf0*/  IADD3 R37, P5, R2.reuse, 0x5000, RZ ;  /* 0x0000500002257810 */ /* 0x040fe40007fbe0ff */
[C---:B------:R-:W-:Y:S02]  /*1fb00*/  IADD3 R41, P4, R2.reuse, 0x6000, RZ ;  /* 0x0000600002297810 */ /* 0x040fe40007f9e0ff */
[----:B------:R-:W-:Y:S01]  /*1fb10*/  LOP3.LUT R7, R2, 0x380, RZ, 0xc0, !PT ;  /* 0x0000038002077812 */ /* 0x000fe200078ec0ff */
[----:B------:R-:W-:Y:S01]  /*1fb20*/  IMAD R21, R49, UR4, RZ ;  /* 0x0000000431157c24 */ /* 0x000fe2000f8e02ff */
[----:B------:R-:W-:Y:S01]  /*1fb30*/  LOP3.LUT R4, R5, 0x380, RZ, 0xc0, !PT ;  /* 0x0000038005047812 */ /* 0x000fe200078ec0ff */
[----:B------:R-:W3:Y:S01]  /*1fb40*/  @P1 LDC R49, c[0x0][0xbf0] ;  /* 0x0002fc00ff311b82 */ /* 0x000ee20000000800 */
[----:B------:R-:W-:Y:S01]  /*1fb50*/  LOP3.LUT R32, R33, 0x380, RZ, 0xc0, !PT ;  /* 0x0000038021207812 */ /* 0x000fe200078ec0ff */
[----:B------:R-:W-:Y:S01]  /*1fb60*/  IMAD.X R45, RZ, RZ, R3, P3 ;  /* 0x000000ffff2d7224 */ /* 0x000fe200018e0603 */
[----:B------:R-:W-:-:S02]  /*1fb70*/  LOP3.LUT R36, R37, 0x380, RZ, 0xc0, !PT ;  /* 0x0000038025247812 */ /* 0x000fc400078ec0ff */
[----:B------:R-:W-:Y:S02]  /*1fb80*/  LOP3.LUT R40, R41, 0x380, RZ, 0xc0, !PT ;  /* 0x0000038029287812 */ /* 0x000fe400078ec0ff */
[----:B------:R-:W-:Y:S02]  /*1fb90*/  SHF.R.U64 R7, R7, 0x3, RZ ;  /* 0x0000000307077819 */ /* 0x000fe400000012ff */
[----:B------:R-:W-:Y:S01]  /*1fba0*/  SHF.R.U64 R4, R4, 0x3, RZ ;  /* 0x0000000304047819 */ /* 0x000fe200000012ff */
[----:B-1----:R1:W-:Y:S01]  /*1fbb0*/  @!P2 ST.E desc[UR6][R50.64], R0 ;  /* 0x000000003200a985 */ /* 0x0023e2000c101906 */
[----:B------:R-:W-:Y:S02]  /*1fbc0*/  SHF.R.U64 R32, R32, 0x3, RZ ;  /* 0x0000000320207819 */ /* 0x000fe400000012ff */
[----:B------:R-:W-:Y:S01]  /*1fbd0*/  SHF.R.U64 R36, R36, 0x3, RZ ;  /* 0x0000000324247819 */ /* 0x000fe200000012ff */
[----:B--2---:R2:W-:Y:S01]  /*1fbe0*/  @!P0 ST.E desc[UR6][R52.64], R20 ;  /* 0x0000001434008985 */ /* 0x0045e2000c101906 */
[----:B------:R-:W-:-:S02]  /*1fbf0*/  SHF.R.U64 R40, R40, 0x3, RZ ;  /* 0x0000000328287819 */ /* 0x000fc400000012ff */
[----:B------:R-:W-:Y:S01]  /*1fc00*/  LOP3.LUT R2, R7, R2, RZ, 0x3c, !PT ;  /* 0x0000000207027212 */ /* 0x000fe200078e3cff */
[----:B------:R-:W-:Y:S01]  /*1fc10*/  IMAD R21, R48, UR5, R21 ;  /* 0x0000000530157c24 */ /* 0x000fe2000f8e0215 */
[----:B------:R-:W-:Y:S01]  /*1fc20*/  LOP3.LUT R32, R32, R33, RZ, 0x3c, !PT ;  /* 0x0000002120207212 */ /* 0x000fe200078e3cff */
[--C-:B------:R-:W-:Y:S01]  /*1fc30*/  IMAD.X R33, RZ, RZ, R3.reuse, P6 ;  /* 0x000000ffff217224 */ /* 0x100fe200030e0603 */
[----:B------:R-:W-:Y:S01]  /*1fc40*/  LOP3.LUT R36, R36, R37, RZ, 0x3c, !PT ;  /* 0x0000002524247212 */ /* 0x000fe200078e3cff */
[----:B-1----:R-:W1:Y:S01]  /*1fc50*/  @P1 LDC R51, c[0x0][0xbec] ;  /* 0x0002fb00ff331b82 */ /* 0x002e620000000800 */
[----:B------:R-:W-:Y:S01]  /*1fc60*/  LOP3.LUT R40, R40, R41, RZ, 0x3c, !PT ;  /* 0x0000002928287212 */ /* 0x000fe200078e3cff */
[--C-:B------:R-:W-:Y:S01]  /*1fc70*/  IMAD.X R37, RZ, RZ, R3.reuse, P5 ;  /* 0x000000ffff257224 */ /* 0x100fe200028e0603 */
[----:B------:R-:W-:Y:S01]  /*1fc80*/  LOP3.LUT R44, R4, R5, RZ, 0x3c, !PT ;  /* 0x00000005042c7212 */ /* 0x000fe200078e3cff */
[----:B------:R-:W-:Y:S01]  /*1fc90*/  IMAD.X R41, RZ, RZ, R3, P4 ;  /* 0x000000ffff297224 */ /* 0x000fe200020e0603 */
[----:B------:R4:W5:Y:S01]  /*1fca0*/  LD.E.128 R4, desc[UR6][R2.64] ;  /* 0x0000000602047980 */ /* 0x000962000c101d00 */
[----:B------:R-:W-:Y:S01]  /*1fcb0*/  IMAD R0, R184, 0x20, R190 ;  /* 0x00000020b8007824 */ /* 0x000fe200078e02be */
[----:B------:R-:W-:-:S02]  /*1fcc0*/  LOP3.LUT R8, R15, 0x380, RZ, 0xc0, !PT ;  /* 0x000003800f087812 */ /* 0x000fc400078ec0ff */
[----:B------:R-:W5:Y:S02]  /*1fcd0*/  LD.E.128 R28, desc[UR6][R28.64] ;  /* 0x000000061c1c7980 */ /* 0x000f64000c101d00 */
[----:B------:R-:W-:Y:S02]  /*1fce0*/  SHF.R.U64 R8, R8, 0x3, RZ ;  /* 0x0000000308087819 */ /* 0x000fe400000012ff */
[----:B------:R-:W5:Y:S01]  /*1fcf0*/  LD.E.128 R32, desc[UR6][R32.64] ;  /* 0x0000000620207980 */ /* 0x000f62000c101d00 */
[----:B----4-:R-:W-:Y:S01]  /*1fd00*/  IMAD.WIDE.U32 R2, R48, UR4, RZ ;  /* 0x0000000430027c25 */ /* 0x010fe2000f8e00ff */
[----:B------:R-:W-:Y:S01]  /*1fd10*/  ULDC.64 UR4, c[0x0][0xae8] ;  /* 0x0002ba0000047ab9 */ /* 0x000fe20000000a00 */
[----:B------:R-:W-:Y:S01]  /*1fd20*/  LOP3.LUT R8, R8, R15, RZ, 0x3c, !PT ;  /* 0x0000000f08087212 */ /* 0x000fe200078e3cff */
[----:B------:R-:W5:Y:S01]  /*1fd30*/  LD.E.128 R36, desc[UR6][R36.64] ;  /* 0x0000000624247980 */ /* 0x000f62000c101d00 */
[----:B------:R-:W-:Y:S02]  /*1fd40*/  IMAD.IADD R3, R3, 0x1, R21 ;  /* 0x0000000103037824 */ /* 0x000fe400078e0215 */
[----:B--2---:R-:W-:Y:S01]  /*1fd50*/  IMAD R20, R54, UR4, RZ ;  /* 0x0000000436147c24 */ /* 0x004fe2000f8e02ff */
[----:B------:R-:W5:Y:S01]  /*1fd60*/  LD.E.128 R12, desc[UR6][R12.64] ;  /* 0x000000060c0c7980 */ /* 0x000f62000c101d00 */
[----:B------:R-:W-:-:S02]  /*1fd70*/  IMAD.IADD R48, R177, 0x1, R0 ;  /* 0x00000001b1307824 */ /* 0x000fc400078e0200 */
[C---:B------:R-:W-:Y:S01]  /*1fd80*/  IMAD R21, R185.reuse, UR5, R20 ;  /* 0x00000005b9157c24 */ /* 0x040fe2000f8e0214 */
[----:B------:R-:W5:Y:S01]  /*1fd90*/  LD.E.128 R8, desc[UR6][R8.64] ;  /* 0x0000000608087980 */ /* 0x000f62000c101d00 */
[----:B------:R-:W-:Y:S01]  /*1fda0*/  IMAD.WIDE.U32 R2, R185, UR4, R2 ;  /* 0x00000004b9027c25 */ /* 0x000fe2000f8e0002 */
[----:B------:R-:W-:Y:S02]  /*1fdb0*/  ULDC.64 UR4, c[0x0][0xaf0] ;  /* 0x0002bc0000047ab9 */ /* 0x000fe40000000a00 */
[----:B------:R-:W5:Y:S01]  /*1fdc0*/  LD.E.128 R40, desc[UR6][R40.64] ;  /* 0x0000000628287980 */ /* 0x000f62000c101d00 */
[----:B-1----:R-:W-:-:S03]  /*1fdd0*/  @P1 IMAD.HI.U32 R0, R48, R51, RZ ;  /* 0x0000003330001227 */ /* 0x002fc600078e00ff */
[----:B------:R-:W5:Y:S01]  /*1fde0*/  LD.E.128 R44, desc[UR6][R44.64] ;  /* 0x000000062c2c7980 */ /* 0x000f62000c101d00 */
[----:B------:R-:W-:Y:S02]  /*1fdf0*/  IMAD.IADD R3, R3, 0x1, R21 ;  /* 0x0000000103037824 */ /* 0x000fe400078e0215 */
[----:B------:R-:W-:Y:S01]  /*1fe00*/  IMAD.MOV.U32 R21, RZ, RZ, R48 ;  /* 0x000000ffff157224 */ /* 0x000fe200078e0030 */
[----:B---3--:R-:W-:Y:S01]  /*1fe10*/  @P1 SHF.R.U32.HI R21, RZ, R49, R0 ;  /* 0x00000031ff151219 */ /* 0x008fe20000011600 */
[----:B------:R-:W-:Y:S01]  /*1fe20*/  IMAD R20, R24, UR4, RZ ;  /* 0x0000000418147c24 */ /* 0x000fe2000f8e02ff */
[----:B------:R-:W-:Y:S01]  /*1fe30*/  @!PT LDS RZ, [RZ] ;  /* 0x00000000fffff984 */ /* 0x000fe20000000800 */
[----:B------:R-:W-:Y:S01]  /*1fe40*/  @!PT LDS RZ, [RZ] ;  /* 0x00000000fffff984 */ /* 0x000fe20000000800 */
[----:B------:R-:W-:Y:S01]  /*1fe50*/  @!PT LDS RZ, [RZ] ;  /* 0x00000000fffff984 */ /* 0x000fe20000000800 */
[----:B------:R-:W-:Y:S01]  /*1fe60*/  @!PT LDS RZ, [RZ] ;  /* 0x00000000fffff984 */ /* 0x000fe20000000800 */
[----:B------:R1:W-:Y:S06]  /*1fe70*/  MEMBAR.ALL.CTA ;  /* 0x0000000000007992 */ /* 0x0003ec0000008000 */
[----:B-1----:R-:W1:Y:S01]  /*1fe80*/  FENCE.VIEW.ASYNC.S ;  /* 0x00000000000073c6 */ /* 0x002e620000000000 */
[----:B------:R-:W-:Y:S01]  /*1fe90*/  IMAD.WIDE.U32 R2, R57, UR4, R2 ;  /* 0x0000000439027c25 */ /* 0x000fe2000f8e0002 */
[----:B------:R-:W-:-:S03]  /*1fea0*/  SHF.R.S32.HI R0, RZ, 0x1f, R21 ;  /* 0x0000001fff007819 */ /* 0x000fc60000011415 */
        /* <DEDUP_REMOVED lines=11> */
[----:B------:R-:W-:Y:S02]  /*1ff60*/  IMAD.IADD R3, R3, 0x1, R51 ;  /* 0x0000000103037824 */ /* 0x000fe400078e0233 */
[----:B------:R-:W-:Y:S02]  /*1ff70*/  IMAD R20, R0, UR4, RZ ;  /* 0x0000000400147c24 */ /* 0x000fe4000f8e02ff */
[----:B------:R-:W-:-:S02]  /*1ff80*/  VIADD R0, R50, 0x20 ;  /* 0x0000002032007836 */ /* 0x000fc40000000000 */
[C---:B------:R-:W-:Y:S02]  /*1ff90*/  IMAD R21, R49.reuse, UR5, R20 ;  /* 0x0000000531157c24 */ /* 0x040fe4000f8e0214 */
[----:B------:R-:W-:Y:S01]  /*1ffa0*/  IMAD.WIDE.U32 R2, R49, UR4, R2 ;  /* 0x0000000431027c25 */ /* 0x000fe2000f8e0002 */
[-C--:B------:R-:W-:Y:S01]  /*1ffb0*/  ISETP.GE.AND P0, PT, R0, R59.reuse, PT ;  /* 0x0000003b0000720c */ /* 0x080fe20003f06270 */
[----:B------:R-:W-:Y:S01]  /*1ffc0*/  ULDC.64 UR4, c[0x0][0xa80] ;  /* 0x0002a00000047ab9 */ /* 0x000fe20000000a00 */
[----:B------:R-:W-:Y:S01]  /*1ffd0*/  ISETP.GE.AND P2, PT, R50, R59, PT ;  /* 0x0000003b3200720c */ /* 0x000fe20003f46270 */
[----:B------:R-:W-:Y:S01]  /*1ffe0*/  VIADD R0, R16, 0x2a820 ;  /* 0x0002a82010007836 */ /* 0x000fe20000000000 */
[----:B------:R-:W-:Y:S01]  /*1fff0*/  LEA R24, P3, R2, UR4, 0x1 ;  /* 0x0000000402187c11 */ /* 0x000fe2000f8608ff */
[----:B------:R-:W-:Y:S02]  /*20000*/  IMAD.IADD R3, R3, 0x1, R21 ;  /* 0x0000000103037824 */ /* 0x000fe400078e0215 */
[----:B------:R-:W-:Y:S01]  /*20010*/  VIADD R20, R50, 0x40 ;  /* 0x0000004032147836 */ /* 0x000fe20000000000 */
[----:B------:R-:W-:-:S02]  /*20020*/  PRMT R0, RZ, 0x654, R0 ;  /* 0x00000654ff007816 */ /* 0x000fc40000000000 */
[----:B------:R-:W-:Y:S01]  /*20030*/  LEA.HI.X R48, R2, UR5, R3, 0x1, P3 ;  /* 0x0000000502307c11 */ /* 0x000fe200098f0c03 */
[----:B------:R-:W-:Y:S01]  /*20040*/  BSSY B1, `(.L_x_1924) ;  /* 0x0000010000017945 */ /* 0x000fe20003800000 */
[----:B------:R-:W-:Y:S01]  /*20050*/  ISETP.GE.AND P1, PT, R20, R59, PT ;  /* 0x0000003b1400720c */ /* 0x000fe20003f26270 */
[----:B-1----:R1:W-:Y:S01]  /*20060*/  SYNCS.ARRIVE.TRANS64.RED.A1T0 RZ, [R0+URZ], RZ ;  /* 0x000000ff00ff79a7 */ /* 0x0023e2000810043f */
[----:B------:R2:W3:Y:S04]  /*20070*/  SHFL.IDX PT, R20, R24, RZ, 0x181f ;  /* 0x00181fff18147589 */ /* 0x0004e800000e0000 */
[----:B-1----:R2:W1:Y:S01]  /*20080*/  SHFL.IDX PT, R0, R48, RZ, 0x181f ;  /* 0x00181fff30007589 */ /* 0x00246200000e0000 */
[----:B------:R-:W-:Y:S06]  /*20090*/  @P2 BRA `(.L_x_1925) ;  /* 0x0000000000282947 */ /* 0x000fec0003800000 */
[----:B------:R-:W-:Y:S01]  /*200a0*/  ULDC UR4, c[0x0][0xac8] ;  /* 0x0002b20000047ab9 */ /* 0x000fe20000000800 */
[----:B------:R-:W-:Y:S01]  /*200b0*/  ULDC.64 UR6, c[0x0][0x208] ;  /* 0x0000820000067ab9 */ /* 0x000fe20000000a00 */
[----:B------:R-:W-:Y:S02]  /*200c0*/  ISETP.GE.AND P2, PT, R182, UR4, PT ;  /* 0x00000004b6007c0c */ /* 0x000fe4000bf46270 */
[----:B------:R-:W-:-:S11]  /*200d0*/  ISETP.GE.AND P3, PT, R183, UR4, PT ;  /* 0x00000004b7007c0c */ /* 0x000fd6000bf66270 */
[CC--:B---3--:R-:W-:Y:S02]  /*200e0*/  @!P2 LEA R2, P4, R182.reuse, R20.reuse, 0x1 ;  /* 0x00000014b602a211 */ /* 0x0c8fe400078808ff */
[C---:B------:R-:W-:Y:S02]  /*200f0*/  @!P3 LEA R20, P5, R183.reuse, R20, 0x1 ;  /* 0x00000014b714b211 */ /* 0x040fe400078a08ff */
[-C--:B-1----:R-:W-:Y:S02]  /*20100*/  @!P2 LEA.HI.X R3, R182, R0.reuse, R228, 0x1, P4 ;  /* 0x00000000b603a211 */ /* 0x082fe400020f0ce4 */
[----:B------:R-:W-:-:S03]  /*20110*/  @!P3 LEA.HI.X R21, R183, R0, R227, 0x1, P5 ;  /* 0x00000000b715b211 */ /* 0x000fc600028f0ce3 */
[----:B-----5:R4:W-:Y:S04]  /*20120*/  @!P2 ST.E.128 desc[UR6][R2.64], R4 ;  /* 0x000000040200a985 */ /* 0x0209e8000c101d06 */
[----:B------:R4:W-:Y:S02]  /*20130*/  @!P3 ST.E.128 desc[UR6][R20.64], R32 ;  /* 0x000000201400b985 */ /* 0x0009e4000c101d06 */
.L_x_1925:
[----:B------:R-:W-:Y:S05]  /*20140*/  BSYNC B1 ;  /* 0x0000000000017941 */ /* 0x000fea0003800000 */
.L_x_1924:
[----:B-1----:R1:W0:Y:S01]  /*20150*/  SHFL.IDX PT, R0, R48, 0x1, 0x181f ;  /* 0x00381f0030007f89 */ /* 0x00222200000e0000 */
[----:B------:R-:W-:Y:S03]  /*20160*/  BSSY B1, `(.L_x_1926) ;  /* 0x000000d000017945 */ /* 0x000fe60003800000 */
[----:B----45:R1:W4:Y:S01]  /*20170*/  SHFL.IDX PT, R4, R24, 0x1, 0x181f ;  /* 0x00381f0018047f89 */ /* 0x03032200000e0000 */
[----:B------:R-:W-:Y:S05]  /*20180*/  @P0 BRA `(.L_x_1927) ;  /* 0x0000000000280947 */ /* 0x000fea0003800000 */
[----:B------:R-:W-:Y:S01]  /*20190*/  ULDC UR4, c[0x0][0xac8] ;  /* 0x0002b20000047ab9 */ /* 0x000fe20000000800 */
[----:B------:R-:W-:Y:S01]  /*201a0*/  ULDC.64 UR6, c[0x0][0x208] ;  /* 0x0000820000067ab9 */ /* 0x000fe20000000a00 */
[----:B------:R-:W-:Y:S02]  /*201b0*/  ISETP.GE.AND P3, PT, R182, UR4, PT ;  /* 0x00000004b6007c0c */ /* 0x000fe4000bf66270 */
[----:B------:R-:W-:-:S11]  /*201c0*/  ISETP.GE.AND P4, PT, R183, UR4, PT ;  /* 0x00000004b7007c0c */ /* 0x000fd6000bf86270 */
[CC--:B----4-:R-:W-:Y:S02]  /*201d0*/  @!P3 LEA R2, P0, R182.reuse, R4.reuse, 0x1 ;  /* 0x00000004b602b211 */ /* 0x0d0fe400078008ff */
[C---:B------:R-:W-:Y:S02]  /*201e0*/  @!P4 LEA R4, P2, R183.reuse, R4, 0x1 ;  /* 0x00000004b704c211 */ /* 0x040fe400078408ff */
[-C--:B0-----:R-:W-:Y:S02]  /*201f0*/  @!P3 LEA.HI.X R3, R182, R0.reuse, R228, 0x1, P0 ;  /* 0x00000000b603b211 */ /* 0x081fe400000f0ce4 */
[----:B------:R-:W-:-:S03]  /*20200*/  @!P4 LEA.HI.X R5, R183, R0, R227, 0x1, P2 ;  /* 0x00000000b705c211 */ /* 0x000fc600010f0ce3 */
[----:B------:R0:W-:Y:S04]  /*20210*/  @!P3 ST.E.128 desc[UR6][R2.64], R8 ;  /* 0x000000080200b985 */ /* 0x0001e8000c101d06 */
[----:B------:R0:W-:Y:S02]  /*20220*/  @!P4 ST.E.128 desc[UR6][R4.64], R36 ;  /* 0x000000240400c985 */ /* 0x0001e4000c101d06 */
.L_x_1927:
[----:B------:R-:W-:Y:S05]  /*20230*/  BSYNC B1 ;  /* 0x0000000000017941 */ /* 0x000fea0003800000 */
.L_x_1926:
[----:B0-----:R0:W0:Y:S01]  /*20240*/  SHFL.IDX PT, R0, R48, 0x2, 0x181f ;  /* 0x00581f0030007f89 */ /* 0x00102200000e0000 */
[----:B------:R-:W-:Y:S03]  /*20250*/  BSSY B1, `(.L_x_1928) ;  /* 0x000000d000017945 */ /* 0x000fe60003800000 */
[----:B----4-:R4:W0:Y:S01]  /*20260*/  SHFL.IDX PT, R4, R24, 0x2, 0x181f ;  /* 0x00581f0018047f89 */ /* 0x01082200000e0000 */
[----:B------:R-:W-:Y:S05]  /*20270*/  @P1 BRA `(.L_x_1929) ;  /* 0x0000000000281947 */ /* 0x000fea0003800000 */
[----:B------:R-:W-:Y:S01]  /*20280*/  ULDC UR4, c[0x0][0xac8] ;  /* 0x0002b20000047ab9 */ /* 0x000fe20000000800 */
[----:B------:R-:W-:Y:S01]  /*20290*/  ULDC.64 UR6, c[0x0][0x208] ;  /* 0x0000820000067ab9 */ /* 0x000fe20000000a00 */
        /* <DEDUP_REMOVED lines=8> */
.L_x_1929:
[----:B------:R-:W-:Y:S05]  /*20320*/  BSYNC B1 ;  /* 0x0000000000017941 */ /* 0x000fea0003800000 */
.L_x_1928:
[----:B0-----:R-:W-:Y:S01]  /*20330*/  VIADD R0, R50, 0x60 ;  /* 0x0000006032007836 */ /* 0x001fe20000000000 */
[----:B-12---:R-:W0:Y:S04]  /*20340*/  SHFL.IDX PT, R48, R48, 0x3, 0x181f ;  /* 0x00781f0030307f89 */ /* 0x006e2800000e0000 */
[----:B------:R-:W-:Y:S01]  /*20350*/  ISETP.GE.AND P0, PT, R0, R59, PT ;  /* 0x0000003b0000720c */ /* 0x000fe20003f06270 */
[----:B----4-:R-:W1:-:S12]  /*20360*/  SHFL.IDX PT, R24, R24, 0x3, 0x181f ;  /* 0x00781f0018187f89 */ /* 0x010e5800000e0000 */
[----:B------:R-:W-:Y:S05]  /*20370*/  @P0 BRA `(.L_x_1930) ;  /* 0x0000000c00040947 */ /* 0x000fea0003800000 */
[----:B------:R-:W-:Y:S01]  /*20380*/  ULDC UR4, c[0x0][0xac8] ;  /* 0x0002b20000047ab9 */ /* 0x000fe20000000800 */
[----:B------:R-:W-:Y:S01]  /*20390*/  ULDC.64 UR6, c[0x0][0x208] ;  /* 0x0000820000067ab9 */ /* 0x000fe20000000a00 */
[----:B------:R-:W-:-:S13]  /*203a0*/  ISETP.GE.AND P1, PT, R182, UR4, PT ;  /* 0x00000004b6007c0c */ /* 0x000fda000bf26270 */
[----:B-1----:R-:W-:-:S04]  /*203b0*/  @!P1 LEA R2, P0, R182, R24, 0x1 ;  /* 0x00000018b6029211 */ /* 0x002fc800078008ff */
[----:B0-----:R-:W-:Y:S02]  /*203c0*/  @!P1 LEA.HI.X R3, R182, R48, R228, 0x1, P0 ;  /* 0x00000030b6039211 */ /* 0x001fe400000f0ce4 */
[----:B------:R-:W-:-:S03]  /*203d0*/  ISETP.GE.AND P0, PT, R183, UR4, PT ;  /* 0x00000004b7007c0c */ /* 0x000fc6000bf06270 */
[----:B------:R0:W-:Y:S10]  /*203e0*/  @!P1 ST.E.128 desc[UR6][R2.64], R28 ;  /* 0x0000001c02009985 */ /* 0x0001f4000c101d06 */
[----:B------:R-:W-:Y:S05]  /*203f0*/  @P0 BRA `(.L_x_1930) ;  /* 0x0000000800e40947 */ /* 0x000fea0003800000 */
[----:B0-----:R-:W-:Y:S01]  /*20400*/  LEA R2, P0, R183, R24, 0x1 ;  /* 0x00000018b7027211 */ /* 0x001fe200078008ff */
[----:B------:R-:W-:-:S03]  /*20410*/  ULDC.64 UR4, c[0x0][0x208] ;  /* 0x0000820000047ab9 */ /* 0x000fc60000000a00 */
[----:B------:R-:W-:-:S05]  /*20420*/  LEA.HI.X R3, R183, R48, R227, 0x1, P0 ;  /* 0x00000030b7037211 */ /* 0x000fca00000f0ce3 */
[----:B------:R0:W-:Y:S01]  /*20430*/  ST.E.128 desc[UR4][R2.64], R44 ;  /* 0x0000002c02007985 */ /* 0x0001e2000c101d04 */
[----:B------:R-:W-:Y:S05]  /*20440*/  BRA `(.L_x_1930) ;  /* 0x0000000800d07947 */ /* 0x000fea0003800000 */
.L_x_1922:
[----:B------:R-:W-:Y:S01]  /*20450*/  ULDC.64 UR4, c[0x0][0xc00] ;  /* 0x0003000000047ab9 */ /* 0x000fe20000000a00 */
[----:B------:R-:W2:Y:S01]  /*20460*/  LDC R21, c[0x0][0xbe8] ;  /* 0x0002fa00ff157b82 */ /* 0x000ea20000000800 */
[----:B------:R-:W-:Y:S01]  /*20470*/  ISETP.NE.U32.AND P0, PT, RZ, UR4, PT ;  /* 0x00000004ff007c0c */ /* 0x000fe2000bf05070 */
[----:B------:R-:W-:Y:S01]  /*20480*/  IMAD.MOV.U32 R6, RZ, RZ, RZ ;  /* 0x000000ffff067224 */ /* 0x000fe200078e00ff */
[----:B------:R-:W-:Y:S02]  /*20490*/  ULDC.64 UR6, c[0x0][0x208] ;  /* 0x0000820000067ab9 */ /* 0x000fe40000000a00 */
[----:B------:R-:W-:Y:S01]  /*204a0*/  ISETP.NE.AND.EX P0, PT, RZ, UR5, PT, P0 ;  /* 0x00000005ff007c0c */ /* 0x000fe2000bf05300 */
[----:B------:R-:W-:Y:S02]  /*204b0*/  ULDC.64 UR4, c[0x0][0xc08] ;  /* 0x0003020000047ab9 */ /* 0x000fe40000000a00 */
[----:B------:R-:W-:Y:S01]  /*204c0*/  ISETP.NE.U32.AND P1, PT, RZ, UR4, PT ;  /* 0x00000004ff007c0c */ /* 0x000fe2000bf25070 */
[----:B------:R-:W3:Y:S03]  /*204d0*/  LDC.64 R2, c[0x0][0xc00] ;  /* 0x00030000ff027b82 */ /* 0x000ee60000000a00 */
[----:B------:R-:W-:Y:S01]  /*204e0*/  ISETP.NE.AND.EX P1, PT, RZ, UR5, PT, P1 ;  /* 0x00000005ff007c0c */ /* 0x000fe2000bf25310 */
[----:B------:R-:W4:Y:S01]  /*204f0*/  S2R R8, SR_TID.X ;  /* 0x0000000000087919 */ /* 0x000f220000002100 */
[----:B--2---:R-:W-:-:S11]  /*20500*/  ISETP.NE.AND P2, PT, R21, 0x1, PT ;  /* 0x000000011500780c */ /* 0x004fd60003f45270 */
[----:B------:R-:W2:Y:S01]  /*20510*/  @P1 LDC.64 R4, c[0x0][0xc08] ;  /* 0x00030200ff041b82 */ /* 0x000ea20000000a00 */
[----:B------:R-:W-:Y:S01]  /*20520*/  ULDC UR4, c[0x0][0xa88] ;  /* 0x0002a20000047ab9 */ /* 0x000fe20000000800 */
[----:B---3--:R-:W-:-:S06]  /*20530*/  IMAD.WIDE R2, R186, 0x4, R2 ;  /* 0x00000004ba027825 */ /* 0x008fcc00078e0202 */
[----:B------:R-:W3:Y:S08]  /*20540*/  @P2 LDC R20, c[0x0][0xbec] ;  /* 0x0002fb00ff142b82 */ /* 0x000ef00000000800 */
[----:B------:R-:W0:Y:S01]  /*20550*/  @P2 LDC R29, c[0x0][0xbf0] ;  /* 0x0002fc00ff1d2b82 */ /* 0x000e220000000800 */
[----:B------:R-:W-:Y:S01]  /*20560*/  IMAD.U32 R0, RZ, RZ, UR4 ;  /* 0x00000004ff007e24 */ /* 0x000fe2000f8e00ff */
[----:B------:R0:W5:Y:S01]  /*20570*/  @P0 LDG.E R6, desc[UR6][R2.64] ;  /* 0x0000000602060981 */ /* 0x000162000c1e1900 */
[----:B--2---:R-:W-:-:S04]  /*20580*/  @P1 IMAD.WIDE R4, R186, 0x4, R4 ;  /* 0x00000004ba041825 */ /* 0x004fc800078e0204 */
[----:B----4-:R-:W-:Y:S01]  /*20590*/  VIADD R7, R8, 0xffffff80 ;  /* 0xffffff8008077836 */ /* 0x010fe20000000000 */
[----:B------:R2:W5:Y:S04]  /*205a0*/  @P1 LDG.E R0, desc[UR6][R4.64] ;  /* 0x0000000604001981 */ /* 0x000568000c1e1900 */
[----:B------:R-:W-:Y:S02]  /*205b0*/  ISETP.GE.AND P3, PT, R7, 0x80, PT ;  /* 0x000000800700780c */ /* 0x000fe40003f66270 */
[----:B------:R-:W-:Y:S01]  /*205c0*/  SHF.R.S32.HI R7, RZ, 0x1f, R186 ;  /* 0x0000001fff077819 */ /* 0x000fe200000114ba */
[----:B---3--:R-:W-:Y:S10]  /*205d0*/  @P1 BRA `(.L_x_1931) ;  /* 0x0000000000141947 */ /* 0x008ff40003800000 */
[----:B------:R-:W-:Y:S05]  /*205e0*/  @!P0 BRA `(.L_x_1931) ;  /* 0x0000000000108947 */ /* 0x000fea0003800000 */
[----:B------:R-:W-:Y:S02]  /*205f0*/  ULDC.64 UR4, c[0x0][0x208] ;  /* 0x0000820000047ab9 */ /* 0x000fe40000000a00 */
[----:B--2---:R-:W2:Y:S04]  /*20600*/  LDG.E R5, desc[UR4][R2.64] ;  /* 0x0000000402057981 */ /* 0x004ea8000c1e1900 */
[----:B-----5:R-:W2:Y:S02]  /*20610*/  LDG.E R0, desc[UR4][R2.64+0x4] ;  /* 0x0000040402007981 */ /* 0x020ea4000c1e1900 */
[----:B--2---:R-:W-:-:S07]  /*20620*/  IMAD.IADD R0, R0, 0x1, -R5 ;  /* 0x0000000100007824 */ /* 0x004fce00078e0a05 */
.L_x_1931:
[----:B------:R-:W-:Y:S01]  /*20630*/  BSSY B1, `(.L_x_1932) ;  /* 0x000002d000017945 */ /* 0x000fe20003800000 */
[----:B------:R-:W-:Y:S02]  /*20640*/  SHF.R.S32.HI R10, RZ, 0x1f, R185 ;  /* 0x0000001fff0a7819 */ /* 0x000fe400000114b9 */
[----:B------:R-:W-:Y:S02]  /*20650*/  SEL R13, R186, RZ, !P0 ;  /* 0x000000ffba0d7207 */ /* 0x000fe40004000000 */
[----:B------:R-:W-:Y:S02]  /*20660*/  SEL R12, R7, RZ, !P0 ;  /* 0x000000ff070c7207 */ /* 0x000fe40004000000 */
[----:B-----5:R-:W-:Y:S01]  /*20670*/  SHF.R.S32.HI R11, RZ, 0x1f, R6 ;  /* 0x0000001fff0b7819 */ /* 0x020fe20000011406 */
[----:B------:R-:W-:Y:S06]  /*20680*/  @P3 BRA `(.L_x_1933) ;  /* 0x00000000009c3947 */ /* 0x000fec0003800000 */
[----:B------:R-:W0:Y:S01]  /*20690*/  LDC R14, c[0x0][0xbe8] ;  /* 0x0002fa00ff0e7b82 */ /* 0x000e220000000800 */
[----:B------:R-:W-:Y:S01]  /*206a0*/  IADD3 R9, R177, -0x80, R8 ;  /* 0xffffff80b1097810 */ /* 0x000fe20007ffe008 */
[----:B0-----:R-:W-:-:S05]  /*206b0*/  IMAD R2, R0, R14, RZ ;  /* 0x0000000e00027224 */ /* 0x001fca00078e02ff */
[----:B------:R-:W-:-:S13]  /*206c0*/  ISETP.GE.AND P0, PT, R9, R2, PT ;  /* 0x000000020900720c */ /* 0x000fda0003f06270 */
[----:B------:R-:W-:Y:S05]  /*206d0*/  @P0 BRA `(.L_x_1933) ;  /* 0x0000000000880947 */ /* 0x000fea0003800000 */
[----:B------:R-:W-:Y:S01]  /*206e0*/  ISETP.NE.AND P0, PT, R14, 0x1, PT ;  /* 0x000000010e00780c */ /* 0x000fe20003f05270 */
[----:B------:R-:W-:Y:S01]  /*206f0*/  ULDC.64 UR4, c[0x0][0xb90] ;  /* 0x0002e40000047ab9 */ /* 0x000fe20000000a00 */
[----:B------:R-:W-:Y:S01]  /*20700*/  IMAD.MOV.U32 R2, RZ, RZ, R6 ;  /* 0x000000ffff027224 */ /* 0x000fe200078e0006 */
[----:B------:R-:W-:Y:S01]  /*20710*/  ULDC.64 UR6, c[0x0][0x208] ;  /* 0x0000820000067ab9 */ /* 0x000fe20000000a00 */
[----:B------:R-:W-:Y:S02]  /*20720*/  IMAD R8, R10, UR4, RZ ;  /* 0x000000040a087c24 */ /* 0x000fe4000f8e02ff */
[----:B------:R-:W-:Y:S02]  /*20730*/  IMAD.MOV.U32 R3, RZ, RZ, R11 ;  /* 0x000000ffff037224 */ /* 0x000fe400078e000b */
[----:B--2---:R-:W-:Y:S02]  /*20740*/  IMAD.MOV.U32 R5, RZ, RZ, R9 ;  /* 0x000000ffff057224 */ /* 0x004fe400078e0009 */
[----:B------:R-:W-:-:S03]  /*20750*/  IMAD.WIDE.U32 R2, R185, UR4, R2 ;  /* 0x00000004b9027c25 */ /* 0x000fc6000f8e0002 */
[----:B------:R-:W0:Y:S01]  /*20760*/  @P0 LDC R4, c[0x0][0xbec] ;  /* 0x0002fb00ff040b82 */ /* 0x000e220000000800 */
[----:B------:R-:W-:Y:S01]  /*20770*/  IMAD R7, R185, UR5, R8 ;  /* 0x00000005b9077c24 */ /* 0x000fe2000f8e0208 */
[----:B------:R-:W-:-:S03]  /*20780*/  ULDC.64 UR4, c[0x0][0xb98] ;  /* 0x0002e60000047ab9 */ /* 0x000fc60000000a00 */
[----:B------:R-:W-:-:S03]  /*20790*/  IMAD.IADD R3, R3, 0x1, R7 ;  /* 0x0000000103037824 */ /* 0x000fc600078e0207 */
[----:B------:R-:W2:Y:S01]  /*207a0*/  @P0 LDC R15, c[0x0][0xbf0] ;  /* 0x0002fc00ff0f0b82 */ /* 0x000ea20000000800 */
[----:B------:R-:W-:-:S04]  /*207b0*/  IMAD.WIDE.U32 R2, R13, UR4, R2 ;  /* 0x000000040d027c25 */ /* 0x000fc8000f8e0002 */
[----:B0-----:R-:W-:-:S05]  /*207c0*/  @P0 IMAD.HI.U32 R4, R9, R4, RZ ;  /* 0x0000000409040227 */ /* 0x001fca00078e00ff */
[----:B--2---:R-:W-:Y:S01]  /*207d0*/  @P0 SHF.R.U32.HI R5, RZ, R15, R4 ;  /* 0x0000000fff050219 */ /* 0x004fe20000011604 */
        /* <DEDUP_REMOVED lines=18> */
.L_x_1933:
[----:B------:R-:W-:Y:S05]  /*20900*/  BSYNC B1 ;  /* 0x0000000000017941 */ /* 0x000fea0003800000 */
.L_x_1932:
[----:B------:R-:W-:Y:S01]  /*20910*/  ULDC.64 UR4, c[0x0][0xaa0] ;  /* 0x0002a80000047ab9 */ /* 0x000fe20000000a00 */
[----:B--23--:R-:W-:Y:S01]  /*20920*/  IMAD R4, R184, 0x20, R190 ;  /* 0x00000020b8047824 */ /* 0x00cfe200078e02be */
        /* <DEDUP_REMOVED lines=8> */
[----:B------:R-:W-:-:S04]  /*209b0*/  @P2 IMAD.HI.U32 R4, R9, R20, RZ ;  /* 0x0000001409042227 */ /* 0x000fc800078e00ff */
[C---:B------:R-:W-:Y:S02]  /*209c0*/  IMAD R7, R185.reuse, UR5, R6 ;  /* 0x00000005b9077c24 */ /* 0x040fe4000f8e0206 */
[----:B------:R-:W-:Y:S01]  /*209d0*/  IMAD.WIDE.U32 R2, R185, UR4, R2 ;  /* 0x00000004b9027c25 */ /* 0x000fe2000f8e0002 */
[----:B------:R-:W-:-:S03]  /*209e0*/  ULDC.64 UR4, c[0x0][0xaf0] ;  /* 0x0002bc0000047ab9 */ /* 0x000fc60000000a00 */
[----:B------:R-:W-:Y:S01]  /*209f0*/  IMAD.MOV.U32 R5, RZ, RZ, R9 ;  /* 0x000000ffff057224 */ /* 0x000fe200078e0009 */
[----:B------:R-:W-:Y:S01]  /*20a00*/  @P2 SHF.R.U32.HI R5, RZ, R29, R4 ;  /* 0x0000001dff052219 */ /* 0x000fe20000011604 */
        /* <DEDUP_REMOVED lines=32> */
[----:B------:R-:W-:Y:S01]  /*20c10*/  ULDC UR4, c[0x0][0xac8] ;  /* 0x0002b20000047ab9 */ /* 0x000fe20000000800 */
[----:B------:R-:W-:Y:S01]  /*20c20*/  ULDC.64 UR6, c[0x0][0x208] ;  /* 0x0000820000067ab9 */ /* 0x000fe20000000a00 */
        /* <DEDUP_REMOVED lines=8> */
.L_x_1935:
[----:B------:R-:W-:Y:S05]  /*20cb0*/  BSYNC B1 ;  /* 0x0000000000017941 */ /* 0x000fea0003800000 */
.L_x_1934:
[----:B---3--:R3:W0:Y:S01]  /*20cc0*/  SHFL.IDX PT, R0, R5, 0x1, 0x181f ;  /* 0x00381f0005007f89 */ /* 0x00862200000e0000 */
[----:B------:R-:W-:Y:S03]  /*20cd0*/  BSSY B1, `(.L_x_1936) ;  /* 0x000000d000017945 */ /* 0x000fe60003800000 */
[----:B--2-4-:R3:W2:Y:S01]  /*20ce0*/  SHFL.IDX PT, R2, R4, 0x1, 0x181f ;  /* 0x00381f0004027f89 */ /* 0x0146a200000e0000 */
[----:B------:R-:W-:Y:S05]  /*20cf0*/  @P1 BRA `(.L_x_1937) ;  /* 0x0000000000281947 */ /* 0x000fea0003800000 */
        /* <DEDUP_REMOVED lines=10> */
.L_x_1937:
[----:B------:R-:W-:Y:S05]  /*20da0*/  BSYNC B1 ;  /* 0x0000000000017941 */ /* 0x000fea0003800000 */
.L_x_1936:
[----:B0-----:R0:W0:Y:S01]  /*20db0*/  SHFL.IDX PT, R0, R5, 0x2, 0x181f ;  /* 0x00581f0005007f89 */ /* 0x00102200000e0000 */
[----:B------:R-:W-:Y:S03]  /*20dc0*/  BSSY B1, `(.L_x_1938) ;  /* 0x000000d000017945 */ /* 0x000fe60003800000 */
[----:B--2-4-:R2:W4:Y:S01]  /*20dd0*/  SHFL.IDX PT, R2, R4, 0x2, 0x181f ;  /* 0x00581f0004027f89 */ /* 0x01452200000e0000 */
        /* <DEDUP_REMOVED lines=11> */
.L_x_1939:
[----:B------:R-:W-:Y:S05]  /*20e90*/  BSYNC B1 ;  /* 0x0000000000017941 */ /* 0x000fea0003800000 */
.L_x_1938:
[----:B0-----:R-:W-:Y:S01]  /*20ea0*/  VIADD R0, R6, 0x60 ;  /* 0x0000006006007836 */ /* 0x001fe20000000000 */
[----:B---3--:R-:W0:Y:S04]  /*20eb0*/  SHFL.IDX PT, R5, R5, 0x3, 0x181f ;  /* 0x00781f0005057f89 */ /* 0x008e2800000e0000 */
[----:B------:R-:W-:Y:S01]  /*20ec0*/  ISETP.GE.AND P0, PT, R0, R21, PT ;  /* 0x000000150000720c */ /* 0x000fe20003f06270 */
[----:B----4-:R3:W4:-:S12]  /*20ed0*/  SHFL.IDX PT, R2, R4, 0x3, 0x181f ;  /* 0x00781f0004027f89 */ /* 0x01071800000e0000 */
[----:B---3--:R-:W-:Y:S05]  /*20ee0*/  @P0 BRA `(.L_x_1930) ;  /* 0x0000000000280947 */ /* 0x008fea0003800000 */
        /* <DEDUP_REMOVED lines=10> */
.L_x_1930:
[----:B------:R-:W-:Y:S05]  /*20f90*/  BSYNC B0 ;  /* 0x0000000000007941 */ /* 0x000fea0003800000 */
.L_x_1921:
[----:B------:R-:W-:Y:S02]  /*20fa0*/  ULDC UR4, c[0x0][0xc3c] ;  /* 0x00030f0000047ab9 */ /* 0x000fe40000000800 */
[----:B-1----:R-:W-:-:S13]  /*20fb0*/  ISETP.GE.AND P0, PT, R27, UR4, PT ;  /* 0x000000041b007c0c */ /* 0x002fda000bf06270 */
[----:B------:R-:W-:Y:S05]  /*20fc0*/  @!P0 BRA `(.L_x_1940) ;  /* 0xfffffe0000a08947 */ /* 0x000fea000383ffff */
[----:B------:R-:W-:Y:S05]  /*20fd0*/  BRA `(.L_x_1654) ;  /* 0x0000008000c47947 */ /* 0x000fea0003800000 */
.L_x_1652:
        /* <DEDUP_REMOVED lines=18> */
.L_x_1941:
[----:B------:R-:W-:Y:S01]  /*21100*/  LOP3.LUT R0, R4, 0x1f, RZ, 0xc0, !PT ;  /* 0x0000001f04007812 */ /* 0x000fe200078ec0ff */
[----:B------:R-:W-:Y:S01]  /*21110*/  ULDC UR4, c[0x0][0xc3c] ;  /* 0x00030f0000047ab9 */ /* 0x000fe20000000800 */
[----:B------:R-:W-:Y:S01]  /*21120*/  ULDC.64 UR6, c[0x0][0x208] ;  /* 0x0000820000067ab9 */ /* 0x000fe20000000a00 */
[----:B------:R-:W-:Y:S01]  /*21130*/  ULDC UR5, c[0x0][0xc38] ;  /* 0x00030e0000057ab9 */ /* 0x000fe20000000800 */
[----:B------:R-:W-:-:S04]  /*21140*/  ISETP.NE.AND P0, PT, R0, 0x1f, PT ;  /* 0x0000001f0000780c */ /* 0x000fc80003f05270 */
[----:B------:R-:W-:-:S13]  /*21150*/  ISETP.GE.OR P1, PT, R0, UR4, !P0 ;  /* 0x0000000400007c0c */ /* 0x000fda000c726670 */
[----:B0-----:R-:W0:Y:S02]  /*21160*/  @!P1 LDC.64 R2, c[0x0][0xc80] ;  /* 0x00032000ff029b82 */ /* 0x001e240000000a00 */
        /* <DEDUP_REMOVED lines=35> */
.L_x_1947:
        /* <DEDUP_REMOVED lines=13> */
.L_x_1946:
[----:B------:R-:W-:Y:S05]  /*21470*/  BSYNC B0 ;  /* 0x0000000000007941 */ /* 0x000fea0003800000 */
.L_x_1945:
        /* <DEDUP_REMOVED lines=21> */
.L_x_1943:
[----:B------:R-:W-:Y:S01]  /*215d0*/  IMAD.IADD R7, R7, 0x1, -R2 ;  /* 0x0000000107077824 */ /* 0x000fe200078e0a02 */
[----:B------:R-:W-:-:S03]  /*215e0*/  ULDC.64 UR8, c[0x0][0x208] ;  /* 0x0000820000087ab9 */ /* 0x000fc60000000a00 */
        /* <DEDUP_REMOVED lines=19> */
.L_x_1948:
[----:B-1----:R-:W-:Y:S02]  /*21720*/  IMAD.MOV R2, RZ, RZ, -R3 ;  /* 0x000000ffff027224 */ /* 0x002fe400078e0a03 */
[----:B---3--:R-:W-:Y:S02]  /*21730*/  IMAD R16, R16, UR5, R7 ;  /* 0x0000000510107c24 */ /* 0x008fe4000f8e0207 */
[----:B------:R-:W-:Y:S02]  /*21740*/  IMAD R7, R2, R11, RZ ;  /* 0x0000000b02077224 */ /* 0x000fe400078e02ff */
[----:B------:R-:W-:-:S04]  /*21750*/  IMAD.MOV.U32 R2, RZ, RZ, RZ ;  /* 0x000000ffff027224 */ /* 0x000fc800078e00ff */
[----:B------:R-:W-:Y:S01]  /*21760*/  IMAD.HI.U32 R3, R3, R7, R2 ;  /* 0x0000000703037227 */ /* 0x000fe200078e0002 */
[----:B------:R-:W-:Y:S02]  /*21770*/  IADD3 R2, -R16, UR6, RZ ;  /* 0x0000000610027c10 */ /* 0x000fe4000fffe1ff */
[----:B------:R-:W-:Y:S02]  /*21780*/  IABS R7, R9 ;  /* 0x0000000900077213 */ /* 0x000fe40000000000 */
[----:B--2---:R-:W-:-:S03]  /*21790*/  IABS R6, R2 ;  /* 0x0000000200067213 */ /* 0x004fc60000000000 */
        /* <DEDUP_REMOVED lines=18> */
[----:B------:R-:W-:-:S04]  /*218c0*/  VIADDMNMX R10, R3, UR5, R10, PT ;  /* 0x00000005030a7c46 */ /* 0x000fc8000b80010a */
[----:B------:R-:W-:-:S04]  /*218d0*/  IABS R7, R10 ;  /* 0x0000000a00077213 */ /* 0x000fc80000000000 */
[----:B------:R-:W1:Y:S08]  /*218e0*/  I2F.RP R8, R7 ;  /* 0x0000000700087306 */ /* 0x000e700000209400 */
[----:B-1----:R-:W1:Y:S02]  /*218f0*/  MUFU.RCP R8, R8 ;  /* 0x0000000800087308 */ /* 0x002e640000001000 */
[----:B-1----:R-:W-:Y:S01]  /*21900*/  VIADD R3, R8, 0xffffffe ;  /* 0x0ffffffe08037836 */ /* 0x002fe20000000000 */
[----:B------:R-:W-:-:S05]  /*21910*/  IABS R8, R10 ;  /* 0x0000000a00087213 */ /* 0x000fca0000000000 */
[----:B------:R-:W1:Y:S01]  /*21920*/  F2I.FTZ.U32.TRUNC.NTZ R3, R3 ;  /* 0x0000000300037305 */ /* 0x000e62000021f000 */
[----:B------:R-:W-:Y:S02]  /*21930*/  IMAD.MOV R8, RZ, RZ, -R8 ;  /* 0x000000ffff087224 */ /* 0x000fe400078e0a08 */
[----:B-1----:R-:W-:-:S04]  /*21940*/  IMAD.MOV R2, RZ, RZ, -R3 ;  /* 0x000000ffff027224 */ /* 0x002fc800078e0a03 */
[----:B------:R-:W-:Y:S02]  /*21950*/  IMAD R11, R2, R7, RZ ;  /* 0x00000007020b7224 */ /* 0x000fe400078e02ff */
[----:B------:R-:W-:-:S04]  /*21960*/  IMAD.MOV.U32 R2, RZ, RZ, RZ ;  /* 0x000000ffff027224 */ /* 0x000fc800078e00ff */
[----:B------:R-:W-:Y:S01]  /*21970*/  IMAD.HI.U32 R2, R3, R11, R2 ;  /* 0x0000000b03027227 */ /* 0x000fe200078e0002 */
[----:B------:R-:W-:Y:S02]  /*21980*/  IABS R11, R9 ;  /* 0x00000009000b7213 */ /* 0x000fe40000000000 */
[C---:B------:R-:W-:Y:S01]  /*21990*/  LOP3.LUT R3, R9.reuse, R10, RZ, 0x3c, !PT ;  /* 0x0000000a09037212 */ /* 0x040fe200078e3cff */
[----:B------:R-:W-:Y:S02]  /*219a0*/  IMAD.IADD R9, R9, 0x1, R6 ;  /* 0x0000000109097824 */ /* 0x000fe400078e0206 */
[----:B------:R-:W-:Y:S01]  /*219b0*/  IMAD.HI.U32 R2, R2, R11, RZ ;  /* 0x0000000b02027227 */ /* 0x000fe200078e00ff */
[----:B------:R-:W-:-:S03]  /*219c0*/  ISETP.GE.AND P2, PT, R3, RZ, PT ;  /* 0x000000ff0300720c */ /* 0x000fc60003f46270 */
        /* <DEDUP_REMOVED lines=9> */
[----:B------:R-:W-:-:S04]  /*21a60*/  IMAD.MOV R10, RZ, RZ, -R10 ;  /* 0x000000ffff0a7224 */ /* 0x000fc800078e0a0a */
[----:B------:R-:W-:Y:S01]  /*21a70*/  IMAD R18, R2, R10, R9 ;  /* 0x0000000a02127224 */ /* 0x000fe200078e0209 */
[----:B------:R-:W-:-:S05]  /*21a80*/  LOP3.LUT R2, RZ, R2, RZ, 0x33, !PT ;  /* 0x00000002ff027212 */ /* 0x000fca00078e33ff */
[----:B------:R-:W-:Y:S01]  /*21a90*/  IMAD.IADD R17, R5, 0x1, R2 ;  /* 0x0000000105117824 */ /* 0x000fe200078e0202 */
[----:B------:R-:W-:Y:S06]  /*21aa0*/  BRA `(.L_x_1949) ;  /* 0x00000000000c7947 */ /* 0x000fec0003800000 */
.L_x_1944:
[----:B------:R-:W-:Y:S02]  /*21ab0*/  IMAD.MOV.U32 R17, RZ, RZ, RZ ;  /* 0x000000ffff117224 */ /* 0x000fe400078e00ff */
[----:B------:R-:W-:Y:S02]  /*21ac0*/  IMAD.U32 R16, RZ, RZ, UR6 ;  /* 0x00000006ff107e24 */ /* 0x000fe4000f8e00ff */
[----:B------:R-:W-:-:S07]  /*21ad0*/  IMAD.MOV.U32 R18, RZ, RZ, RZ ;  /* 0x000000ffff127224 */ /* 0x000fce00078e00ff */
.L_x_1949:
[----:B------:R-:W-:-:S13]  /*21ae0*/  ISETP.NE.AND P0, PT, R0, RZ, PT ;  /* 0x000000ff0000720c */ /* 0x000fda0003f05270 */
[----:B------:R-:W1:Y:S01]  /*21af0*/  @!P0 S2R R3, SR_CgaCtaId ;  /* 0x0000000000038919 */ /* 0x000e620000008800 */
[----:B------:R-:W-:-:S04]  /*21b00*/  @!P0 MOV R0, 0x400 ;  /* 0x0000040000008802 */ /* 0x000fc80000000f00 */
[----:B-1----:R-:W-:-:S05]  /*21b10*/  @!P0 LEA R0, R3, R0, 0x18 ;  /* 0x0000000003008211 */ /* 0x002fca00078ec0ff */
[----:B------:R2:W-:Y:S01]  /*21b20*/  @!P0 STS.128 [R0+0x2a8d0], R16 ;  /* 0x02a8d01000008388 */ /* 0x0005e20000000c00 */
[----:B------:R-:W-:Y:S06]  /*21b30*/  BAR.ARV 0x5, 0x180 ;  /* 0x0146000000007b1d */ /* 0x000fec0000002000 */
.L_x_1942:
        /* <DEDUP_REMOVED lines=13> */
[C---:B------:R-:W-:Y:S01]  /*21c10*/  LOP3.LUT R3, R0.reuse, 0x1f8, RZ, 0xc0, !PT ;  /* 0x000001f800037812 */ /* 0x040fe200078ec0ff */
[----:B0-----:R-:W-:Y:S01]  /*21c20*/  IMAD.SHL.U32 R2, R5, 0x8, RZ ;  /* 0x0000000805027824 */ /* 0x001fe200078e00ff */
[----:B------:R-:W-:Y:S01]  /*21c30*/  LOP3.LUT R0, R0, 0x38, RZ, 0xc0, !PT ;  /* 0x0000003800007812 */ /* 0x000fe200078ec0ff */
[----:B------:R-:W-:Y:S01]  /*21c40*/  ULDC UR36, c[0x0][0xc] ;  /* 0x0000030000247ab9 */ /* 0x000fe20000000800 */
[----:B------:R-:W-:Y:S01]  /*21c50*/  LOP3.LUT R3, R3, 0x38, R4, 0x78, !PT ;  /* 0x0000003803037812 */ /* 0x000fe200078e7804 */
[----:B------:R-:W-:Y:S01]  /*21c60*/  IMAD.SHL.U32 R4, R4, 0x10, RZ ;  /* 0x0000001004047824 */ /* 0x000fe200078e00ff */
[----:B------:R-:W-:-:S02]  /*21c70*/  SHF.R.U32.HI R5, RZ, 0x3, R5 ;  /* 0x00000003ff057819 */ /* 0x000fc40000011605 */
[----:B------:R-:W-:Y:S02]  /*21c80*/  LOP3.LUT R2, R3, 0x200, R2, 0xf8, !PT ;  /* 0x0000020003027812 */ /* 0x000fe400078ef802 */
[----:B------:R-:W-:Y:S01]  /*21c90*/  LOP3.LUT R4, R5, 0x70, R4, 0xf8, !PT ;  /* 0x0000007005047812 */ /* 0x000fe200078ef804 */
[----:B-1----:R-:W-:-:S06]  /*21ca0*/  ULEA UR4, UR5, UR4, 0x18 ;  /* 0x0000000405047291 */ /* 0x002fcc000f8ec03f */
[----:B------:R-:W-:-:S05]  /*21cb0*/  IMAD.U32 R3, RZ, RZ, UR4 ;  /* 0x00000004ff037e24 */ /* 0x000fca000f8e00ff */
[----:B------:R0:W-:Y:S02]  /*21cc0*/  STL [R1], R3 ;  /* 0x0000000301007387 */ /* 0x0001e40000100800 */
[----:B0-----:R-:W-:Y:S02]  /*21cd0*/  IMAD R3, R2, 0x2, R3 ;  /* 0x0000000202037824 */ /* 0x001fe400078e0203 */
[----:B------:R-:W-:-:S03]  /*21ce0*/  IMAD.MOV.U32 R2, RZ, RZ, 0x1 ;  /* 0x00000001ff027424 */ /* 0x000fc600078e00ff */
[----:B------:R0:W-:Y:S04]  /*21cf0*/  STL [R1+0x28], R3 ;  /* 0x0000280301007387 */ /* 0x0001e80000100800 */
[----:B------:R-:W-:Y:S04]  /*21d00*/  STL [R1+0x48], RZ ;  /* 0x000048ff01007387 */ /* 0x000fe80000100800 */
[----:B------:R1:W-:Y:S01]  /*21d10*/  STL [R1+0x20], R2 ;  /* 0x0000200201007387 */ /* 0x0003e20000100800 */
[----:B0-----:R-:W-:-:S03]  /*21d20*/  IMAD.MOV.U32 R3, RZ, RZ, 0x1 ;  /* 0x00000001ff037424 */ /* 0x001fc600078e00ff */
[----:B------:R0:W-:Y:S04]  /*21d30*/  STL [R1+0x8], RZ ;  /* 0x000008ff01007387 */ /* 0x0001e80000100800 */
[----:B------:R0:W-:Y:S01]  /*21d40*/  STL [R1+0x4], RZ ;  /* 0x000004ff01007387 */ /* 0x0001e20000100800 */
[----:B-1----:R-:W-:-:S03]  /*21d50*/  LOP3.LUT R2, R0, 0x40, RZ, 0xfc, !PT ;  /* 0x0000004000027812 */ /* 0x002fc600078efcff */
[----:B------:R0:W-:Y:S01]  /*21d60*/  STL [R1+0x18], R3 ;  /* 0x0000180301007387 */ /* 0x0001e20000100800 */
[----:B------:R-:W-:-:S07]  /*21d70*/  LOP3.LUT R0, R0, 0x80, RZ, 0xfc, !PT ;  /* 0x0000008000007812 */ /* 0x000fce00078efcff */
.L_x_2106:
[----:B------:R-:W-:Y:S05]  /*21d80*/  YIELD ;  /* 0x0000000000007946 */ /* 0x000fea0003800000 */
[----:B------:R-:W-:Y:S01]  /*21d90*/  ULDC.64 UR4, c[0x0][0xa28] ;  /* 0x00028a0000047ab9 */ /* 0x000fe20000000a00 */
[----:B------:R-:W-:Y:S02]  /*21da0*/  CS2R R6, SRZ ;  /* 0x0000000000067805 */ /* 0x000fe4000001ff00 */
[----:B------:R-:W-:Y:S01]  /*21db0*/  ISETP.NE.U32.AND P0, PT, RZ, UR4, PT ;  /* 0x00000004ff007c0c */ /* 0x000fe2000bf05070 */
[----:B01----:R-:W1:Y:S01]  /*21dc0*/  LDC.64 R12, c[0x0][0xa00] ;  /* 0x00028000ff0c7b82 */ /* 0x003e620000000a00 */
[----:B------:R-:W-:Y:S01]  /*21dd0*/  ULDC.64 UR10, c[0x0][0x208] ;  /* 0x00008200000a7ab9 */ /* 0x000fe20000000a00 */
[----:B------:R-:W-:Y:S01]  /*21de0*/  ULDC.64 UR6, c[0x0][0xa08] ;  /* 0x0002820000067ab9 */ /* 0x000fe20000000a00 */
[----:B------:R-:W-:Y:S01]  /*21df0*/  ISETP.NE.AND.EX P0, PT, RZ, UR5, PT, P0 ;  /* 0x00000005ff007c0c */ /* 0x000fe2000bf05300 */
[----:B------:R-:W-:Y:S01]  /*21e00*/  ULDC.64 UR4, c[0x0][0xa18] ;  /* 0x0002860000047ab9 */ /* 0x000fe20000000a00 */
[----:B------:R-:W-:-:S03]  /*21e10*/  ULDC.64 UR8, c[0x0][0xa10] ;  /* 0x0002840000087ab9 */ /* 0x000fc60000000a00 */
[----:B------:R-:W2:Y:S08]  /*21e20*/  LDC.64 R4, c[0x0][0xa08] ;  /* 0x00028200ff047b82 */ /* 0x000eb00000000a00 */
[----:B0--3--:R-:W0:Y:S02]  /*21e30*/  @P0 LDC.64 R2, c[0x0][0xa28] ;  /* 0x00028a00ff020b82 */ /* 0x009e240000000a00 */
[----:B0-----:R-:W-:-:S05]  /*21e40*/  @P0 IMAD.WIDE R2, R19, 0x4, R2 ;  /* 0x0000000413020825 */ /* 0x001fca00078e0202 */
[----:B------:R0:W5:Y:S01]  /*21e50*/  @P0 LDG.E R6, desc[UR10][R2.64] ;  /* 0x0000000a02060981 */ /* 0x000162000c1e1900 */
[----:B------:R-:W-:Y:S01]  /*21e60*/  ISETP.NE.U32.AND P0, PT, RZ, UR4, PT ;  /* 0x00000004ff007c0c */ /* 0x000fe2000bf05070 */
[----:B-1----:R-:W-:Y:S01]  /*21e70*/  IMAD.WIDE R12, R19, 0x4, R12 ;  /* 0x00000004130c7825 */ /* 0x002fe200078e020c */
[----:B------:R-:W-:Y:S02]  /*21e80*/  ISETP.NE.U32.AND P2, PT, RZ, UR6, PT ;  /* 0x00000006ff007c0c */ /* 0x000fe4000bf45070 */
[----:B------:R-:W-:Y:S01]  /*21e90*/  ISETP.NE.AND.EX P0, PT, RZ, UR5, PT, P0 ;  /* 0x00000005ff007c0c */ /* 0x000fe2000bf05300 */
[----:B------:R-:W-:Y:S01]  /*21ea0*/  ULDC.64 UR4, c[0x0][0xa00] ;  /* 0x0002800000047ab9 */ /* 0x000fe20000000a00 */
[----:B------:R-:W-:Y:S01]  /*21eb0*/  ISETP.NE.U32.AND P4, PT, RZ, UR8, PT ;  /* 0x00000008ff007c0c */ /* 0x000fe2000bf85070 */
[----:B------:R-:W-:Y:S01]  /*21ec0*/  IMAD.MOV.U32 R8, RZ, RZ, RZ ;  /* 0x000000ffff087224 */ /* 0x000fe200078e00ff */
[----:B------:R-:W-:Y:S01]  /*21ed0*/  ISETP.NE.U32.AND P1, PT, RZ, UR4, PT ;  /* 0x00000004ff007c0c */ /* 0x000fe2000bf25070 */
[----:B0-----:R-:W0:Y:S01]  /*21ee0*/  LDC.64 R2, c[0x0][0xa10] ;  /* 0x00028400ff027b82 */ /* 0x001e220000000a00 */
[----:B------:R-:W-:-:S02]  /*21ef0*/  IMAD.MOV.U32 R0, RZ, RZ, RZ ;  /* 0x000000ffff007224 */ /* 0x000fc400078e00ff */
[----:B------:R-:W-:Y:S01]  /*21f00*/  ISETP.NE.AND.EX P3, PT, RZ, UR5, PT, P1 ;  /* 0x00000005ff007c0c */ /* 0x000fe2000bf65310 */
[----:B--2---:R-:W-:-:S04]  /*21f10*/  IMAD.WIDE R4, R19, 0x4, R4 ;  /* 0x0000000413047825 */ /* 0x004fc800078e0204 */
[----:B------:R-:W1:Y:S01]  /*21f20*/  @P0 LDC.64 R10, c[0x0][0xa18] ;  /* 0x00028600ff0a0b82 */ /* 0x000e620000000a00 */
[----:B------:R-:W-:Y:S01]  /*21f30*/  ULDC UR4, c[0x0][0x288] ;  /* 0x0000a20000047ab9 */ /* 0x000fe20000000800 */
[----:B------:R-:W-:Y:S02]  /*21f40*/  ISETP.NE.AND.EX P1, PT, RZ, UR7, PT, P2 ;  /* 0x00000007ff007c0c */ /* 0x000fe4000bf25320 */
[----:B------:R-:W-:-:S04]  /*21f50*/  ISETP.NE.AND.EX P2, PT, RZ, UR9, PT, P4 ;  /* 0x00000009ff007c0c */ /* 0x000fc8000bf45340 */
[----:B------:R-:W2:Y:S07]  /*21f60*/  @P3 LDG.E R7, desc[UR10][R12.64] ;  /* 0x0000000a0c073981 */ /* 0x000eae000c1e1900 */
[----:B------:R-:W5:Y:S01]  /*21f70*/  @P1 LDG.E R8, desc[UR10][R4.64] ;  /* 0x0000000a04081981 */ /* 0x000f62000c1e1900 */
        /* <DEDUP_REMOVED lines=14> */
[----:B0-----:R-:W-:Y:S01]  /*22060*/  IMAD.U32 R10, RZ, RZ, UR5 ;  /* 0x00000005ff0a7e24 */ /* 0x001fe2000f8e00ff */
[----:B--2---:R0:W-:Y:S01]  /*22070*/  STL [R1+0x3c], R7 ;  /* 0x00003c0701007387 */ /* 0x0041e20000100800 */
[----:B------:R-:W-:Y:S02]  /*22080*/  IMAD.MOV.U32 R11, RZ, RZ, R7 ;  /* 0x000000ffff0b7224 */ /* 0x000fe400078e0007 */
[----:B0-----:R-:W-:Y:S01]  /*22090*/  IMAD.U32 R7, RZ, RZ, UR4 ;  /* 0x00000004ff077e24 */ /* 0x001fe2000f8e00ff */
[----:B------:R-:W-:Y:S06]  /*220a0*/  @P0 BRA `(.L_x_1951) ;  /* 0x0000000000180947 */ /* 0x000fec0003800000 */
[----:B------:R-:W-:Y:S05]  /*220b0*/  @!P3 BRA `(.L_x_1951) ;  /* 0x000000000014b947 */ /* 0x000fea0003800000 */
[----:B------:R-:W-:Y:S02]  /*220c0*/  ULDC.64 UR4, c[0x0][0x208] ;  /* 0x0000820000047ab9 */ /* 0x000fe40000000a00 */
[----:B------:R-:W2:Y:S04]  /*220d0*/  LDG.E R9, desc[UR4][R12.64] ;  /* 0x000000040c097981 */ /* 0x000ea8000c1e1900 */
[----:B------:R-:W2:Y:S02]  /*220e0*/  LDG.E R12, desc[UR4][R12.64+0x4] ;  /* 0x000004040c0c7981 */ /* 0x000ea4000c1e1900 */
[----:B--2---:R-:W-:-:S05]  /*220f0*/  IMAD.IADD R11, R12, 0x1, -R9 ;  /* 0x000000010c0b7824 */ /* 0x004fca00078e0a09 */
[----:B------:R0:W-:Y:S02]  /*22100*/  STL [R1+0x3c], R11 ;  /* 0x00003c0b01007387 */ /* 0x0001e40000100800 */
.L_x_1951:
[----:B-----5:R-:W-:Y:S01]  /*22110*/  IMAD.IADD R8, R8, 0x1, R6 ;  /* 0x0000000108087824 */ /* 0x020fe200078e0206 */
[----:B------:R-:W-:Y:S02]  /*22120*/  ULDC.64 UR4, c[0x0][0xa20] ;  /* 0x0002880000047ab9 */ /* 0x000fe40000000a00 */
[----:B------:R-:W-:Y:S02]  /*22130*/  ISETP.NE.U32.AND P0, PT, RZ, UR4, PT ;  /* 0x00000004ff007c0c */ /* 0x000fe4000bf05070 */
[----:B------:R1:W-:Y:S02]  /*22140*/  STL [R1+0x1c], R8 ;  /* 0x00001c0801007387 */ /* 0x0003e40000100800 */
[----:B------:R-:W-:-:S13]  /*22150*/  ISETP.NE.AND.EX P0, PT, RZ, UR5, PT, P0 ;  /* 0x00000005ff007c0c */ /* 0x000fda000bf05300 */
[----:B-1----:R-:W-:Y:S05]  /*22160*/  @!P0 BRA `(.L_x_1952) ;  /* 0x0000000000148947 */ /* 0x002fea0003800000 */
[----:B------:R-:W1:Y:S01]  /*22170*/  LDC.64 R4, c[0x0][0xa20] ;  /* 0x00028800ff047b82 */ /* 0x000e620000000a00 */
[----:B------:R-:W-:Y:S01]  /*22180*/  ULDC.64 UR4, c[0x0][0x208] ;  /* 0x0000820000047ab9 */ /* 0x000fe20000000a00 */
[----:B-1----:R-:W-:-:S05]  /*22190*/  IMAD.WIDE R4, R19, 0x4, R4 ;  /* 0x0000000413047825 */ /* 0x002fca00078e0204 */
[----:B------:R1:W5:Y:S01]  /*221a0*/  LDG.E R7, desc[UR4][R4.64] ;  /* 0x0000000404077981 */ /* 0x000362000c1e1900 */
[----:B------:R-:W-:Y:S05]  /*221b0*/  BRA `(.L_x_1953) ;  /* 0x0000000000147947 */ /* 0x000fea0003800000 */
.L_x_1952:
[----:B------:R-:W-:Y:S05]  /*221c0*/  @!P1 BRA `(.L_x_1953) ;  /* 0x0000000000109947 */ /* 0x000fea0003800000 */
[----:B------:R-:W-:Y:S02]  /*221d0*/  ULDC.64 UR4, c[0x0][0x208] ;  /* 0x0000820000047ab9 */ /* 0x000fe40000000a00 */
[----:B------:R-:W2:Y:S04]  /*221e0*/  LDG.E R7, desc[UR4][R4.64] ;  /* 0x0000000404077981 */ /* 0x000ea8000c1e1900 */
[----:B------:R-:W2:Y:S02]  /*221f0*/  LDG.E R4, desc[UR4][R4.64+0x4] ;  /* 0x0000040404047981 */ /* 0x000ea4000c1e1900 */
[----:B--2---:R-:W-:-:S07]  /*22200*/  IMAD.IADD R7, R4, 0x1, -R7 ;  /* 0x0000000104077824 */ /* 0x004fce00078e0a07 */
.L_x_1953:
[----:B------:R-:W-:Y:S02]  /*22210*/  ULDC.64 UR4, c[0x0][0x208] ;  /* 0x0000820000047ab9 */ /* 0x000fe40000000a00 */
[----:B-1----:R-:W2:Y:S04]  /*22220*/  @P2 LDG.E R4, desc[UR4][R2.64] ;  /* 0x0000000402042981 */ /* 0x002ea8000c1e1900 */
[----:B------:R1:W2:Y:S01]  /*22230*/  @P2 LDG.E R2, desc[UR4][R2.64+0x4] ;  /* 0x0000040402022981 */ /* 0x0002a2000c1e1900 */
[----:B------:R-:W-:Y:S02]  /*22240*/  IMAD.SHL.U32 R12, R17, 0x80, RZ ;  /* 0x00000080110c7824 */ /* 0x000fe400078e00ff */
[----:B-----5:R-:W-:Y:S02]  /*22250*/  IMAD.IADD R9, R7, 0x1, -R6 ;  /* 0x0000000107097824 */ /* 0x020fe400078e0a06 */
[----:B------:R-:W-:Y:S01]  /*22260*/  VIADD R7, R12, 0x7f ;  /* 0x0000007f0c077836 */ /* 0x000fe20000000000 */
[----:B------:R3:W-:Y:S01]  /*22270*/  STL [R1+0x30], R12 ;  /* 0x0000300c01007387 */ /* 0x0007e20000100800 */
[----:B-1----:R-:W1:Y:S02]  /*22280*/  LDC R3, c[0x0][0x448] ;  /* 0x00011200ff037b82 */ /* 0x002e640000000800 */
[----:B-1----:R-:W-:-:S13]  /*22290*/  ISETP.NE.AND P1, PT, R3, 0x1, PT ;  /* 0x000000010300780c */ /* 0x002fda0003f25270 */
[----:B------:R-:W1:Y:S08]  /*222a0*/  @P1 LDC R3, c[0x0][0x44c] ;  /* 0x00011300ff031b82 */ /* 0x000e700000000800 */
[----:B------:R-:W4:Y:S01]  /*222b0*/  @P1 LDC R5, c[0x0][0x450] ;  /* 0x00011400ff051b82 */ /* 0x000f220000000800 */
[----:B--2---:R-:W-:Y:S02]  /*222c0*/  @P2 IMAD.IADD R10, R2, 0x1, -R4 ;  /* 0x00000001020a2824 */ /* 0x004fe400078e0a04 */
[----:B-1----:R-:W-:-:S04]  /*222d0*/  @P1 IMAD.HI.U32 R2, R7, R3, RZ ;  /* 0x0000000307021227 */ /* 0x002fc800078e00ff */
[----:B------:R-:W-:Y:S01]  /*222e0*/  IMAD.IADD R6, R9, 0x1, R10 ;  /* 0x0000000109067824 */ /* 0x000fe200078e020a */
[----:B----4-:R-:W-:-:S03]  /*222f0*/  @P1 SHF.R.U32.HI R7, RZ, R5, R2 ;  /* 0x00000005ff071219 */ /* 0x010fc60000011602 */
[C---:B------:R-:W-:Y:S01]  /*22300*/  VIADD R2, R6.reuse, 0x5f ;  /* 0x0000005f06027836 */ /* 0x040fe20000000000 */
[----:B------:R-:W-:-:S03]  /*22310*/  IADD3 R17, R6, 0x1, -R11 ;  /* 0x0000000106117810 */ /* 0x000fc60007ffe80b */
[----:B------:R-:W-:-:S04]  /*22320*/  IMAD.HI R2, R2, 0x2aaaaaab, RZ ;  /* 0x2aaaaaab02027827 */ /* 0x000fc800078e02ff */
[----:B------:R-:W-:Y:S01]  /*22330*/  IMAD.IADD R7, R17, 0x1, R7 ;  /* 0x0000000111077824 */ /* 0x000fe200078e0207 */
[----:B------:R-:W-:-:S04]  /*22340*/  SHF.R.U32.HI R21, RZ, 0x1f, R2 ;  /* 0x0000001fff157819 */ /* 0x000fc80000011602 */
[----:B------:R-:W-:Y:S02]  /*22350*/  LEA.HI.SX32 R21, R2, R21, 0x1c ;  /* 0x0000001502157211 */ /* 0x000fe400078fe2ff */
[----:B------:R-:W1:Y:S02]  /*22360*/  LDC.64 R2, c[0x0][0x9e0] ;  /* 0x00027800ff027b82 */ /* 0x000e640000000a00 */
[----:B-1----:R-:W-:Y:S01]  /*22370*/  ISETP.GE.AND P3, PT, R3, 0x1, PT ;  /* 0x000000010300780c */ /* 0x002fe20003f66270 */
        /* <DEDUP_REMOVED lines=13> */
.L_x_1956:
[----:B------:R-:W-:-:S13]  /*22450*/  ISETP.NE.AND P0, PT, R3, 0x1, PT ;  /* 0x000000010300780c */ /* 0x000fda0003f05270 */
[----:B------:R-:W1:Y:S02]  /*22460*/  @P0 LDC.64 R4, c[0x0][0x9e8] ;  /* 0x00027a00ff040b82 */ /* 0x000e640000000a00 */
[----:B-1----:R-:W-:-:S05]  /*22470*/  @P0 IMAD.HI.U32 R4, R2, R4, RZ ;  /* 0x0000000402040227 */ /* 0x002fca00078e00ff */
[----:B------:R-:W-:-:S07]  /*22480*/  @P0 SHF.R.U32.HI R2, RZ, R5, R4 ;  /* 0x00000005ff020219 */ /* 0x000fce0000011604 */
.L_x_1957:
[----:B------:R-:W-:Y:S05]  /*22490*/  BSYNC B0 ;  /* 0x0000000000007941 */ /* 0x000fea0003800000 */
.L_x_1955:
[----:B------:R-:W-:-:S05]  /*224a0*/  IMAD R2, R2, R3, R3 ;  /* 0x0000000302027224 */ /* 0x000fca00078e0203 */
[----:B------:R-:W-:-:S07]  /*224b0*/  VIMNMX R8, R8, R2, PT ;  /* 0x0000000208087248 */ /* 0x000fce0003fe0100 */
.L_x_1954:
[----:B------:R-:W1:Y:S01]  /*224c0*/  @P1 LDC R4, c[0x0][0x44c] ;  /* 0x00011300ff041b82 */ /* 0x000e620000000800 */
[----:B------:R-:W-:Y:S01]  /*224d0*/  IMAD.MOV.U32 R2, RZ, RZ, R12 ;  /* 0x000000ffff027224 */ /* 0x000fe200078e000c */
[----:B------:R-:W-:Y:S01]  /*224e0*/  ULDC UR4, c[0x0][0x9dc] ;  /* 0x0002770000047ab9 */ /* 0x000fe20000000800 */
[----:B------:R-:W-:-:S05]  /*224f0*/  IMAD.IADD R20, R6, 0x1, -R11 ;  /* 0x0000000106147824 */ /* 0x000fca00078e0a0b */
[----:B------:R-:W2:Y:S01]  /*22500*/  @P1 LDC R5, c[0x0][0x450] ;  /* 0x00011400ff051b82 */ /* 0x000ea20000000800 */
[----:B-1----:R-:W-:-:S05]  /*22510*/  @P1 IMAD.HI.U32 R4, R12, R4, RZ ;  /* 0x000000040c041227 */ /* 0x002fca00078e00ff */
[----:B--2---:R-:W-:-:S05]  /*22520*/  @P1 SHF.R.U32.HI R2, RZ, R5, R4 ;  /* 0x00000005ff021219 */ /* 0x004fca0000011604 */
        /* <DEDUP_REMOVED lines=13> */
.L_x_1960:
[----:B------:R-:W-:-:S13]  /*22600*/  ISETP.NE.AND P0, PT, R3, 0x1, PT ;  /* 0x000000010300780c */ /* 0x000fda0003f05270 */
[----:B------:R-:W1:Y:S02]  /*22610*/  @P0 LDC.64 R4, c[0x0][0x9e8] ;  /* 0x00027a00ff040b82 */ /* 0x000e640000000a00 */
[----:B-1----:R-:W-:-:S05]  /*22620*/  @P0 IMAD.HI.U32 R4, R2, R4, RZ ;  /* 0x0000000402040227 */ /* 0x002fca00078e00ff */
[----:B------:R-:W-:-:S07]  /*22630*/  @P0 SHF.R.U32.HI R2, RZ, R5, R4 ;  /* 0x00000005ff020219 */ /* 0x000fce0000011604 */
.L_x_1961:
[----:B------:R-:W-:Y:S05]  /*22640*/  BSYNC B0 ;  /* 0x0000000000007941 */ /* 0x000fea0003800000 */
.L_x_1959:
[----:B------:R-:W-:-:S05]  /*22650*/  IMAD R2, R2, R3, RZ ;  /* 0x0000000302027224 */ /* 0x000fca00078e02ff */
[----:B------:R-:W-:-:S07]  /*22660*/  VIMNMX R6, R6, R2, !PT ;  /* 0x0000000206067248 */ /* 0x000fce0007fe0100 */
.L_x_1958:
[----:B------:R-:W-:Y:S01]  /*22670*/  VIADD R8, R8, 0x5f ;  /* 0x0000005f08087836 */ /* 0x000fe20000000000 */
[----:B------:R-:W-:Y:S01]  /*22680*/  BSSY B0, `(.L_x_1962) ;  /* 0x0000151000007945 */ /* 0x000fe20003800000 */
        /* <DEDUP_REMOVED lines=19> */
[----:B------:R-:W-:Y:S02]  /*227c0*/  @P0 LEA.HI.SX32 R4, R2, R5, 0x1c ;  /* 0x0000000502040211 */ /* 0x000fe400078fe2ff */
[----:B------:R-:W-:Y:S02]  /*227d0*/  PLOP3.LUT P0, PT, PT, PT, PT, 0x80, 0x0 ;  /* 0x000000000000781c */ /* 0x000fe40003f0f070 */
[----:B------:R-:W-:-:S13]  /*227e0*/  ISETP.GT.AND P1, PT, R4, R3, PT ;  /* 0x000000030400720c */ /* 0x000fda0003f24270 */
[----:B------:R-:W-:Y:S05]  /*227f0*/  @!P1 BRA `(.L_x_1963) ;  /* 0x0000001000e49947 */ /* 0x000fea0003800000 */
[----:B------:R-:W-:Y:S01]  /*22800*/  UMOV UR4, 0xffffffff ;  /* 0xffffffff00047882 */ /* 0x000fe20000000000 */
[----:B------:R-:W-:Y:S02]  /*22810*/  SEL R2, R19, RZ, !P2 ;  /* 0x000000ff13027207 */ /* 0x000fe40005000000 */
[----:B------:R-:W-:Y:S05]  /*22820*/  BRA.DIV UR4, `(.L_x_1964) ;  /* 0x0000007604a47947 */ /* 0x000fea000b800000 */
[----:B------:R-:W1:Y:S02]  /*22830*/  S2R R5, SR_TID.X ;  /* 0x0000000000057919 */ /* 0x000e640000002100 */
[----:B-1----:R-:W-:-:S04]  /*22840*/  SHF.R.U32.HI R5, RZ, 0x5, R5 ;  /* 0x00000005ff057819 */ /* 0x002fc80000011605 */
[----:B------:R-:W-:-:S05]  /*22850*/  LOP3.LUT R5, R5, 0x3, RZ, 0xc0, !PT ;  /* 0x0000000305057812 */ /* 0x000fca00078ec0ff */
[----:B------:R1:W2:Y:S02]  /*22860*/  SHFL.IDX PT, R14, R5, RZ, 0x1f ;  /* 0x00001fff050e7589 */ /* 0x0002a400000e0000 */
.L_x_2149:
[----:B--2---:R-:W-:Y:S02]  /*22870*/  ISETP.NE.AND P0, PT, R14, RZ, PT ;  /* 0x000000ff0e00720c */ /* 0x004fe40003f05270 */
[----:B------:R-:W-:-:S11]  /*22880*/  PLOP3.LUT P6, PT, PT, PT, PT, 0x8, 0x0 ;  /* 0x000000000000781c */ /* 0x000fd60003fce170 */
[----:B------:R-:W-:Y:S05]  /*22890*/  @P0 BRA `(.L_x_1965) ;  /* 0x00000000000c0947 */ /* 0x000fea0003800000 */
[----:B------:R-:W-:-:S03]  /*228a0*/  UMOV UR4, 0xffffffff ;  /* 0xffffffff00047882 */ /* 0x000fc60000000000 */
[----:B------:R-:W-:Y:S05]  /*228b0*/  BRA.DIV UR4, `(.L_x_1966) ;  /* 0x0000007604b47947 */ /* 0x000fea000b800000 */
[----:B------:R-:W-:-:S13]  /*228c0*/  ELECT P6, URZ, PT ;  /* 0x00000000003f782f */ /* 0x000fda00038c0000 */
.L_x_1965:
[----:B-1----:R-:W2:Y:S04]  /*228d0*/  LDL R5, [R1+0x48] ;  /* 0x0000480001057983 */ /* 0x002ea80000100800 */
[----:B------:R-:W3:Y:S01]  /*228e0*/  LDL R7, [R1] ;  /* 0x0000000001077983 */ /* 0x000ee20000100800 */
[----:B------:R-:W-:Y:S01]  /*228f0*/  BSSY B1, `(.L_x_1967) ;  /* 0x0000008000017945 */ /* 0x000fe20003800000 */
[----:B--2---:R-:W-:-:S05]  /*22900*/  VIADD R5, R5, 0x1 ;  /* 0x0000000105057836 */ /* 0x004fca0000000000 */
[----:B------:R-:W-:-:S04]  /*22910*/  LEA.HI R6, R5, R5, RZ, 0x1 ;  /* 0x0000000505067211 */ /* 0x000fc800078f08ff */
[----:B------:R-:W-:-:S05]  /*22920*/  LOP3.LUT R6, R6, 0xfffffffe, RZ, 0xc0, !PT ;  /* 0xfffffffe06067812 */ /* 0x000fca00078ec0ff */
[----:B------:R-:W-:-:S05]  /*22930*/  IMAD.IADD R5, R5, 0x1, -R6 ;  /* 0x0000000105057824 */ /* 0x000fca00078e0a06 */
[----:B------:R-:W-:-:S04]  /*22940*/  SHF.L.U32 R5, R5, 0x1f, RZ ;  /* 0x0000001f05057819 */ /* 0x000fc800000006ff */
[----:B---3--:R-:W1:Y:S02]  /*22950*/  SYNCS.PHASECHK.TRANS64.TRYWAIT P0, [R7+URZ+0x2a820], R5 ;  /* 0x02a82005070075a7 */ /* 0x008e64000800017f */
[----:B-1----:R-:W-:Y:S05]  /*22960*/  @!P0 BRA `(.L_x_1968) ;  /* 0x0000007400a88947 */ /* 0x002fea0003800000 */
.L_x_2152:
[----:B------:R-:W-:Y:S05]  /*22970*/  BSYNC B1 ;  /* 0x0000000000017941 */ /* 0x000fea0003800000 */
.L_x_1967:
[----:B------:R-:W-:Y:S04]  /*22980*/  BSSY B1, `(.L_x_1969) ;  /* 0x0000083000017945 */ /* 0x000fe80003800000 */
[----:B------:R-:W-:Y:S05]  /*22990*/  @!P6 BRA `(.L_x_1970) ;  /* 0x000000080004e947 */ /* 0x000fea0003800000 */
[----:B------:R-:W2:Y:S04]  /*229a0*/  LDL R9, [R1] ;  /* 0x0000000001097983 */ /* 0x000ea80000100800 */
[----:B------:R-:W2:Y:S04]  /*229b0*/  LDL R7, [R1+0x8] ;  /* 0x0000080001077983 */ /* 0x000ea80000100800 */
[----:B------:R-:W3:Y:S01]  /*229c0*/  LDL R8, [R1+0x20] ;  /* 0x0000200001087983 */ /* 0x000ee20000100800 */
[----:B------:R-:W-:Y:S01]  /*229d0*/  BSSY B2, `(.L_x_1971) ;  /* 0x0000008000027945 */ /* 0x000fe20003800000 */
[----:B-1----:R-:W1:Y:S02]  /*229e0*/  S2R R6, SR_TID.X ;  /* 0x0000000000067919 */ /* 0x002e640000002100 */
[----:B-1----:R-:W-:-:S04]  /*229f0*/  LOP3.LUT R6, R6, 0x7f, RZ, 0xc0, !PT ;  /* 0x0000007f06067812 */ /* 0x002fc800078ec0ff */
[----:B------:R-:W-:Y:S01]  /*22a00*/  ISETP.NE.AND P1, PT, R6, RZ, PT ;  /* 0x000000ff0600720c */ /* 0x000fe20003f25270 */
[----:B--2---:R-:W-:Y:S01]  /*22a10*/  IMAD R7, R7, 0x8, R9 ;  /* 0x0000000807077824 */ /* 0x004fe200078e0209 */
[----:B---3--:R-:W-:-:S04]  /*22a20*/  SHF.L.U32 R10, R8, 0x1f, RZ ;  /* 0x0000001f080a7819 */ /* 0x008fc800000006ff */
[----:B------:R-:W1:Y:S02]  /*22a30*/  SYNCS.PHASECHK.TRANS64.TRYWAIT P0, [R7+URZ+0x2a8a0], R10 ;  /* 0x02a8a00a070075a7 */ /* 0x000e64000800017f */
[----:B-1----:R-:W-:Y:S05]  /*22a40*/  @!P0 BRA `(.L_x_1972) ;  /* 0x0000007400888947 */ /* 0x002fea0003800000 */
.L_x_2153:
[----:B------:R-:W-:Y:S05]  /*22a50*/  BSYNC B2 ;  /* 0x0000000000027941 */ /* 0x000fea0003800000 */
.L_x_1971:
        /* <DEDUP_REMOVED lines=9> */
.L_x_1974:
[----:B------:R-:W-:Y:S05]  /*22af0*/  BSYNC B2 ;  /* 0x0000000000027941 */ /* 0x000fea0003800000 */
.L_x_1973:
[----:B------:R-:W2:Y:S04]  /*22b00*/  LDL R8, [R1] ;  /* 0x0000000001087983 */ /* 0x000ea80000100800 */
        /* <DEDUP_REMOVED lines=13> */
.L_x_1975:
        /* <DEDUP_REMOVED lines=16> */
.L_x_1976:
        /* <DEDUP_REMOVED lines=15> */
.L_x_1977:
        /* <DEDUP_REMOVED lines=13> */
.L_x_2154:
[----:B------:R-:W-:Y:S05]  /*22ea0*/  BSYNC B2 ;  /* 0x0000000000027941 */ /* 0x000fea0003800000 */
.L_x_1978:
[----:B------:R-:W-:Y:S01]  /*22eb0*/  BSSY B2, `(.L_x_1980) ;  /* 0x000000b000027945 */ /* 0x000fe20003800000 */
[----:B-12---:R-:W-:Y:S02]  /*22ec0*/  IMAD.MOV.U32 R10, RZ, RZ, 0x0 ;  /* 0x00000000ff0a7424 */ /* 0x006fe400078e00ff */
[----:B0-----:R-:W-:Y:S01]  /*22ed0*/  IMAD.MOV.U32 R11, RZ, RZ, 0x12f00000 ;  /* 0x12f00000ff0b7424 */ /* 0x001fe200078e00ff */
[----:B------:R-:W-:Y:S06]  /*22ee0*/  @P1 BRA `(.L_x_1981) ;  /* 0x00000000001c1947 */ /* 0x000fec0003800000 */
[----:B------:R-:W0:Y:S01]  /*22ef0*/  S2R R8, SR_TID.X ;  /* 0x0000000000087919 */ /* 0x000e220000002100 */
[----:B------:R-:W-:-:S04]  /*22f00*/  IMAD.MOV.U32 R5, RZ, RZ, 0x6000 ;  /* 0x00006000ff057424 */ /* 0x000fc800078e00ff */
[----:B------:R1:W-:Y:S01]  /*22f10*/  SYNCS.ARRIVE.TRANS64 RZ, [R7+URZ+0x2a8b0], R5 ;  /* 0x02a8b00507ff79a7 */ /* 0x0003e2000800003f */
[----:B0-----:R-:W-:-:S04]  /*22f20*/  LOP3.LUT R8, R8, 0x1f, RZ, 0xc0, !PT ;  /* 0x0000001f08087812 */ /* 0x001fc800078ec0ff */
[----:B------:R-:W-:-:S13]  /*22f30*/  ISETP.NE.AND P0, PT, R8, RZ, PT ;  /* 0x000000ff0800720c */ /* 0x000fda0003f05270 */
[----:B-1----:R-:W-:Y:S05]  /*22f40*/  @!P0 BRA `(.L_x_1981) ;  /* 0x0000000000048947 */ /* 0x002fea0003800000 */
[----:B------:R-:W-:Y:S01]  /*22f50*/  BPT.TRAP 0x1 ;  /* 0x000000040000795c */ /* 0x000fe20000300000 */
.L_x_1981:
[----:B------:R-:W-:Y:S05]  /*22f60*/  BSYNC B2 ;  /* 0x0000000000027941 */ /* 0x000fea0003800000 */
.L_x_1980:
[----:B------:R-:W2:Y:S04]  /*22f70*/  LDL R8, [R1] ;  /* 0x0000000001087983 */ /* 0x000ea80000100800 */
[----:B------:R-:W2:Y:S01]  /*22f80*/  LDL R5, [R1+0x8] ;  /* 0x0000080001057983 */ /* 0x000ea20000100800 */
[----:B------:R-:W-:Y:S01]  /*22f90*/  R2UR UR10, R12 ;  /* 0x000000000c0a72ca */ /* 0x000fe200000e0000 */
[----:B------:R-:W-:Y:S01]  /*22fa0*/  UIADD3 UR4, UP0, UR38, 0x670, URZ ;  /* 0x0000067026047890 */ /* 0x000fe2000ff1e03f */
[----:B------:R-:W-:Y:S01]  /*22fb0*/  R2UR UR6, R10 ;  /* 0x000000000a0672ca */ /* 0x000fe200000e0000 */
[----:B------:R-:W-:Y:S01]  /*22fc0*/  VIADD R7, R7, 0x2a8b0 ;  /* 0x0002a8b007077836 */ /* 0x000fe20000000000 */
[----:B------:R-:W-:Y:S01]  /*22fd0*/  R2UR UR7, R11 ;  /* 0x000000000b0772ca */ /* 0x000fe200000e0000 */
[----:B------:R-:W-:Y:S01]  /*22fe0*/  UIADD3.X UR5, URZ, UR39, URZ, UP0, !UPT ;  /* 0x000000273f057290 */ /* 0x000fe200087fe43f */
[----:B------:R-:W-:Y:S01]  /*22ff0*/  PLOP3.LUT P0, PT, PT, PT, PT, 0x80, 0x0 ;  /* 0x000000000000781c */ /* 0x000fe20003f0f070 */
[----:B--2---:R-:W-:-:S04]  /*23000*/  IMAD R8, R5, 0x6000, R8 ;  /* 0x0000600005087824 */ /* 0x004fc800078e0208 */
[----:B------:R-:W-:-:S08]  /*23010*/  VIADD R5, R8, 0x400 ;  /* 0x0000040008057836 */ /* 0x000fd00000000000 */
.L_x_1982:
        /* <DEDUP_REMOVED lines=15> */
.L_x_1983:
        /* <DEDUP_REMOVED lines=10> */
.L_x_1970:
[----:B------:R-:W-:Y:S05]  /*231b0*/  BSYNC B1 ;  /* 0x0000000000017941 */ /* 0x000fea0003800000 */
.L_x_1969:
[----:B------:R-:W1:Y:S04]  /*231c0*/  LDL.LU R9, [R1+0x8] ;  /* 0x0000080001097983 */ /* 0x000e680000300800 */
[----:B------:R-:W2:Y:S01]  /*231d0*/  LDL.LU R8, [R1+0x20] ;  /* 0x0000200001087983 */ /* 0x000ea20000300800 */
[----:B------:R-:W-:Y:S01]  /*231e0*/  PLOP3.LUT P0, PT, PT, PT, PT, 0x8, 0x0 ;  /* 0x000000000000781c */ /* 0x000fe20003f0e170 */
[----:B-1----:R-:W-:Y:S02]  /*231f0*/  VIADD R5, R9, 0x1 ;  /* 0x0000000109057836 */ /* 0x002fe40000000000 */
[----:B------:R-:W-:-:S03]  /*23200*/  VIADD R9, R4, 0xfffffffe ;  /* 0xfffffffe04097836 */ /* 0x000fc60000000000 */
[----:B------:R-:W-:Y:S02]  /*23210*/  ISETP.NE.AND P1, PT, R5, 0x2, PT ;  /* 0x000000020500780c */ /* 0x000fe40003f25270 */
[----:B------:R-:W-:Y:S02]  /*23220*/  ISETP.GE.AND P2, PT, R9, R3, PT ;  /* 0x000000030900720c */ /* 0x000fe40003f46270 */
[----:B------:R-:W-:-:S04]  /*23230*/  SEL R4, RZ, 0x1, P1 ;  /* 0x00000001ff047807 */ /* 0x000fc80000800000 */
[----:B--2---:R-:W-:Y:S02]  /*23240*/  LOP3.LUT R8, R8, R4, RZ, 0x3c, !PT ;  /* 0x0000000408087212 */ /* 0x004fe400078e3cff */
[----:B------:R-:W-:-:S05]  /*23250*/  SEL R4, R5, RZ, P1 ;  /* 0x000000ff05047207 */ /* 0x000fca0000800000 */
[----:B------:R1:W-:Y:S04]  /*23260*/  STL [R1+0x8], R4 ;  /* 0x0000080401007387 */ /* 0x0003e80000100800 */
[----:B------:R1:W-:Y:S01]  /*23270*/  STL [R1+0x20], R8 ;  /* 0x0000200801007387 */ /* 0x0003e20000100800 */
[----:B------:R-:W-:Y:S05]  /*23280*/  @!P2 BRA `(.L_x_1963) ;  /* 0x000000080040a947 */ /* 0x000fea0003800000 */
.L_x_1999:
[----:B------:R-:W-:Y:S05]  /*23290*/  YIELD ;  /* 0x0000000000007946 */ /* 0x000fea0003800000 */
[----:B------:R-:W-:Y:S04]  /*232a0*/  BSSY B1, `(.L_x_1984) ;  /* 0x0000082000017945 */ /* 0x000fe80003800000 */
[----:B--2---:R-:W-:Y:S05]  /*232b0*/  @!P6 BRA `(.L_x_1985) ;  /* 0x000000080000e947 */ /* 0x004fea0003800000 */
        /* <DEDUP_REMOVED lines=11> */
.L_x_2155:
[----:B------:R-:W-:Y:S05]  /*23370*/  BSYNC B2 ;  /* 0x0000000000027941 */ /* 0x000fea0003800000 */
.L_x_1986:
        /* <DEDUP_REMOVED lines=9> */
.L_x_1989:
[----:B------:R-:W-:Y:S05]  /*23410*/  BSYNC B2 ;  /* 0x0000000000027941 */ /* 0x000fea0003800000 */
.L_x_1988:
[----:B------:R-:W2:Y:S04]  /*23420*/  LDL R5, [R1] ;  /* 0x0000000001057983 */ /* 0x000ea80000100800 */
        /* <DEDUP_REMOVED lines=12> */
.L_x_1990:
        /* <DEDUP_REMOVED lines=16> */
.L_x_1991:
        /* <DEDUP_REMOVED lines=15> */
.L_x_1992:
        /* <DEDUP_REMOVED lines=13> */
.L_x_2156:
[----:B------:R-:W-:Y:S05]  /*237b0*/  BSYNC B2 ;  /* 0x0000000000027941 */ /* 0x000fea0003800000 */
.L_x_1993:
[----:B------:R-:W-:Y:S01]  /*237c0*/  BSSY B2, `(.L_x_1995) ;  /* 0x000000b000027945 */ /* 0x000fe20003800000 */
[----:B------:R-:W-:Y:S02]  /*237d0*/  IMAD.MOV.U32 R10, RZ, RZ, 0x0 ;  /* 0x00000000ff0a7424 */ /* 0x000fe400078e00ff */
[----:B0-----:R-:W-:Y:S01]  /*237e0*/  IMAD.MOV.U32 R11, RZ, RZ, 0x12f00000 ;  /* 0x12f00000ff0b7424 */ /* 0x001fe200078e00ff */
[----:B------:R-:W-:Y:S06]  /*237f0*/  @P2 BRA `(.L_x_1996) ;  /* 0x00000000001c2947 */ /* 0x000fec0003800000 */
[----:B------:R-:W0:Y:S01]  /*23800*/  S2R R6, SR_TID.X ;  /* 0x0000000000067919 */ /* 0x000e220000002100 */
[----:B------:R-:W-:-:S04]  /*23810*/  IMAD.MOV.U32 R4, RZ, RZ, 0x6000 ;  /* 0x00006000ff047424 */ /* 0x000fc800078e00ff */
[----:B------:R3:W-:Y:S01]  /*23820*/  SYNCS.ARRIVE.TRANS64 RZ, [R8+URZ+0x2a8b0], R4 ;  /* 0x02a8b00408ff79a7 */ /* 0x0007e2000800003f */
[----:B0-----:R-:W-:-:S04]  /*23830*/  LOP3.LUT R6, R6, 0x1f, RZ, 0xc0, !PT ;  /* 0x0000001f06067812 */ /* 0x001fc800078ec0ff */
[----:B------:R-:W-:-:S13]  /*23840*/  ISETP.NE.AND P1, PT, R6, RZ, PT ;  /* 0x000000ff0600720c */ /* 0x000fda0003f25270 */
[----:B---3--:R-:W-:Y:S05]  /*23850*/  @!P1 BRA `(.L_x_1996) ;  /* 0x0000000000049947 */ /* 0x008fea0003800000 */
[----:B------:R-:W-:Y:S01]  /*23860*/  BPT.TRAP 0x1 ;  /* 0x000000040000795c */ /* 0x000fe20000300000 */
.L_x_1996:
[----:B------:R-:W-:Y:S05]  /*23870*/  BSYNC B2 ;  /* 0x0000000000027941 */ /* 0x000fea0003800000 */
.L_x_1995:
[----:B------:R-:W3:Y:S04]  /*23880*/  LDL R6, [R1] ;  /* 0x0000000001067983 */ /* 0x000ee80000100800 */
[----:B------:R-:W3:Y:S01]  /*23890*/  LDL R4, [R1+0x8] ;  /* 0x0000080001047983 */ /* 0x000ee20000100800 */
[----:B------:R-:W-:Y:S01]  /*238a0*/  R2UR UR10, R12 ;  /* 0x000000000c0a72ca */ /* 0x000fe200000e0000 */
[----:B------:R-:W-:Y:S01]  /*238b0*/  UIADD3 UR4, UP0, UR38, 0x670, URZ ;  /* 0x0000067026047890 */ /* 0x000fe2000ff1e03f */
[----:B------:R-:W-:Y:S01]  /*238c0*/  R2UR UR6, R10 ;  /* 0x000000000a0672ca */ /* 0x000fe200000e0000 */
[----:B-12---:R-:W-:Y:S01]  /*238d0*/  VIADD R8, R8, 0x2a8b0 ;  /* 0x0002a8b008087836 */ /* 0x006fe20000000000 */
[----:B------:R-:W-:Y:S01]  /*238e0*/  R2UR UR7, R11 ;  /* 0x000000000b0772ca */ /* 0x000fe200000e0000 */
[----:B------:R-:W-:Y:S01]  /*238f0*/  UIADD3.X UR5, URZ, UR39, URZ, UP0, !UPT ;  /* 0x000000273f057290 */ /* 0x000fe200087fe43f */
[----:B------:R-:W-:Y:S01]  /*23900*/  PLOP3.LUT P1, PT, PT, PT, PT, 0x80, 0x0 ;  /* 0x000000000000781c */ /* 0x000fe20003f2f070 */
[----:B---3--:R-:W-:-:S04]  /*23910*/  IMAD R4, R4, 0x6000, R6 ;  /* 0x0000600004047824 */ /* 0x008fc800078e0206 */
[----:B------:R-:W-:-:S08]  /*23920*/  VIADD R6, R4, 0x400 ;  /* 0x0000040004067836 */ /* 0x000fd00000000000 */
.L_x_1997:
        /* <DEDUP_REMOVED lines=15> */
.L_x_1998:
        /* <DEDUP_REMOVED lines=10> */
.L_x_1985:
[----:B------:R-:W-:Y:S05]  /*23ac0*/  BSYNC B1 ;  /* 0x0000000000017941 */ /* 0x000fea0003800000 */
.L_x_1984:
[----:B------:R-:W1:Y:S04]  /*23ad0*/  LDL.LU R7, [R1+0x8] ;  /* 0x0000080001077983 */ /* 0x000e680000300800 */
[----:B------:R-:W2:Y:S01]  /*23ae0*/  LDL.LU R6, [R1+0x20] ;  /* 0x0000200001067983 */ /* 0x000ea20000300800 */
[C---:B------:R-:W-:Y:S01]  /*23af0*/  ISETP.GT.AND P2, PT, R9.reuse, R3, PT ;  /* 0x000000030900720c */ /* 0x040fe20003f44270 */
[----:B------:R-:W-:Y:S02]  /*23b00*/  VIADD R9, R9, 0xffffffff ;  /* 0xffffffff09097836 */ /* 0x000fe40000000000 */
[----:B-1----:R-:W-:-:S05]  /*23b10*/  VIADD R4, R7, 0x1 ;  /* 0x0000000107047836 */ /* 0x002fca0000000000 */
[----:B------:R-:W-:-:S04]  /*23b20*/  ISETP.NE.AND P1, PT, R4, 0x2, PT ;  /* 0x000000020400780c */ /* 0x000fc80003f25270 */
[----:B------:R-:W-:Y:S02]  /*23b30*/  SEL R5, RZ, 0x1, P1 ;  /* 0x00000001ff057807 */ /* 0x000fe40000800000 */
[----:B------:R-:W-:Y:S02]  /*23b40*/  SEL R4, R4, RZ, P1 ;  /* 0x000000ff04047207 */ /* 0x000fe40000800000 */
[----:B--2---:R-:W-:-:S05]  /*23b50*/  LOP3.LUT R6, R6, R5, RZ, 0x3c, !PT ;  /* 0x0000000506067212 */ /* 0x004fca00078e3cff */
[----:B------:R2:W-:Y:S04]  /*23b60*/  STL [R1+0x20], R6 ;  /* 0x0000200601007387 */ /* 0x0005e80000100800 */
[----:B------:R2:W-:Y:S01]  /*23b70*/  STL [R1+0x8], R4 ;  /* 0x0000080401007387 */ /* 0x0005e20000100800 */
[----:B------:R-:W-:Y:S05]  /*23b80*/  @P2 BRA `(.L_x_1999) ;  /* 0xfffffff400c02947 */ /* 0x000fea000383ffff */
.L_x_1963:
[----:B------:R-:W-:Y:S05]  /*23b90*/  BSYNC B0 ;  /* 0x0000000000007941 */ /* 0x000fea0003800000 */
.L_x_1962:
[----:B------:R-:W3:Y:S01]  /*23ba0*/  LDL R7, [R1+0x30] ;  /* 0x0000300001077983 */ /* 0x000ee20000100800 */
[----:B------:R-:W4:Y:S01]  /*23bb0*/  LDC R0, c[0x0][0x448] ;  /* 0x00011200ff007b82 */ /* 0x000f220000000800 */
[----:B------:R-:W-:Y:S07]  /*23bc0*/  @!P0 WARPSYNC.ALL ;  /* 0x0000000000008948 */ /* 0x000fee0003800000 */
[----:B------:R-:W-:Y:S01]  /*23bd0*/  @!P0 BAR.SYNC.DEFER_BLOCKING 0xc, 0x180 ;  /* 0x0306000000008b1d */ /* 0x000fe20000010000 */
[----:B----4-:R-:W-:-:S13]  /*23be0*/  ISETP.NE.AND P1, PT, R0, 0x1, PT ;  /* 0x000000010000780c */ /* 0x010fda0003f25270 */
[----:B------:R-:W4:Y:S08]  /*23bf0*/  @P1 LDC R2, c[0x0][0x44c] ;  /* 0x00011300ff021b82 */ /* 0x000f300000000800 */
[----:B------:R-:W5:Y:S01]  /*23c00*/  @P1 LDC R3, c[0x0][0x450] ;  /* 0x00011400ff031b82 */ /* 0x000f620000000800 */
[----:B---3--:R-:W-:-:S04]  /*23c10*/  VIADD R0, R7, 0x7f ;  /* 0x0000007f07007836 */ /* 0x008fc80000000000 */
[----:B----4-:R-:W-:-:S05]  /*23c20*/  @P1 IMAD.HI.U32 R2, R0, R2, RZ ;  /* 0x0000000200021227 */ /* 0x010fca00078e00ff */
[----:B-----5:R-:W-:Y:S02]  /*23c30*/  @P1 SHF.R.U32.HI R0, RZ, R3, R2 ;  /* 0x00000003ff001219 */ /* 0x020fe40000011602 */
[----:B------:R-:W3:Y:S03]  /*23c40*/  LDC.64 R2, c[0x0][0x9e0] ;  /* 0x00027800ff027b82 */ /* 0x000ee60000000a00 */
[----:B------:R-:W-:Y:S01]  /*23c50*/  IMAD.IADD R0, R17, 0x1, R0 ;  /* 0x0000000111007824 */ /* 0x000fe200078e0200 */
[----:B---3--:R-:W-:-:S03]  /*23c60*/  ISETP.GE.AND P2, PT, R3, 0x1, PT ;  /* 0x000000010300780c */ /* 0x008fc60003f46270 */
[----:B------:R-:W-:-:S10]  /*23c70*/  IMAD.IADD R2, R0, 0x1, R2 ;  /* 0x0000000100027824 */ /* 0x000fd400078e0202 */
[----:B------:R-:W-:Y:S05]  /*23c80*/  @!P2 BRA `(.L_x_2000) ;  /* 0x000000000048a947 */ /* 0x000fea0003800000 */
[C---:B------:R-:W-:Y:S01]  /*23c90*/  ISETP.GT.AND P0, PT, R0.reuse, RZ, PT ;  /* 0x000000ff0000720c */ /* 0x040fe20003f04270 */
[----:B------:R-:W-:Y:S01]  /*23ca0*/  BSSY B0, `(.L_x_2001) ;  /* 0x000000e000007945 */ /* 0x000fe20003800000 */
[----:B--2---:R-:W-:-:S11]  /*23cb0*/  VIADD R6, R0, 0xffffffff ;  /* 0xffffffff00067836 */ /* 0x004fd60000000000 */
[----:B------:R-:W-:Y:S05]  /*23cc0*/  @P0 BRA `(.L_x_2002) ;  /* 0x00000000001c0947 */ /* 0x000fea0003800000 */
[----:B------:R-:W-:Y:S01]  /*23cd0*/  ISETP.NE.AND P0, PT, R3, 0x1, PT ;  /* 0x000000010300780c */ /* 0x000fe20003f05270 */
[----:B------:R-:W-:-:S12]  /*23ce0*/  IMAD.MOV R0, RZ, RZ, -R0 ;  /* 0x000000ffff007224 */ /* 0x000fd800078e0a00 */
[----:B-1----:R-:W1:Y:S02]  /*23cf0*/  @P0 LDC.64 R4, c[0x0][0x9e8] ;  /* 0x00027a00ff040b82 */ /* 0x002e640000000a00 */
[----:B-1----:R-:W-:-:S05]  /*23d00*/  @P0 IMAD.HI.U32 R4, R0, R4, RZ ;  /* 0x0000000400040227 */ /* 0x002fca00078e00ff */
[----:B------:R-:W-:-:S04]  /*23d10*/  @P0 SHF.R.U32.HI R0, RZ, R5, R4 ;  /* 0x00000005ff000219 */ /* 0x000fc80000011604 */
[----:B------:R-:W-:Y:S01]  /*23d20*/  LOP3.LUT R6, RZ, R0, RZ, 0x33, !PT ;  /* 0x00000000ff067212 */ /* 0x000fe200078e33ff */
[----:B------:R-:W-:Y:S06]  /*23d30*/  BRA `(.L_x_2003) ;  /* 0x0000000000107947 */ /* 0x000fec0003800000 */
.L_x_2002:
[----:B------:R-:W-:-:S13]  /*23d40*/  ISETP.NE.AND P0, PT, R3, 0x1, PT ;  /* 0x000000010300780c */ /* 0x000fda0003f05270 */
[----:B-1----:R-:W1:Y:S02]  /*23d50*/  @P0 LDC.64 R4, c[0x0][0x9e8] ;  /* 0x00027a00ff040b82 */ /* 0x002e640000000a00 */
[----:B-1----:R-:W-:-:S05]  /*23d60*/  @P0 IMAD.HI.U32 R4, R6, R4, RZ ;  /* 0x0000000406040227 */ /* 0x002fca00078e00ff */
[----:B------:R-:W-:-:S07]  /*23d70*/  @P0 SHF.R.U32.HI R6, RZ, R5, R4 ;  /* 0x00000005ff060219 */ /* 0x000fce0000011604 */
.L_x_2003:
[----:B------:R-:W-:Y:S05]  /*23d80*/  BSYNC B0 ;  /* 0x0000000000007941 */ /* 0x000fea0003800000 */
.L_x_2001:
[----:B------:R-:W-:-:S05]  /*23d90*/  IMAD R6, R6, R3, R3 ;  /* 0x0000000306067224 */ /* 0x000fca00078e0203 */
[----:B------:R-:W-:-:S07]  /*23da0*/  VIMNMX R2, R2, R6, PT ;  /* 0x0000000602027248 */ /* 0x000fce0003fe0100 */
.L_x_2000:
[----:B------:R-:W-:Y:S01]  /*23db0*/  VIADD R0, R2, 0x5f ;  /* 0x0000005f02007836 */ /* 0x000fe20000000000 */
[----:B-12---:R-:W1:Y:S01]  /*23dc0*/  @P1 LDC R4, c[0x0][0x450] ;  /* 0x00011400ff041b82 */ /* 0x006e620000000800 */
[----:B------:R-:W-:Y:S02]  /*23dd0*/  ULDC UR4, c[0x0][0x9dc] ;  /* 0x0002770000047ab9 */ /* 0x000fe40000000800 */
[----:B------:R-:W-:-:S05]  /*23de0*/  IMAD.HI R0, R0, 0x2aaaaaab, RZ ;  /* 0x2aaaaaab00007827 */ /* 0x000fca00078e02ff */
[----:B------:R-:W-:-:S04]  /*23df0*/  SHF.R.U32.HI R2, RZ, 0x1f, R0 ;  /* 0x0000001fff027819 */ /* 0x000fc80000011600 */
[----:B------:R-:W-:Y:S02]  /*23e00*/  LEA.HI.SX32 R2, R0, R2, 0x1c ;  /* 0x0000000200027211 */ /* 0x000fe400078fe2ff */
[----:B------:R-:W2:Y:S02]  /*23e10*/  @P1 LDC R0, c[0x0][0x44c] ;  /* 0x00011300ff001b82 */ /* 0x000ea40000000800 */
[----:B------:R-:W-:Y:S01]  /*23e20*/  VIMNMX R6, R21, R2, PT ;  /* 0x0000000215067248 */ /* 0x000fe20003fe0100 */
[----:B------:R-:W-:-:S04]  /*23e30*/  IMAD.MOV.U32 R2, RZ, RZ, R7 ;  /* 0x000000ffff027224 */ /* 0x000fc800078e0007 */
[----:B------:R3:W-:Y:S01]  /*23e40*/  STL [R1+0x34], R6 ;  /* 0x0000340601007387 */ /* 0x0007e20000100800 */
[----:B--2---:R-:W-:-:S05]  /*23e50*/  @P1 IMAD.HI.U32 R0, R7, R0, RZ ;  /* 0x0000000007001227 */ /* 0x004fca00078e00ff */
[----:B-1----:R-:W-:-:S05]  /*23e60*/  @P1 SHF.R.U32.HI R2, RZ, R4, R0 ;  /* 0x00000004ff021219 */ /* 0x002fca0000011600 */
[----:B------:R-:W-:-:S04]  /*23e70*/  IMAD.IADD R0, R20, 0x1, R2 ;  /* 0x0000000114007824 */ /* 0x000fc800078e0202 */
[----:B------:R-:W-:Y:S01]  /*23e80*/  VIADD R2, R0, -UR4 ;  /* 0x8000000400027c36 */ /* 0x000fe20008000000 */
[----:B---3--:R-:W-:Y:S06]  /*23e90*/  @!P2 BRA `(.L_x_2004) ;  /* 0x000000000044a947 */ /* 0x008fec0003800000 */
        /* <DEDUP_REMOVED lines=10> */
.L_x_2006:
[----:B------:R-:W-:-:S13]  /*23f40*/  ISETP.NE.AND P0, PT, R3, 0x1, PT ;  /* 0x000000010300780c */ /* 0x000fda0003f05270 */
[----:B------:R-:W1:Y:S02]  /*23f50*/  @P0 LDC.64 R4, c[0x0][0x9e8] ;  /* 0x00027a00ff040b82 */ /* 0x000e640000000a00 */
[----:B-1----:R-:W-:-:S05]  /*23f60*/  @P0 IMAD.HI.U32 R4, R0, R4, RZ ;  /* 0x0000000400040227 */ /* 0x002fca00078e00ff */
[----:B------:R-:W-:-:S07]  /*23f70*/  @P0 SHF.R.U32.HI R0, RZ, R5, R4 ;  /* 0x00000005ff000219 */ /* 0x000fce0000011604 */
.L_x_2007:
[----:B------:R-:W-:Y:S05]  /*23f80*/  BSYNC B0 ;  /* 0x0000000000007941 */ /* 0x000fea0003800000 */
.L_x_2005:
[----:B------:R-:W-:-:S05]  /*23f90*/  IMAD R0, R0, R3, RZ ;  /* 0x0000000300007224 */ /* 0x000fca00078e02ff */
[----:B------:R-:W-:-:S07]  /*23fa0*/  VIMNMX R2, R2, R0, !PT ;  /* 0x0000000002027248 */ /* 0x000fce0007fe0100 */
.L_x_2004:
[----:B------:R-:W-:Y:S01]  /*23fb0*/  IMAD.HI R2, R2, 0x2aaaaaab, RZ ;  /* 0x2aaaaaab02027827 */ /* 0x000fe200078e02ff */
[----:B------:R-:W-:Y:S04]  /*23fc0*/  BSSY B7, `(.L_x_2008) ;  /* 0x000042e000077945 */ /* 0x000fe80003800000 */
[----:B------:R-:W-:-:S04]  /*23fd0*/  SHF.R.U32.HI R0, RZ, 0x1f, R2 ;  /* 0x0000001fff007819 */ /* 0x000fc80000011602 */
[----:B------:R-:W-:-:S04]  /*23fe0*/  LEA.HI.SX32 R0, R2, R0, 0x1c ;  /* 0x0000000002007211 */ /* 0x000fc800078fe2ff */
[----:B------:R-:W-:-:S04]  /*23ff0*/  VIMNMX R3, RZ, R0, !PT ;  /* 0x00000000ff037248 */ /* 0x000fc80007fe0100 */
[----:B------:R-:W-:Y:S01]  /*24000*/  ISETP.GT.AND P0, PT, R6, R3, PT ;  /* 0x000000030600720c */ /* 0x000fe20003f04270 */
[----:B------:R1:W-:-:S12]  /*24010*/  STL [R1+0x2c], R3 ;  /* 0x00002c0301007387 */ /* 0x0003d80000100800 */
[----:B-1----:R-:W-:Y:S05]  /*24020*/  @P0 BRA `(.L_x_2009) ;  /* 0x0000000000480947 */ /* 0x002fea0003800000 */
[----:B------:R-:W1:Y:S02]  /*24030*/  S2R R3, SR_TID.X ;  /* 0x0000000000037919 */ /* 0x000e640000002100 */
[----:B-1----:R-:W-:-:S04]  /*24040*/  LOP3.LUT R3, R3, 0x7f, RZ, 0xc0, !PT ;  /* 0x0000007f03037812 */ /* 0x002fc800078ec0ff */
[----:B------:R-:W-:-:S13]  /*24050*/  ISETP.NE.AND P0, PT, R3, RZ, PT ;  /* 0x000000ff0300720c */ /* 0x000fda0003f05270 */
[----:B------:R-:W-:Y:S05]  /*24060*/  @P0 BRA `(.L_x_2010) ;  /* 0x00000040008c0947 */ /* 0x000fea0003800000 */
[----:B------:R-:W1:Y:S01]  /*24070*/  S2R R3, SR_LANEID ;  /* 0x0000000000037919 */ /* 0x000e620000000000 */
[----:B------:R-:W-:Y:S01]  /*24080*/  VOTEU.ANY UR4, UPT, PT ;  /* 0x0000000000047886 */ /* 0x000fe200038e0100 */
[----:B------:R-:W-:Y:S01]  /*24090*/  ULDC.64 UR6, c[0x0][0x208] ;  /* 0x0000820000067ab9 */ /* 0x000fe20000000a00 */
[----:B------:R-:W1:Y:S08]  /*240a0*/  FLO.U32 R0, UR4 ;  /* 0x0000000400007d00 */ /* 0x000e7000080e0000 */
[----:B------:R-:W2:Y:S01]  /*240b0*/  POPC R5, UR4 ;  /* 0x0000000400057d09 */ /* 0x000ea20008000000 */
[----:B-1----:R-:W-:-:S02]  /*240c0*/  ISETP.EQ.U32.AND P0, PT, R0, R3, PT ;  /* 0x000000030000720c */ /* 0x002fc40003f02070 */
[----:B------:R-:W2:Y:S11]  /*240d0*/  LDC.64 R2, c[0x0][0xc60] ;  /* 0x00031800ff027b82 */ /* 0x000eb60000000a00 */
[----:B--2---:R-:W2:Y:S01]  /*240e0*/  @P0 ATOMG.E.ADD.STRONG.GPU PT, R3, desc[UR6][R2.64], R5 ;  /* 0x00000005020309a8 */ /* 0x004ea200081ee1c6 */
[----:B------:R-:W1:Y:S02]  /*240f0*/  S2R R4, SR_LTMASK ;  /* 0x0000000000047919 */ /* 0x000e640000003900 */
[----:B-1----:R-:W-:-:S04]  /*24100*/  LOP3.LUT R4, R4, UR4, RZ, 0xc0, !PT ;  /* 0x0000000404047c12 */ /* 0x002fc8000f8ec0ff */
[----:B------:R-:W1:Y:S01]  /*24110*/  POPC R7, R4 ;  /* 0x0000000400077309 */ /* 0x000e620000000000 */
[----:B--2---:R-:W1:Y:S02]  /*24120*/  SHFL.IDX PT, R0, R3, R0, 0x1f ;  /* 0x00001f0003007589 */ /* 0x004e6400000e0000 */
[----:B-1----:R-:W-:Y:S01]  /*24130*/  IADD3 R16, R0, UR36, R7 ;  /* 0x0000002400107c10 */ /* 0x002fe2000fffe007 */
[----:B------:R-:W-:Y:S06]  /*24140*/  BRA `(.L_x_2010) ;  /* 0x0000004000547947 */ /* 0x000fec0003800000 */
.L_x_2009:
[----:B------:R-:W2:Y:S01]  /*24150*/  LDL R17, [R1] ;  /* 0x0000000001117983 */ /* 0x000ea20000100800 */
        /* <DEDUP_REMOVED lines=14> */
[----:B0-----:R-:W-:Y:S02]  /*24240*/  IMAD.U32 R11, RZ, RZ, UR5 ;  /* 0x00000005ff0b7e24 */ /* 0x001fe4000f8e00ff */
[----:B------:R-:W-:Y:S02]  /*24250*/  IMAD.MOV.U32 R8, RZ, RZ, 0x70 ;  /* 0x00000070ff087424 */ /* 0x000fe400078e00ff */
[----:B------:R-:W-:Y:S02]  /*24260*/  IMAD.MOV.U32 R12, RZ, RZ, 0x1 ;  /* 0x00000001ff0c7424 */ /* 0x000fe400078e00ff */
[----:B------:R-:W-:-:S07]  /*24270*/  IMAD.MOV.U32 R13, RZ, RZ, RZ ;  /* 0x000000ffff0d7224 */ /* 0x000fce00078e00ff */
[----:B------:R-:W-:-:S07]  /*24280*/  LEPC R20, `(.L_x_2012) ;  /* 0x000000001014794e */ /* 0x000fce0000000000 */
[----:B-1----:R-:W-:Y:S05]  /*24290*/  CALL.ABS.NOINC R2 ;  /* 0x0000000002007343 */ /* 0x002fea0003c00000 */
.L_x_2012:
[----:B------:R-:W-:Y:S05]  /*242a0*/  BSYNC B6 ;  /* 0x0000000000067941 */ /* 0x000fea0003800000 */
.L_x_2011:
        /* <DEDUP_REMOVED lines=14> */
[----:B0-----:R-:W-:Y:S02]  /*24390*/  IMAD.U32 R11, RZ, RZ, UR5 ;  /* 0x00000005ff0b7e24 */ /* 0x001fe4000f8e00ff */
[----:B------:R-:W-:Y:S02]  /*243a0*/  IMAD.MOV.U32 R8, RZ, RZ, 0x70 ;  /* 0x00000070ff087424 */ /* 0x000fe400078e00ff */
[----:B------:R-:W-:Y:S02]  /*243b0*/  IMAD.MOV.U32 R12, RZ, RZ, 0x1 ;  /* 0x00000001ff0c7424 */ /* 0x000fe400078e00ff */
[----:B-1----:R-:W-:-:S07]  /*243c0*/  IMAD.MOV.U32 R13, RZ, RZ, RZ ;  /* 0x000000ffff0d7224 */ /* 0x002fce00078e00ff */
[----:B------:R-:W-:-:S07]  /*243d0*/  LEPC R20, `(.L_x_2015) ;  /* 0x000000001014794e */ /* 0x000fce0000000000 */
[----:B--2---:R-:W-:Y:S05]  /*243e0*/  CALL.ABS.NOINC R2 ;  /* 0x0000000002007343 */ /* 0x004fea0003c00000 */
.L_x_2015:
        /* <DEDUP_REMOVED lines=15> */
.L_x_2014:
[----:B------:R-:W-:Y:S05]  /*244e0*/  BSYNC B6 ;  /* 0x0000000000067941 */ /* 0x000fea0003800000 */
.L_x_2013:
[----:B------:R-:W-:Y:S01]  /*244f0*/  ULDC.64 UR4, c[0x0][0x9f8] ;  /* 0x00027e0000047ab9 */ /* 0x000fe20000000a00 */
[----:B------:R-:W2:Y:S01]  /*24500*/  LDL R17, [R1+0x34] ;  /* 0x0000340001117983 */ /* 0x000ea20000100800 */
[----:B------:R-:W-:Y:S01]  /*24510*/  ISETP.NE.U32.AND P0, PT, RZ, UR4, PT ;  /* 0x00000004ff007c0c */ /* 0x000fe2000bf05070 */
[----:B------:R-:W-:Y:S01]  /*24520*/  IMAD.MOV.U32 R7, RZ, RZ, R19 ;  /* 0x000000ffff077224 */ /* 0x000fe200078e0013 */
[----:B------:R-:W-:Y:S02]  /*24530*/  ULDC.64 UR6, c[0x0][0x208] ;  /* 0x0000820000067ab9 */ /* 0x000fe40000000a00 */
[----:B------:R-:W-:Y:S01]  /*24540*/  ISETP.NE.AND.EX P0, PT, RZ, UR5, PT, P0 ;  /* 0x00000005ff007c0c */ /* 0x000fe2000bf05300 */
[----:B------:R-:W-:-:S12]  /*24550*/  ULDC.64 UR4, c[0x0][0xa08] ;  /* 0x0002820000047ab9 */ /* 0x000fd80000000a00 */
[----:B------:R-:W1:Y:S02]  /*24560*/  @P0 LDC.64 R2, c[0x0][0x9f8] ;  /* 0x00027e00ff020b82 */ /* 0x000e640000000a00 */
[----:B-1----:R-:W-:-:S05]  /*24570*/  @P0 IMAD.WIDE R2, R19, 0x4, R2 ;  /* 0x0000000413020825 */ /* 0x002fca00078e0202 */
[----:B------:R1:W3:Y:S02]  /*24580*/  @P0 LDG.E R7, desc[UR6][R2.64] ;  /* 0x0000000602070981 */ /* 0x0002e4000c1e1900 */
[----:B-1----:R-:W1:Y:S02]  /*24590*/  LDC.64 R2, c[0x0][0x418] ;  /* 0x00010600ff027b82 */ /* 0x002e640000000a00 */
[----:B-1----:R-:W-:Y:S01]  /*245a0*/  LOP3.LUT P0, RZ, R2, UR4, RZ, 0xfc, !PT ;  /* 0x0000000402ff7c12 */ /* 0x002fe2000f80fcff */
[----:B------:R-:W-:-:S03]  /*245b0*/  UMOV UR4, 0xffffffff ;  /* 0xffffffff00047882 */ /* 0x000fc60000000000 */
[----:B------:R-:W-:Y:S01]  /*245c0*/  LOP3.LUT P0, RZ, R3, UR5, RZ, 0xfc, P0 ;  /* 0x0000000503ff7c12 */ /* 0x000fe2000800fcff */
[----:B--2---:R-:W-:Y:S01]  /*245d0*/  VIADD R0, R17, 0xffffffff ;  /* 0xffffffff11007836 */ /* 0x004fe20000000000 */
[----:B---3--:R-:W-:Y:S01]  /*245e0*/  SHF.R.S32.HI R8, RZ, 0x1f, R7 ;  /* 0x0000001fff087819 */ /* 0x008fe20000011407 */
[----:B------:R1:W-:Y:S01]  /*245f0*/  STL [R1+0x14], R7 ;  /* 0x0000140701007387 */ /* 0x0003e20000100800 */
[----:B------:R-:W-:-:S03]  /*24600*/  SEL R17, R7, RZ, !P0 ;  /* 0x000000ff07117207 */ /* 0x000fc60004000000 */
[----:B------:R1:W-:Y:S01]  /*24610*/  STL [R1+0x24], R8 ;  /* 0x0000240801007387 */ /* 0x0003e20000100800 */
[----:B------:R-:W-:Y:S05]  /*24620*/  BRA.DIV UR4, `(.L_x_2016) ;  /* 0x0000005a04e07947 */ /* 0x000fea000b800000 */
[----:B------:R-:W2:Y:S02]  /*24630*/  S2R R4, SR_TID.X ;  /* 0x0000000000047919 */ /* 0x000ea40000002100 */
[----:B--2---:R-:W-:-:S04]  /*24640*/  SHF.R.U32.HI R4, RZ, 0x5, R4 ;  /* 0x00000005ff047819 */ /* 0x004fc80000011604 */
[----:B------:R-:W-:-:S05]  /*24650*/  LOP3.LUT R4, R4, 0x3, RZ, 0xc0, !PT ;  /* 0x0000000304047812 */ /* 0x000fca00078ec0ff */
[----:B------:R2:W3:Y:S02]  /*24660*/  SHFL.IDX PT, R14, R4, RZ, 0x1f ;  /* 0x00001fff040e7589 */ /* 0x0004e400000e0000 */
.L_x_2159:
[----:B--2---:R-:W2:Y:S01]  /*24670*/  LDL.LU R4, [R1+0xc] ;  /* 0x00000c0001047983 */ /* 0x004ea20000300800 */
[----:B------:R-:W-:Y:S02]  /*24680*/  PLOP3.LUT P1, PT, PT, PT, PT, 0x8, 0x0 ;  /* 0x000000000000781c */ /* 0x000fe40003f2e170 */
[----:B---3--:R-:W-:Y:S01]  /*24690*/  ISETP.NE.AND P0, PT, R14, RZ, PT ;  /* 0x000000ff0e00720c */ /* 0x008fe20003f05270 */
[----:B------:R3:W-:Y:S01]  /*246a0*/  STL [R1+0x10], R0 ;  /* 0x0000100001007387 */ /* 0x0007e20000100800 */
[----:B--2---:R-:W-:-:S09]  /*246b0*/  LOP3.LUT R4, R4, 0xfffffffe, RZ, 0xc0, !PT ;  /* 0xfffffffe04047812 */ /* 0x004fd200078ec0ff */
[----:B------:R-:W-:-:S05]  /*246c0*/  @P1 LOP3.LUT R4, R4, 0x1, RZ, 0xfc, !PT ;  /* 0x0000000104041812 */ /* 0x000fca00078efcff */
[----:B------:R3:W-:Y:S01]  /*246d0*/  STL [R1+0xc], R4 ;  /* 0x00000c0401007387 */ /* 0x0007e20000100800 */
[----:B------:R-:W-:Y:S05]  /*246e0*/  @P0 BRA `(.L_x_2017) ;  /* 0x00000004004c0947 */ /* 0x000fea0003800000 */
[----:B------:R-:W-:-:S03]  /*246f0*/  UMOV UR4, 0xffffffff ;  /* 0xffffffff00047882 */ /* 0x000fc60000000000 */
[----:B------:R-:W-:Y:S05]  /*24700*/  BRA.DIV UR4, `(.L_x_2018) ;  /* 0x0000005a04dc7947 */ /* 0x000fea000b800000 */
[----:B------:R-:W-:-:S13]  /*24710*/  ELECT P6, URZ, PT ;  /* 0x00000000003f782f */ /* 0x000fda00038c0000 */
.L_x_2162:
[----:B------:R-:W-:Y:S05]  /*24720*/  @!P6 BRA `(.L_x_2017) ;  /* 0x00000004003ce947 */ /* 0x000fea0003800000 */
[----:B------:R-:W-:-:S04]  /*24730*/  ISETP.NE.U32.AND P0, PT, R2, RZ, PT ;  /* 0x000000ff0200720c */ /* 0x000fc80003f05070 */
[----:B------:R-:W-:-:S13]  /*24740*/  ISETP.NE.AND.EX P0, PT, R3, RZ, PT, P0 ;  /* 0x000000ff0300720c */ /* 0x000fda0003f05300 */
[----:B------:R-:W-:Y:S05]  /*24750*/  @!P0 BRA `(.L_x_2019) ;  /* 0x0000000000548947 */ /* 0x000fea0003800000 */
[----:B------:R-:W2:Y:S01]  /*24760*/  LDC R6, c[0x0][0x43c] ;  /* 0x00010f00ff067b82 */ /* 0x000ea20000000800 */
[----:B------:R-:W-:Y:S01]  /*24770*/  IMAD.MOV.U32 R9, RZ, RZ, R0 ;  /* 0x000000ffff097224 */ /* 0x000fe200078e0000 */
[----:B------:R-:W-:Y:S01]  /*24780*/  ULDC.64 UR4, c[0x0][0x428] ;  /* 0x00010a0000047ab9 */ /* 0x000fe20000000a00 */
[----:B------:R-:W-:Y:S02]  /*24790*/  ULDC.64 UR6, c[0x0][0x208] ;  /* 0x0000820000067ab9 */ /* 0x000fe40000000a00 */
[----:B---3--:R-:W-:Y:S01]  /*247a0*/  IMAD.MOV.U32 R0, RZ, RZ, R9 ;  /* 0x000000ffff007224 */ /* 0x008fe200078e0009 */
[----:B--2---:R-:W-:-:S13]  /*247b0*/  ISETP.NE.AND P0, PT, R6, 0x1, PT ;  /* 0x000000010600780c */ /* 0x004fda0003f05270 */
[----:B------:R-:W2:Y:S02]  /*247c0*/  @P0 LDC.64 R4, c[0x0][0x440] ;  /* 0x00011000ff040b82 */ /* 0x000ea40000000a00 */
[----:B--2---:R-:W-:-:S05]  /*247d0*/  @P0 IMAD.HI.U32 R4, R9, R4, RZ ;  /* 0x0000000409040227 */ /* 0x004fca00078e00ff */
        /* <DEDUP_REMOVED lines=13> */
.L_x_2019:
[----:B-1----:R-:W4:Y:S04]  /*248b0*/  LDL R7, [R1] ;  /* 0x0000000001077983 */ /* 0x002f280000100800 */
[----:B---3--:R-:W4:Y:S04]  /*248c0*/  LDL R0, [R1+0x4] ;  /* 0x0000040001007983 */ /* 0x008f280000100800 */
[----:B--2---:R-:W2:Y:S01]  /*248d0*/  LDL R2, [R1+0x18] ;  /* 0x0000180001027983 */ /* 0x004ea20000100800 */
[----:B----4-:R-:W-:Y:S01]  /*248e0*/  IMAD R0, R0, 0x8, R7 ;  /* 0x0000000800007824 */ /* 0x010fe200078e0207 */
[----:B--2---:R-:W-:-:S04]  /*248f0*/  SHF.L.U32 R2, R2, 0x1f, RZ ;  /* 0x0000001f02027819 */ /* 0x004fc800000006ff */
[----:B------:R-:W1:Y:S02]  /*24900*/  SYNCS.PHASECHK.TRANS64.TRYWAIT P0, [R0+URZ+0x2a840], R2 ;  /* 0x02a84002000075a7 */ /* 0x000e64000800017f */
[----:B-1----:R-:W-:Y:S05]  /*24910*/  @!P0 BRA `(.L_x_2020) ;  /* 0x0000005800788947 */ /* 0x002fea0003800000 */
.L_x_2163:
        /* <DEDUP_REMOVED lines=11> */
.L_x_2021:
[----:B------:R-:W2:Y:S04]  /*249d0*/  LDL R6, [R1] ;  /* 0x0000000001067983 */ /* 0x000ea80000100800 */
[----:B------:R-:W2:Y:S04]  /*249e0*/  LDL R5, [R1+0x4] ;  /* 0x0000040001057983 */ /* 0x000ea80000100800 */
[----:B------:R-:W3:Y:S04]  /*249f0*/  LDL R4, [R1+0x10] ;  /* 0x0000100001047983 */ /* 0x000ee80000100800 */
[----:B------:R-:W4:Y:S04]  /*24a00*/  LDL R3, [R1+0x1c] ;  /* 0x00001c0001037983 */ /* 0x000f280000100800 */
[----:B-1----:R-:W4:Y:S01]  /*24a10*/  LDL.LU R2, [R1+0xc] ;  /* 0x00000c0001027983 */ /* 0x002f220000300800 */
        /* <DEDUP_REMOVED lines=10> */
[----:B--2---:R-:W-:Y:S01]  /*24ac0*/  IMAD R0, R5, 0x9000, R6 ;  /* 0x0000900005007824 */ /* 0x004fe200078e0206 */
[----:B---3--:R-:W-:-:S04]  /*24ad0*/  R2UR UR11, R4 ;  /* 0x00000000040b72ca */ /* 0x008fc800000e0000 */
[----:B------:R-:W-:Y:S02]  /*24ae0*/  R2UR UR8, R0 ;  /* 0x00000000000872ca */ /* 0x000fe400000e0000 */
[----:B----4-:R-:W-:Y:S02]  /*24af0*/  R2UR UR5, R3 ;  /* 0x00000000030572ca */ /* 0x010fe400000e0000 */
[----:B------:R-:W-:-:S04]  /*24b00*/  LOP3.LUT R2, R2, 0xfffffffe, RZ, 0xc0, !PT ;  /* 0xfffffffe02027812 */ /* 0x000fc800078ec0ff */
        /* <DEDUP_REMOVED lines=17> */
.L_x_2017:
[----:B---3--:R-:W2:Y:S04]  /*24c20*/  LDL R4, [R1] ;  /* 0x0000000001047983 */ /* 0x008ea80000100800 */
[----:B------:R-:W3:Y:S01]  /*24c30*/  LDL.LU R3, [R1+0x40] ;  /* 0x0000400001037983 */ /* 0x000ee20000300800 */
[----:B------:R-:W-:Y:S05]  /*24c40*/  WARPSYNC.ALL ;  /* 0x0000000000007948 */ /* 0x000fea0003800000 */
[----:B------:R-:W-:Y:S01]  /*24c50*/  ULDC.64 UR4, c[0x0][0x298] ;  /* 0x0000a60000047ab9 */ /* 0x000fe20000000a00 */
[----:B------:R-:W-:Y:S01]  /*24c60*/  BSSY B6, `(.L_x_2022) ;  /* 0x000001c000067945 */ /* 0x000fe20003800000 */
[----:B------:R-:W-:Y:S01]  /*24c70*/  BAR.SYNC.DEFER_BLOCKING 0x8, 0x180 ;  /* 0x0206000000007b1d */ /* 0x000fe20000010000 */
[----:B---3--:R-:W-:-:S05]  /*24c80*/  SHF.R.S32.HI R0, RZ, 0x1f, R3 ;  /* 0x0000001fff007819 */ /* 0x008fca0000011403 */
[----:B------:R-:W-:Y:S02]  /*24c90*/  IMAD R2, R0, UR4, RZ ;  /* 0x0000000400027c24 */ /* 0x000fe4000f8e02ff */
[----:B--2---:R-:W-:Y:S02]  /*24ca0*/  VIADD R0, R4, 0xc400 ;  /* 0x0000c40004007836 */ /* 0x004fe40000000000 */
[C---:B------:R-:W-:Y:S02]  /*24cb0*/  IMAD R2, R3.reuse, UR5, R2 ;  /* 0x0000000503027c24 */ /* 0x040fe4000f8e0202 */
[----:B------:R-:W-:Y:S01]  /*24cc0*/  IMAD.WIDE.U32 R4, R3, UR4, RZ ;  /* 0x0000000403047c25 */ /* 0x000fe2000f8e00ff */
[----:B------:R-:W-:-:S03]  /*24cd0*/  LOP3.LUT P0, RZ, R0, 0x3ff, RZ, 0xc0, !PT ;  /* 0x000003ff00ff7812 */ /* 0x000fc6000780c0ff */
[----:B------:R-:W-:Y:S01]  /*24ce0*/  IMAD.IADD R0, R5, 0x1, R2 ;  /* 0x0000000105007824 */ /* 0x000fe200078e0202 */
[----:B------:R2:W-:Y:S04]  /*24cf0*/  STL.64 [R1+0x40], R4 ;  /* 0x0000400401007387 */ /* 0x0005e80000100a00 */
[----:B------:R2:W-:Y:S05]  /*24d00*/  STL [R1+0x4c], R0 ;  /* 0x00004c0001007387 */ /* 0x0005ea0000100800 */
[----:B------:R-:W-:Y:S05]  /*24d10*/  @!P0 BRA `(.L_x_2023) ;  /* 0x0000000000408947 */ /* 0x000fea0003800000 */
[----:B------:R-:W-:Y:S01]  /*24d20*/  MOV R2, 0x0 ;  /* 0x0000000000027802 */ /* 0x000fe20000000f00 */
[----:B------:R-:W-:Y:S01]  /*24d30*/  ULDC.64 UR4, c[0x4][0xb8] ;  /* 0x01002e0000047ab9 */ /* 0x000fe20000000a00 */
[----:B------:R-:W-:Y:S01]  /*24d40*/  ULDC.64 UR6, c[0x4][0xc0] ;  /* 0x0100300000067ab9 */ /* 0x000fe20000000a00 */
[----:B------:R-:W-:Y:S01]  /*24d50*/  ULDC.64 UR8, c[0x4][0x20] ;  /* 0x0100080000087ab9 */ /* 0x000fe20000000a00 */
[----:B--2---:R-:W-:Y:S02]  /*24d60*/  IMAD.U32 R4, RZ, RZ, UR4 ;  /* 0x00000004ff047e24 */ /* 0x004fe4000f8e00ff */
[----:B------:R-:W2:Y:S01]  /*24d70*/  LDC.64 R2, c[0x4][R2] ;  /* 0x0100000002027b82 */ /* 0x000ea20000000a00 */
[----:B------:R-:W-:Y:S02]  /*24d80*/  IMAD.U32 R5, RZ, RZ, UR5 ;  /* 0x00000005ff057e24 */ /* 0x000fe4000f8e00ff */
[----:B------:R-:W-:Y:S02]  /*24d90*/  IMAD.U32 R6, RZ, RZ, UR6 ;  /* 0x00000006ff067e24 */ /* 0x000fe4000f8e00ff */
[----:B-1----:R-:W-:-:S02]  /*24da0*/  IMAD.U32 R7, RZ, RZ, UR7 ;  /* 0x00000007ff077e24 */ /* 0x002fc4000f8e00ff */
[----:B------:R-:W-:Y:S02]  /*24db0*/  IMAD.U32 R10, RZ, RZ, UR8 ;  /* 0x00000008ff0a7e24 */ /* 0x000fe4000f8e00ff */
[----:B0-----:R-:W-:Y:S02]  /*24dc0*/  IMAD.U32 R11, RZ, RZ, UR9 ;  /* 0x00000009ff0b7e24 */ /* 0x001fe4000f8e00ff */
[----:B------:R-:W-:Y:S02]  /*24dd0*/  IMAD.MOV.U32 R8, RZ, RZ, 0x70 ;  /* 0x00000070ff087424 */ /* 0x000fe400078e00ff */
[----:B------:R-:W-:Y:S02]  /*24de0*/  IMAD.MOV.U32 R12, RZ, RZ, 0x1 ;  /* 0x00000001ff0c7424 */ /* 0x000fe400078e00ff */
[----:B------:R-:W-:-:S07]  /*24df0*/  IMAD.MOV.U32 R13, RZ, RZ, RZ ;  /* 0x000000ffff0d7224 */ /* 0x000fce00078e00ff */
[----:B------:R-:W-:-:S07]  /*24e00*/  LEPC R20, `(.L_x_2023) ;  /* 0x000000001014794e */ /* 0x000fce0000000000 */
[----:B--2---:R-:W-:Y:S05]  /*24e10*/  CALL.ABS.NOINC R2 ;  /* 0x0000000002007343 */ /* 0x004fea0003c00000 */
.L_x_2023:
[----:B------:R-:W-:Y:S05]  /*24e20*/  BSYNC B6 ;  /* 0x0000000000067941 */ /* 0x000fea0003800000 */
.L_x_2022:
[----:B--2---:R-:W2:Y:S01]  /*24e30*/  LDL.LU R0, [R1+0x4c] ;  /* 0x00004c0001007983 */ /* 0x004ea20000300800 */
[----:B-1----:R-:W1:Y:S01]  /*24e40*/  LDC R7, c[0x0][0x448] ;  /* 0x00011200ff077b82 */ /* 0x002e620000000800 */
[----:B------:R-:W-:Y:S01]  /*24e50*/  ULDC.64 UR4, c[0x0][0x2d8] ;  /* 0x0000b60000047ab9 */ /* 0x000fe20000000a00 */
[----:B------:R-:W-:Y:S01]  /*24e60*/  ULDC.64 UR6, c[0x0][0x280] ;  /* 0x0000a00000067ab9 */ /* 0x000fe20000000a00 */
[----:B------:R-:W2:Y:S04]  /*24e70*/  LDL.LU.64 R2, [R1+0x40] ;  /* 0x0000400001027983 */ /* 0x000ea80000300a00 */
[----:B------:R-:W3:Y:S01]  /*24e80*/  LDL R9, [R1+0x30] ;  /* 0x0000300001097983 */ /* 0x000ee20000100800 */
[----:B------:R-:W4:Y:S01]  /*24e90*/  S2R R5, SR_TID.X ;  /* 0x0000000000057919 */ /* 0x000f220000002100 */
[----:B------:R-:W0:Y:S01]  /*24ea0*/  S2R R8, SR_TID.X ;  /* 0x0000000000087919 */ /* 0x000e220000002100 */
[----:B------:R-:W0:Y:S01]  /*24eb0*/  S2R R10, SR_TID.X ;  /* 0x00000000000a7919 */ /* 0x000e220000002100 */
[----:B----4-:R-:W-:-:S04]  /*24ec0*/  LOP3.LUT R5, R5, 0x7f, RZ, 0xc0, !PT ;  /* 0x0000007f05057812 */ /* 0x010fc800078ec0ff */
[----:B------:R-:W-:Y:S01]  /*24ed0*/  SHF.R.U32.HI R5, RZ, 0x3, R5 ;  /* 0x00000003ff057819 */ /* 0x000fe20000011605 */
[----:B0-----:R-:W-:-:S05]  /*24ee0*/  IMAD.SHL.U32 R8, R8, 0x10, RZ ;  /* 0x0000001008087824 */ /* 0x001fca00078e00ff */
[----:B------:R-:W-:Y:S01]  /*24ef0*/  LOP3.LUT R8, R5, 0x70, R8, 0xf8, !PT ;  /* 0x0000007005087812 */ /* 0x000fe200078ef808 */
[----:B------:R-:W-:-:S05]  /*24f00*/  IMAD.SHL.U32 R10, R10, 0x8, RZ ;  /* 0x000000080a0a7824 */ /* 0x000fca00078e00ff */
[----:B------:R-:W-:-:S04]  /*24f10*/  LOP3.LUT R10, R10, 0x38, RZ, 0xc0, !PT ;  /* 0x000000380a0a7812 */ /* 0x000fc800078ec0ff */
[C---:B------:R-:W-:Y:S02]  /*24f20*/  LOP3.LUT R11, R10.reuse, 0x40, RZ, 0xfc, !PT ;  /* 0x000000400a0b7812 */ /* 0x040fe400078efcff */
[----:B------:R-:W-:Y:S01]  /*24f30*/  LOP3.LUT R10, R10, 0x80, RZ, 0xfc, !PT ;  /* 0x000000800a0a7812 */ /* 0x000fe200078efcff */
[----:B--2---:R-:W-:Y:S01]  /*24f40*/  IMAD.MOV.U32 R3, RZ, RZ, R0 ;  /* 0x000000ffff037224 */ /* 0x004fe200078e0000 */
        /* <DEDUP_REMOVED lines=12> */
[----:B-1----:R-:W-:-:S13]  /*25010*/  ISETP.NE.AND P0, PT, R7, 0x1, PT ;  /* 0x000000010700780c */ /* 0x002fda0003f05270 */
[----:B------:R-:W0:Y:S08]  /*25020*/  @P0 LDC R5, c[0x0][0x44c] ;  /* 0x00011300ff050b82 */ /* 0x000e300000000800 */
[----:B------:R-:W1:Y:S01]  /*25030*/  @P0 LDC R6, c[0x0][0x450] ;  /* 0x00011400ff060b82 */ /* 0x000e620000000800 */
[----:B------:R-:W-:Y:S02]  /*25040*/  IMAD R4, R4, UR4, RZ ;  /* 0x0000000404047c24 */ /* 0x000fe4000f8e02ff */
[----:B------:R-:W-:-:S04]  /*25050*/  IMAD.WIDE.U32 R2, R0, UR4, R2 ;  /* 0x0000000400027c25 */ /* 0x000fc8000f8e0002 */
[----:B------:R-:W-:Y:S01]  /*25060*/  IMAD R0, R0, UR5, R4 ;  /* 0x0000000500007c24 */ /* 0x000fe2000f8e0204 */
[----:B------:R-:W-:Y:S01]  /*25070*/  ULDC.64 UR4, c[0x0][0x2d0] ;  /* 0x0000b40000047ab9 */ /* 0x000fe20000000a00 */
[----:B---3--:R-:W-:Y:S02]  /*25080*/  IMAD.IADD R4, R8, 0x1, R9 ;  /* 0x0000000108047824 */ /* 0x008fe400078e0209 */
[----:B------:R-:W-:Y:S02]  /*25090*/  IMAD.IADD R3, R3, 0x1, R0 ;  /* 0x0000000103037824 */ /* 0x000fe400078e0200 */
        /* <DEDUP_REMOVED lines=32> */
[----:B------:R-:W3:Y:S01]  /*252a0*/  LDL.LU R6, [R1+0x3c] ;  /* 0x00003c0001067983 */ /* 0x000ee20000300800 */
[----:B------:R-:W0:Y:S01]  /*252b0*/  S2R R11, SR_TID.X ;  /* 0x00000000000b7919 */ /* 0x000e220000002100 */
[----:B------:R-:W-:Y:S01]  /*252c0*/  ULDC.64 UR4, c[0x0][0x208] ;  /* 0x0000820000047ab9 */ /* 0x000fe20000000a00 */
[----:B0-----:R-:W-:-:S05]  /*252d0*/  IMAD.SHL.U32 R11, R11, 0x8, RZ ;  /* 0x000000080b0b7824 */ /* 0x001fca00078e00ff */
[----:B------:R-:W-:Y:S01]  /*252e0*/  LOP3.LUT R11, R11, 0x38, RZ, 0xc0, !PT ;  /* 0x000000380b0b7812 */ /* 0x000fe200078ec0ff */
[----:B--2---:R-:W-:-:S04]  /*252f0*/  IMAD.IADD R0, R8, 0x1, R9 ;  /* 0x0000000108007824 */ /* 0x004fc800078e0209 */
[----:B------:R-:W-:Y:S01]  /*25300*/  VIADD R5, R0, 0x10 ;  /* 0x0000001000057836 */ /* 0x000fe20000000000 */
[----:B------:R-:W-:Y:S01]  /*25310*/  SHFL.IDX PT, R9, R3, 0x1, 0x181f ;  /* 0x00381f0003097f89 */ /* 0x000fe200000e0000 */
[----:B---3--:R-:W-:-:S03]  /*25320*/  IMAD R2, R6, R7, RZ ;  /* 0x0000000706027224 */ /* 0x008fc600078e02ff */
[----:B------:R-:W0:Y:S04]  /*25330*/  SHFL.IDX PT, R7, R4, RZ, 0x181f ;  /* 0x00181fff04077589 */ /* 0x000e2800000e0000 */
[----:B------:R-:W1:Y:S01]  /*25340*/  SHFL.IDX PT, R6, R3, RZ, 0x181f ;  /* 0x00181fff03067589 */ /* 0x000e6200000e0000 */
[-C--:B------:R-:W-:Y:S02]  /*25350*/  ISETP.GE.AND P4, PT, R0, R2.reuse, PT ;  /* 0x000000020000720c */ /* 0x080fe40003f86270 */
[----:B------:R-:W-:Y:S02]  /*25360*/  ISETP.GE.AND P3, PT, R5, R2, PT ;  /* 0x000000020500720c */ /* 0x000fe40003f66270 */
[----:B------:R-:W2:Y:S09]  /*25370*/  SHFL.IDX PT, R5, R4, 0x1, 0x181f ;  /* 0x00381f0004057f89 */ /* 0x000eb200000e0000 */
[----:B0-----:R-:W-:-:S05]  /*25380*/  @!P4 LEA R7, P5, R11, R7, 0x1 ;  /* 0x000000070b07c211 */ /* 0x001fca00078a08ff */
[----:B-1----:R-:W-:-:S05]  /*25390*/  @!P4 IMAD.X R6, RZ, RZ, R6, P5 ;  /* 0x000000ffff06c224 */ /* 0x002fca00028e0606 */
        /* <DEDUP_REMOVED lines=65> */
[----:B------:R0:W1:Y:S04]  /*257b0*/  SHFL.IDX PT, R5, R3, 0x7, 0x181f ;  /* 0x00f81f0003057f89 */ /* 0x00006800000e0000 */
[----:B------:R0:W-:Y:S04]  /*257c0*/  @!P4 LDGSTS.E.BYPASS.LTC128B.128 [R10+0xf400], desc[UR4][R6.64], !P2 ;  /* 0x0f400000060acfae */ /* 0x0001e8000d101d44 */
[----:B------:R0:W-:Y:S04]  /*257d0*/  @!P4 LDGSTS.E.BYPASS.LTC128B.128 [R10+0x13400], desc[UR4][R6.64+0x80], !P1 ;  /* 0x13400080060acfae */ /* 0x0001e8000c901d44 */
[----:B------:R0:W-:Y:S04]  /*257e0*/  @!P4 LDGSTS.E.BYPASS.LTC128B.128 [R10+0x17400], desc[UR4][R6.64+0x100], !P0 ;  /* 0x17400100060acfae */ /* 0x0001e8000c101d44 */
[----:B------:R0:W2:Y:S02]  /*257f0*/  SHFL.IDX PT, R3, R4, 0x7, 0x181f ;  /* 0x00f81f0004037f89 */ /* 0x0000a400000e0000 */
.L_x_2180:
[----:B------:R-:W-:Y:S01]  /*25800*/  VIADD R0, R0, 0x70 ;  /* 0x0000007000007836 */ /* 0x000fe20000000000 */
[----:B------:R-:W-:Y:S04]  /*25810*/  BSSY B0, `(.L_x_2025) ;  /* 0x000000f000007945 */ /* 0x000fe80003800000 */
[----:B------:R-:W-:-:S13]  /*25820*/  ISETP.GE.AND P3, PT, R0, R2, PT ;  /* 0x000000020000720c */ /* 0x000fda0003f66270 */
[----:B------:R-:W-:Y:S05]  /*25830*/  @P3 BRA `(.L_x_2026) ;  /* 0x0000000000303947 */ /* 0x000fea0003800000 */
[----:B0-----:R-:W0:Y:S01]  /*25840*/  S2R R4, SR_TID.X ;  /* 0x0000000000047919 */ /* 0x001e220000002100 */
[----:B------:R-:W-:Y:S01]  /*25850*/  ULDC.64 UR4, c[0x0][0x208] ;  /* 0x0000820000047ab9 */ /* 0x000fe20000000a00 */
[----:B0-----:R-:W-:-:S05]  /*25860*/  IMAD.SHL.U32 R4, R4, 0x8, RZ ;  /* 0x0000000804047824 */ /* 0x001fca00078e00ff */
[----:B------:R-:W-:-:S04]  /*25870*/  LOP3.LUT R4, R4, 0x38, RZ, 0xc0, !PT ;  /* 0x0000003804047812 */ /* 0x000fc800078ec0ff */
[----:B--2---:R-:W-:-:S05]  /*25880*/  LEA R2, P3, R4, R3, 0x1 ;  /* 0x0000000304027211 */ /* 0x004fca00078608ff */
[----:B-1----:R-:W-:-:S05]  /*25890*/  IMAD.X R3, RZ, RZ, R5, P3 ;  /* 0x000000ffff037224 */ /* 0x002fca00018e0605 */
[----:B------:R-:W-:Y:S01]  /*258a0*/  @!PT LDS RZ, [RZ] ;  /* 0x00000000fffff984 */ /* 0x000fe20000000800 */
[----:B------:R-:W-:Y:S01]  /*258b0*/  @!PT LDS RZ, [RZ] ;  /* 0x00000000fffff984 */ /* 0x000fe20000000800 */
[----:B------:R-:W-:Y:S01]  /*258c0*/  @!PT LDS RZ, [RZ] ;  /* 0x00000000fffff984 */ /* 0x000fe20000000800 */
[----:B------:R3:W-:Y:S04]  /*258d0*/  LDGSTS.E.BYPASS.LTC128B.128 [R10+0xfc00], desc[UR4][R2.64], !P2 ;  /* 0x0fc00000020a7fae */ /* 0x0007e8000d101d44 */
[----:B------:R3:W-:Y:S04]  /*258e0*/  LDGSTS.E.BYPASS.LTC128B.128 [R10+0x13c00], desc[UR4][R2.64+0x80], !P1 ;  /* 0x13c00080020a7fae */ /* 0x0007e8000c901d44 */
[----:B------:R3:W-:Y:S02]  /*258f0*/  LDGSTS.E.BYPASS.LTC128B.128 [R10+0x17c00], desc[UR4][R2.64+0x100], !P0 ;  /* 0x17c00100020a7fae */ /* 0x0007e4000c101d44 */
.L_x_2026:
[----:B------:R-:W-:Y:S05]  /*25900*/  BSYNC B0 ;  /* 0x0000000000007941 */ /* 0x000fea0003800000 */
.L_x_2025:
[----:B0--3--:R-:W3:Y:S01]  /*25910*/  LDL R10, [R1] ;  /* 0x00000000010a7983 */ /* 0x009ee20000100800 */
[----:B------:R-:W-:Y:S01]  /*25920*/  PLOP3.LUT P0, PT, PT, PT, PT, 0x80, 0x0 ;  /* 0x000000000000781c */ /* 0x000fe20003f0f070 */
[----:B------:R-:W-:Y:S01]  /*25930*/  NOP ;  /* 0x0000000000007918 */ /* 0x000fe20000000000 */
[----:B---3--:R-:W-:-:S11]  /*25940*/  VIADD R11, R10, 0x2a800 ;  /* 0x0002a8000a0b7836 */ /* 0x008fd60000000000 */
.L_x_2027:
[----:B------:R-:W3:Y:S01]  /*25950*/  LDL R2, [R1] ;  /* 0x0000000001027983 */ /* 0x000ee20000100800 */
[----:B------:R-:W-:Y:S02]  /*25960*/  PLOP3.LUT P1, PT, P1, P0, PT, 0xa2, 0x0 ;  /* 0x000000000000781c */ /* 0x000fe40000f21472 */
[----:B---3--:R-:W-:-:S08]  /*25970*/  @P0 R2UR P1, UR4, R2 ;  /* 0x00000000020402ca */ /* 0x008fd00000020000 */
[----:B------:R-:W-:-:S05]  /*25980*/  @P0 PLOP3.LUT P0, PT, P1, PT, PT, 0x80, 0x0 ;  /* 0x000000000000081c */ /* 0x000fca0000f0f070 */
[----:B------:R-:W-:Y:S01]  /*25990*/  @!P1 SYNCS.ARRIVE.TRANS64.RED.A0T1 RZ, [UR4+0x2a800], RZ ;  /* 0x02a800ffffff99a7 */ /* 0x000fe20008200404 */
[----:B------:R-:W-:Y:S07]  /*259a0*/  @!P1 ARRIVES.LDGSTSBAR.64.TRANSCNT [UR4+0x2a800] ;  /* 0x02a80000ff0099b0 */ /* 0x000fee0008000a84 */
[----:B------:R-:W-:Y:S05]  /*259b0*/  @P0 BRA.U.ANY `(.L_x_2027) ;  /* 0xfffffffd00e40947 */ /* 0x000fea000393ffff */
[----:B--2---:R-:W2:Y:S02]  /*259c0*/  LDL.LU R3, [R1+0x48] ;  /* 0x0000480001037983 */ /* 0x004ea40000300800 */
        /* <DEDUP_REMOVED lines=9> */
[----:B------:R-:W2:Y:S03]  /*25a60*/  SYNCS.PHASECHK.TRANS64.TRYWAIT P0, [R2+URZ+0x2a820], R0 ;  /* 0x02a82000020075a7 */ /* 0x000ea6000800017f */
[----:B0-2---:R-:W-:Y:S05]  /*25a70*/  @!P0 BRA `(.L_x_2029) ;  /* 0x0000005400308947 */ /* 0x005fea0003800000 */
.L_x_2181:
[----:B------:R-:W-:Y:S05]  /*25a80*/  BSYNC B0 ;  /* 0x0000000000007941 */ /* 0x000fea0003800000 */
.L_x_2028:
[----:B------:R-:W2:Y:S04]  /*25a90*/  LDL R3, [R1+0x34] ;  /* 0x0000340001037983 */ /* 0x000ea80000100800 */
[----:B0-----:R-:W3:Y:S01]  /*25aa0*/  LDL R2, [R1+0x2c] ;  /* 0x00002c0001027983 */ /* 0x001ee20000100800 */
[----:B------:R-:W-:Y:S01]  /*25ab0*/  BSSY B0, `(.L_x_2030) ;  /* 0x0000222000007945 */ /* 0x000fe20003800000 */
[----:B--2---:R-:W-:-:S05]  /*25ac0*/  VIADD R0, R3, 0xfffffffe ;  /* 0xfffffffe03007836 */ /* 0x004fca0000000000 */
[----:B---3--:R-:W-:-:S13]  /*25ad0*/  ISETP.GE.AND P0, PT, R0, R2, PT ;  /* 0x000000020000720c */ /* 0x008fda0003f06270 */
[----:B------:R-:W-:Y:S05]  /*25ae0*/  @!P0 BRA `(.L_x_2031) ;  /* 0x0000002000788947 */ /* 0x000fea0003800000 */
[----:B------:R-:W-:Y:S01]  /*25af0*/  IMAD.MOV R8, RZ, RZ, -R3 ;  /* 0x000000ffff087224 */ /* 0x000fe200078e0a03 */
[----:B------:R-:W-:Y:S01]  /*25b00*/  LOP3.LUT R2, RZ, R2, RZ, 0x33, !PT ;  /* 0x00000002ff027212 */ /* 0x000fe200078e33ff */
[----:B------:R-:W-:Y:S03]  /*25b10*/  BSSY B2, `(.L_x_2032) ;  /* 0x00000b8000027945 */ /* 0x000fe60003800000 */
[----:B------:R-:W-:-:S05]  /*25b20*/  VIADDMNMX R8, R8, 0x1, R2, !PT ;  /* 0x0000000108087846 */ /* 0x000fca0007800102 */
[----:B------:R-:W-:-:S05]  /*25b30*/  IMAD.IADD R2, R3, 0x1, R8 ;  /* 0x0000000103027824 */ /* 0x000fca00078e0208 */
[----:B------:R-:W-:-:S04]  /*25b40*/  LOP3.LUT R2, R2, 0x1, RZ, 0xc0, !PT ;  /* 0x0000000102027812 */ /* 0x000fc800078ec0ff */
[----:B------:R-:W-:-:S13]  /*25b50*/  ISETP.NE.U32.AND P0, PT, R2, 0x1, PT ;  /* 0x000000010200780c */ /* 0x000fda0003f05070 */
[----:B------:R-:W-:Y:S05]  /*25b60*/  @P0 BRA `(.L_x_2033) ;  /* 0x0000000800c80947 */ /* 0x000fea0003800000 */
[----:B-1----:R-:W2:Y:S04]  /*25b70*/  LDL R5, [R1+0xc] ;  /* 0x00000c0001057983 */ /* 0x002ea80000100800 */
        /* <DEDUP_REMOVED lines=19> */
[----:B------:R-:W-:Y:S01]  /*25cb0*/  ULDC.64 UR8, c[0x0][0x208] ;  /* 0x0000820000087ab9 */ /* 0x000fe20000000a00 */
        /* <DEDUP_REMOVED lines=15> */
.L_x_2036:
[----:B------:R-:W2:Y:S01]  /*25db0*/  LDL R2, [R1] ;  /* 0x0000000001027983 */ /* 0x000ea20000100800 */
[----:B------:R-:W-:Y:S01]  /*25dc0*/  BSSY B3, `(.L_x_2037) ;  /* 0x0000005000037945 */ /* 0x000fe20003800000 */
[----:B--2---:R-:W-:Y:S01]  /*25dd0*/  IMAD R3, R7, 0x8, R2 ;  /* 0x0000000807037824 */ /* 0x004fe200078e0202 */
[----:B------:R-:W-:-:S04]  /*25de0*/  SHF.L.U32 R2, R9, 0x1f, RZ ;  /* 0x0000001f09027819 */ /* 0x000fc800000006ff */
[----:B------:R-:W1:Y:S02]  /*25df0*/  SYNCS.PHASECHK.TRANS64.TRYWAIT P0, [R3+URZ+0x2a840], R2 ;  /* 0x02a84002030075a7 */ /* 0x000e64000800017f */
[----:B-1----:R-:W-:Y:S05]  /*25e00*/  @!P0 BRA `(.L_x_2038) ;  /* 0x0000005000648947 */ /* 0x002fea0003800000 */
.L_x_2182:
[----:B------:R-:W-:Y:S05]  /*25e10*/  BSYNC B3 ;  /* 0x0000000000037941 */ /* 0x000fea0003800000 */
.L_x_2037:
        /* <DEDUP_REMOVED lines=12> */
.L_x_2040:
[----:B------:R-:W-:Y:S05]  /*25ee0*/  BSYNC B3 ;  /* 0x0000000000037941 */ /* 0x000fea0003800000 */
.L_x_2039:
        /* <DEDUP_REMOVED lines=13> */
.L_x_2041:
        /* <DEDUP_REMOVED lines=16> */
.L_x_2042:
        /* <DEDUP_REMOVED lines=15> */
.L_x_2043:
        /* <DEDUP_REMOVED lines=17> */
.L_x_2183:
[----:B------:R-:W-:Y:S05]  /*262c0*/  BSYNC B3 ;  /* 0x0000000000037941 */ /* 0x000fea0003800000 */
.L_x_2044:
[----:B------:R1:W5:Y:S04]  /*262d0*/  LDL R15, [R1] ;  /* 0x00000000010f7983 */ /* 0x0003680000100800 */
        /* <DEDUP_REMOVED lines=13> */
.L_x_2047:
[----:B------:R-:W-:Y:S05]  /*263b0*/  BSYNC B3 ;  /* 0x0000000000037941 */ /* 0x000fea0003800000 */
.L_x_2046:
        /* <DEDUP_REMOVED lines=13> */
.L_x_2048:
        /* <DEDUP_REMOVED lines=15> */
.L_x_2049:
        /* <DEDUP_REMOVED lines=12> */
.L_x_2035:
[----:B------:R-:W-:Y:S05]  /*26640*/  BSYNC B1 ;  /* 0x0000000000017941 */ /* 0x000fea0003800000 */
.L_x_2034:
[----:B0-----:R-:W2:Y:S04]  /*26650*/  LDL R0, [R1+0x34] ;  /* 0x0000340001007983 */ /* 0x001ea80000100800 */
[----:B------:R0:W-:Y:S04]  /*26660*/  STL [R1+0x4], R7 ;  /* 0x0000040701007387 */ /* 0x0001e80000100800 */
[----:B------:R0:W-:Y:S02]  /*26670*/  STL [R1+0x18], R9 ;  /* 0x0000180901007387 */ /* 0x0001e40000100800 */
[----:B0-2---:R-:W-:-:S07]  /*26680*/  VIADD R0, R0, 0xfffffffd ;  /* 0xfffffffd00007836 */ /* 0x005fce0000000000 */
.L_x_2033:
[----:B------:R-:W-:Y:S05]  /*26690*/  BSYNC B2 ;  /* 0x0000000000027941 */ /* 0x000fea0003800000 */
.L_x_2032:
[----:B------:R-:W2:Y:S01]  /*266a0*/  LDL.LU R2, [R1+0x34] ;  /* 0x0000340001027983 */ /* 0x000ea20000300800 */
[----:B------:R-:W-:Y:S01]  /*266b0*/  VIADD R8, R8, 0xfffffffe ;  /* 0xfffffffe08087836 */ /* 0x000fe20000000000 */
[----:B--2---:R-:W-:-:S04]  /*266c0*/  LOP3.LUT R2, RZ, R2, RZ, 0x33, !PT ;  /* 0x00000002ff027212 */ /* 0x004fc800078e33ff */
[----:B------:R-:W-:-:S13]  /*266d0*/  ISETP.NE.AND P0, PT, R8, R2, PT ;  /* 0x000000020800720c */ /* 0x000fda0003f05270 */
[----:B------:R-:W-:Y:S05]  /*266e0*/  @!P0 BRA `(.L_x_2031) ;  /* 0x0000001400788947 */ /* 0x000fea0003800000 */
[----:B------:R-:W-:-:S07]  /*266f0*/  IMAD.MOV.U32 R9, RZ, RZ, R17 ;  /* 0x000000ffff097224 */ /* 0x000fce00078e0011 */
.L_x_2082:
[----:B------:R-:W2:Y:S04]  /*26700*/  LDL R4, [R1+0xc] ;  /* 0x00000c0001047983 */ /* 0x000ea80000100800 */
[----:B------:R-:W3:Y:S04]  /*26710*/  LDL R3, [R1+0x4] ;  /* 0x0000040001037983 */ /* 0x000ee80000100800 */
[----:B------:R-:W4:Y:S01]  /*26720*/  LDL R2, [R1+0x18] ;  /* 0x0000180001027983 */ /* 0x000f220000100800 */
[----:B------:R-:W-:Y:S05]  /*26730*/  YIELD ;  /* 0x0000000000007946 */ /* 0x000fea0003800000 */
[----:B------:R-:W-:Y:S01]  /*26740*/  BSSY B1, `(.L_x_2050) ;  /* 0x00000a8000017945 */ /* 0x000fe20003800000 */
[----:B--2---:R-:W-:Y:S01]  /*26750*/  LOP3.LUT P1, RZ, R4, 0x1, RZ, 0xc0, !PT ;  /* 0x0000000104ff7812 */ /* 0x004fe2000782c0ff */
[----:B---3--:R-:W-:-:S05]  /*26760*/  VIADD R4, R3, 0x1 ;  /* 0x0000000103047836 */ /* 0x008fca0000000000 */
[----:B------:R-:W-:-:S04]  /*26770*/  ISETP.NE.AND P0, PT, R4, 0x2, PT ;  /* 0x000000020400780c */ /* 0x000fc80003f05270 */
[----:B-1----:R-:W-:Y:S02]  /*26780*/  SEL R5, RZ, 0x1, P0 ;  /* 0x00000001ff057807 */ /* 0x002fe40000000000 */
        /* <DEDUP_REMOVED lines=26> */
[----:B------:R-:W-:-:S06]  /*26930*/  LEA.HI.X R9, R2, UR5, R3, 0x2, P0 ;  /* 0x0000000502097c11 */ /* 0x000fcc00080f1403 */
[----:B------:R0:W5:Y:S03]  /*26940*/  LDG.E R9, desc[UR8][R8.64] ;  /* 0x0000000808097981 */ /* 0x000166000c1e1900 */
.L_x_2052:
[----:B------:R-:W2:Y:S01]  /*26950*/  LDL R2, [R1] ;  /* 0x0000000001027983 */ /* 0x000ea20000100800 */
[----:B------:R-:W-:Y:S01]  /*26960*/  BSSY B2, `(.L_x_2053) ;  /* 0x0000005000027945 */ /* 0x000fe20003800000 */
[----:B--2---:R-:W-:Y:S01]  /*26970*/  IMAD R3, R4, 0x8, R2 ;  /* 0x0000000804037824 */ /* 0x004fe200078e0202 */
[----:B------:R-:W-:-:S04]  /*26980*/  SHF.L.U32 R2, R5, 0x1f, RZ ;  /* 0x0000001f05027819 */ /* 0x000fc800000006ff */
[----:B------:R-:W1:Y:S02]  /*26990*/  SYNCS.PHASECHK.TRANS64.TRYWAIT P0, [R3+URZ+0x2a840], R2 ;  /* 0x02a84002030075a7 */ /* 0x000e64000800017f */
[----:B-1----:R-:W-:Y:S05]  /*269a0*/  @!P0 BRA `(.L_x_2054) ;  /* 0x0000004400a48947 */ /* 0x002fea0003800000 */
.L_x_2184:
[----:B------:R-:W-:Y:S05]  /*269b0*/  BSYNC B2 ;  /* 0x0000000000027941 */ /* 0x000fea0003800000 */
.L_x_2053:
        /* <DEDUP_REMOVED lines=12> */
.L_x_2056:
[----:B------:R-:W-:Y:S05]  /*26a80*/  BSYNC B2 ;  /* 0x0000000000027941 */ /* 0x000fea0003800000 */
.L_x_2055:
        /* <DEDUP_REMOVED lines=12> */
[----:B0-----:R-:W-:-:S08]  /*26b50*/  VIADD R8, R7, 0x18400 ;  /* 0x0001840007087836 */ /* 0x001fd00000000000 */
.L_x_2057:
        /* <DEDUP_REMOVED lines=16> */
.L_x_2058:
        /* <DEDUP_REMOVED lines=15> */
.L_x_2059:
        /* <DEDUP_REMOVED lines=17> */
.L_x_2185:
[----:B------:R-:W-:Y:S05]  /*26e60*/  BSYNC B2 ;  /* 0x0000000000027941 */ /* 0x000fea0003800000 */
.L_x_2060:
        /* <DEDUP_REMOVED lines=11> */
.L_x_2063:
[----:B------:R-:W-:Y:S05]  /*26f20*/  BSYNC B2 ;  /* 0x0000000000027941 */ /* 0x000fea0003800000 */
.L_x_2062:
        /* <DEDUP_REMOVED lines=14> */
.L_x_2064:
        /* <DEDUP_REMOVED lines=15> */
.L_x_2065:
        /* <DEDUP_REMOVED lines=12> */
.L_x_2051:
[----:B------:R-:W-:Y:S05]  /*271c0*/  BSYNC B1 ;  /* 0x0000000000017941 */ /* 0x000fea0003800000 */
.L_x_2050:
[----:B------:R-:W2:Y:S01]  /*271d0*/  LDL R2, [R1+0xc] ;  /* 0x00000c0001027983 */ /* 0x000ea20000100800 */
[----:B------:R-:W-:Y:S01]  /*271e0*/  VIADD R3, R4, 0x1 ;  /* 0x0000000104037836 */ /* 0x000fe20000000000 */
[----:B------:R-:W-:Y:S01]  /*271f0*/  BSSY B1, `(.L_x_2066) ;  /* 0x00000a9000017945 */ /* 0x000fe20003800000 */
[----:B0-----:R-:W-:-:S03]  /*27200*/  VIADD R6, R0, 0xffffffff ;  /* 0xffffffff00067836 */ /* 0x001fc60000000000 */
        /* <DEDUP_REMOVED lines=13> */
[----:B------:R-:W2:Y:S01]  /*272e0*/  LDL R14, [R1+0x24] ;  /* 0x00002400010e7983 */ /* 0x000ea20000100800 */
[----:B------:R-:W1:Y:S01]  /*272f0*/  LDC R8, c[0x0][0x43c] ;  /* 0x00010f00ff087b82 */ /* 0x000e620000000800 */
[----:B------:R-:W-:Y:S02]  /*27300*/  ULDC.64 UR6, c[0x0][0x428] ;  /* 0x00010a0000067ab9 */ /* 0x000fe40000000a00 */
[----:B------:R-:W3:Y:S01]  /*27310*/  LDL R13, [R1+0x14] ;  /* 0x00001400010d7983 */ /* 0x000ee20000100800 */
[----:B------:R-:W-:Y:S01]  /*27320*/  ULDC.64 UR8, c[0x0][0x208] ;  /* 0x0000820000087ab9 */ /* 0x000fe20000000a00 */
[----:B-1----:R-:W-:-:S13]  /*27330*/  ISETP.NE.AND P0, PT, R8, 0x1, PT ;  /* 0x000000010800780c */ /* 0x002fda0003f05270 */
[----:B------:R-:W1:Y:S02]  /*27340*/  @P0 LDC.64 R2, c[0x0][0x440] ;  /* 0x00011000ff020b82 */ /* 0x000e640000000a00 */
[----:B-1----:R-:W-:-:S04]  /*27350*/  @P0 IMAD.HI.U32 R7, R6, R2, RZ ;  /* 0x0000000206070227 */ /* 0x002fc800078e00ff */
        /* <DEDUP_REMOVED lines=12> */
.L_x_2068:
[----:B------:R-:W2:Y:S01]  /*27420*/  LDL R2, [R1] ;  /* 0x0000000001027983 */ /* 0x000ea20000100800 */
[----:B------:R-:W-:Y:S01]  /*27430*/  SHF.L.U32 R3, R10, 0x1f, RZ ;  /* 0x0000001f0a037819 */ /* 0x000fe200000006ff */
[----:B------:R-:W-:Y:S01]  /*27440*/  BSSY B2, `(.L_x_2069) ;  /* 0x0000004000027945 */ /* 0x000fe20003800000 */
[----:B--2---:R-:W-:-:S04]  /*27450*/  IMAD R2, R12, 0x8, R2 ;  /* 0x000000080c027824 */ /* 0x004fc800078e0202 */
[----:B------:R-:W2:Y:S02]  /*27460*/  SYNCS.PHASECHK.TRANS64.TRYWAIT P0, [R2+URZ+0x2a840], R3 ;  /* 0x02a84003020075a7 */ /* 0x000ea4000800017f */
[----:B--2---:R-:W-:Y:S05]  /*27470*/  @!P0 BRA `(.L_x_2070) ;  /* 0x0000003c00188947 */ /* 0x004fea0003800000 */
.L_x_2186:
[----:B------:R-:W-:Y:S05]  /*27480*/  BSYNC B2 ;  /* 0x0000000000027941 */ /* 0x000fea0003800000 */
.L_x_2069:
        /* <DEDUP_REMOVED lines=12> */
.L_x_2072:
[----:B------:R-:W-:Y:S05]  /*27550*/  BSYNC B2 ;  /* 0x0000000000027941 */ /* 0x000fea0003800000 */
.L_x_2071:
[----:B------:R-:W3:Y:S04]  /*27560*/  LDL R8, [R1+0x4] ;  /* 0x0000040001087983 */ /* 0x000ee80000100800 */
[----:B0-----:R-:W4:Y:S04]  /*27570*/  LDL R10, [R1] ;  /* 0x00000000010a7983 */ /* 0x001f280000100800 */
[----:B--2---:R-:W2:Y:S01]  /*27580*/  LDL R2, [R1+0x1c] ;  /* 0x00001c0001027983 */ /* 0x004ea20000100800 */
        /* <DEDUP_REMOVED lines=8> */
[----:B----4-:R-:W-:Y:S02]  /*27610*/  IMAD R8, R8, 0x9000, R10 ;  /* 0x0000900008087824 */ /* 0x010fe400078e020a */
[----:B------:R-:W-:-:S02]  /*27620*/  VIADD R3, R3, 0x30 ;  /* 0x0000003003037836 */ /* 0x000fc40000000000 */
[----:B--2---:R-:W-:Y:S02]  /*27630*/  IMAD R2, R7, 0x60, R2 ;  /* 0x0000006007027824 */ /* 0x004fe400078e0202 */
[----:B------:R-:W-:-:S07]  /*27640*/  VIADD R10, R8, 0x18400 ;  /* 0x00018400080a7836 */ /* 0x000fce0000000000 */
.L_x_2073:
        /* <DEDUP_REMOVED lines=16> */
.L_x_2074:
        /* <DEDUP_REMOVED lines=15> */
.L_x_2075:
        /* <DEDUP_REMOVED lines=15> */
.L_x_2187:
[----:B------:R-:W-:Y:S05]  /*27930*/  BSYNC B2 ;  /* 0x0000000000027941 */ /* 0x000fea0003800000 */
.L_x_2076:
        /* <DEDUP_REMOVED lines=11> */
.L_x_2079:
[----:B------:R-:W-:Y:S05]  /*279f0*/  BSYNC B2 ;  /* 0x0000000000027941 */ /* 0x000fea0003800000 */
.L_x_2078:
        /* <DEDUP_REMOVED lines=13> */
.L_x_2080:
        /* <DEDUP_REMOVED lines=15> */
.L_x_2081:
        /* <DEDUP_REMOVED lines=12> */
.L_x_2067:
[----:B------:R-:W-:Y:S05]  /*27c80*/  BSYNC B1 ;  /* 0x0000000000017941 */ /* 0x000fea0003800000 */
.L_x_2066:
[----:B------:R-:W2:Y:S01]  /*27c90*/  LDL R2, [R1+0x2c] ;  /* 0x00002c0001027983 */ /* 0x000ea20000100800 */
[----:B------:R-:W-:Y:S01]  /*27ca0*/  VIADD R0, R0, 0xfffffffe ;  /* 0xfffffffe00007836 */ /* 0x000fe20000000000 */
[----:B--2---:R-:W-:-:S13]  /*27cb0*/  ISETP.GT.AND P0, PT, R6, R2, PT ;  /* 0x000000020600720c */ /* 0x004fda0003f04270 */
[----:B------:R-:W-:Y:S05]  /*27cc0*/  @P0 BRA `(.L_x_2082) ;  /* 0xffffffe8008c0947 */ /* 0x000fea000383ffff */
.L_x_2031:
[----:B------:R-:W-:Y:S05]  /*27cd0*/  BSYNC B0 ;  /* 0x0000000000007941 */ /* 0x000fea0003800000 */
.L_x_2030:
[----:B------:R-:W2:Y:S01]  /*27ce0*/  S2R R3, SR_TID.X ;  /* 0x0000000000037919 */ /* 0x000ea20000002100 */
[----:B------:R-:W-:Y:S01]  /*27cf0*/  BSSY B0, `(.L_x_2083) ;  /* 0x0000011000007945 */ /* 0x000fe20003800000 */
[----:B--2---:R-:W-:-:S04]  /*27d00*/  LOP3.LUT R3, R3, 0x7f, RZ, 0xc0, !PT ;  /* 0x0000007f03037812 */ /* 0x004fc800078ec0ff */
[----:B------:R-:W-:-:S13]  /*27d10*/  ISETP.NE.AND P0, PT, R3, RZ, PT ;  /* 0x000000ff0300720c */ /* 0x000fda0003f05270 */
[----:B------:R-:W-:Y:S05]  /*27d20*/  @P0 BRA `(.L_x_2084) ;  /* 0x0000000000340947 */ /* 0x000fea0003800000 */
[----:B------:R-:W2:Y:S01]  /*27d30*/  S2R R2, SR_LANEID ;  /* 0x0000000000027919 */ /* 0x000ea20000000000 */
[----:B------:R-:W-:Y:S01]  /*27d40*/  VOTEU.ANY UR4, UPT, PT ;  /* 0x0000000000047886 */ /* 0x000fe200038e0100 */
[----:B-1----:R-:W1:Y:S01]  /*27d50*/  LDC.64 R4, c[0x0][0xc60] ;  /* 0x00031800ff047b82 */ /* 0x002e620000000a00 */
[----:B------:R-:W2:Y:S01]  /*27d60*/  FLO.U32 R0, UR4 ;  /* 0x0000000400007d00 */ /* 0x000ea200080e0000 */
[----:B------:R-:W-:Y:S01]  /*27d70*/  ULDC.64 UR6, c[0x0][0x208] ;  /* 0x0000820000067ab9 */ /* 0x000fe20000000a00 */
[----:B--2---:R-:W-:-:S06]  /*27d80*/  ISETP.EQ.U32.AND P0, PT, R0, R2, PT ;  /* 0x000000020000720c */ /* 0x004fcc0003f02070 */
[----:B------:R-:W1:Y:S07]  /*27d90*/  POPC R2, UR4 ;  /* 0x0000000400027d09 */ /* 0x000e6e0008000000 */
[----:B-1----:R-:W2:Y:S04]  /*27da0*/  @P0 ATOMG.E.ADD.STRONG.GPU PT, R2, desc[UR6][R4.64], R2 ;  /* 0x00000002040209a8 */ /* 0x002ea800081ee1c6 */
[----:B--2---:R1:W2:Y:S02]  /*27db0*/  SHFL.IDX PT, R2, R2, R0, 0x1f ;  /* 0x00001f0002027589 */ /* 0x0042a400000e0000 */
[----:B-1----:R-:W1:Y:S02]  /*27dc0*/  S2R R0, SR_LTMASK ;  /* 0x0000000000007919 */ /* 0x002e640000003900 */
[----:B-1----:R-:W-:-:S06]  /*27dd0*/  LOP3.LUT R0, R0, UR4, RZ, 0xc0, !PT ;  /* 0x0000000400007c12 */ /* 0x002fcc000f8ec0ff */
[----:B------:R-:W2:Y:S02]  /*27de0*/  POPC R0, R0 ;  /* 0x0000000000007309 */ /* 0x000ea40000000000 */
[----:B--2---:R-:W-:-:S07]  /*27df0*/  IADD3 R16, R2, UR36, R0 ;  /* 0x0000002402107c10 */ /* 0x004fce000fffe000 */
.L_x_2084:
[----:B------:R-:W-:Y:S05]  /*27e00*/  BSYNC B0 ;  /* 0x0000000000007941 */ /* 0x000fea0003800000 */
.L_x_2083:
[----:B------:R-:W2:Y:S01]  /*27e10*/  LDL R0, [R1+0xc] ;  /* 0x00000c0001007983 */ /* 0x000ea20000100800 */
[----:B------:R-:W-:Y:S01]  /*27e20*/  BSSY B0, `(.L_x_2085) ;  /* 0x000003e000007945 */ /* 0x000fe20003800000 */
[----:B--2---:R-:W-:-:S13]  /*27e30*/  LOP3.LUT P0, RZ, R0, 0x1, RZ, 0xc0, !PT ;  /* 0x0000000100ff7812 */ /* 0x004fda000780c0ff */
[----:B------:R-:W-:Y:S05]  /*27e40*/  @!P0 BRA `(.L_x_2086) ;  /* 0x0000000000ec8947 */ /* 0x000fea0003800000 */
[----:B------:R-:W2:Y:S04]  /*27e50*/  LDL R4, [R1] ;  /* 0x0000000001047983 */ /* 0x000ea80000100800 */
[----:B------:R-:W2:Y:S04]  /*27e60*/  LDL R0, [R1+0x4] ;  /* 0x0000040001007983 */ /* 0x000ea80000100800 */
[----:B------:R-:W3:Y:S01]  /*27e70*/  LDL R2, [R1+0x18] ;  /* 0x0000180001027983 */ /* 0x000ee20000100800 */
[----:B------:R-:W-:Y:S01]  /*27e80*/  BSSY B1, `(.L_x_2087) ;  /* 0x0000006000017945 */ /* 0x000fe20003800000 */
[----:B------:R-:W-:Y:S01]  /*27e90*/  ISETP.NE.AND P1, PT, R3, RZ, PT ;  /* 0x000000ff0300720c */ /* 0x000fe20003f25270 */
[----:B--2---:R-:W-:Y:S01]  /*27ea0*/  IMAD R0, R0, 0x8, R4 ;  /* 0x0000000800007824 */ /* 0x004fe200078e0204 */
[----:B---3--:R-:W-:-:S04]  /*27eb0*/  SHF.L.U32 R2, R2, 0x1f, RZ ;  /* 0x0000001f02027819 */ /* 0x008fc800000006ff */
[----:B------:R-:W2:Y:S02]  /*27ec0*/  SYNCS.PHASECHK.TRANS64.TRYWAIT P0, [R0+URZ+0x2a860], R2 ;  /* 0x02a86002000075a7 */ /* 0x000ea4000800017f */
[----:B--2---:R-:W-:Y:S05]  /*27ed0*/  @!P0 BRA `(.L_x_2088) ;  /* 0x0000003000a88947 */ /* 0x004fea0003800000 */
.L_x_2188:
[----:B------:R-:W-:Y:S05]  /*27ee0*/  BSYNC B1 ;  /* 0x0000000000017941 */ /* 0x000fea0003800000 */
.L_x_2087:
[----:B------:R-:W-:Y:S04]  /*27ef0*/  BSSY B1, `(.L_x_2089) ;  /* 0x0000009000017945 */ /* 0x000fe80003800000 */
        /* <DEDUP_REMOVED lines=8> */
.L_x_2090:
[----:B------:R-:W-:Y:S05]  /*27f80*/  BSYNC B1 ;  /* 0x0000000000017941 */ /* 0x000fea0003800000 */
.L_x_2089:
[----:B-1----:R-:W3:Y:S04]  /*27f90*/  LDL.LU R5, [R1+0x1c] ;  /* 0x00001c0001057983 */ /* 0x002ee80000300800 */
[----:B------:R-:W3:Y:S04]  /*27fa0*/  LDL.LU R3, [R1+0x10] ;  /* 0x0000100001037983 */ /* 0x000ee80000300800 */
[----:B------:R-:W4:Y:S04]  /*27fb0*/  LDL R4, [R1] ;  /* 0x0000000001047983 */ /* 0x000f280000100800 */
[----:B--2---:R-:W4:Y:S01]  /*27fc0*/  LDL R2, [R1+0x4] ;  /* 0x0000040001027983 */ /* 0x004f220000100800 */
        /* <DEDUP_REMOVED lines=8> */
[----:B----4-:R-:W-:-:S04]  /*28050*/  IMAD R2, R2, 0x6000, R4 ;  /* 0x0000600002027824 */ /* 0x010fc800078e0204 */
[----:B------:R-:W-:-:S07]  /*28060*/  VIADD R4, R2, 0x400 ;  /* 0x0000040002047836 */ /* 0x000fce0000000000 */
.L_x_2091:
        /* <DEDUP_REMOVED lines=15> */
.L_x_2092:
        /* <DEDUP_REMOVED lines=10> */
.L_x_2086:
[----:B------:R-:W-:Y:S05]  /*28200*/  BSYNC B0 ;  /* 0x0000000000007941 */ /* 0x000fea0003800000 */
.L_x_2085:
[----:B-1----:R-:W2:Y:S04]  /*28210*/  LDL.LU R5, [R1+0x4] ;  /* 0x0000040001057983 */ /* 0x002ea80000300800 */
        /* <DEDUP_REMOVED lines=8> */
.L_x_2010:
[----:B------:R-:W-:Y:S05]  /*282a0*/  BSYNC B7 ;  /* 0x0000000000077941 */ /* 0x000fea0003800000 */
.L_x_2008:
[----:B-1----:R-:W2:Y:S02]  /*282b0*/  LDL R0, [R1+0xc] ;  /* 0x00000c0001007983 */ /* 0x002ea40000100800 */
[----:B--2---:R-:W-:-:S13]  /*282c0*/  LOP3.LUT P0, RZ, R0, 0x2, RZ, 0xc0, !PT ;  /* 0x0000000200ff7812 */ /* 0x004fda000780c0ff */
[----:B------:R-:W-:Y:S05]  /*282d0*/  @!P0 BRA `(.L_x_2093) ;  /* 0x0000000000288947 */ /* 0x000fea0003800000 */
[----:B------:R-:W-:Y:S05]  /*282e0*/  WARPSYNC.ALL ;  /* 0x0000000000007948 */ /* 0x000fea0003800000 */
[----:B------:R-:W1:Y:S08]  /*282f0*/  S2UR UR5, SR_CgaCtaId ;  /* 0x00000000000579c3 */ /* 0x000e700000008800 */
[----:B------:R-:W-:Y:S06]  /*28300*/  BAR.SYNC.DEFER_BLOCKING 0x5, 0x180 ;  /* 0x0146000000007b1d */ /* 0x000fec0000010000 */
[----:B------:R-:W-:-:S02]  /*28310*/  UMOV UR4, 0x400 ;  /* 0x0000040000047882 */ /* 0x000fc40000000000 */
[----:B-1----:R-:W-:-:S06]  /*28320*/  ULEA UR4, UR5, UR4, 0x18 ;  /* 0x0000000405047291 */ /* 0x002fcc000f8ec03f */
[----:B------:R-:W-:-:S05]  /*28330*/  IMAD.U32 R0, RZ, RZ, UR4 ;  /* 0x00000004ff007e24 */ /* 0x000fca000f8e00ff */
[----:B------:R1:W2:Y:S04]  /*28340*/  LDS.128 R16, [R0+0x2a8d0] ;  /* 0x02a8d00000107984 */ /* 0x0002a80000000c00 */
[----:B------:R1:W-:Y:S01]  /*28350*/  STL [R1], R0 ;  /* 0x0000000001007387 */ /* 0x0003e20000100800 */
[----:B------:R-:W-:Y:S06]  /*28360*/  BAR.ARV 0x4, 0x180 ;  /* 0x0106000000007b1d */ /* 0x000fec0000002000 */
[----:B------:R-:W-:Y:S05]  /*28370*/  BRA `(.L_x_2094) ;  /* 0x0000000800e47947 */ /* 0x000fea0003800000 */
.L_x_2093:
[----:B------:R-:W1:Y:S01]  /*28380*/  S2R R6, SR_TID.X ;  /* 0x0000000000067919 */ /* 0x000e620000002100 */
[----:B------:R-:W-:Y:S01]  /*28390*/  UMOV UR4, 0xffffffff ;  /* 0xffffffff00047882 */ /* 0x000fe20000000000 */
[----:B-1----:R-:W-:-:S04]  /*283a0*/  LOP3.LUT R6, R6, 0x1f, RZ, 0xc0, !PT ;  /* 0x0000001f06067812 */ /* 0x002fc800078ec0ff */
[----:B------:R-:W-:Y:S01]  /*283b0*/  ISETP.NE.AND P0, PT, R6, 0x1f, PT ;  /* 0x0000001f0600780c */ /* 0x000fe20003f05270 */
[----:B------:R-:W-:-:S12]  /*283c0*/  BRA.DIV UR4, `(.L_x_2095) ;  /* 0x0000002e04807947 */ /* 0x000fd8000b800000 */
[----:B------:R-:W-:Y:S01]  /*283d0*/  IMAD.IADD R5, R19, 0x1, R6 ;  /* 0x0000000113057824 */ /* 0x000fe200078e0206 */
[----:B------:R-:W-:Y:S01]  /*283e0*/  ULDC UR4, c[0x0][0xc3c] ;  /* 0x00030f0000047ab9 */ /* 0x000fe20000000800 */
[----:B------:R-:W-:-:S03]  /*283f0*/  ULDC.64 UR6, c[0x0][0x208] ;  /* 0x0000820000067ab9 */ /* 0x000fc60000000a00 */
[----:B------:R-:W-:-:S13]  /*28400*/  ISETP.GE.OR P1, PT, R5, UR4, !P0 ;  /* 0x0000000405007c0c */ /* 0x000fda000c726670 */
[----:B------:R-:W1:Y:S02]  /*28410*/  @!P1 LDC.64 R2, c[0x0][0xc80] ;  /* 0x00032000ff029b82 */ /* 0x000e640000000a00 */
[----:B-1----:R-:W-:-:S06]  /*28420*/  @!P1 IMAD.WIDE R2, R5, 0x4, R2 ;  /* 0x0000000405029825 */ /* 0x002fcc00078e0202 */
[----:B------:R1:W2:Y:S01]  /*28430*/  @!P1 LDG.E R2, desc[UR6][R2.64] ;  /* 0x0000000602029981 */ /* 0x0002a2000c1e1900 */
[C---:B------:R-:W-:Y:S02]  /*28440*/  ISETP.GE.U32.AND P2, PT, R6.reuse, 0x2, PT ;  /* 0x000000020600780c */ /* 0x040fe40003f46070 */
[C---:B------:R-:W-:Y:S02]  /*28450*/  ISETP.GE.U32.AND P3, PT, R6.reuse, 0x4, PT ;  /* 0x000000040600780c */ /* 0x040fe40003f66070 */
[C---:B------:R-:W-:Y:S02]  /*28460*/  ISETP.GE.U32.AND P4, PT, R6.reuse, 0x8, PT ;  /* 0x000000080600780c */ /* 0x040fe40003f86070 */
[C---:B------:R-:W-:Y:S01]  /*28470*/  ISETP.GE.U32.AND P5, PT, R6.reuse, 0x10, PT ;  /* 0x000000100600780c */ /* 0x040fe20003fa6070 */
[----:B-1----:R-:W-:Y:S02]  /*28480*/  IMAD.MOV.U32 R3, RZ, RZ, RZ ;  /* 0x000000ffff037224 */ /* 0x002fe400078e00ff */
[----:B--2---:R-:W-:Y:S01]  /*28490*/  @!P1 IMAD.MOV.U32 R3, RZ, RZ, R2 ;  /* 0x000000ffff039224 */ /* 0x004fe200078e0002 */
[----:B------:R-:W-:-:S04]  /*284a0*/  ISETP.NE.AND P1, PT, R6, RZ, PT ;  /* 0x000000ff0600720c */ /* 0x000fc80003f25270 */
[----:B------:R-:W1:Y:S02]  /*284b0*/  SHFL.UP PT, R2, R3, 0x1, RZ ;  /* 0x0420000003027989 */ /* 0x000e6400000e00ff */
[----:B-1----:R-:W-:-:S05]  /*284c0*/  SEL R0, R2, RZ, P1 ;  /* 0x000000ff02007207 */ /* 0x002fca0000800000 */
[----:B------:R-:W-:Y:S02]  /*284d0*/  IMAD.IADD R2, R3, 0x1, R0 ;  /* 0x0000000103027824 */ /* 0x000fe400078e0200 */
[----:B------:R-:W-:Y:S04]  /*284e0*/  SHFL.IDX PT, R0, R16, RZ, 0x1f ;  /* 0x00001fff10007589 */ /* 0x000fe800000e0000 */
        /* <DEDUP_REMOVED lines=11> */
[----:B------:R-:W-:Y:S02]  /*285a0*/  IMAD.IADD R2, R2, 0x1, R5 ;  /* 0x0000000102027824 */ /* 0x000fe400078e0205 */
[----:B------:R1:W2:Y:S04]  /*285b0*/  SHFL.IDX PT, R5, R16, 0x1, 0x1f ;  /* 0x00201f0010057f89 */ /* 0x0002a800000e0000 */
[----:B------:R1:W3:Y:S02]  /*285c0*/  SHFL.IDX PT, R16, R2, 0x1f, 0x1f ;  /* 0x03e01f0002107f89 */ /* 0x0002e400000e0000 */
.L_x_2198:
[----:B------:R-:W-:Y:S02]  /*285d0*/  ULDC UR4, c[0x0][0xc38] ;  /* 0x00030e0000047ab9 */ /* 0x000fe40000000800 */
[----:B------:R-:W-:-:S04]  /*285e0*/  IMAD.U32 R4, RZ, RZ, UR4 ;  /* 0x00000004ff047e24 */ /* 0x000fc8000f8e00ff */
[----:B-1-3--:R-:W-:-:S04]  /*285f0*/  IMAD R16, R16, R4, RZ ;  /* 0x0000000410107224 */ /* 0x00afc800078e02ff */
[----:B--2---:R-:W-:-:S05]  /*28600*/  IMAD.IADD R5, R5, 0x1, R16 ;  /* 0x0000000105057824 */ /* 0x004fca00078e0210 */
[----:B------:R-:W-:-:S13]  /*28610*/  ISETP.GT.AND P6, PT, R5, R0, PT ;  /* 0x000000000500720c */ /* 0x000fda0003fc4270 */
[----:B------:R-:W-:Y:S05]  /*28620*/  @P6 BRA `(.L_x_2096) ;  /* 0x0000000000a06947 */ /* 0x000fea0003800000 */
.L_x_2101:
[----:B-1----:R-:W1:Y:S01]  /*28630*/  LDC R3, c[0x0][0xc3c] ;  /* 0x00030f00ff037b82 */ /* 0x002e620000000800 */
[----:B------:R-:W-:-:S05]  /*28640*/  VIADD R19, R19, 0x1f ;  /* 0x0000001f13137836 */ /* 0x000fca0000000000 */
[----:B-1----:R-:W-:-:S13]  /*28650*/  ISETP.GE.AND P6, PT, R19, R3, PT ;  /* 0x000000031300720c */ /* 0x002fda0003fc6270 */
[----:B------:R-:W-:Y:S05]  /*28660*/  @P6 BRA `(.L_x_2097) ;  /* 0x0000000400dc6947 */ /* 0x000fea0003800000 */
[----:B------:R-:W1:Y:S01]  /*28670*/  S2R R2, SR_TID.X ;  /* 0x0000000000027919 */ /* 0x000e620000002100 */
[----:B------:R-:W-:Y:S01]  /*28680*/  BSSY B0, `(.L_x_2098) ;  /* 0x000000a000007945 */ /* 0x000fe20003800000 */
[----:B-1----:R-:W-:-:S05]  /*28690*/  LOP3.LUT R2, R2, 0x1f, RZ, 0xc0, !PT ;  /* 0x0000001f02027812 */ /* 0x002fca00078ec0ff */
[----:B------:R-:W-:-:S05]  /*286a0*/  IMAD.IADD R4, R19, 0x1, R2 ;  /* 0x0000000113047824 */ /* 0x000fca00078e0202 */
[----:B------:R-:W-:Y:S01]  /*286b0*/  ISETP.GE.OR P6, PT, R4, R3, !P0 ;  /* 0x000000030400720c */ /* 0x000fe200047c6670 */
[----:B------:R-:W-:-:S12]  /*286c0*/  IMAD.MOV.U32 R3, RZ, RZ, RZ ;  /* 0x000000ffff037224 */ /* 0x000fd800078e00ff */
[----:B------:R-:W-:Y:S05]  /*286d0*/  @P6 BRA `(.L_x_2099) ;  /* 0x0000000000106947 */ /* 0x000fea0003800000 */
[----:B------:R-:W1:Y:S01]  /*286e0*/  LDC.64 R2, c[0x0][0xc80] ;  /* 0x00032000ff027b82 */ /* 0x000e620000000a00 */
[----:B------:R-:W-:Y:S01]  /*286f0*/  ULDC.64 UR4, c[0x0][0x208] ;  /* 0x0000820000047ab9 */ /* 0x000fe20000000a00 */
[----:B-1----:R-:W-:-:S06]  /*28700*/  IMAD.WIDE R2, R4, 0x4, R2 ;  /* 0x0000000404027825 */ /* 0x002fcc00078e0202 */
[----:B------:R1:W5:Y:S02]  /*28710*/  LDG.E R3, desc[UR4][R2.64] ;  /* 0x0000000402037981 */ /* 0x000364000c1e1900 */
.L_x_2099:
[----:B------:R-:W-:Y:S05]  /*28720*/  BSYNC B0 ;  /* 0x0000000000007941 */ /* 0x000fea0003800000 */
.L_x_2098:
[----:B------:R-:W-:-:S03]  /*28730*/  UMOV UR4, 0xffffffff ;  /* 0xffffffff00047882 */ /* 0x000fc60000000000 */
[----:B------:R-:W-:Y:S05]  /*28740*/  BRA.DIV UR4, `(.L_x_2100) ;  /* 0x0000002e04e07947 */ /* 0x000fea000b800000 */
[----:B-----5:R-:W1:Y:S02]  /*28750*/  SHFL.UP PT, R14, R3, 0x1, RZ ;  /* 0x04200000030e7989 */ /* 0x020e6400000e00ff */
        /* <DEDUP_REMOVED lines=14> */
[----:B------:R1:W2:Y:S02]  /*28840*/  SHFL.IDX PT, R16, R2, 0x1f, 0x1f ;  /* 0x03e01f0002107f89 */ /* 0x0002a400000e0000 */
.L_x_2206:
[----:B------:R-:W-:Y:S02]  /*28850*/  ULDC UR4, c[0x0][0xc38] ;  /* 0x00030e0000047ab9 */ /* 0x000fe40000000800 */
[----:B------:R-:W-:-:S04]  /*28860*/  IMAD.U32 R4, RZ, RZ, UR4 ;  /* 0x00000004ff047e24 */ /* 0x000fc8000f8e00ff */
[----:B--2---:R-:W-:-:S04]  /*28870*/  IMAD R16, R16, R4, RZ ;  /* 0x0000000410107224 */ /* 0x004fc800078e02ff */
[----:B------:R-:W-:-:S05]  /*28880*/  IMAD.IADD R5, R16, 0x1, R5 ;  /* 0x0000000110057824 */ /* 0x000fca00078e0205 */
[----:B------:R-:W-:-:S13]  /*28890*/  ISETP.GT.AND P6, PT, R5, R0, PT ;  /* 0x000000000500720c */ /* 0x000fda0003fc4270 */
[----:B------:R-:W-:Y:S05]  /*288a0*/  @!P6 BRA `(.L_x_2101) ;  /* 0xfffffffc0060e947 */ /* 0x000fea000383ffff */
.L_x_2096:
        /* <DEDUP_REMOVED lines=8> */
.L_x_2210:
[----:B------:R-:W-:Y:S01]  /*28930*/  ISETP.NE.AND P0, PT, R5, RZ, PT ;  /* 0x000000ff0500720c */ /* 0x000fe20003f05270 */
[----:B------:R-:W-:-:S12]  /*28940*/  IMAD.MOV.U32 R5, RZ, RZ, RZ ;  /* 0x000000ffff057224 */ /* 0x000fd800078e00ff */
[----:B------:R-:W-:Y:S05]  /*28950*/  @!P0 BRA `(.L_x_2103) ;  /* 0x0000000000148947 */ /* 0x000fea0003800000 */
[----:B------:R-:W-:Y:S01]  /*28960*/  UMOV UR4, 0xffffffff ;  /* 0xffffffff00047882 */ /* 0x000fe20000000000 */
[----:B0-----:R-:W-:Y:S02]  /*28970*/  VIADD R12, R6, 0xffffffff ;  /* 0xffffffff060c7836 */ /* 0x001fe40000000000 */
[----:B------:R-:W-:Y:S05]  /*28980*/  BRA.DIV UR4, `(.L_x_2104) ;  /* 0x00000032046c7947 */ /* 0x000fea000b800000 */
[----:B-1----:R0:W1:Y:S02]  /*28990*/  SHFL.IDX PT, R2, R2, R12, 0x1f ;  /* 0x00001f0c02027589 */ /* 0x00206400000e0000 */
.L_x_2213:
[----:B-1----:R-:W-:-:S07]  /*289a0*/  IMAD.MOV.U32 R5, RZ, RZ, R2 ;  /* 0x000000ffff057224 */ /* 0x002fce00078e0002 */
.L_x_2103:
[----:B-12---:R-:W1:Y:S01]  /*289b0*/  LDC.64 R2, c[0x0][0xc90] ;  /* 0x00032400ff027b82 */ /* 0x006e620000000a00 */
[----:B------:R-:W-:Y:S01]  /*289c0*/  IMAD.IADD R19, R6, 0x1, R19 ;  /* 0x0000000106137824 */ /* 0x000fe200078e0213 */
[----:B------:R-:W-:-:S03]  /*289d0*/  ULDC.64 UR4, c[0x0][0x208] ;  /* 0x0000820000047ab9 */ /* 0x000fc60000000a00 */
[----:B-1----:R-:W-:-:S05]  /*289e0*/  IMAD.WIDE R2, R19, 0x4, R2 ;  /* 0x0000000413027825 */ /* 0x002fca00078e0202 */
[----:B------:R-:W3:Y:S01]  /*289f0*/  LDG.E R7, desc[UR4][R2.64] ;  /* 0x0000000402077981 */ /* 0x000ee2000c1e1900 */
[----:B------:R-:W-:-:S04]  /*28a00*/  IMAD R16, R5, R4, R16 ;  /* 0x0000000405107224 */ /* 0x000fc800078e0210 */
[----:B------:R-:W-:Y:S02]  /*28a10*/  IMAD.IADD R0, R0, 0x1, -R16 ;  /* 0x0000000100007824 */ /* 0x000fe400078e0a10 */
[----:B---3--:R-:W-:-:S05]  /*28a20*/  IMAD R6, R17, R7, RZ ;  /* 0x0000000711067224 */ /* 0x008fca00078e02ff */
[----:B------:R-:W-:-:S04]  /*28a30*/  IABS R8, R6 ;  /* 0x0000000600087213 */ /* 0x000fc80000000000 */
[----:B------:R-:W1:Y:S08]  /*28a40*/  I2F.RP R2, R8 ;  /* 0x0000000800027306 */ /* 0x000e700000209400 */
[----:B-1----:R-:W1:Y:S02]  /*28a50*/  MUFU.RCP R2, R2 ;  /* 0x0000000200027308 */ /* 0x002e640000001000 */
[----:B-1----:R-:W-:-:S06]  /*28a60*/  VIADD R2, R2, 0xffffffe ;  /* 0x0ffffffe02027836 */ /* 0x002fcc0000000000 */
[----:B------:R-:W1:Y:S02]  /*28a70*/  F2I.FTZ.U32.TRUNC.NTZ R3, R2 ;  /* 0x0000000200037305 */ /* 0x000e64000021f000 */
[----:B-1----:R-:W-:-:S04]  /*28a80*/  IMAD.MOV R2, RZ, RZ, -R3 ;  /* 0x000000ffff027224 */ /* 0x002fc800078e0a03 */
        /* <DEDUP_REMOVED lines=22> */
[----:B------:R-:W-:-:S04]  /*28bf0*/  VIADDMNMX R4, R3, R4, R7, PT ;  /* 0x0000000403047246 */ /* 0x000fc80003800107 */
        /* <DEDUP_REMOVED lines=19> */
[C---:B------:R-:W-:Y:S01]  /*28d30*/  LOP3.LUT R3, R0.reuse, R4, RZ, 0x3c, !PT ;  /* 0x0000000400037212 */ /* 0x040fe200078e3cff */
[----:B------:R-:W-:-:S03]  /*28d40*/  IMAD.IADD R0, R0, 0x1, R5 ;  /* 0x0000000100007824 */ /* 0x000fc600078e0205 */
        /* <DEDUP_REMOVED lines=9> */
.L_x_2097:
[----:B------:R-:W-:Y:S01]  /*28de0*/  UMOV UR4, URZ ;  /* 0x0000003f00047c82 */ /* 0x000fe20008000000 */
[----:B------:R-:W-:Y:S01]  /*28df0*/  UMOV UR5, URZ ;  /* 0x0000003f00057c82 */ /* 0x000fe20008000000 */
[----:B------:R-:W-:Y:S01]  /*28e00*/  ULDC UR6, c[0x0][0xc3c] ;  /* 0x00030f0000067ab9 */ /* 0x000fe20000000800 */
[----:B------:R-:W-:Y:S02]  /*28e10*/  IMAD.MOV.U32 R16, RZ, RZ, R0 ;  /* 0x000000ffff107224 */ /* 0x000fe400078e0000 */
[----:B------:R-:W-:Y:S02]  /*28e20*/  IMAD.U32 R17, RZ, RZ, UR4 ;  /* 0x00000004ff117e24 */ /* 0x000fe4000f8e00ff */
[----:B------:R-:W-:Y:S02]  /*28e30*/  IMAD.U32 R18, RZ, RZ, UR5 ;  /* 0x00000005ff127e24 */ /* 0x000fe4000f8e00ff */
[----:B------:R-:W-:-:S07]  /*28e40*/  IMAD.U32 R19, RZ, RZ, UR6 ;  /* 0x00000006ff137e24 */ /* 0x000fce000f8e00ff */
.L_x_2105:
[----:B------:R3:W2:Y:S01]  /*28e50*/  LDL R3, [R1] ;  /* 0x0000000001037983 */ /* 0x0006a20000100800 */
[----:B------:R-:W1:Y:S01]  /*28e60*/  S2R R0, SR_TID.X ;  /* 0x0000000000007919 */ /* 0x000e620000002100 */
[----:B------:R-:W-:Y:S05]  /*28e70*/  WARPSYNC.ALL ;  /* 0x0000000000007948 */ /* 0x000fea0003800000 */
[----:B-1----:R-:W-:Y:S01]  /*28e80*/  LOP3.LUT R0, R0, 0x1f, RZ, 0xc0, !PT ;  /* 0x0000001f00007812 */ /* 0x002fe200078ec0ff */
[----:B------:R-:W-:Y:S03]  /*28e90*/  BAR.SYNC.DEFER_BLOCKING 0x4, 0x180 ;  /* 0x0106000000007b1d */ /* 0x000fe60000010000 */
[----:B------:R-:W-:-:S13]  /*28ea0*/  ISETP.NE.AND P0, PT, R0, RZ, PT ;  /* 0x000000ff0000720c */ /* 0x000fda0003f05270 */
[----:B------:R-:W2:Y:S01]  /*28eb0*/  @!P0 S2R R0, SR_CgaCtaId ;  /* 0x0000000000008919 */ /* 0x000ea20000008800 */
[----:B------:R-:W-:-:S04]  /*28ec0*/  @!P0 MOV R2, 0x400 ;  /* 0x0000040000028802 */ /* 0x000fc80000000f00 */
[----:B--2---:R-:W-:-:S05]  /*28ed0*/  @!P0 LEA R3, R0, R2, 0x18 ;  /* 0x0000000200038211 */ /* 0x004fca00078ec0ff */
[----:B------:R3:W-:Y:S04]  /*28ee0*/  @!P0 STS.128 [R3+0x2a8d0], R16 ;  /* 0x02a8d01003008388 */ /* 0x0007e80000000c00 */
[----:B------:R3:W-:Y:S01]  /*28ef0*/  @!P0 STL [R1], R3 ;  /* 0x0000000301008387 */ /* 0x0007e20000100800 */
[----:B------:R-:W-:Y:S06]  /*28f00*/  BAR.ARV 0x5, 0x180 ;  /* 0x0146000000007b1d */ /* 0x000fec0000002000 */
.L_x_2094:
[----:B------:R-:W-:Y:S02]  /*28f10*/  ULDC UR4, c[0x0][0xc3c] ;  /* 0x00030f0000047ab9 */ /* 0x000fe40000000800 */
[----:B--2---:R-:W-:-:S13]  /*28f20*/  ISETP.GE.AND P0, PT, R19, UR4, PT ;  /* 0x0000000413007c0c */ /* 0x004fda000bf06270 */
[----:B------:R-:W-:Y:S05]  /*28f30*/  @!P0 BRA `(.L_x_2106) ;  /* 0xffffff8c00908947 */ /* 0x000fea000383ffff */
[----:B------:R-:W-:Y:S05]  /*28f40*/  BSYNC B8 ;  /* 0x0000000000087941 */ /* 0x000fea0003800000 */
.L_x_1950:
[----:B-1----:R-:W2:Y:S01]  /*28f50*/  LDL.LU R0, [R1+0x48] ;  /* 0x0000480001007983 */ /* 0x002ea20000300800 */
[----:B------:R-:W-:Y:S01]  /*28f60*/  BSSY B0, `(.L_x_2107) ;  /* 0x000000b000007945 */ /* 0x000fe20003800000 */
[----:B------:R-:W1:Y:S01]  /*28f70*/  S2R R5, SR_CgaCtaId ;  /* 0x0000000000057919 */ /* 0x000e620000008800 */
[----:B--2---:R-:W-:-:S05]  /*28f80*/  VIADD R0, R0, 0x1 ;  /* 0x0000000100007836 */ /* 0x004fca0000000000 */
[----:B0-----:R-:W-:-:S04]  /*28f90*/  LEA.HI R2, R0, R0, RZ, 0x1 ;  /* 0x0000000000027211 */ /* 0x001fc800078f08ff */
[----:B---3--:R-:W-:-:S05]  /*28fa0*/  LOP3.LUT R3, R2, 0xfffffffe, RZ, 0xc0, !PT ;  /* 0xfffffffe02037812 */ /* 0x008fca00078ec0ff */
[----:B------:R-:W-:Y:S01]  /*28fb0*/  IMAD.IADD R3, R0, 0x1, -R3 ;  /* 0x0000000100037824 */ /* 0x000fe200078e0a03 */
[----:B------:R-:W-:-:S04]  /*28fc0*/  MOV R0, 0x400 ;  /* 0x0000040000007802 */ /* 0x000fc80000000f00 */
[----:B-1----:R-:W-:Y:S02]  /*28fd0*/  LEA R0, R5, R0, 0x18 ;  /* 0x0000000005007211 */ /* 0x002fe400078ec0ff */
[----:B------:R-:W-:-:S04]  /*28fe0*/  SHF.L.U32 R3, R3, 0x1f, RZ ;  /* 0x0000001f03037819 */ /* 0x000fc800000006ff */
[----:B------:R-:W0:Y:S02]  /*28ff0*/  SYNCS.PHASECHK.TRANS64.TRYWAIT P0, [R0+URZ+0x2a820], R3 ;  /* 0x02a82003000075a7 */ /* 0x000e24000800017f */
[----:B0-----:R-:W-:Y:S05]  /*29000*/  @!P0 BRA `(.L_x_2108) ;  /* 0x0000002800f48947 */ /* 0x001fea0003800000 */
.L_x_2214:
[----:B------:R-:W-:Y:S05]  /*29010*/  BSYNC B0 ;  /* 0x0000000000007941 */ /* 0x000fea0003800000 */
.L_x_2107:
[----:B------:R-:W-:-:S03]  /*29020*/  UMOV UR4, 0xffffffff ;  /* 0xffffffff00047882 */ /* 0x000fc60000000000 */
[----:B------:R-:W-:Y:S05]  /*29030*/  BRA.DIV UR4, `(.L_x_2109) ;  /* 0x0000002a04fc7947 */ /* 0x000fea000b800000 */
[----:B------:R-:W1:Y:S02]  /*29040*/  S2R R2, SR_TID.X ;  /* 0x0000000000027919 */ /* 0x000e640000002100 */
[----:B-1----:R-:W-:-:S04]  /*29050*/  SHF.R.U32.HI R2, RZ, 0x5, R2 ;  /* 0x00000005ff027819 */ /* 0x002fc80000011602 */
[----:B------:R-:W-:-:S05]  /*29060*/  LOP3.LUT R2, R2, 0x3, RZ, 0xc0, !PT ;  /* 0x0000000302027812 */ /* 0x000fca00078ec0ff */
[----:B------:R1:W2:Y:S02]  /*29070*/  SHFL.IDX PT, R14, R2, RZ, 0x1f ;  /* 0x00001fff020e7589 */ /* 0x0002a400000e0000 */
.L_x_2217:
[----:B--2---:R-:W-:-:S13]  /*29080*/  ISETP.NE.AND P0, PT, R14, RZ, PT ;  /* 0x000000ff0e00720c */ /* 0x004fda0003f05270 */
[----:B------:R-:W-:Y:S05]  /*29090*/  @P0 BRA `(.L_x_1654) ;  /* 0x0000000000940947 */ /* 0x000fea0003800000 */
[----:B------:R-:W-:-:S03]  /*290a0*/  UMOV UR4, 0xffffffff ;  /* 0xffffffff00047882 */ /* 0x000fc60000000000 */
[----:B------:R-:W-:Y:S05]  /*290b0*/  BRA.DIV UR4, `(.L_x_2110) ;  /* 0x0000002e04107947 */ /* 0x000fea000b800000 */
[----:B------:R-:W-:-:S13]  /*290c0*/  ELECT P6, URZ, PT ;  /* 0x00000000003f782f */ /* 0x000fda00038c0000 */
.L_x_2220:
[----:B------:R-:W-:Y:S05]  /*290d0*/  @!P6 BRA `(.L_x_1654) ;  /* 0x000000000084e947 */ /* 0x000fea0003800000 */
[----:B------:R-:W-:-:S06]  /*290e0*/  ULOP3.LUT UR4, UR60, 0x2, URZ, 0xfc, !UPT ;  /* 0x000000023c047892 */ /* 0x000fcc000f8efc3f */
[----:B-1----:R-:W-:-:S05]  /*290f0*/  IMAD.U32 R2, RZ, RZ, UR4 ;  /* 0x00000004ff027e24 */ /* 0x002fca000f8e00ff */
[----:B------:R-:W-:-:S13]  /*29100*/  ISETP.NE.AND P2, PT, R2, 0x3, PT ;  /* 0x000000030200780c */ /* 0x000fda0003f45270 */
[----:B------:R-:W-:Y:S05]  /*29110*/  @!P2 BRA `(.L_x_2111) ;  /* 0x000000000004a947 */ /* 0x000fea0003800000 */
[----:B------:R-:W-:Y:S01]  /*29120*/  BPT.TRAP 0x1 ;  /* 0x000000040000795c */ /* 0x000fe20000300000 */
.L_x_2111:
[----:B0-----:R-:W2:Y:S04]  /*29130*/  LDL R3, [R1+0x4] ;  /* 0x0000040001037983 */ /* 0x001ea80000100800 */
[----:B------:R-:W3:Y:S01]  /*29140*/  LDL.LU R7, [R1+0x18] ;  /* 0x0000180001077983 */ /* 0x000ee20000300800 */
        /* <DEDUP_REMOVED lines=12> */
.L_x_2221:
[----:B------:R-:W1:Y:S02]  /*29210*/  SYNCS.PHASECHK.TRANS64.TRYWAIT P0, [R7+URZ], R2 ;  /* 0x00000002070075a7 */ /* 0x000e64000800017f */
[----:B-1----:R-:W-:Y:S05]  /*29220*/  @!P0 BRA `(.L_x_2113) ;  /* 0x0000002800e88947 */ /* 0x002fea0003800000 */
.L_x_2222:
[----:B------:R-:W-:Y:S05]  /*29230*/  @!P2 BRA `(.L_x_2114) ;  /* 0x000000000004a947 */ /* 0x000fea0003800000 */
[----:B------:R-:W-:Y:S01]  /*29240*/  BPT.TRAP 0x1 ;  /* 0x000000040000795c */ /* 0x000fe20000300000 */
.L_x_2114:
[----:B------:R-:W2:Y:S01]  /*29250*/  LDL.LU R4, [R1+0x4] ;  /* 0x0000040001047983 */ /* 0x000ea20000300800 */
[----:B------:R-:W-:-:S04]  /*29260*/  VIADD R0, R0, 0x2a860 ;  /* 0x0002a86000007836 */ /* 0x000fc80000000000 */
[----:B--2---:R-:W-:-:S04]  /*29270*/  IMAD R4, R4, 0x8, R0 ;  /* 0x0000000804047824 */ /* 0x004fc800078e0200 */
[----:B------:R-:W2:Y:S02]  /*29280*/  SYNCS.PHASECHK.TRANS64.TRYWAIT P0, [R4+URZ], R5 ;  /* 0x00000005040075a7 */ /* 0x000ea4000800017f */
[----:B--2---:R-:W-:Y:S05]  /*29290*/  @!P0 BRA `(.L_x_2115) ;  /* 0x0000002800e08947 */ /* 0x004fea0003800000 */
.L_x_2223:
[----:B------:R-:W-:-:S07]  /*292a0*/  IMAD R3, R3, 0x8, R0 ;  /* 0x0000000803037824 */ /* 0x000fce00078e0200 */
.L_x_2116:
[----:B---3--:R3:W4:Y:S02]  /*292b0*/  SYNCS.PHASECHK.TRANS64.TRYWAIT P0, [R3+URZ], R2 ;  /* 0x00000002030075a7 */ /* 0x008724000800017f */
[----:B----4-:R-:W-:Y:S05]  /*292c0*/  @!P0 NANOSLEEP.SYNCS 0x989680 ;  /* 0x009896800000895d */ /* 0x010fea0003900000 */
[----:B------:R-:W4:Y:S02]  /*292d0*/  @!P0 SYNCS.PHASECHK.TRANS64 P0, [R3+URZ], R2 ;  /* 0x00000002030085a7 */ /* 0x000f24000800007f */
[----:B----4-:R-:W-:Y:S05]  /*292e0*/  @!P0 BRA `(.L_x_2116) ;  /* 0xfffffffc00f08947 */ /* 0x010fea000383ffff */
.L_x_1654:
[----:B------:R-:W-:Y:S05]  /*292f0*/  BSYNC B9 ;  /* 0x0000000000097941 */ /* 0x000fea0003800000 */
.L_x_1651:
[----:B------:R-:W-:Y:S05]  /*29300*/  EXIT ;  /* 0x000000000000794d */ /* 0x000fea0003800000 */
.L_x_1680:
[----:B-1----:R1:W2:Y:S02]  /*29310*/  SYNCS.PHASECHK.TRANS64.TRYWAIT P5, [R3+URZ+0x2a890], R0 ;  /* 0x02a89000030075a7 */ /* 0x0022a400080a017f */
[----:B--2---:R-:W-:Y:S05]  /*29320*/  @!P5 NANOSLEEP.SYNCS 0x989680 ;  /* 0x009896800000d95d */ /* 0x004fea0003900000 */
[----:B------:R-:W2:Y:S02]  /*29330*/  @!P5 SYNCS.PHASECHK.TRANS64 P5, [R3+URZ+0x2a890], R0 ;  /* 0x02a890000300d5a7 */ /* 0x000ea400080a007f */
[----:B--2---:R-:W-:Y:S05]  /*29340*/  @!P5 BRA `(.L_x_1680) ;  /* 0xfffffffc00f0d947 */ /* 0x004fea000383ffff */
[----:B------:R-:W-:Y:S05]  /*29350*/  BRA `(.L_x_2117) ;  /* 0xfffffda8000c7947 */ /* 0x000fea000383ffff */
.L_x_1734:
[----:B-1----:R1:W3:Y:S02]  /*29360*/  SYNCS.PHASECHK.TRANS64.TRYWAIT P5, [R3+URZ+0x2a890], R0 ;  /* 0x02a89000030075a7 */ /* 0x0022e400080a017f */
[----:B---3--:R-:W-:Y:S05]  /*29370*/  @!P5 NANOSLEEP.SYNCS 0x989680 ;  /* 0x009896800000d95d */ /* 0x008fea0003900000 */
[----:B------:R-:W3:Y:S02]  /*29380*/  @!P5 SYNCS.PHASECHK.TRANS64 P5, [R3+URZ+0x2a890], R0 ;  /* 0x02a890000300d5a7 */ /* 0x000ee400080a007f */
[----:B---3--:R-:W-:Y:S05]  /*29390*/  @!P5 BRA `(.L_x_1734) ;  /* 0xfffffffc00f0d947 */ /* 0x008fea000383ffff */
[----:B------:R-:W-:Y:S05]  /*293a0*/  BRA `(.L_x_2118) ;  /* 0xfffffddc00a47947 */ /* 0x000fea000383ffff */
.L_x_1759:
[----:B-1----:R1:W2:Y:S02]  /*293b0*/  SYNCS.PHASECHK.TRANS64.TRYWAIT P4, [R3+URZ+0x2a890], R0 ;  /* 0x02a89000030075a7 */ /* 0x0022a4000808017f */
[----:B--2---:R-:W-:Y:S05]  /*293c0*/  @!P4 NANOSLEEP.SYNCS 0x989680 ;  /* 0x009896800000c95d */ /* 0x004fea0003900000 */
[----:B------:R-:W2:Y:S02]  /*293d0*/  @!P4 SYNCS.PHASECHK.TRANS64 P4, [R3+URZ+0x2a890], R0 ;  /* 0x02a890000300c5a7 */ /* 0x000ea4000808007f */
[----:B--2---:R-:W-:Y:S05]  /*293e0*/  @!P4 BRA `(.L_x_1759) ;  /* 0xfffffffc00f0c947 */ /* 0x004fea000383ffff */
[----:B------:R-:W-:Y:S05]  /*293f0*/  BRA `(.L_x_2119) ;  /* 0xfffffe10006c7947 */ /* 0x000fea000383ffff */
.L_x_1765:
[----:B0-----:R0:W2:Y:S02]  /*29400*/  SYNCS.PHASECHK.TRANS64.TRYWAIT P4, [R3+URZ+0x2a8b0], R0 ;  /* 0x02a8b000030075a7 */ /* 0x0010a4000808017f */
[----:B--2---:R-:W-:Y:S05]  /*29410*/  @!P4 NANOSLEEP.SYNCS 0x989680 ;  /* 0x009896800000c95d */ /* 0x004fea0003900000 */
[----:B------:R-:W2:Y:S02]  /*29420*/  @!P4 SYNCS.PHASECHK.TRANS64 P4, [R3+URZ+0x2a8b0], R0 ;  /* 0x02a8b0000300c5a7 */ /* 0x000ea4000808007f */
[----:B--2---:R-:W-:Y:S05]  /*29430*/  @!P4 BRA `(.L_x_1765) ;  /* 0xfffffffc00f0c947 */ /* 0x004fea000383ffff */
[----:B------:R-:W-:Y:S05]  /*29440*/  BRA `(.L_x_2120) ;  /* 0xfffffe1400787947 */ /* 0x000fea000383ffff */
.L_x_1791:
        /* <DEDUP_REMOVED lines=8> */
.L_x_2122:
[----:B------:R-:W-:Y:S05]  /*294d0*/  BSYNC B1 ;  /* 0x0000000000017941 */ /* 0x000fea0003800000 */
.L_x_2121:
        /* <DEDUP_REMOVED lines=8> */
.L_x_2123:
[----:B------:R-:W-:Y:S02]  /*29560*/  IMAD.MOV.U32 R13, RZ, RZ, R8 ;  /* 0x000000ffff0d7224 */ /* 0x000fe400078e0008 */
[----:B------:R-:W-:-:S07]  /*29570*/  IMAD.MOV.U32 R0, RZ, RZ, R14 ;  /* 0x000000ffff007224 */ /* 0x000fce00078e000e */
[----:B------:R-:W-:Y:S05]  /*29580*/  WARPSYNC.COLLECTIVE R15, `(.L_x_2124) ;  /* 0x000000000f087348 */ /* 0x000fea0003c00000 */
[----:B------:R0:W1:Y:S02]  /*29590*/  SHFL.IDX P6, R14, R13, R12, R11 ;  /* 0x0000000c0d0e7389 */ /* 0x00006400000c000b */
[----:B01----:R-:W-:Y:S01]  /*295a0*/  ENDCOLLECTIVE ;  /* 0x000000000000791b */ /* 0x003fe20003800000 */
.L_x_2124:
[----:B------:R-:W-:Y:S02]  /*295b0*/  IMAD.MOV.U32 R13, RZ, RZ, R4 ;  /* 0x000000ffff0d7224 */ /* 0x000fe400078e0004 */
[----:B------:R-:W-:-:S07]  /*295c0*/  IMAD.MOV.U32 R5, RZ, RZ, R14 ;  /* 0x000000ffff057224 */ /* 0x000fce00078e000e */
[----:B------:R-:W-:Y:S05]  /*295d0*/  WARPSYNC.COLLECTIVE R15, `(.L_x_2125) ;  /* 0x000000000f087348 */ /* 0x000fea0003c00000 */
[----:B------:R0:W1:Y:S02]  /*295e0*/  SHFL.IDX P6, R14, R13, R12, R11 ;  /* 0x0000000c0d0e7389 */ /* 0x00006400000c000b */
[----:B01----:R-:W-:Y:S01]  /*295f0*/  ENDCOLLECTIVE ;  /* 0x000000000000791b */ /* 0x003fe20003800000 */
.L_x_2125:
[----:B------:R-:W-:Y:S05]  /*29600*/  BRA `(.L_x_2126) ;  /* 0xfffffe2400c47947 */ /* 0x000fea000383ffff */
.L_x_1794:
[----:B------:R-:W-:Y:S01]  /*29610*/  BSSY B1, `(.L_x_2127) ;  /* 0x0000008000017945 */ /* 0x000fe20003800000 */
[----:B------:R-:W-:Y:S02]  /*29620*/  IMAD.MOV.U32 R13, RZ, RZ, R7 ;  /* 0x000000ffff0d7224 */ /* 0x000fe400078e0007 */
[----:B------:R-:W-:Y:S02]  /*29630*/  IMAD.MOV.U32 R12, RZ, RZ, 0x1 ;  /* 0x00000001ff0c7424 */ /* 0x000fe400078e00ff */
[----:B------:R-:W-:Y:S02]  /*29640*/  IMAD.MOV.U32 R11, RZ, RZ, 0x1c1f ;  /* 0x00001c1fff0b7424 */ /* 0x000fe400078e00ff */
[----:B------:R-:W-:-:S07]  /*29650*/  IMAD.MOV.U32 R15, RZ, RZ, -0x1 ;  /* 0xffffffffff0f7424 */ /* 0x000fce00078e00ff */
[----:B0---4-:R-:W-:Y:S05]  /*29660*/  WARPSYNC.COLLECTIVE R15, `(.L_x_2128) ;  /* 0x000000000f087348 */ /* 0x011fea0003c00000 */
[----:B----4-:R1:W2:Y:S02]  /*29670*/  SHFL.IDX P6, R14, R13, R12, R11 ;  /* 0x0000000c0d0e7389 */ /* 0x0102a400000c000b */
[----:B012---:R-:W-:Y:S01]  /*29680*/  ENDCOLLECTIVE ;  /* 0x000000000000791b */ /* 0x007fe20003800000 */
.L_x_2128:
[----:B------:R-:W-:Y:S05]  /*29690*/  BSYNC B1 ;  /* 0x0000000000017941 */ /* 0x000fea0003800000 */
.L_x_2127:
[----:B------:R-:W-:Y:S02]  /*296a0*/  IMAD.MOV.U32 R13, RZ, RZ, R6 ;  /* 0x000000ffff0d7224 */ /* 0x000fe400078e0006 */
[----:B------:R-:W-:Y:S02]  /*296b0*/  IMAD.MOV.U32 R12, RZ, RZ, 0x1 ;  /* 0x00000001ff0c7424 */ /* 0x000fe400078e00ff */
[----:B------:R-:W-:Y:S02]  /*296c0*/  IMAD.MOV.U32 R11, RZ, RZ, 0x1c1f ;  /* 0x00001c1fff0b7424 */ /* 0x000fe400078e00ff */
[----:B------:R-:W-:Y:S02]  /*296d0*/  IMAD.MOV.U32 R15, RZ, RZ, -0x1 ;  /* 0xffffffffff0f7424 */ /* 0x000fe400078e00ff */
[----:B------:R-:W-:-:S07]  /*296e0*/  IMAD.MOV.U32 R3, RZ, RZ, R14 ;  /* 0x000000ffff037224 */ /* 0x000fce00078e000e */
[----:B------:R-:W-:Y:S05]  /*296f0*/  WARPSYNC.COLLECTIVE R15, `(.L_x_2129) ;  /* 0x000000000f087348 */ /* 0x000fea0003c00000 */
[----:B------:R0:W1:Y:S02]  /*29700*/  SHFL.IDX P6, R14, R13, R12, R11 ;  /* 0x0000000c0d0e7389 */ /* 0x00006400000c000b */
[----:B01----:R-:W-:Y:S01]  /*29710*/  ENDCOLLECTIVE ;  /* 0x000000000000791b */ /* 0x003fe20003800000 */
.L_x_2129:
[----:B------:R-:W-:Y:S02]  /*29720*/  IMAD.MOV.U32 R13, RZ, RZ, R8 ;  /* 0x000000ffff0d7224 */ /* 0x000fe400078e0008 */
[----:B------:R-:W-:-:S07]  /*29730*/  IMAD.MOV.U32 R0, RZ, RZ, R14 ;  /* 0x000000ffff007224 */ /* 0x000fce00078e000e */
[----:B------:R-:W-:Y:S05]  /*29740*/  WARPSYNC.COLLECTIVE R15, `(.L_x_2130) ;  /* 0x000000000f087348 */ /* 0x000fea0003c00000 */
[----:B------:R0:W1:Y:S02]  /*29750*/  SHFL.IDX P6, R14, R13, R12, R11 ;  /* 0x0000000c0d0e7389 */ /* 0x00006400000c000b */
[----:B01----:R-:W-:Y:S01]  /*29760*/  ENDCOLLECTIVE ;  /* 0x000000000000791b */ /* 0x003fe20003800000 */
.L_x_2130:
[----:B------:R-:W-:Y:S02]  /*29770*/  IMAD.MOV.U32 R13, RZ, RZ, R4 ;  /* 0x000000ffff0d7224 */ /* 0x000fe400078e0004 */
[----:B------:R-:W-:-:S07]  /*29780*/  IMAD.MOV.U32 R5, RZ, RZ, R14 ;  /* 0x000000ffff057224 */ /* 0x000fce00078e000e */
[----:B------:R-:W-:Y:S05]  /*29790*/  WARPSYNC.COLLECTIVE R15, `(.L_x_2131) ;  /* 0x000000000f087348 */ /* 0x000fea0003c00000 */
[----:B------:R0:W1:Y:S02]  /*297a0*/  SHFL.IDX P6, R14, R13, R12, R11 ;  /* 0x0000000c0d0e7389 */ /* 0x00006400000c000b */
[----:B01----:R-:W-:Y:S01]  /*297b0*/  ENDCOLLECTIVE ;  /* 0x000000000000791b */ /* 0x003fe20003800000 */
.L_x_2131:
[----:B------:R-:W-:Y:S01]  /*297c0*/  IMAD.MOV.U32 R4, RZ, RZ, R14 ;  /* 0x000000ffff047224 */ /* 0x000fe200078e000e */
[----:B------:R-:W-:Y:S06]  /*297d0*/  BRA `(.L_x_2132) ;  /* 0xfffffe2c007c7947 */ /* 0x000fec000383ffff */
.L_x_1798:
[----:B0-----:R0:W1:Y:S02]  /*297e0*/  SYNCS.PHASECHK.TRANS64.TRYWAIT P0, [R16+URZ+0x2a800], R5 ;  /* 0x02a80005100075a7 */ /* 0x001064000800017f */
[----:B-1----:R-:W-:Y:S05]  /*297f0*/  @!P0 NANOSLEEP.SYNCS 0x989680 ;  /* 0x009896800000895d */ /* 0x002fea0003900000 */
[----:B------:R-:W1:Y:S02]  /*29800*/  @!P0 SYNCS.PHASECHK.TRANS64 P0, [R16+URZ+0x2a800], R5 ;  /* 0x02a80005100085a7 */ /* 0x000e64000800007f */
[----:B-1----:R-:W-:Y:S05]  /*29810*/  @!P0 BRA `(.L_x_1798) ;  /* 0xfffffffc00f08947 */ /* 0x002fea000383ffff */
[----:B------:R-:W-:Y:S05]  /*29820*/  BRA `(.L_x_2133) ;  /* 0xfffffe3400ac7947 */ /* 0x000fea000383ffff */
.L_x_1822:
        /* <DEDUP_REMOVED lines=8> */
.L_x_2135:
[----:B------:R-:W-:Y:S05]  /*298b0*/  BSYNC B1 ;  /* 0x0000000000017941 */ /* 0x000fea0003800000 */
.L_x_2134:
        /* <DEDUP_REMOVED lines=8> */
.L_x_2136:
[----:B------:R-:W-:Y:S02]  /*29940*/  IMAD.MOV.U32 R21, RZ, RZ, R3 ;  /* 0x000000ffff157224 */ /* 0x000fe400078e0003 */
[----:B------:R-:W-:Y:S02]  /*29950*/  IMAD.MOV.U32 R13, RZ, RZ, R7 ;  /* 0x000000ffff0d7224 */ /* 0x000fe400078e0007 */
[----:B------:R-:W-:-:S07]  /*29960*/  IMAD.MOV.U32 R0, RZ, RZ, R14 ;  /* 0x000000ffff007224 */ /* 0x000fce00078e000e */
[----:B------:R-:W-:Y:S05]  /*29970*/  WARPSYNC.COLLECTIVE R15, `(.L_x_2137) ;  /* 0x000000000f087348 */ /* 0x000fea0003c00000 */
[----:B------:R0:W1:Y:S02]  /*29980*/  SHFL.IDX P6, R14, R13, R12, R11 ;  /* 0x0000000c0d0e7389 */ /* 0x00006400000c000b */
[----:B01----:R-:W-:Y:S01]  /*29990*/  ENDCOLLECTIVE ;  /* 0x000000000000791b */ /* 0x003fe20003800000 */
.L_x_2137:
[----:B------:R-:W-:Y:S02]  /*299a0*/  IMAD.MOV.U32 R20, RZ, RZ, R0 ;  /* 0x000000ffff147224 */ /* 0x000fe400078e0000 */
[----:B------:R-:W-:Y:S02]  /*299b0*/  IMAD.MOV.U32 R13, RZ, RZ, R9 ;  /* 0x000000ffff0d7224 */ /* 0x000fe400078e0009 */
[----:B------:R-:W-:-:S07]  /*299c0*/  IMAD.MOV.U32 R5, RZ, RZ, R14 ;  /* 0x000000ffff057224 */ /* 0x000fce00078e000e */
[----:B------:R-:W-:Y:S05]  /*299d0*/  WARPSYNC.COLLECTIVE R15, `(.L_x_2138) ;  /* 0x000000000f087348 */ /* 0x000fea0003c00000 */
[----:B------:R0:W1:Y:S02]  /*299e0*/  SHFL.IDX P6, R14, R13, R12, R11 ;  /* 0x0000000c0d0e7389 */ /* 0x00006400000c000b */
[----:B01----:R-:W-:Y:S01]  /*299f0*/  ENDCOLLECTIVE ;  /* 0x000000000000791b */ /* 0x003fe20003800000 */
.L_x_2138:
[----:B------:R-:W-:Y:S05]  /*29a00*/  BRA `(.L_x_2139) ;  /* 0xfffffe5c00407947 */ /* 0x000fea000383ffff */
.L_x_1825:
[----:B------:R-:W-:Y:S01]  /*29a10*/  BSSY B1, `(.L_x_2140) ;  /* 0x0000008000017945 */ /* 0x000fe20003800000 */
[----:B------:R-:W-:Y:S02]  /*29a20*/  IMAD.MOV.U32 R13, RZ, RZ, R8 ;  /* 0x000000ffff0d7224 */ /* 0x000fe400078e0008 */
[----:B------:R-:W-:Y:S02]  /*29a30*/  IMAD.MOV.U32 R12, RZ, RZ, 0x1 ;  /* 0x00000001ff0c7424 */ /* 0x000fe400078e00ff */
[----:B------:R-:W-:Y:S02]  /*29a40*/  IMAD.MOV.U32 R11, RZ, RZ, 0x1c1f ;  /* 0x00001c1fff0b7424 */ /* 0x000fe400078e00ff */
[----:B------:R-:W-:-:S07]  /*29a50*/  IMAD.MOV.U32 R15, RZ, RZ, -0x1 ;  /* 0xffffffffff0f7424 */ /* 0x000fce00078e00ff */
[----:B------:R-:W-:Y:S05]  /*29a60*/  WARPSYNC.COLLECTIVE R15, `(.L_x_2141) ;  /* 0x000000000f087348 */ /* 0x000fea0003c00000 */
[----:B------:R0:W1:Y:S02]  /*29a70*/  SHFL.IDX P6, R14, R13, R12, R11 ;  /* 0x0000000c0d0e7389 */ /* 0x00006400000c000b */
[----:B01----:R-:W-:Y:S01]  /*29a80*/  ENDCOLLECTIVE ;  /* 0x000000000000791b */ /* 0x003fe20003800000 */
.L_x_2141:
[----:B------:R-:W-:Y:S05]  /*29a90*/  BSYNC B1 ;  /* 0x0000000000017941 */ /* 0x000fea0003800000 */
.L_x_2140:
        /* <DEDUP_REMOVED lines=8> */
.L_x_2142:
[----:B------:R-:W-:Y:S02]  /*29b20*/  IMAD.MOV.U32 R61, RZ, RZ, R3 ;  /* 0x000000ffff3d7224 */ /* 0x000fe400078e0003 */
[----:B------:R-:W-:Y:S02]  /*29b30*/  IMAD.MOV.U32 R13, RZ, RZ, R7 ;  /* 0x000000ffff0d7224 */ /* 0x000fe400078e0007 */
[----:B------:R-:W-:-:S07]  /*29b40*/  IMAD.MOV.U32 R0, RZ, RZ, R14 ;  /* 0x000000ffff007224 */ /* 0x000fce00078e000e */
[----:B------:R-:W-:Y:S05]  /*29b50*/  WARPSYNC.COLLECTIVE R15, `(.L_x_2143) ;  /* 0x000000000f087348 */ /* 0x000fea0003c00000 */
[----:B------:R0:W1:Y:S02]  /*29b60*/  SHFL.IDX P6, R14, R13, R12, R11 ;  /* 0x0000000c0d0e7389 */ /* 0x00006400000c000b */
[----:B01----:R-:W-:Y:S01]  /*29b70*/  ENDCOLLECTIVE ;  /* 0x000000000000791b */ /* 0x003fe20003800000 */
.L_x_2143:
[----:B------:R-:W-:Y:S02]  /*29b80*/  IMAD.MOV.U32 R60, RZ, RZ, R0 ;  /* 0x000000ffff3c7224 */ /* 0x000fe400078e0000 */
[----:B------:R-:W-:Y:S02]  /*29b90*/  IMAD.MOV.U32 R13, RZ, RZ, R9 ;  /* 0x000000ffff0d7224 */ /* 0x000fe400078e0009 */
[----:B------:R-:W-:-:S07]  /*29ba0*/  IMAD.MOV.U32 R7, RZ, RZ, R14 ;  /* 0x000000ffff077224 */ /* 0x000fce00078e000e */
[----:B------:R-:W-:Y:S05]  /*29bb0*/  WARPSYNC.COLLECTIVE R15, `(.L_x_2144) ;  /* 0x000000000f087348 */ /* 0x000fea0003c00000 */
[----:B------:R0:W1:Y:S02]  /*29bc0*/  SHFL.IDX P6, R14, R13, R12, R11 ;  /* 0x0000000c0d0e7389 */ /* 0x00006400000c000b */
[----:B01----:R-:W-:Y:S01]  /*29bd0*/  ENDCOLLECTIVE ;  /* 0x000000000000791b */ /* 0x003fe20003800000 */
.L_x_2144:
[----:B------:R-:W-:Y:S05]  /*29be0*/  BRA `(.L_x_2145) ;  /* 0xfffffe6000747947 */ /* 0x000fea000383ffff */
.L_x_1829:
[----:B0-----:R0:W1:Y:S02]  /*29bf0*/  SYNCS.PHASECHK.TRANS64.TRYWAIT P0, [R16+URZ+0x2a800], R61 ;  /* 0x02a8003d100075a7 */ /* 0x001064000800017f */
[----:B-1----:R-:W-:Y:S05]  /*29c00*/  @!P0 NANOSLEEP.SYNCS 0x989680 ;  /* 0x009896800000895d */ /* 0x002fea0003900000 */
[----:B------:R-:W1:Y:S02]  /*29c10*/  @!P0 SYNCS.PHASECHK.TRANS64 P0, [R16+URZ+0x2a800], R61 ;  /* 0x02a8003d100085a7 */ /* 0x000e64000800007f */
[----:B-1----:R-:W-:Y:S05]  /*29c20*/  @!P0 BRA `(.L_x_1829) ;  /* 0xfffffffc00f08947 */ /* 0x002fea000383ffff */
[----:B------:R-:W-:Y:S05]  /*29c30*/  BRA `(.L_x_2146) ;  /* 0xfffffe6400fc7947 */ /* 0x000fea000383ffff */
.L_x_1843:
[----:B-1----:R1:W2:Y:S02]  /*29c40*/  SYNCS.PHASECHK.TRANS64.TRYWAIT P2, [R7+URZ+0x2a830], R0 ;  /* 0x02a83000070075a7 */ /* 0x0022a4000804017f */
[----:B--2---:R-:W-:Y:S05]  /*29c50*/  @!P2 NANOSLEEP.SYNCS 0x989680 ;  /* 0x009896800000a95d */ /* 0x004fea0003900000 */
[----:B------:R-:W2:Y:S02]  /*29c60*/  @!P2 SYNCS.PHASECHK.TRANS64 P2, [R7+URZ+0x2a830], R0 ;  /* 0x02a830000700a5a7 */ /* 0x000ea4000804007f */
[----:B--2---:R-:W-:Y:S05]  /*29c70*/  @!P2 BRA `(.L_x_1843) ;  /* 0xfffffffc00f0a947 */ /* 0x004fea000383ffff */
[----:B------:R-:W-:Y:S05]  /*29c80*/  BRA `(.L_x_1842) ;  /* 0xfffffe9000647947 */ /* 0x000fea000383ffff */
.L_x_1863:
[----:B-1----:R1:W2:Y:S02]  /*29c90*/  SYNCS.PHASECHK.TRANS64.TRYWAIT P2, [R7+URZ+0x2a830], R14 ;  /* 0x02a8300e070075a7 */ /* 0x0022a4000804017f */
[----:B--2---:R-:W-:Y:S05]  /*29ca0*/  @!P2 NANOSLEEP.SYNCS 0x989680 ;  /* 0x009896800000a95d */ /* 0x004fea0003900000 */
[----:B------:R-:W2:Y:S02]  /*29cb0*/  @!P2 SYNCS.PHASECHK.TRANS64 P2, [R7+URZ+0x2a830], R14 ;  /* 0x02a8300e0700a5a7 */ /* 0x000ea4000804007f */
[----:B--2---:R-:W-:Y:S05]  /*29cc0*/  @!P2 BRA `(.L_x_1863) ;  /* 0xfffffffc00f0a947 */ /* 0x004fea000383ffff */
[----:B------:R-:W-:Y:S05]  /*29cd0*/  BRA `(.L_x_1862) ;  /* 0xfffffec000287947 */ /* 0x000fea000383ffff */
.L_x_1868:
[----:B-1----:R1:W2:Y:S02]  /*29ce0*/  SYNCS.PHASECHK.TRANS64.TRYWAIT P2, [R14+URZ+0x2a850], R9 ;  /* 0x02a850090e0075a7 */ /* 0x0022a4000804017f */
[----:B--2---:R-:W-:Y:S05]  /*29cf0*/  @!P2 NANOSLEEP.SYNCS 0x989680 ;  /* 0x009896800000a95d */ /* 0x004fea0003900000 */
[----:B------:R-:W2:Y:S02]  /*29d00*/  @!P2 SYNCS.PHASECHK.TRANS64 P2, [R14+URZ+0x2a850], R9 ;  /* 0x02a850090e00a5a7 */ /* 0x000ea4000804007f */
[----:B--2---:R-:W-:Y:S05]  /*29d10*/  @!P2 BRA `(.L_x_1868) ;  /* 0xfffffffc00f0a947 */ /* 0x004fea000383ffff */
[----:B------:R-:W-:Y:S05]  /*29d20*/  BRA `(.L_x_1867) ;  /* 0xfffffecc001c7947 */ /* 0x000fea000383ffff */
.L_x_1888:
[----:B-1----:R1:W2:Y:S02]  /*29d30*/  SYNCS.PHASECHK.TRANS64.TRYWAIT P2, [R3+URZ+0x2a830], R4 ;  /* 0x02a83004030075a7 */ /* 0x0022a4000804017f */
[----:B--2---:R-:W-:Y:S05]  /*29d40*/  @!P2 NANOSLEEP.SYNCS 0x989680 ;  /* 0x009896800000a95d */ /* 0x004fea0003900000 */
[----:B------:R-:W2:Y:S02]  /*29d50*/  @!P2 SYNCS.PHASECHK.TRANS64 P2, [R3+URZ+0x2a830], R4 ;  /* 0x02a830040300a5a7 */ /* 0x000ea4000804007f */
[----:B--2---:R-:W-:Y:S05]  /*29d60*/  @!P2 BRA `(.L_x_1888) ;  /* 0xfffffffc00f0a947 */ /* 0x004fea000383ffff */
[----:B------:R-:W-:Y:S05]  /*29d70*/  BRA `(.L_x_1887) ;  /* 0xfffffef400087947 */ /* 0x000fea000383ffff */
.L_x_1893:
[----:B-1----:R1:W2:Y:S02]  /*29d80*/  SYNCS.PHASECHK.TRANS64.TRYWAIT P2, [R198+URZ+0x2a850], R3 ;  /* 0x02a85003c60075a7 */ /* 0x0022a4000804017f */
[----:B--2---:R-:W-:Y:S05]  /*29d90*/  @!P2 NANOSLEEP.SYNCS 0x989680 ;  /* 0x009896800000a95d */ /* 0x004fea0003900000 */
[----:B------:R-:W2:Y:S02]  /*29da0*/  @!P2 SYNCS.PHASECHK.TRANS64 P2, [R198+URZ+0x2a850], R3 ;  /* 0x02a85003c600a5a7 */ /* 0x000ea4000804007f */
[----:B--2---:R-:W-:Y:S05]  /*29db0*/  @!P2 BRA `(.L_x_1893) ;  /* 0xfffffffc00f0a947 */ /* 0x004fea000383ffff */
[----:B------:R-:W-:Y:S05]  /*29dc0*/  BRA `(.L_x_1892) ;  /* 0xfffffefc00e87947 */ /* 0x000fea000383ffff */
.L_x_1901:
[----:B-1----:R1:W2:Y:S02]  /*29dd0*/  SYNCS.PHASECHK.TRANS64.TRYWAIT P2, [R3+URZ+0x2a830], R14 ;  /* 0x02a8300e030075a7 */ /* 0x0022a4000804017f */
[----:B--2---:R-:W-:Y:S05]  /*29de0*/  @!P2 NANOSLEEP.SYNCS 0x989680 ;  /* 0x009896800000a95d */ /* 0x004fea0003900000 */
[----:B------:R-:W2:Y:S02]  /*29df0*/  @!P2 SYNCS.PHASECHK.TRANS64 P2, [R3+URZ+0x2a830], R14 ;  /* 0x02a8300e0300a5a7 */ /* 0x000ea4000804007f */
[----:B--2---:R-:W-:Y:S05]  /*29e00*/  @!P2 BRA `(.L_x_1901) ;  /* 0xfffffffc00f0a947 */ /* 0x004fea000383ffff */
[----:B------:R-:W-:Y:S05]  /*29e10*/  BRA `(.L_x_1900) ;  /* 0xffffff1000e07947 */ /* 0x000fea000383ffff */
.L_x_1906:
[----:B-1----:R1:W2:Y:S02]  /*29e20*/  SYNCS.PHASECHK.TRANS64.TRYWAIT P2, [R12+URZ+0x2a850], R3 ;  /* 0x02a850030c0075a7 */ /* 0x0022a4000804017f */
[----:B--2---:R-:W-:Y:S05]  /*29e30*/  @!P2 NANOSLEEP.SYNCS 0x989680 ;  /* 0x009896800000a95d */ /* 0x004fea0003900000 */
[----:B------:R-:W2:Y:S02]  /*29e40*/  @!P2 SYNCS.PHASECHK.TRANS64 P2, [R12+URZ+0x2a850], R3 ;  /* 0x02a850030c00a5a7 */ /* 0x000ea4000804007f */
[----:B--2---:R-:W-:Y:S05]  /*29e50*/  @!P2 BRA `(.L_x_1906) ;  /* 0xfffffffc00f0a947 */ /* 0x004fea000383ffff */
[----:B------:R-:W-:Y:S05]  /*29e60*/  BRA `(.L_x_1905) ;  /* 0xffffff1c00d47947 */ /* 0x000fea000383ffff */
.L_x_1920:
[----:B-1----:R1:W2:Y:S02]  /*29e70*/  SYNCS.PHASECHK.TRANS64.TRYWAIT P0, [R13+URZ+0x2a850], R0 ;  /* 0x02a850000d0075a7 */ /* 0x0022a4000800017f */
[----:B--2---:R-:W-:Y:S05]  /*29e80*/  @!P0 NANOSLEEP.SYNCS 0x989680 ;  /* 0x009896800000895d */ /* 0x004fea0003900000 */
[----:B------:R-:W2:Y:S02]  /*29e90*/  @!P0 SYNCS.PHASECHK.TRANS64 P0, [R13+URZ+0x2a850], R0 ;  /* 0x02a850000d0085a7 */ /* 0x000ea4000800007f */
[----:B--2---:R-:W-:Y:S05]  /*29ea0*/  @!P0 BRA `(.L_x_1920) ;  /* 0xfffffffc00f08947 */ /* 0x004fea000383ffff */
[----:B------:R-:W-:Y:S05]  /*29eb0*/  BRA `(.L_x_1919) ;  /* 0xffffff4400f07947 */ /* 0x000fea000383ffff */
.L_x_1964:
[----:B------:R-:W1:Y:S01]  /*29ec0*/  S2R R7, SR_TID.X ;  /* 0x0000000000077919 */ /* 0x000e620000002100 */
[----:B------:R-:W-:Y:S01]  /*29ed0*/  BSSY B1, `(.L_x_2147) ;  /* 0x000000a000017945 */ /* 0x000fe20003800000 */
[----:B------:R-:W-:Y:S02]  /*29ee0*/  IMAD.MOV.U32 R12, RZ, RZ, RZ ;  /* 0x000000ffff0c7224 */ /* 0x000fe400078e00ff */
[----:B0-----:R-:W-:Y:S02]  /*29ef0*/  IMAD.MOV.U32 R11, RZ, RZ, 0x1f ;  /* 0x0000001fff0b7424 */ /* 0x001fe400078e00ff */
[----:B------:R-:W-:Y:S01]  /*29f00*/  IMAD.MOV.U32 R15, RZ, RZ, -0x1 ;  /* 0xffffffffff0f7424 */ /* 0x000fe200078e00ff */
[----:B-1----:R-:W-:-:S04]  /*29f10*/  SHF.R.U32.HI R7, RZ, 0x5, R7 ;  /* 0x00000005ff077819 */ /* 0x002fc80000011607 */
[----:B------:R-:W-:-:S05]  /*29f20*/  LOP3.LUT R7, R7, 0x3, RZ, 0xc0, !PT ;  /* 0x0000000307077812 */ /* 0x000fca00078ec0ff */
[----:B------:R-:W-:-:S07]  /*29f30*/  IMAD.MOV.U32 R13, RZ, RZ, R7 ;  /* 0x000000ffff0d7224 */ /* 0x000fce00078e0007 */
[----:B------:R-:W-:Y:S05]  /*29f40*/  WARPSYNC.COLLECTIVE R15, `(.L_x_2148) ;  /* 0x000000000f087348 */ /* 0x000fea0003c00000 */
[----:B------:R0:W1:Y:S02]  /*29f50*/  SHFL.IDX P6, R14, R13, R12, R11 ;  /* 0x0000000c0d0e7389 */ /* 0x00006400000c000b */
[----:B01----:R-:W-:Y:S01]  /*29f60*/  ENDCOLLECTIVE ;  /* 0x000000000000791b */ /* 0x003fe20003800000 */
.L_x_2148:
[----:B------:R-:W-:Y:S05]  /*29f70*/  BSYNC B1 ;  /* 0x0000000000017941 */ /* 0x000fea0003800000 */
.L_x_2147:
[----:B------:R-:W-:Y:S05]  /*29f80*/  BRA `(.L_x_2149) ;  /* 0xffffff8800387947 */ /* 0x000fea000383ffff */
.L_x_1966:
[----:B------:R-:W-:Y:S01]  /*29f90*/  BSSY B1, `(.L_x_2150) ;  /* 0x0000006000017945 */ /* 0x000fe20003800000 */
[----:B------:R-:W-:-:S07]  /*29fa0*/  IMAD.MOV.U32 R15, RZ, RZ, -0x1 ;  /* 0xffffffffff0f7424 */ /* 0x000fce00078e00ff */
[----:B01----:R-:W-:Y:S05]  /*29fb0*/  WARPSYNC.COLLECTIVE R15, `(.L_x_2151) ;  /* 0x000000000f0c7348 */ /* 0x003fea0003c00000 */
[----:B------:R-:W-:Y:S02]  /*29fc0*/  ELECT P6, UR62, PT ;  /* 0x00000000003e782f */ /* 0x000fe400038c0000 */
[----:B------:R-:W-:Y:S01]  /*29fd0*/  MOV R14, UR62 ;  /* 0x0000003e000e7c02 */ /* 0x000fe20008000f00 */
[----:B01----:R-:W-:Y:S10]  /*29fe0*/  ENDCOLLECTIVE ;  /* 0x000000000000791b */ /* 0x003ff40003800000 */
.L_x_2151:
[----:B------:R-:W-:Y:S05]  /*29ff0*/  BSYNC B1 ;  /* 0x0000000000017941 */ /* 0x000fea0003800000 */
.L_x_2150:
[----:B------:R-:W-:Y:S05]  /*2a000*/  BRA `(.L_x_1965) ;  /* 0xffffff8800307947 */ /* 0x000fea000383ffff */
.L_x_1968:
[----:B-1----:R-:W2:Y:S02]  /*2a010*/  LDL R6, [R1] ;  /* 0x0000000001067983 */ /* 0x002ea40000100800 */
[----:B--2---:R1:W2:Y:S02]  /*2a020*/  SYNCS.PHASECHK.TRANS64.TRYWAIT P0, [R6+URZ+0x2a820], R5 ;  /* 0x02a82005060075a7 */ /* 0x0042a4000800017f */
[----:B--2---:R-:W-:Y:S05]  /*2a030*/  @!P0 NANOSLEEP.SYNCS 0x989680 ;  /* 0x009896800000895d */ /* 0x004fea0003900000 */
[----:B------:R-:W2:Y:S02]  /*2a040*/  @!P0 SYNCS.PHASECHK.TRANS64 P0, [R6+URZ+0x2a820], R5 ;  /* 0x02a82005060085a7 */ /* 0x000ea4000800007f */
[----:B--2---:R-:W-:Y:S05]  /*2a050*/  @!P0 BRA `(.L_x_1968) ;  /* 0xfffffffc00ec8947 */ /* 0x004fea000383ffff */
[----:B------:R-:W-:Y:S05]  /*2a060*/  BRA `(.L_x_2152) ;  /* 0xffffff8800407947 */ /* 0x000fea000383ffff */
.L_x_1972:
[----:B-1----:R1:W2:Y:S02]  /*2a070*/  SYNCS.PHASECHK.TRANS64.TRYWAIT P0, [R7+URZ+0x2a8a0], R10 ;  /* 0x02a8a00a070075a7 */ /* 0x0022a4000800017f */
[----:B--2---:R-:W-:Y:S05]  /*2a080*/  @!P0 NANOSLEEP.SYNCS 0x989680 ;  /* 0x009896800000895d */ /* 0x004fea0003900000 */
[----:B------:R-:W2:Y:S02]  /*2a090*/  @!P0 SYNCS.PHASECHK.TRANS64 P0, [R7+URZ+0x2a8a0], R10 ;  /* 0x02a8a00a070085a7 */ /* 0x000ea4000800007f */
[----:B--2---:R-:W-:Y:S05]  /*2a0a0*/  @!P0 BRA `(.L_x_1972) ;  /* 0xfffffffc00f08947 */ /* 0x004fea000383ffff */
[----:B------:R-:W-:Y:S05]  /*2a0b0*/  BRA `(.L_x_2153) ;  /* 0xffffff8800647947 */ /* 0x000fea000383ffff */
.L_x_1979:
[----:B--2---:R2:W3:Y:S02]  /*2a0c0*/  SYNCS.PHASECHK.TRANS64.TRYWAIT P0, [R7+URZ+0x2a8c0], R10 ;  /* 0x02a8c00a070075a7 */ /* 0x0044e4000800017f */
[----:B---3--:R-:W-:Y:S05]  /*2a0d0*/  @!P0 NANOSLEEP.SYNCS 0x989680 ;  /* 0x009896800000895d */ /* 0x008fea0003900000 */
[----:B------:R-:W3:Y:S02]  /*2a0e0*/  @!P0 SYNCS.PHASECHK.TRANS64 P0, [R7+URZ+0x2a8c0], R10 ;  /* 0x02a8c00a070085a7 */ /* 0x000ee4000800007f */
[----:B---3--:R-:W-:Y:S05]  /*2a0f0*/  @!P0 BRA `(.L_x_1979) ;  /* 0xfffffffc00f08947 */ /* 0x008fea000383ffff */
[----:B------:R-:W-:Y:S05]  /*2a100*/  BRA `(.L_x_2154) ;  /* 0xffffff8c00647947 */ /* 0x000fea000383ffff */
.L_x_1987:
[----:B-1----:R1:W2:Y:S02]  /*2a110*/  SYNCS.PHASECHK.TRANS64.TRYWAIT P1, [R8+URZ+0x2a8a0], R7 ;  /* 0x02a8a007080075a7 */ /* 0x0022a4000802017f */
[----:B--2---:R-:W-:Y:S05]  /*2a120*/  @!P1 NANOSLEEP.SYNCS 0x989680 ;  /* 0x009896800000995d */ /* 0x004fea0003900000 */
[----:B------:R-:W2:Y:S02]  /*2a130*/  @!P1 SYNCS.PHASECHK.TRANS64 P1, [R8+URZ+0x2a8a0], R7 ;  /* 0x02a8a007080095a7 */ /* 0x000ea4000802007f */
[----:B--2---:R-:W-:Y:S05]  /*2a140*/  @!P1 BRA `(.L_x_1987) ;  /* 0xfffffffc00f09947 */ /* 0x004fea000383ffff */
[----:B------:R-:W-:Y:S05]  /*2a150*/  BRA `(.L_x_2155) ;  /* 0xffffff9000847947 */ /* 0x000fea000383ffff */
.L_x_1994:
[----:B--2---:R2:W3:Y:S02]  /*2a160*/  SYNCS.PHASECHK.TRANS64.TRYWAIT P1, [R8+URZ+0x2a8c0], R7 ;  /* 0x02a8c007080075a7 */ /* 0x0044e4000802017f */
[----:B---3--:R-:W-:Y:S05]  /*2a170*/  @!P1 NANOSLEEP.SYNCS 0x989680 ;  /* 0x009896800000995d */ /* 0x008fea0003900000 */
[----:B------:R-:W3:Y:S02]  /*2a180*/  @!P1 SYNCS.PHASECHK.TRANS64 P1, [R8+URZ+0x2a8c0], R7 ;  /* 0x02a8c007080095a7 */ /* 0x000ee4000802007f */
[----:B---3--:R-:W-:Y:S05]  /*2a190*/  @!P1 BRA `(.L_x_1994) ;  /* 0xfffffffc00f09947 */ /* 0x008fea000383ffff */
[----:B------:R-:W-:Y:S05]  /*2a1a0*/  BRA `(.L_x_2156) ;  /* 0xffffff9400807947 */ /* 0x000fea000383ffff */
.L_x_2016:
[----:B------:R-:W2:Y:S01]  /*2a1b0*/  S2R R4, SR_TID.X ;  /* 0x0000000000047919 */ /* 0x000ea20000002100 */
[----:B------:R-:W-:Y:S01]  /*2a1c0*/  BSSY B0, `(.L_x_2157) ;  /* 0x000000a000007945 */ /* 0x000fe20003800000 */
[----:B------:R-:W-:Y:S02]  /*2a1d0*/  IMAD.MOV.U32 R12, RZ, RZ, RZ ;  /* 0x000000ffff0c7224 */ /* 0x000fe400078e00ff */
[----:B0-----:R-:W-:Y:S02]  /*2a1e0*/  IMAD.MOV.U32 R11, RZ, RZ, 0x1f ;  /* 0x0000001fff0b7424 */ /* 0x001fe400078e00ff */
[----:B------:R-:W-:Y:S01]  /*2a1f0*/  IMAD.MOV.U32 R15, RZ, RZ, -0x1 ;  /* 0xffffffffff0f7424 */ /* 0x000fe200078e00ff */
[----:B--2---:R-:W-:-:S04]  /*2a200*/  SHF.R.U32.HI R4, RZ, 0x5, R4 ;  /* 0x00000005ff047819 */ /* 0x004fc80000011604 */
[----:B------:R-:W-:-:S05]  /*2a210*/  LOP3.LUT R4, R4, 0x3, RZ, 0xc0, !PT ;  /* 0x0000000304047812 */ /* 0x000fca00078ec0ff */
[----:B------:R-:W-:-:S07]  /*2a220*/  IMAD.MOV.U32 R13, RZ, RZ, R4 ;  /* 0x000000ffff0d7224 */ /* 0x000fce00078e0004 */
[----:B-1----:R-:W-:Y:S05]  /*2a230*/  WARPSYNC.COLLECTIVE R15, `(.L_x_2158) ;  /* 0x000000000f087348 */ /* 0x002fea0003c00000 */
[----:B------:R0:W2:Y:S02]  /*2a240*/  SHFL.IDX P6, R14, R13, R12, R11 ;  /* 0x0000000c0d0e7389 */ /* 0x0000a400000c000b */
[----:B012---:R-:W-:Y:S01]  /*2a250*/  ENDCOLLECTIVE ;  /* 0x000000000000791b */ /* 0x007fe20003800000 */
.L_x_2158:
[----:B------:R-:W-:Y:S05]  /*2a260*/  BSYNC B0 ;  /* 0x0000000000007941 */ /* 0x000fea0003800000 */
.L_x_2157:
[----:B------:R-:W-:Y:S05]  /*2a270*/  BRA `(.L_x_2159) ;  /* 0xffffffa000fc7947 */ /* 0x000fea000383ffff */
.L_x_2018:
[----:B------:R-:W-:Y:S01]  /*2a280*/  BSSY B0, `(.L_x_2160) ;  /* 0x0000006000007945 */ /* 0x000fe20003800000 */
[----:B------:R-:W-:-:S07]  /*2a290*/  IMAD.MOV.U32 R15, RZ, RZ, -0x1 ;  /* 0xffffffffff0f7424 */ /* 0x000fce00078e00ff */
[----:B01-3--:R-:W-:Y:S05]  /*2a2a0*/  WARPSYNC.COLLECTIVE R15, `(.L_x_2161) ;  /* 0x000000000f0c7348 */ /* 0x00bfea0003c00000 */
[----:B------:R-:W-:Y:S02]  /*2a2b0*/  ELECT P6, UR62, PT ;  /* 0x00000000003e782f */ /* 0x000fe400038c0000 */
[----:B------:R-:W-:Y:S01]  /*2a2c0*/  MOV R14, UR62 ;  /* 0x0000003e000e7c02 */ /* 0x000fe20008000f00 */
[----:B01-3--:R-:W-:Y:S10]  /*2a2d0*/  ENDCOLLECTIVE ;  /* 0x000000000000791b */ /* 0x00bff40003800000 */
.L_x_2161:
[----:B------:R-:W-:Y:S05]  /*2a2e0*/  BSYNC B0 ;  /* 0x0000000000007941 */ /* 0x000fea0003800000 */
.L_x_2160:
[----:B------:R-:W-:Y:S05]  /*2a2f0*/  BRA `(.L_x_2162) ;  /* 0xffffffa400087947 */ /* 0x000fea000383ffff */
.L_x_2020:
[----:B-1----:R1:W2:Y:S02]  /*2a300*/  SYNCS.PHASECHK.TRANS64.TRYWAIT P0, [R0+URZ+0x2a840], R2 ;  /* 0x02a84002000075a7 */ /* 0x0022a4000800017f */
[----:B--2---:R-:W-:Y:S05]  /*2a310*/  @!P0 NANOSLEEP.SYNCS 0x989680 ;  /* 0x009896800000895d */ /* 0x004fea0003900000 */
[----:B------:R-:W2:Y:S02]  /*2a320*/  @!P0 SYNCS.PHASECHK.TRANS64 P0, [R0+URZ+0x2a840], R2 ;  /* 0x02a84002000085a7 */ /* 0x000ea4000800007f */
[----:B--2---:R-:W-:Y:S05]  /*2a330*/  @!P0 BRA `(.L_x_2020) ;  /* 0xfffffffc00f08947 */ /* 0x004fea000383ffff */
[----:B------:R-:W-:Y:S05]  /*2a340*/  BRA `(.L_x_2163) ;  /* 0xffffffa400747947 */ /* 0x000fea000383ffff */
.L_x_2024:
[----:B------:R-:W2:Y:S01]  /*2a350*/  LDL.LU R11, [R1+0x3c] ;  /* 0x00003c00010b7983 */ /* 0x000ea20000300800 */
[----:B------:R-:W-:Y:S02]  /*2a360*/  IMAD.MOV.U32 R13, RZ, RZ, R3 ;  /* 0x000000ffff0d7224 */ /* 0x000fe400078e0003 */
[----:B------:R-:W-:Y:S01]  /*2a370*/  IMAD.MOV.U32 R12, RZ, RZ, RZ ;  /* 0x000000ffff0c7224 */ /* 0x000fe200078e00ff */
[----:B------:R-:W0:Y:S01]  /*2a380*/  S2R R5, SR_TID.X ;  /* 0x0000000000057919 */ /* 0x000e220000002100 */
[----:B------:R-:W-:Y:S01]  /*2a390*/  IMAD.MOV.U32 R15, RZ, RZ, -0x1 ;  /* 0xffffffffff0f7424 */ /* 0x000fe200078e00ff */
[----:B0-----:R-:W-:-:S04]  /*2a3a0*/  LOP3.LUT R5, R5, 0x7f, RZ, 0xc0, !PT ;  /* 0x0000007f05057812 */ /* 0x001fc800078ec0ff */
        /* <DEDUP_REMOVED lines=9> */
.L_x_2164:
[----:B------:R-:W-:Y:S02]  /*2a440*/  IMAD.MOV.U32 R13, RZ, RZ, R4 ;  /* 0x000000ffff0d7224 */ /* 0x000fe400078e0004 */
[----:B------:R-:W-:-:S07]  /*2a450*/  IMAD.MOV.U32 R6, RZ, RZ, R14 ;  /* 0x000000ffff067224 */ /* 0x000fce00078e000e */
[----:B------:R-:W-:Y:S05]  /*2a460*/  WARPSYNC.COLLECTIVE R15, `(.L_x_2165) ;  /* 0x000000000f087348 */ /* 0x000fea0003c00000 */
[----:B------:R0:W1:Y:S02]  /*2a470*/  SHFL.IDX P6, R14, R13, R12, R11 ;  /* 0x0000000c0d0e7389 */ /* 0x00006400000c000b */
[----:B01----:R-:W-:Y:S01]  /*2a480*/  ENDCOLLECTIVE ;  /* 0x000000000000791b */ /* 0x003fe20003800000 */
.L_x_2165:
        /* <DEDUP_REMOVED lines=19> */
.L_x_2166:
[----:B------:R-:W-:Y:S02]  /*2a5c0*/  IMAD.MOV.U32 R13, RZ, RZ, R4 ;  /* 0x000000ffff0d7224 */ /* 0x000fe400078e0004 */
[----:B------:R-:W-:-:S07]  /*2a5d0*/  IMAD.MOV.U32 R9, RZ, RZ, R14 ;  /* 0x000000ffff097224 */ /* 0x000fce00078e000e */
[----:B------:R-:W-:Y:S05]  /*2a5e0*/  WARPSYNC.COLLECTIVE R15, `(.L_x_2167) ;  /* 0x000000000f087348 */ /* 0x000fea0003c00000 */
[----:B------:R0:W1:Y:S02]  /*2a5f0*/  SHFL.IDX P6, R14, R13, R12, R11 ;  /* 0x0000000c0d0e7389 */ /* 0x00006400000c000b */
[----:B01----:R-:W-:Y:S01]  /*2a600*/  ENDCOLLECTIVE ;  /* 0x000000000000791b */ /* 0x003fe20003800000 */
.L_x_2167:
[----:B------:R-:W-:Y:S01]  /*2a610*/  ULDC.64 UR4, c[0x0][0x208] ;  /* 0x0000820000047ab9 */ /* 0x000fe20000000a00 */
[----:B------:R-:W-:Y:S02]  /*2a620*/  IMAD.MOV.U32 R13, RZ, RZ, R3 ;  /* 0x000000ffff0d7224 */ /* 0x000fe400078e0003 */
[----:B------:R-:W-:Y:S02]  /*2a630*/  IMAD.MOV.U32 R12, RZ, RZ, 0x2 ;  /* 0x00000002ff0c7424 */ /* 0x000fe400078e00ff */
[----:B------:R-:W-:-:S05]  /*2a640*/  IMAD.MOV.U32 R5, RZ, RZ, R14 ;  /* 0x000000ffff057224 */ /* 0x000fca00078e000e */
[----:B------:R-:W-:-:S05]  /*2a650*/  @!P3 LEA R8, P5, R8, R5, 0x1 ;  /* 0x000000050808b211 */ /* 0x000fca00078a08ff */
[----:B------:R-:W-:Y:S02]  /*2a660*/  @!P3 IMAD.X R5, RZ, RZ, R9, P5 ;  /* 0x000000ffff05b224 */ /* 0x000fe400028e0609 */
[----:B------:R-:W-:Y:S01]  /*2a670*/  @!P3 IMAD.MOV.U32 R6, RZ, RZ, R8 ;  /* 0x000000ffff06b224 */ /* 0x000fe200078e0008 */
[----:B------:R-:W0:Y:S01]  /*2a680*/  S2R R9, SR_TID.X ;  /* 0x0000000000097919 */ /* 0x000e220000002100 */
        /* <DEDUP_REMOVED lines=9> */
[----:B01----:R-:W-:Y:S05]  /*2a720*/  WARPSYNC.COLLECTIVE R15, `(.L_x_2168) ;  /* 0x000000000f087348 */ /* 0x003fea0003c00000 */
[----:B------:R2:W3:Y:S02]  /*2a730*/  SHFL.IDX P6, R14, R13, R12, R11 ;  /* 0x0000000c0d0e7389 */ /* 0x0004e400000c000b */
[----:B0123--:R-:W-:Y:S01]  /*2a740*/  ENDCOLLECTIVE ;  /* 0x000000000000791b */ /* 0x00ffe20003800000 */
.L_x_2168:
[----:B------:R-:W-:Y:S02]  /*2a750*/  IMAD.MOV.U32 R13, RZ, RZ, R4 ;  /* 0x000000ffff0d7224 */ /* 0x000fe400078e0004 */
[----:B------:R-:W-:-:S05]  /*2a760*/  IMAD.SHL.U32 R9, R9, 0x8, RZ ;  /* 0x0000000809097824 */ /* 0x000fca00078e00ff */
[----:B------:R-:W-:Y:S01]  /*2a770*/  LOP3.LUT R9, R9, 0x38, RZ, 0xc0, !PT ;  /* 0x0000003809097812 */ /* 0x000fe200078ec0ff */
[----:B------:R-:W-:-:S07]  /*2a780*/  IMAD.MOV.U32 R8, RZ, RZ, R14 ;  /* 0x000000ffff087224 */ /* 0x000fce00078e000e */
[----:B------:R-:W-:Y:S05]  /*2a790*/  WARPSYNC.COLLECTIVE R15, `(.L_x_2169) ;  /* 0x000000000f087348 */ /* 0x000fea0003c00000 */
[----:B------:R0:W1:Y:S02]  /*2a7a0*/  SHFL.IDX P6, R14, R13, R12, R11 ;  /* 0x0000000c0d0e7389 */ /* 0x00006400000c000b */
[----:B01----:R-:W-:Y:S01]  /*2a7b0*/  ENDCOLLECTIVE ;  /* 0x000000000000791b */ /* 0x003fe20003800000 */
.L_x_2169:
        /* <DEDUP_REMOVED lines=19> */
.L_x_2170:
[----:B------:R-:W-:Y:S02]  /*2a8f0*/  IMAD.MOV.U32 R13, RZ, RZ, R4 ;  /* 0x000000ffff0d7224 */ /* 0x000fe400078e0004 */
[----:B------:R-:W-:-:S07]  /*2a900*/  IMAD.MOV.U32 R6, RZ, RZ, R14 ;  /* 0x000000ffff067224 */ /* 0x000fce00078e000e */
[----:B------:R-:W-:Y:S05]  /*2a910*/  WARPSYNC.COLLECTIVE R15, `(.L_x_2171) ;  /* 0x000000000f087348 */ /* 0x000fea0003c00000 */
[----:B------:R0:W1:Y:S02]  /*2a920*/  SHFL.IDX P6, R14, R13, R12, R11 ;  /* 0x0000000c0d0e7389 */ /* 0x00006400000c000b */
[----:B01----:R-:W-:Y:S01]  /*2a930*/  ENDCOLLECTIVE ;  /* 0x000000000000791b */ /* 0x003fe20003800000 */
.L_x_2171:
        /* <DEDUP_REMOVED lines=19> */
.L_x_2172:
[----:B------:R-:W-:Y:S02]  /*2aa70*/  IMAD.MOV.U32 R13, RZ, RZ, R4 ;  /* 0x000000ffff0d7224 */ /* 0x000fe400078e0004 */
[----:B------:R-:W-:-:S07]  /*2aa80*/  IMAD.MOV.U32 R6, RZ, RZ, R14 ;  /* 0x000000ffff067224 */ /* 0x000fce00078e000e */
[----:B------:R-:W-:Y:S05]  /*2aa90*/  WARPSYNC.COLLECTIVE R15, `(.L_x_2173) ;  /* 0x000000000f087348 */ /* 0x000fea0003c00000 */
[----:B------:R0:W1:Y:S02]  /*2aaa0*/  SHFL.IDX P6, R14, R13, R12, R11 ;  /* 0x0000000c0d0e7389 */ /* 0x00006400000c000b */
[----:B01----:R-:W-:Y:S01]  /*2aab0*/  ENDCOLLECTIVE ;  /* 0x000000000000791b */ /* 0x003fe20003800000 */
.L_x_2173:
        /* <DEDUP_REMOVED lines=19> */
.L_x_2174:
[----:B------:R-:W-:Y:S02]  /*2abf0*/  IMAD.MOV.U32 R13, RZ, RZ, R4 ;  /* 0x000000ffff0d7224 */ /* 0x000fe400078e0004 */
[----:B------:R-:W-:-:S07]  /*2ac00*/  IMAD.MOV.U32 R6, RZ, RZ, R14 ;  /* 0x000000ffff067224 */ /* 0x000fce00078e000e */
[----:B------:R-:W-:Y:S05]  /*2ac10*/  WARPSYNC.COLLECTIVE R15, `(.L_x_2175) ;  /* 0x000000000f087348 */ /* 0x000fea0003c00000 */
[----:B------:R0:W1:Y:S02]  /*2ac20*/  SHFL.IDX P6, R14, R13, R12, R11 ;  /* 0x0000000c0d0e7389 */ /* 0x00006400000c000b */
[----:B01----:R-:W-:Y:S01]  /*2ac30*/  ENDCOLLECTIVE ;  /* 0x000000000000791b */ /* 0x003fe20003800000 */
.L_x_2175:
        /* <DEDUP_REMOVED lines=17> */
.L_x_2176:
[----:B------:R-:W-:-:S05]  /*2ad50*/  VIADD R7, R0, 0x60 ;  /* 0x0000006000077836 */ /* 0x000fca0000000000 */
[----:B------:R-:W-:Y:S01]  /*2ad60*/  ISETP.GE.AND P4, PT, R7, R2, PT ;  /* 0x000000020700720c */ /* 0x000fe20003f86270 */
[----:B------:R-:W-:Y:S02]  /*2ad70*/  IMAD.MOV.U32 R13, RZ, RZ, R4 ;  /* 0x000000ffff0d7224 */ /* 0x000fe400078e0004 */
[----:B------:R-:W-:-:S10]  /*2ad80*/  IMAD.MOV.U32 R6, RZ, RZ, R14 ;  /* 0x000000ffff067224 */ /* 0x000fd400078e000e */
[----:B------:R-:W-:Y:S05]  /*2ad90*/  WARPSYNC.COLLECTIVE R15, `(.L_x_2177) ;  /* 0x000000000f087348 */ /* 0x000fea0003c00000 */
[----:B------:R0:W1:Y:S02]  /*2ada0*/  SHFL.IDX P6, R14, R13, R12, R11 ;  /* 0x0000000c0d0e7389 */ /* 0x00006400000c000b */
[----:B01----:R-:W-:Y:S01]  /*2adb0*/  ENDCOLLECTIVE ;  /* 0x000000000000791b */ /* 0x003fe20003800000 */
.L_x_2177:
        /* <DEDUP_REMOVED lines=17> */
.L_x_2178:
[----:B------:R-:W-:Y:S02]  /*2aed0*/  IMAD.MOV.U32 R13, RZ, RZ, R4 ;  /* 0x000000ffff0d7224 */ /* 0x000fe400078e0004 */
[----:B------:R-:W-:-:S07]  /*2aee0*/  IMAD.MOV.U32 R5, RZ, RZ, R14 ;  /* 0x000000ffff057224 */ /* 0x000fce00078e000e */
[----:B------:R-:W-:Y:S05]  /*2aef0*/  WARPSYNC.COLLECTIVE R15, `(.L_x_2179) ;  /* 0x000000000f087348 */ /* 0x000fea0003c00000 */
[----:B------:R0:W1:Y:S02]  /*2af00*/  SHFL.IDX P6, R14, R13, R12, R11 ;  /* 0x0000000c0d0e7389 */ /* 0x00006400000c000b */
[----:B01----:R-:W-:Y:S01]  /*2af10*/  ENDCOLLECTIVE ;  /* 0x000000000000791b */ /* 0x003fe20003800000 */
.L_x_2179:
[----:B------:R-:W-:Y:S01]  /*2af20*/  IMAD.MOV.U32 R3, RZ, RZ, R14 ;  /* 0x000000ffff037224 */ /* 0x000fe200078e000e */
[----:B------:R-:W-:Y:S06]  /*2af30*/  BRA `(.L_x_2180) ;  /* 0xffffffa800307947 */ /* 0x000fec000383ffff */
.L_x_2029:
[----:B0-----:R-:W2:Y:S02]  /*2af40*/  LDL R2, [R1] ;  /* 0x0000000001027983 */ /* 0x001ea40000100800 */
[----:B--2---:R0:W2:Y:S02]  /*2af50*/  SYNCS.PHASECHK.TRANS64.TRYWAIT P0, [R2+URZ+0x2a820], R0 ;  /* 0x02a82000020075a7 */ /* 0x0040a4000800017f */
[----:B--2---:R-:W-:Y:S05]  /*2af60*/  @!P0 NANOSLEEP.SYNCS 0x989680 ;  /* 0x009896800000895d */ /* 0x004fea0003900000 */
[----:B------:R-:W2:Y:S02]  /*2af70*/  @!P0 SYNCS.PHASECHK.TRANS64 P0, [R2+URZ+0x2a820], R0 ;  /* 0x02a82000020085a7 */ /* 0x000ea4000800007f */
[----:B--2---:R-:W-:Y:S05]  /*2af80*/  @!P0 BRA `(.L_x_2029) ;  /* 0xfffffffc00ec8947 */ /* 0x004fea000383ffff */
[----:B------:R-:W-:Y:S05]  /*2af90*/  BRA `(.L_x_2181) ;  /* 0xffffffa800b87947 */ /* 0x000fea000383ffff */
.L_x_2038:
[----:B-1----:R1:W2:Y:S02]  /*2afa0*/  SYNCS.PHASECHK.TRANS64.TRYWAIT P0, [R3+URZ+0x2a840], R2 ;  /* 0x02a84002030075a7 */ /* 0x0022a4000800017f */
[----:B--2---:R-:W-:Y:S05]  /*2afb0*/  @!P0 NANOSLEEP.SYNCS 0x989680 ;  /* 0x009896800000895d */ /* 0x004fea0003900000 */
[----:B------:R-:W2:Y:S02]  /*2afc0*/  @!P0 SYNCS.PHASECHK.TRANS64 P0, [R3+URZ+0x2a840], R2 ;  /* 0x02a84002030085a7 */ /* 0x000ea4000800007f */
[----:B--2---:R-:W-:Y:S05]  /*2afd0*/  @!P0 BRA `(.L_x_2038) ;  /* 0xfffffffc00f08947 */ /* 0x004fea000383ffff */
[----:B------:R-:W-:Y:S05]  /*2afe0*/  BRA `(.L_x_2182) ;  /* 0xffffffac00887947 */ /* 0x000fea000383ffff */
.L_x_2045:
[----:B0-----:R0:W1:Y:S02]  /*2aff0*/  SYNCS.PHASECHK.TRANS64.TRYWAIT P0, [R3+URZ+0x60], R2 ;  /* 0x00006002030075a7 */ /* 0x001064000800017f */
[----:B-1----:R-:W-:Y:S05]  /*2b000*/  @!P0 NANOSLEEP.SYNCS 0x989680 ;  /* 0x009896800000895d */ /* 0x002fea0003900000 */
[----:B------:R-:W1:Y:S02]  /*2b010*/  @!P0 SYNCS.PHASECHK.TRANS64 P0, [R3+URZ+0x60], R2 ;  /* 0x00006002030085a7 */ /* 0x000e64000800007f */
[----:B-1----:R-:W-:Y:S05]  /*2b020*/  @!P0 BRA `(.L_x_2045) ;  /* 0xfffffffc00f08947 */ /* 0x002fea000383ffff */
[----:B------:R-:W-:Y:S05]  /*2b030*/  BRA `(.L_x_2183) ;  /* 0xffffffb000a07947 */ /* 0x000fea000383ffff */
.L_x_2054:
[----:B-1----:R1:W2:Y:S02]  /*2b040*/  SYNCS.PHASECHK.TRANS64.TRYWAIT P0, [R3+URZ+0x2a840], R2 ;  /* 0x02a84002030075a7 */ /* 0x0022a4000800017f */
[----:B--2---:R-:W-:Y:S05]  /*2b050*/  @!P0 NANOSLEEP.SYNCS 0x989680 ;  /* 0x009896800000895d */ /* 0x004fea0003900000 */
[----:B------:R-:W2:Y:S02]  /*2b060*/  @!P0 SYNCS.PHASECHK.TRANS64 P0, [R3+URZ+0x2a840], R2 ;  /* 0x02a84002030085a7 */ /* 0x000ea4000800007f */
[----:B--2---:R-:W-:Y:S05]  /*2b070*/  @!P0 BRA `(.L_x_2054) ;  /* 0xfffffffc00f08947 */ /* 0x004fea000383ffff */
[----:B------:R-:W-:Y:S05]  /*2b080*/  BRA `(.L_x_2184) ;  /* 0xffffffb800487947 */ /* 0x000fea000383ffff */
.L_x_2061:
[----:B0-----:R0:W1:Y:S02]  /*2b090*/  SYNCS.PHASECHK.TRANS64.TRYWAIT P0, [R2+URZ+0x60], R3 ;  /* 0x00006003020075a7 */ /* 0x001064000800017f */
[----:B-1----:R-:W-:Y:S05]  /*2b0a0*/  @!P0 NANOSLEEP.SYNCS 0x989680 ;  /* 0x009896800000895d */ /* 0x002fea0003900000 */
[----:B------:R-:W1:Y:S02]  /*2b0b0*/  @!P0 SYNCS.PHASECHK.TRANS64 P0, [R2+URZ+0x60], R3 ;  /* 0x00006003020085a7 */ /* 0x000e64000800007f */
[----:B-1----:R-:W-:Y:S05]  /*2b0c0*/  @!P0 BRA `(.L_x_2061) ;  /* 0xfffffffc00f08947 */ /* 0x002fea000383ffff */
[----:B------:R-:W-:Y:S05]  /*2b0d0*/  BRA `(.L_x_2185) ;  /* 0xffffffbc00607947 */ /* 0x000fea000383ffff */
.L_x_2070:
[----:B--2---:R2:W3:Y:S02]  /*2b0e0*/  SYNCS.PHASECHK.TRANS64.TRYWAIT P0, [R2+URZ+0x2a840], R3 ;  /* 0x02a84003020075a7 */ /* 0x0044e4000800017f */
[----:B---3--:R-:W-:Y:S05]  /*2b0f0*/  @!P0 NANOSLEEP.SYNCS 0x989680 ;  /* 0x009896800000895d */ /* 0x008fea0003900000 */
[----:B------:R-:W3:Y:S02]  /*2b100*/  @!P0 SYNCS.PHASECHK.TRANS64 P0, [R2+URZ+0x2a840], R3 ;  /* 0x02a84003020085a7 */ /* 0x000ee4000800007f */
[----:B---3--:R-:W-:Y:S05]  /*2b110*/  @!P0 BRA `(.L_x_2070) ;  /* 0xfffffffc00f08947 */ /* 0x008fea000383ffff */
[----:B------:R-:W-:Y:S05]  /*2b120*/  BRA `(.L_x_2186) ;  /* 0xffffffc000d47947 */ /* 0x000fea000383ffff */
.L_x_2077:
[----:B0-----:R0:W1:Y:S02]  /*2b130*/  SYNCS.PHASECHK.TRANS64.TRYWAIT P0, [R2+URZ+0x60], R5 ;  /* 0x00006005020075a7 */ /* 0x001064000800017f */
[----:B-1----:R-:W-:Y:S05]  /*2b140*/  @!P0 NANOSLEEP.SYNCS 0x989680 ;  /* 0x009896800000895d */ /* 0x002fea0003900000 */
[----:B------:R-:W1:Y:S02]  /*2b150*/  @!P0 SYNCS.PHASECHK.TRANS64 P0, [R2+URZ+0x60], R5 ;  /* 0x00006005020085a7 */ /* 0x000e64000800007f */
[----:B-1----:R-:W-:Y:S05]  /*2b160*/  @!P0 BRA `(.L_x_2077) ;  /* 0xfffffffc00f08947 */ /* 0x002fea000383ffff */
[----:B------:R-:W-:Y:S05]  /*2b170*/  BRA `(.L_x_2187) ;  /* 0xffffffc400ec7947 */ /* 0x000fea000383ffff */
.L_x_2088:
[----:B--2---:R2:W3:Y:S02]  /*2b180*/  SYNCS.PHASECHK.TRANS64.TRYWAIT P0, [R0+URZ+0x2a860], R2 ;  /* 0x02a86002000075a7 */ /* 0x0044e4000800017f */
[----:B---3--:R-:W-:Y:S05]  /*2b190*/  @!P0 NANOSLEEP.SYNCS 0x989680 ;  /* 0x009896800000895d */ /* 0x008fea0003900000 */
[----:B------:R-:W3:Y:S02]  /*2b1a0*/  @!P0 SYNCS.PHASECHK.TRANS64 P0, [R0+URZ+0x2a860], R2 ;  /* 0x02a86002000085a7 */ /* 0x000ee4000800007f */
[----:B---3--:R-:W-:Y:S05]  /*2b1b0*/  @!P0 BRA `(.L_x_2088) ;  /* 0xfffffffc00f08947 */ /* 0x008fea000383ffff */
[----:B------:R-:W-:Y:S05]  /*2b1c0*/  BRA `(.L_x_2188) ;  /* 0xffffffcc00447947 */ /* 0x000fea000383ffff */
.L_x_2095:
[----:B------:R-:W-:Y:S01]  /*2b1d0*/  BSSY B0, `(.L_x_2189) ;  /* 0x0000008000007945 */ /* 0x000fe20003800000 */
[----:B------:R-:W-:Y:S02]  /*2b1e0*/  IMAD.MOV.U32 R13, RZ, RZ, R16 ;  /* 0x000000ffff0d7224 */ /* 0x000fe400078e0010 */
[----:B0-----:R-:W-:Y:S02]  /*2b1f0*/  IMAD.MOV.U32 R12, RZ, RZ, RZ ;  /* 0x000000ffff0c7224 */ /* 0x001fe400078e00ff */
[----:B------:R-:W-:Y:S02]  /*2b200*/  IMAD.MOV.U32 R11, RZ, RZ, 0x1f ;  /* 0x0000001fff0b7424 */ /* 0x000fe400078e00ff */
[----:B------:R-:W-:-:S07]  /*2b210*/  IMAD.MOV.U32 R15, RZ, RZ, -0x1 ;  /* 0xffffffffff0f7424 */ /* 0x000fce00078e00ff */
[----:B------:R-:W-:Y:S05]  /*2b220*/  WARPSYNC.COLLECTIVE R15, `(.L_x_2190) ;  /* 0x000000000f087348 */ /* 0x000fea0003c00000 */
[----:B------:R0:W1:Y:S02]  /*2b230*/  SHFL.IDX P6, R14, R13, R12, R11 ;  /* 0x0000000c0d0e7389 */ /* 0x00006400000c000b */
[----:B01----:R-:W-:Y:S01]  /*2b240*/  ENDCOLLECTIVE ;  /* 0x000000000000791b */ /* 0x003fe20003800000 */
.L_x_2190:
[----:B------:R-:W-:Y:S05]  /*2b250*/  BSYNC B0 ;  /* 0x0000000000007941 */ /* 0x000fea0003800000 */
.L_x_2189:
        /* <DEDUP_REMOVED lines=9> */
.L_x_2191:
        /* <DEDUP_REMOVED lines=19> */
.L_x_2192:
        /* <DEDUP_REMOVED lines=8> */
.L_x_2193:
        /* <DEDUP_REMOVED lines=8> */
.L_x_2194:
        /* <DEDUP_REMOVED lines=8> */
.L_x_2195:
        /* <DEDUP_REMOVED lines=8> */
.L_x_2196:
        /* <DEDUP_REMOVED lines=9> */
.L_x_2197:
[----:B------:R-:W-:Y:S01]  /*2b6b0*/  IMAD.MOV.U32 R16, RZ, RZ, R14 ;  /* 0x000000ffff107224 */ /* 0x000fe200078e000e */
[----:B------:R-:W-:Y:S06]  /*2b6c0*/  BRA `(.L_x_2198) ;  /* 0xffffffcc00c07947 */ /* 0x000fec000383ffff */
.L_x_2100:
[----:B------:R-:W-:Y:S01]  /*2b6d0*/  BSSY B0, `(.L_x_2199) ;  /* 0x0000008000007945 */ /* 0x000fe20003800000 */
[----:B-----5:R-:W-:Y:S02]  /*2b6e0*/  IMAD.MOV.U32 R13, RZ, RZ, R3 ;  /* 0x000000ffff0d7224 */ /* 0x020fe400078e0003 */
[----:B0-----:R-:W-:Y:S02]  /*2b6f0*/  IMAD.MOV.U32 R12, RZ, RZ, 0x1 ;  /* 0x00000001ff0c7424 */ /* 0x001fe400078e00ff */
[----:B------:R-:W-:Y:S02]  /*2b700*/  IMAD.MOV.U32 R11, RZ, RZ, RZ ;  /* 0x000000ffff0b7224 */ /* 0x000fe400078e00ff */
[----:B------:R-:W-:-:S07]  /*2b710*/  IMAD.MOV.U32 R15, RZ, RZ, -0x1 ;  /* 0xffffffffff0f7424 */ /* 0x000fce00078e00ff */
[----:B-1----:R-:W-:Y:S05]  /*2b720*/  WARPSYNC.COLLECTIVE R15, `(.L_x_2200) ;  /* 0x000000000f087348 */ /* 0x002fea0003c00000 */
[----:B------:R0:W2:Y:S02]  /*2b730*/  SHFL.UP P6, R14, R13, R12, R11 ;  /* 0x0400000c0d0e7389 */ /* 0x0000a400000c000b */
[----:B012---:R-:W-:Y:S01]  /*2b740*/  ENDCOLLECTIVE ;  /* 0x000000000000791b */ /* 0x007fe20003800000 */
.L_x_2200:
[----:B------:R-:W-:Y:S05]  /*2b750*/  BSYNC B0 ;  /* 0x0000000000007941 */ /* 0x000fea0003800000 */
.L_x_2199:
        /* <DEDUP_REMOVED lines=9> */
.L_x_2201:
        /* <DEDUP_REMOVED lines=8> */
.L_x_2202:
        /* <DEDUP_REMOVED lines=8> */
.L_x_2203:
        /* <DEDUP_REMOVED lines=8> */
.L_x_2204:
        /* <DEDUP_REMOVED lines=9> */
.L_x_2205:
[----:B------:R-:W-:Y:S01]  /*2ba00*/  IMAD.MOV.U32 R16, RZ, RZ, R14 ;  /* 0x000000ffff107224 */ /* 0x000fe200078e000e */
[----:B------:R-:W-:Y:S06]  /*2ba10*/  BRA `(.L_x_2206) ;  /* 0xffffffcc008c7947 */ /* 0x000fec000383ffff */
.L_x_2102:
[----:B------:R-:W-:Y:S01]  /*2ba20*/  BSSY B0, `(.L_x_2207) ;  /* 0x0000006000007945 */ /* 0x000fe20003800000 */
[----:B------:R-:W-:Y:S01]  /*2ba30*/  PLOP3.LUT P6, PT, P6, PT, PT, 0x8, 0x0 ;  /* 0x000000000000781c */ /* 0x000fe200037ce170 */
[----:B------:R-:W-:-:S12]  /*2ba40*/  IMAD.MOV.U32 R15, RZ, RZ, -0x1 ;  /* 0xffffffffff0f7424 */ /* 0x000fd800078e00ff */
[----:B01----:R-:W-:Y:S05]  /*2ba50*/  WARPSYNC.COLLECTIVE R15, `(.L_x_2208) ;  /* 0x000000000f087348 */ /* 0x003fea0003c00000 */
[----:B------:R-:W-:Y:S01]  /*2ba60*/  VOTE.ANY R14, PT, P6 ;  /* 0x00000000000e7806 */ /* 0x000fe200030e0100 */
[----:B01----:R-:W-:Y:S06]  /*2ba70*/  ENDCOLLECTIVE ;  /* 0x000000000000791b */ /* 0x003fec0003800000 */
.L_x_2208:
[----:B------:R-:W-:Y:S05]  /*2ba80*/  BSYNC B0 ;  /* 0x0000000000007941 */ /* 0x000fea0003800000 */
.L_x_2207:
        /* <DEDUP_REMOVED lines=9> */
.L_x_2209:
[----:B------:R-:W-:Y:S01]  /*2bb20*/  IMAD.MOV.U32 R17, RZ, RZ, R14 ;  /* 0x000000ffff117224 */ /* 0x000fe200078e000e */
[----:B------:R-:W-:Y:S06]  /*2bb30*/  BRA `(.L_x_2210) ;  /* 0xffffffcc007c7947 */ /* 0x000fec000383ffff */
.L_x_2104:
[----:B------:R-:W-:Y:S01]  /*2bb40*/  BSSY B0, `(.L_x_2211) ;  /* 0x0000007000007945 */ /* 0x000fe20003800000 */
[----:B------:R-:W-:Y:S02]  /*2bb50*/  IMAD.MOV.U32 R13, RZ, RZ, R2 ;  /* 0x000000ffff0d7224 */ /* 0x000fe400078e0002 */
[----:B------:R-:W-:Y:S02]  /*2bb60*/  IMAD.MOV.U32 R11, RZ, RZ, 0x1f ;  /* 0x0000001fff0b7424 */ /* 0x000fe400078e00ff */
[----:B------:R-:W-:-:S07]  /*2bb70*/  IMAD.MOV.U32 R15, RZ, RZ, -0x1 ;  /* 0xffffffffff0f7424 */ /* 0x000fce00078e00ff */
[----:B-123--:R-:W-:Y:S05]  /*2bb80*/  WARPSYNC.COLLECTIVE R15, `(.L_x_2212) ;  /* 0x000000000f087348 */ /* 0x00efea0003c00000 */
[----:B------:R0:W4:Y:S02]  /*2bb90*/  SHFL.IDX P6, R14, R13, R12, R11 ;  /* 0x0000000c0d0e7389 */ /* 0x00012400000c000b */
[----:B01234-:R-:W-:Y:S01]  /*2bba0*/  ENDCOLLECTIVE ;  /* 0x000000000000791b */ /* 0x01ffe20003800000 */
.L_x_2212:
[----:B------:R-:W-:Y:S05]  /*2bbb0*/  BSYNC B0 ;  /* 0x0000000000007941 */ /* 0x000fea0003800000 */
.L_x_2211:
[----:B------:R-:W-:Y:S01]  /*2bbc0*/  IMAD.MOV.U32 R2, RZ, RZ, R14 ;  /* 0x000000ffff027224 */ /* 0x000fe200078e000e */
[----:B------:R-:W-:Y:S06]  /*2bbd0*/  BRA `(.L_x_2213) ;  /* 0xffffffcc00707947 */ /* 0x000fec000383ffff */
.L_x_2108:
[----:B0-----:R0:W1:Y:S02]  /*2bbe0*/  SYNCS.PHASECHK.TRANS64.TRYWAIT P0, [R0+URZ+0x2a820], R3 ;  /* 0x02a82003000075a7 */ /* 0x001064000800017f */
[----:B-1----:R-:W-:Y:S05]  /*2bbf0*/  @!P0 NANOSLEEP.SYNCS 0x989680 ;  /* 0x009896800000895d */ /* 0x002fea0003900000 */
[----:B------:R-:W1:Y:S02]  /*2bc00*/  @!P0 SYNCS.PHASECHK.TRANS64 P0, [R0+URZ+0x2a820], R3 ;  /* 0x02a82003000085a7 */ /* 0x000e64000800007f */
[----:B-1----:R-:W-:Y:S05]  /*2bc10*/  @!P0 BRA `(.L_x_2108) ;  /* 0xfffffffc00f08947 */ /* 0x002fea000383ffff */
[----:B------:R-:W-:Y:S05]  /*2bc20*/  BRA `(.L_x_2214) ;  /* 0xffffffd000f87947 */ /* 0x000fea000383ffff */
.L_x_2109:
        /* <DEDUP_REMOVED lines=11> */
.L_x_2216:
[----:B------:R-:W-:Y:S05]  /*2bce0*/  BSYNC B0 ;  /* 0x0000000000007941 */ /* 0x000fea0003800000 */
.L_x_2215:
[----:B------:R-:W-:Y:S05]  /*2bcf0*/  BRA `(.L_x_2217) ;  /* 0xffffffd000e07947 */ /* 0x000fea000383ffff */
.L_x_2110:
[----:B------:R-:W-:Y:S01]  /*2bd00*/  BSSY B0, `(.L_x_2218) ;  /* 0x0000006000007945 */ /* 0x000fe20003800000 */
[----:B------:R-:W-:-:S07]  /*2bd10*/  IMAD.MOV.U32 R15, RZ, RZ, -0x1 ;  /* 0xffffffffff0f7424 */ /* 0x000fce00078e00ff */
[----:B01----:R-:W-:Y:S05]  /*2bd20*/  WARPSYNC.COLLECTIVE R15, `(.L_x_2219) ;  /* 0x000000000f0c7348 */ /* 0x003fea0003c00000 */
[----:B------:R-:W-:Y:S02]  /*2bd30*/  ELECT P6, UR62, PT ;  /* 0x00000000003e782f */ /* 0x000fe400038c0000 */
[----:B------:R-:W-:Y:S01]  /*2bd40*/  MOV R14, UR62 ;  /* 0x0000003e000e7c02 */ /* 0x000fe20008000f00 */
[----:B01----:R-:W-:Y:S10]  /*2bd50*/  ENDCOLLECTIVE ;  /* 0x000000000000791b */ /* 0x003ff40003800000 */
.L_x_2219:
[----:B------:R-:W-:Y:S05]  /*2bd60*/  BSYNC B0 ;  /* 0x0000000000007941 */ /* 0x000fea0003800000 */
.L_x_2218:
[----:B------:R-:W-:Y:S05]  /*2bd70*/  BRA `(.L_x_2220) ;  /* 0xffffffd000d47947 */ /* 0x000fea000383ffff */
.L_x_2112:
[----:B0-----:R0:W1:Y:S02]  /*2bd80*/  SYNCS.PHASECHK.TRANS64.TRYWAIT P0, [R6+URZ], R5 ;  /* 0x00000005060075a7 */ /* 0x001064000800017f */
[----:B-1----:R-:W-:Y:S05]  /*2bd90*/  @!P0 NANOSLEEP.SYNCS 0x989680 ;  /* 0x009896800000895d */ /* 0x002fea0003900000 */
[----:B------:R-:W1:Y:S02]  /*2bda0*/  @!P0 SYNCS.PHASECHK.TRANS64 P0, [R6+URZ], R5 ;  /* 0x00000005060085a7 */ /* 0x000e64000800007f */
[----:B-1----:R-:W-:Y:S05]  /*2bdb0*/  @!P0 BRA `(.L_x_2112) ;  /* 0xfffffffc00f08947 */ /* 0x002fea000383ffff */
[----:B------:R-:W-:Y:S05]  /*2bdc0*/  BRA `(.L_x_2221) ;  /* 0xffffffd400107947 */ /* 0x000fea000383ffff */
.L_x_2113:
[----:B-1----:R1:W2:Y:S02]  /*2bdd0*/  SYNCS.PHASECHK.TRANS64.TRYWAIT P0, [R7+URZ], R2 ;  /* 0x00000002070075a7 */ /* 0x0022a4000800017f */
[----:B--2---:R-:W-:Y:S05]  /*2bde0*/  @!P0 NANOSLEEP.SYNCS 0x989680 ;  /* 0x009896800000895d */ /* 0x004fea0003900000 */
[----:B------:R-:W2:Y:S02]  /*2bdf0*/  @!P0 SYNCS.PHASECHK.TRANS64 P0, [R7+URZ], R2 ;  /* 0x00000002070085a7 */ /* 0x000ea4000800007f */
[----:B--2---:R-:W-:Y:S05]  /*2be00*/  @!P0 BRA `(.L_x_2113) ;  /* 0xfffffffc00f08947 */ /* 0x004fea000383ffff */
[----:B------:R-:W-:Y:S05]  /*2be10*/  BRA `(.L_x_2222) ;  /* 0xffffffd400047947 */ /* 0x000fea000383ffff */
.L_x_2115:
[----:B--2---:R2:W3:Y:S02]  /*2be20*/  SYNCS.PHASECHK.TRANS64.TRYWAIT P0, [R4+URZ], R5 ;  /* 0x00000005040075a7 */ /* 0x0044e4000800017f */
[----:B---3--:R-:W-:Y:S05]  /*2be30*/  @!P0 NANOSLEEP.SYNCS 0x989680 ;  /* 0x009896800000895d */ /* 0x008fea0003900000 */
[----:B------:R-:W3:Y:S02]  /*2be40*/  @!P0 SYNCS.PHASECHK.TRANS64 P0, [R4+URZ], R5 ;  /* 0x00000005040085a7 */ /* 0x000ee4000800007f */
[----:B---3--:R-:W-:Y:S05]  /*2be50*/  @!P0 BRA `(.L_x_2115) ;  /* 0xfffffffc00f08947 */ /* 0x008fea000383ffff */
[----:B------:R-:W-:Y:S05]  /*2be60*/  BRA `(.L_x_2223) ;  /* 0xffffffd4000c7947 */ /* 0x000fea000383ffff */
.L_x_2224:
        /* <DEDUP_REMOVED lines=9> */
.L_x_3199:


//--------------------- .text._ZN7cutlass13device_kernelIN5flash11enable_sm90INS1_16FlashAttnFwdSm90INS1_25CollectiveMainloopFwdSm90ILi2EN4cute5tupleIJNS5_1CILi1EEES8_S8_EEENS6_IJNS7_ILi128EEESA_NS7_ILi192EEEEEELi128ENS_10bfloat16_tEfNS_4arch4Sm90ELb1ELb0ELb0ELb0ELb0ELb0ELb0ELb1ELb1ELb1ELb0ELb0EEENS1_21CollectiveEpilogueFwdINS6_IJSA_SA_SA_EEES9_SD_SF_Li256ELb0ELb1ELb0ELb0EEENS1_30DynamicPersistentTileSchedulerILi256ELi128ELb0ELb1ELb1EEEEEEEEEvNT_6ParamsE --------------------------
	.section	.text._ZN7cutlass13device_kernelIN5flash11enable_sm90INS1_16FlashAttnFwdSm90INS1_25CollectiveMainloopFwdSm90ILi2EN4cute5tupleIJNS5_1CILi1EEES8_S8_EEENS6_IJNS7_ILi128EEESA_NS7_ILi192EEEEEELi128ENS_10bfloat16_tEfNS_4arch4Sm90ELb1ELb0ELb0ELb0ELb0ELb0ELb0ELb1ELb1ELb1ELb0ELb0EEENS1_21CollectiveEpilogueFwdINS6_IJSA_SA_SA_EEES9_SD_SF_Li256ELb0ELb1ELb0ELb0EEENS1_30DynamicPersistentTileSchedulerILi256ELi128ELb0ELb1ELb1EEEEEEEEEvNT_6ParamsE,"ax",@progbits
	.align	128
.text._ZN7cutlass13device_kernelIN5flash11enable_sm90INS1_16FlashAttnFwdSm90INS1_25CollectiveMainloopFwdSm90ILi2EN4cute5tupleIJNS5_1CILi1EEES8_S8_EEENS6_IJNS7_ILi128EEESA_NS7_ILi192EEEEEELi128ENS_10bfloat16_tEfNS_4arch4Sm90ELb1ELb0ELb0ELb0ELb0ELb0ELb0ELb1ELb1ELb1ELb0ELb0EEENS1_21CollectiveEpilogueFwdINS6_IJSA_SA_SA_EEES9_SD_SF_Li256ELb0ELb1ELb0ELb0EEENS1_30DynamicPersistentTileSchedulerILi256ELi128ELb0ELb1ELb1EEEEEEEEEvNT_6ParamsE:
        .type           _ZN7cutlass13device_kernelIN5flash11enable_sm90INS1_16FlashAttnFwdSm90INS1_25CollectiveMainloopFwdSm90ILi2EN4cute5tupleIJNS5_1CILi1EEES8_S8_EEENS6_IJNS7_ILi128EEESA_NS7_ILi192EEEEEELi128ENS_10bfloat16_tEfNS_4arch4Sm90ELb1ELb0ELb0ELb0ELb0ELb0ELb0ELb1ELb1ELb1ELb0ELb0EEENS1_21CollectiveEpilogueFwdINS6_IJSA_SA_SA_EEES9_SD_SF_Li256ELb0ELb1ELb0ELb0EEENS1_30DynamicPersistentTileSchedulerILi256ELi128ELb0ELb1ELb1EEEEEEEEEvNT_6ParamsE,@function
        .size           _ZN7cutlass13device_kernelIN5flash11enable_sm90INS1_16FlashAttnFwdSm90INS1_25CollectiveMainloopFwdSm90ILi2EN4cute5tupleIJNS5_1CILi1EEES8_S8_EEENS6_IJNS7_ILi128EEESA_NS7_ILi192EEEEEELi128ENS_10bfloat16_tEfNS_4arch4Sm90ELb1ELb0ELb0ELb0ELb0ELb0ELb0ELb1ELb1ELb1ELb0ELb0EEENS1_21CollectiveEpilogueFwdINS6_IJSA_SA_SA_EEES9_SD_SF_Li256ELb0ELb1ELb0ELb0EEENS1_30DynamicPersistentTileSchedulerILi256ELi128ELb0ELb1ELb1EEEEEEEEEvNT_6ParamsE,(.L_x_3200 - _ZN7cutlass13device_kernelIN5flash11enable_sm90INS1_16FlashAttnFwdSm90INS1_25CollectiveMainloopFwdSm90ILi2EN4cute5tupleIJNS5_1CILi1EEES8_S8_EEENS6_IJNS7_ILi128EEESA_NS7_ILi192EEEEEELi128ENS_10bfloat16_tEfNS_4arch4Sm90ELb1ELb0ELb0ELb0ELb0ELb0ELb0ELb1ELb1ELb1ELb0ELb0EEENS1_21CollectiveEpilogueFwdINS6_IJSA_SA_SA_EEES9_SD_SF_Li256ELb0ELb1ELb0ELb0EEENS1_30DynamicPersistentTileSchedulerILi256ELi128ELb0ELb1ELb1EEEEEEEEEvNT_6ParamsE)
        .other          _ZN7cutlass13device_kernelIN5flash11enable_sm90INS1_16FlashAttnFwdSm90INS1_25CollectiveMainloopFwdSm90ILi2EN4cute5tupleIJNS5_1CILi1EEES8_S8_EEENS6_IJNS7_ILi128EEESA_NS7_ILi192EEEEEELi128ENS_10bfloat16_tEfNS_4arch4Sm90ELb1ELb0ELb0ELb0ELb0ELb0ELb0ELb1ELb1ELb1ELb0ELb0EEENS1_21CollectiveEpilogueFwdINS6_IJSA_SA_SA_EEES9_SD_SF_Li256ELb0ELb1ELb0ELb0EEENS1_30DynamicPersistentTileSchedulerILi256ELi128ELb0ELb1ELb1EEEEEEEEEvNT_6ParamsE,@"STO_CUDA_ENTRY STV_DEFAULT"
_ZN7cutlass13device_kernelIN5flash11enable_sm90INS1_16FlashAttnFwdSm90INS1_25CollectiveMainloopFwdSm90ILi2EN4cute5tupleIJNS5_1CILi1EEES8_S8_EEENS6_IJNS7_ILi128EEESA_NS7_ILi192EEEEEELi128ENS_10bfloat16_tEfNS_4arch4Sm90ELb1ELb0ELb0ELb0ELb0ELb0ELb0ELb1ELb1ELb1ELb0ELb0EEENS1_21CollectiveEpilogueFwdINS6_IJSA_SA_SA_EEES9_SD_SF_Li256ELb0ELb1ELb0ELb0EEENS1_30DynamicPersistentTileSchedulerILi256ELi128ELb0ELb1ELb1EEEEEEEEEvNT_6ParamsE:
        /* <DEDUP_REMOVED lines=18> */
.L_x_2226:
[----:B------:R-:W-:Y:S05]  /*0120*/  BSYNC B0 ;  /* 0x0000000000007941 */ /* 0x000fea0003800000 */
.L_x_2225:
        /* <DEDUP_REMOVED lines=41> */
.L_x_2227:
        /* <DEDUP_REMOVED lines=22> */
.L_x_2228:
        /* <DEDUP_REMOVED lines=18> */
.L_x_2229:
        /* <DEDUP_REMOVED lines=22> */
.L_x_2230:
        /* <DEDUP_REMOVED lines=22> */
.L_x_2231:
        /* <DEDUP_REMOVED lines=8> */
.L_x_2233:
        /* <DEDUP_REMOVED lines=11> */
[----:B------:R-:W-:Y:S01]  /*0a30*/  UMOV UR37, URZ ;  /* 0x0000003f00257c82 */ /* 0x000fe20008000000 */
[----:B------:R-:W-:Y:S01]  /*0a40*/  UMOV UR36, URZ ;  /* 0x0000003f00247c82 */ /* 0x000fe20008000000 */
[----:B0-----:R-:W0:Y:S02]  /*0a50*/  S2R R2, SR_TID.X ;  /* 0x0000000000027919 */ /* 0x001e240000002100 */
[----:B0-----:R-:W-:Y:S01]  /*0a60*/  VIADD R194, R2, 0xffffff80 ;  /* 0xffffff8002c27836 */ /* 0x001fe20000000000 */
[----:B--2---:R-:W-:-:S04]  /*0a70*/  R2UR UR5, R3 ;  /* 0x00000000030572ca */ /* 0x004fc800000e0000 */
[----:B------:R-:W-:-:S04]  /*0a80*/  SHF.R.S32.HI R3, RZ, 0x1f, R194 ;  /* 0x0000001fff037819 */ /* 0x000fc800000114c2 */
[CC--:B------:R-:W-:Y:S02]  /*0a90*/  LEA.HI R5, R3.reuse, R194.reuse, RZ, 0x7 ;  /* 0x000000c203057211 */ /* 0x0c0fe400078f38ff */
[-C--:B------:R-:W-:Y:S02]  /*0aa0*/  LEA.HI R2, R3, R194.reuse, RZ, 0x5 ;  /* 0x000000c203027211 */ /* 0x080fe400078f28ff */
[----:B------:R-:W-:Y:S02]  /*0ab0*/  LOP3.LUT R187, R5, 0xffffff80, RZ, 0xc0, !PT ;  /* 0xffffff8005bb7812 */ /* 0x000fe400078ec0ff */
[----:B------:R-:W-:Y:S01]  /*0ac0*/  LEA.HI R0, R3, R194, RZ, 0x4 ;  /* 0x000000c203007211 */ /* 0x000fe200078f20ff */
[----:B------:R-:W-:Y:S01]  /*0ad0*/  IMAD.SHL.U32 R2, R2, 0x20, RZ ;  /* 0x0000002002027824 */ /* 0x000fe200078e00ff */
[----:B------:R-:W-:Y:S01]  /*0ae0*/  SHF.R.S32.HI R188, RZ, 0x7, R5 ;  /* 0x00000007ffbc7819 */ /* 0x000fe20000011405 */
[----:B------:R-:W-:Y:S01]  /*0af0*/  IMAD.IADD R187, R194, 0x1, -R187 ;  /* 0x00000001c2bb7824 */ /* 0x000fe200078e0abb */
[----:B------:R-:W-:Y:S01]  /*0b00*/  SHF.R.S32.HI R9, RZ, 0x4, R0 ;  /* 0x00000004ff097819 */ /* 0x000fe20000011400 */
[----:B------:R-:W-:Y:S01]  /*0b10*/  ULOP3.LUT UR6, UR5, 0x1, URZ, 0xfc, !UPT ;  /* 0x0000000105067892 */ /* 0x000fe2000f8efc3f */
[----:B------:R-:W-:-:S02]  /*0b20*/  LOP3.LUT R7, R0, 0x3fffff0, RZ, 0xc0, !PT ;  /* 0x03fffff000077812 */ /* 0x000fc400078ec0ff */
[----:B------:R-:W-:Y:S01]  /*0b30*/  SHF.R.S32.HI R4, RZ, 0x1f, R187 ;  /* 0x0000001fff047819 */ /* 0x000fe200000114bb */
[----:B------:R-:W-:Y:S01]  /*0b40*/  UMOV UR5, URZ ;  /* 0x0000003f00057c82 */ /* 0x000fe20008000000 */
[----:B------:R-:W-:Y:S01]  /*0b50*/  LOP3.LUT R2, R2, 0xfffffc00, RZ, 0xc0, !PT ;  /* 0xfffffc0002027812 */ /* 0x000fe200078ec0ff */
[----:B------:R-:W-:Y:S01]  /*0b60*/  IMAD.IADD R7, R194, 0x1, -R7 ;  /* 0x00000001c2077824 */ /* 0x000fe200078e0a07 */
[----:B------:R-:W-:Y:S01]  /*0b70*/  LEA.HI R0, R0, R9, RZ, 0x1 ;  /* 0x0000000900007211 */ /* 0x000fe200078f08ff */
[----:B------:R-:W-:Y:S01]  /*0b80*/  IMAD.U32 R191, RZ, RZ, UR6 ;  /* 0x00000006ffbf7e24 */ /* 0x000fe2000f8e00ff */
[----:B------:R-:W-:Y:S01]  /*0b90*/  LEA.HI R6, R4, R187, RZ, 0x2 ;  /* 0x000000bb04067211 */ /* 0x000fe200078f10ff */
[----:B------:R-:W-:Y:S01]  /*0ba0*/  IMAD R7, R7, 0x40, R2 ;  /* 0x0000004007077824 */ /* 0x000fe200078e0202 */
[----:B------:R-:W-:Y:S01]  /*0bb0*/  LOP3.LUT R0, R0, 0x1ffffffe, RZ, 0xc0, !PT ;  /* 0x1ffffffe00007812 */ /* 0x000fe200078ec0ff */
[----:B------:R-:W-:Y:S01]  /*0bc0*/  IMAD.U32 R186, RZ, RZ, UR5 ;  /* 0x00000005ffba7e24 */ /* 0x000fe2000f8e00ff */
[----:B------:R-:W-:-:S02]  /*0bd0*/  LEA.HI R2, R3, R194, RZ, 0x2 ;  /* 0x000000c203027211 */ /* 0x000fc400078f10ff */
[----:B------:R-:W-:Y:S01]  /*0be0*/  SHF.R.S32.HI R8, RZ, 0x2, R6 ;  /* 0x00000002ff087819 */ /* 0x000fe20000011406 */
[----:B------:R-:W-:Y:S01]  /*0bf0*/  IMAD.IADD R0, R9, 0x1, -R0 ;  /* 0x0000000109007824 */ /* 0x000fe200078e0a00 */
[----:B------:R-:W-:Y:S02]  /*0c00*/  SHF.R.S32.HI R11, RZ, 0x1f, R6 ;  /* 0x0000001fff0b7819 */ /* 0x000fe40000011406 */
[----:B------:R-:W-:Y:S01]  /*0c10*/  LOP3.LUT R9, R2, 0xfffffffc, RZ, 0xc0, !PT ;  /* 0xfffffffc02097812 */ /* 0x000fe200078ec0ff */
[----:B------:R-:W-:Y:S01]  /*0c20*/  IMAD R190, R0, 0x8, R7 ;  /* 0x0000000800be7824 */ /* 0x000fe200078e0207 */
[----:B------:R-:W-:Y:S02]  /*0c30*/  LEA.HI R3, R3, R194, RZ, 0x3 ;  /* 0x000000c203037211 */ /* 0x000fe400078f18ff */
[----:B------:R-:W-:Y:S01]  /*0c40*/  LEA.HI R11, R11, R8, RZ, 0x3 ;  /* 0x000000080b0b7211 */ /* 0x000fe200078f18ff */
[----:B------:R-:W-:Y:S01]  /*0c50*/  IMAD.IADD R9, R194, 0x1, -R9 ;  /* 0x00000001c2097824 */ /* 0x000fe200078e0a09 */
[----:B------:R-:W-:-:S02]  /*0c60*/  LEA.HI R0, R5, R188, RZ, 0x1 ;  /* 0x000000bc05007211 */ /* 0x000fc400078f08ff */
[----:B------:R-:W-:Y:S02]  /*0c70*/  LOP3.LUT R5, R3, 0xfffffff8, RZ, 0xc0, !PT ;  /* 0xfffffff803057812 */ /* 0x000fe400078ec0ff */
[----:B------:R-:W-:Y:S02]  /*0c80*/  LOP3.LUT R11, R11, 0xfffffff8, RZ, 0xc0, !PT ;  /* 0xfffffff80b0b7812 */ /* 0x000fe400078ec0ff */
[----:B------:R-:W-:Y:S01]  /*0c90*/  LEA.HI R4, R4, R187, RZ, 0x5 ;  /* 0x000000bb04047211 */ /* 0x000fe200078f28ff */
[----:B------:R-:W-:Y:S01]  /*0ca0*/  IMAD.IADD R22, R194, 0x1, -R5 ;  /* 0x00000001c2167824 */ /* 0x000fe200078e0a05 */
[----:B------:R-:W-:Y:S01]  /*0cb0*/  LEA.HI R2, R9, R9, RZ, 0x1 ;  /* 0x0000000909027211 */ /* 0x000fe200078f08ff */
[----:B------:R-:W-:Y:S01]  /*0cc0*/  IMAD.IADD R11, R8, 0x1, -R11 ;  /* 0x00000001080b7824 */ /* 0x000fe200078e0a0b */
[----:B------:R-:W-:Y:S01]  /*0cd0*/  SHF.R.S32.HI R4, RZ, 0x5, R4 ;  /* 0x00000005ff047819 */ /* 0x000fe20000011404 */
[----:B------:R-:W-:Y:S01]  /*0ce0*/  IMAD.SHL.U32 R16, R22, 0x8, RZ ;  /* 0x0000000816107824 */ /* 0x000fe200078e00ff */
[----:B------:R-:W-:-:S02]  /*0cf0*/  LOP3.LUT R7, R0, 0x3fffffe, RZ, 0xc0, !PT ;  /* 0x03fffffe00077812 */ /* 0x000fc400078ec0ff */
[----:B------:R-:W-:Y:S01]  /*0d00*/  LOP3.LUT R2, R2, 0x1ffffffe, RZ, 0xc0, !PT ;  /* 0x1ffffffe02027812 */ /* 0x000fe200078ec0ff */
[----:B------:R-:W-:Y:S01]  /*0d10*/  IMAD R4, R4, 0x10, R11 ;  /* 0x0000001004047824 */ /* 0x000fe200078e020b */
[----:B------:R-:W-:Y:S01]  /*0d20*/  LOP3.LUT R6, R6, 0x7ffffffc, RZ, 0xc0, !PT ;  /* 0x7ffffffc06067812 */ /* 0x000fe200078ec0ff */
[----:B------:R-:W-:Y:S01]  /*0d30*/  IMAD.IADD R7, R188, 0x1, -R7 ;  /* 0x00000001bc077824 */ /* 0x000fe200078e0a07 */
[----:B------:R-:W-:Y:S01]  /*0d40*/  SHF.R.S32.HI R185, RZ, 0x3, R3 ;  /* 0x00000003ffb97819 */ /* 0x000fe20000011403 */
[----:B------:R-:W-:Y:S01]  /*0d50*/  VIADD R19, R16, 0x40 ;  /* 0x0000004010137836 */ /* 0x000fe20000000000 */
[----:B------:R-:W-:Y:S01]  /*0d60*/  SHF.R.S32.HI R193, RZ, 0x1f, R16 ;  /* 0x0000001fffc17819 */ /* 0x000fe20000011410 */
[----:B------:R-:W-:Y:S02]  /*0d70*/  IMAD.IADD R2, R9, 0x1, -R2 ;  /* 0x0000000109027824 */ /* 0x000fe400078e0a02 */
[----:B------:R-:W-:Y:S01]  /*0d80*/  IMAD R189, R7, 0x40, R4 ;  /* 0x0000004007bd7824 */ /* 0x000fe200078e0204 */
[----:B------:R-:W-:Y:S01]  /*0d90*/  SHF.R.S32.HI R192, RZ, 0x1f, R19 ;  /* 0x0000001fffc07819 */ /* 0x000fe20000011413 */
[----:B------:R-:W-:-:S02]  /*0da0*/  IMAD.IADD R17, R187, 0x1, -R6 ;  /* 0x00000001bb117824 */ /* 0x000fc400078e0a06 */
[----:B------:R-:W-:-:S07]  /*0db0*/  IMAD R18, R2, 0x8, R189 ;  /* 0x0000000802127824 */ /* 0x000fce00078e02bd */
.L_x_2284:
[----:B------:R-:W-:Y:S01]  /*0dc0*/  ULDC UR5, c[0x0][0xc60] ;  /* 0x0003180000057ab9 */ /* 0x000fe20000000800 */
[----:B------:R-:W-:Y:S01]  /*0dd0*/  UMOV UR8, UR4 ;  /* 0x0000000400087c82 */ /* 0x000fe20008000000 */
[----:B------:R-:W-:-:S11]  /*0de0*/  UISETP.NE.AND UP0, UPT, UR5, 0x1, UPT ;  /* 0x000000010500788c */ /* 0x000fd6000bf05270 */
[----:B------:R-:W-:Y:S01]  /*0df0*/  @UP0 ULDC UR6, c[0x0][0xc64] ;  /* 0x0003190000060ab9 */ /* 0x000fe20000000800 */
[----:B------:R-:W-:Y:S01]  /*0e00*/  @UP0 ULDC UR9, c[0x0][0xc68] ;  /* 0x00031a0000090ab9 */ /* 0x000fe20000000800 */
[----:B------:R-:W-:-:S04]  /*0e10*/  UIMAD.WIDE.U32 UR6, UR4, UR6, URZ ;  /* 0x00000006040672a5 */ /* 0x000fc8000f8e003f */
[----:B------:R-:W-:-:S03]  /*0e20*/  @UP0 USHF.R.U32.HI UR8, URZ, UR9, UR7 ;  /* 0x000000093f080299 */ /* 0x000fc60008011607 */
[----:B------:R-:W-:Y:S02]  /*0e30*/  ULDC UR6, c[0x0][0xc78] ;  /* 0x00031e0000067ab9 */ /* 0x000fe40000000800 */
[----:B------:R-:W-:Y:S02]  /*0e40*/  UISETP.GE.AND UP0, UPT, UR8, UR6, UPT ;  /* 0x000000060800728c */ /* 0x000fe4000bf06270 */
[----:B------:R-:W-:-:S04]  /*0e50*/  UIADD3 UR6, -UR8, URZ, URZ ;  /* 0x0000003f08067290 */ /* 0x000fc8000fffe13f */
[----:B------:R-:W-:Y:S01]  /*0e60*/  PLOP3.LUT P0, PT, PT, PT, UP0, 0x80, 0x0 ;  /* 0x000000000000781c */ /* 0x000fe20003f0f008 */
[----:B------:R-:W-:-:S12]  /*0e70*/  UIMAD UR9, UR5, UR6, UR4 ;  /* 0x00000006050972a4 */ /* 0x000fd8000f8e0204 */
[----:B012345:R-:W-:Y:S05]  /*0e80*/  @!P0 BRA `(.L_x_2234) ;  /* 0x0000000000208947 */ /* 0x03ffea0003800000 */
        /* <DEDUP_REMOVED lines=8> */
.L_x_2234:
[----:B------:R-:W-:Y:S01]  /*0f10*/  ULDC UR7, c[0x0][0xc54] ;  /* 0x0003150000077ab9 */ /* 0x000fe20000000800 */
[----:B------:R-:W-:Y:S01]  /*0f20*/  UMOV UR6, UR9 ;  /* 0x0000000900067c82 */ /* 0x000fe20008000000 */
[----:B------:R-:W-:-:S11]  /*0f30*/  UISETP.NE.AND UP0, UPT, UR7, 0x1, UPT ;  /* 0x000000010700788c */ /* 0x000fd6000bf05270 */
[----:B------:R-:W-:Y:S02]  /*0f40*/  @UP0 ULDC.64 UR10, c[0x0][0xc58] ;  /* 0x00031600000a0ab9 */ /* 0x000fe40000000a00 */
[----:B------:R-:W-:-:S04]  /*0f50*/  UIMAD.WIDE.U32 UR4, UR9, UR10, URZ ;  /* 0x0000000a090472a5 */ /* 0x000fc8000f8e003f */
[----:B------:R-:W-:-:S04]  /*0f60*/  @UP0 USHF.R.U32.HI UR6, URZ, UR11, UR5 ;  /* 0x0000000b3f060299 */ /* 0x000fc80008011605 */
[----:B------:R-:W-:-:S12]  /*0f70*/  UIMAD UR4, UR6, UR7, URZ ;  /* 0x00000007060472a4 */ /* 0x000fd8000f8e023f */
.L_x_2235:
[----:B------:R-:W-:Y:S01]  /*0f80*/  ULDC.64 UR12, c[0x0][0x418] ;  /* 0x00010600000c7ab9 */ /* 0x000fe20000000a00 */
[----:B------:R-:W-:Y:S01]  /*0f90*/  ULOP3.LUT UR6, URZ, UR6, URZ, 0x33, !UPT ;  /* 0x000000063f067292 */ /* 0x000fe2000f8e333f */
[----:B------:R-:W-:Y:S01]  /*0fa0*/  PLOP3.LUT P0, PT, PT, PT, PT, 0x80, 0x0 ;  /* 0x000000000000781c */ /* 0x000fe20003f0f070 */
[----:B------:R-:W-:Y:S01]  /*0fb0*/  UISETP.NE.U32.AND UP0, UPT, UR12, URZ, UPT ;  /* 0x0000003f0c00728c */ /* 0x000fe2000bf05070 */
[----:B------:R-:W-:Y:S01]  /*0fc0*/  CS2R R88, SRZ ;  /* 0x0000000000587805 */ /* 0x000fe2000001ff00 */
[----:B------:R-:W-:Y:S01]  /*0fd0*/  ULDC UR5, c[0x0][0xc3c] ;  /* 0x00030f0000057ab9 */ /* 0x000fe20000000800 */
[----:B------:R-:W-:Y:S01]  /*0fe0*/  ULDC UR12, c[0x0][0x448] ;  /* 0x00011200000c7ab9 */ /* 0x000fe20000000800 */
[----:B------:R-:W-:Y:S01]  /*0ff0*/  UIADD3 UR6, UR6, UR5, URZ ;  /* 0x0000000506067290 */ /* 0x000fe2000fffe03f */
[----:B------:R-:W-:Y:S01]  /*1000*/  CS2R R86, SRZ ;  /* 0x0000000000567805 */ /* 0x000fe2000001ff00 */
[----:B------:R-:W-:Y:S01]  /*1010*/  UISETP.NE.AND UP2, UPT, UR12, 0x1, UPT ;  /* 0x000000010c00788c */ /* 0x000fe2000bf45270 */
[----:B------:R-:W-:Y:S01]  /*1020*/  CS2R R84, SRZ ;  /* 0x0000000000547805 */ /* 0x000fe2000001ff00 */
[----:B------:R-:W-:Y:S01]  /*1030*/  UIADD3 UR4, UR9, -UR4, URZ ;  /* 0x8000000409047290 */ /* 0x000fe2000fffe03f */
[----:B------:R-:W-:Y:S01]  /*1040*/  CS2R R82, SRZ ;  /* 0x0000000000527805 */ /* 0x000fe2000001ff00 */
[----:B------:R-:W-:Y:S01]  /*1050*/  USHF.L.U32 UR60, UR6, 0x7, URZ ;  /* 0x00000007063c7899 */ /* 0x000fe2000800063f */
[----:B------:R-:W-:Y:S01]  /*1060*/  CS2R R80, SRZ ;  /* 0x0000000000507805 */ /* 0x000fe2000001ff00 */
[----:B------:R-:W-:Y:S01]  /*1070*/  ULDC UR11, c[0x0][0xc54] ;  /* 0x00031500000b7ab9 */ /* 0x000fe20000000800 */
[----:B------:R-:W-:Y:S01]  /*1080*/  UISETP.NE.AND.EX UP0, UPT, UR13, URZ, UPT, UP0 ;  /* 0x0000003f0d00728c */ /* 0x000fe2000bf05300 */
[----:B------:R-:W-:Y:S01]  /*1090*/  CS2R R78, SRZ ;  /* 0x00000000004e7805 */ /* 0x000fe2000001ff00 */
[----:B------:R-:W-:Y:S01]  /*10a0*/  UIADD3 UR6, UR60, 0x7f, URZ ;  /* 0x0000007f3c067890 */ /* 0x000fe2000fffe03f */
[----:B------:R-:W-:Y:S01]  /*10b0*/  CS2R R76, SRZ ;  /* 0x00000000004c7805 */ /* 0x000fe2000001ff00 */
[----:B------:R-:W-:Y:S01]  /*10c0*/  UIMAD UR11, UR8, UR11, UR4 ;  /* 0x0000000b080b72a4 */ /* 0x000fe2000f8e0204 */
[----:B------:R-:W-:Y:S01]  /*10d0*/  CS2R R74, SRZ ;  /* 0x00000000004a7805 */ /* 0x000fe2000001ff00 */
[----:B------:R-:W-:Y:S01]  /*10e0*/  ULDC UR61, c[0x0][0x424] ;  /* 0x00010900003d7ab9 */ /* 0x000fe20000000800 */
[----:B------:R-:W-:Y:S01]  /*10f0*/  ULDC UR7, c[0x0][0x288] ;  /* 0x0000a20000077ab9 */ /* 0x000fe20000000800 */
[----:B------:R-:W-:Y:S01]  /*1100*/  @UP2 ULDC UR4, c[0x0][0x44c] ;  /* 0x0001130000042ab9 */ /* 0x000fe20000000800 */
[----:B------:R-:W-:Y:S01]  /*1110*/  UIADD3 UR7, -UR7, 0x80, URZ ;  /* 0x0000008007077890 */ /* 0x000fe2000fffe13f */
[----:B------:R-:W-:Y:S01]  /*1120*/  CS2R R72, SRZ ;  /* 0x0000000000487805 */ /* 0x000fe2000001ff00 */
[----:B------:R-:W-:Y:S01]  /*1130*/  UIMAD.WIDE.U32 UR4, UR6, UR4, URZ ;  /* 0x00000004060472a5 */ /* 0x000fe2000f8e003f */
[----:B------:R-:W-:Y:S01]  /*1140*/  CS2R R70, SRZ ;  /* 0x0000000000467805 */ /* 0x000fe2000001ff00 */
[----:B------:R-:W-:Y:S01]  /*1150*/  USEL UR61, UR61, 0x1, UP0 ;  /* 0x000000013d3d7887 */ /* 0x000fe20008000000 */
[----:B------:R-:W-:Y:S01]  /*1160*/  CS2R R68, SRZ ;  /* 0x0000000000447805 */ /* 0x000fe2000001ff00 */
[----:B------:R-:W-:Y:S01]  /*1170*/  ULDC UR10, c[0x0][0x2f0] ;  /* 0x0000bc00000a7ab9 */ /* 0x000fe20000000800 */
[----:B------:R-:W-:Y:S01]  /*1180*/  @UP2 ULDC UR12, c[0x0][0x450] ;  /* 0x00011400000c2ab9 */ /* 0x000fe20000000800 */
[----:B------:R-:W-:Y:S01]  /*1190*/  UIMAD UR7, UR61, UR10, UR7 ;  /* 0x0000000a3d0772a4 */ /* 0x000fe2000f8e0207 */
[----:B------:R-:W-:Y:S01]  /*11a0*/  CS2R R66, SRZ ;  /* 0x0000000000427805 */ /* 0x000fe2000001ff00 */
[----:B------:R-:W-:Y:S01]  /*11b0*/  @UP2 USHF.R.U32.HI UR6, URZ, UR12, UR5 ;  /* 0x0000000c3f062299 */ /* 0x000fe20008011605 */
[----:B------:R-:W-:Y:S01]  /*11c0*/  CS2R R64, SRZ ;  /* 0x0000000000407805 */ /* 0x000fe2000001ff00 */
[----:B------:R-:W-:Y:S01]  /*11d0*/  UIMAD UR4, UR61, UR10, 0x7f ;  /* 0x0000007f3d0474a4 */ /* 0x000fe2000f8e020a */
[----:B------:R-:W-:Y:S01]  /*11e0*/  CS2R R62, SRZ ;  /* 0x00000000003e7805 */ /* 0x000fe2000001ff00 */
[----:B------:R-:W-:Y:S01]  /*11f0*/  UIADD3 UR6, UR7, UR6, URZ ;  /* 0x0000000607067290 */ /* 0x000fe2000fffe03f */
[----:B------:R-:W-:Y:S01]  /*1200*/  CS2R R60, SRZ ;  /* 0x00000000003c7805 */ /* 0x000fe2000001ff00 */
[----:B------:R-:W-:Y:S01]  /*1210*/  USHF.R.S32.HI UR5, URZ, 0x1f, UR4 ;  /* 0x0000001f3f057899 */ /* 0x000fe20008011404 */
[----:B------:R-:W-:Y:S01]  /*1220*/  CS2R R58, SRZ ;  /* 0x00000000003a7805 */ /* 0x000fe2000001ff00 */
[----:B------:R-:W-:Y:S01]  /*1230*/  USHF.R.S32.HI UR7, URZ, 0x1f, UR6 ;  /* 0x0000001f3f077899 */ /* 0x000fe20008011406 */
[----:B------:R-:W-:Y:S01]  /*1240*/  CS2R R56, SRZ ;  /* 0x0000000000387805 */ /* 0x000fe2000001ff00 */
[----:B------:R-:W-:Y:S01]  /*1250*/  ULEA.HI UR5, UR5, UR4, URZ, 0x7 ;  /* 0x0000000405057291 */ /* 0x000fe2000f8f383f */
[----:B------:R-:W-:Y:S01]  /*1260*/  CS2R R54, SRZ ;  /* 0x0000000000367805 */ /* 0x000fe2000001ff00 */
[----:B------:R-:W-:Y:S01]  /*1270*/  ULEA.HI UR7, UR7, UR6, URZ, 0x7 ;  /* 0x0000000607077291 */ /* 0x000fe2000f8f383f */
[----:B------:R-:W-:Y:S01]  /*1280*/  CS2R R52, SRZ ;  /* 0x0000000000347805 */ /* 0x000fe2000001ff00 */
[----:B------:R-:W-:Y:S01]  /*1290*/  ULDC UR9, c[0x0][0xc48] ;  /* 0x0003120000097ab9 */ /* 0x000fe20000000800 */
[----:B------:R-:W-:Y:S01]  /*12a0*/  USHF.R.S32.HI UR6, URZ, 0x7, UR5 ;  /* 0x000000073f067899 */ /* 0x000fe20008011405 */
[----:B------:R-:W-:Y:S01]  /*12b0*/  CS2R R50, SRZ ;  /* 0x0000000000327805 */ /* 0x000fe2000001ff00 */
[----:B------:R-:W-:Y:S01]  /*12c0*/  UISETP.NE.AND UP1, UPT, UR9, 0x1, UPT ;  /* 0x000000010900788c */ /* 0x000fe2000bf25270 */
[----:B------:R-:W-:Y:S01]  /*12d0*/  CS2R R48, SRZ ;  /* 0x0000000000307805 */ /* 0x000fe2000001ff00 */
[----:B------:R-:W-:Y:S01]  /*12e0*/  USHF.R.S32.HI UR7, URZ, 0x7, UR7 ;  /* 0x000000073f077899 */ /* 0x000fe20008011407 */
[----:B------:R-:W-:Y:S01]  /*12f0*/  CS2R R46, SRZ ;  /* 0x00000000002e7805 */ /* 0x000fe2000001ff00 */
[----:B------:R-:W-:Y:S01]  /*1300*/  UMOV UR14, UR11 ;  /* 0x0000000b000e7c82 */ /* 0x000fe20008000000 */
[----:B------:R-:W-:Y:S01]  /*1310*/  CS2R R44, SRZ ;  /* 0x00000000002c7805 */ /* 0x000fe2000001ff00 */
[----:B------:R-:W-:Y:S01]  /*1320*/  UISETP.LT.AND UP0, UPT, UR6, UR7, UPT ;  /* 0x000000070600728c */ /* 0x000fe2000bf01270 */
[----:B------:R-:W-:-:S02]  /*1330*/  CS2R R42, SRZ ;  /* 0x00000000002a7805 */ /* 0x000fc4000001ff00 */
[----:B------:R-:W-:Y:S02]  /*1340*/  CS2R R90, SRZ ;  /* 0x00000000005a7805 */ /* 0x000fe4000001ff00 */
[----:B------:R-:W-:Y:S01]  /*1350*/  CS2R R98, SRZ ;  /* 0x0000000000627805 */ /* 0x000fe2000001ff00 */
[----:B------:R-:W-:Y:S01]  /*1360*/  USEL UR15, UR6, UR7, UP0 ;  /* 0x00000007060f7287 */ /* 0x000fe20008000000 */
[----:B------:R-:W-:Y:S01]  /*1370*/  CS2R R94, SRZ ;  /* 0x00000000005e7805 */ /* 0x000fe2000001ff00 */
[----:B------:R-:W-:Y:S01]  /*1380*/  @UP1 ULDC UR8, c[0x0][0xc4c] ;  /* 0x0003130000081ab9 */ /* 0x000fe20000000800 */
[----:B------:R-:W-:Y:S01]  /*1390*/  CS2R R92, SRZ ;  /* 0x00000000005c7805 */ /* 0x000fe2000001ff00 */
[----:B------:R-:W-:Y:S01]  /*13a0*/  UIMAD.WIDE.U32 UR4, UR11, UR8, URZ ;  /* 0x000000080b0472a5 */ /* 0x000fe2000f8e003f */
[----:B------:R-:W-:Y:S01]  /*13b0*/  CS2R R100, SRZ ;  /* 0x0000000000647805 */ /* 0x000fe2000001ff00 */
[----:B------:R-:W-:Y:S02]  /*13c0*/  UISETP.GE.AND UP0, UPT, UR15, 0x1, UPT ;  /* 0x000000010f00788c */ /* 0x000fe4000bf06270 */
[----:B------:R-:W-:Y:S01]  /*13d0*/  IMAD.U32 R106, RZ, RZ, UR15 ;  /* 0x0000000fff6a7e24 */ /* 0x000fe2000f8e00ff */
[----:B------:R-:W-:Y:S01]  /*13e0*/  @UP1 ULDC UR8, c[0x0][0xc50] ;  /* 0x0003140000081ab9 */ /* 0x000fe20000000800 */
[----:B------:R-:W-:Y:S01]  /*13f0*/  CS2R R102, SRZ ;  /* 0x0000000000667805 */ /* 0x000fe2000001ff00 */
[----:B------:R-:W-:Y:S01]  /*1400*/  @UP1 USHF.R.U32.HI UR14, URZ, UR8, UR5 ;  /* 0x000000083f0e1299 */ /* 0x000fe20008011605 */
[----:B------:R-:W-:-:S02]  /*1410*/  CS2R R96, SRZ ;  /* 0x0000000000607805 */ /* 0x000fc4000001ff00 */
[----:B------:R-:W-:Y:S02]  /*1420*/  PLOP3.LUT P1, PT, PT, PT, UP0, 0x80, 0x0 ;  /* 0x000000000000781c */ /* 0x000fe40003f2f008 */
[----:B------:R-:W-:Y:S01]  /*1430*/  CS2R R6, SRZ ;  /* 0x0000000000067805 */ /* 0x000fe2000001ff00 */
[----:B------:R-:W-:Y:S01]  /*1440*/  UIADD3 UR4, -UR14, URZ, URZ ;  /* 0x0000003f0e047290 */ /* 0x000fe2000fffe13f */
[----:B------:R-:W-:Y:S01]  /*1450*/  CS2R R104, SRZ ;  /* 0x0000000000687805 */ /* 0x000fe2000001ff00 */
[----:B------:R-:W-:Y:S02]  /*1460*/  IMAD.U32 R184, RZ, RZ, UR14 ;  /* 0x0000000effb87e24 */ /* 0x000fe4000f8e00ff */
[----:B------:R-:W-:-:S06]  /*1470*/  UIMAD UR4, UR9, UR4, UR11 ;  /* 0x00000004090472a4 */ /* 0x000fcc000f8e020b */
[----:B------:R-:W-:Y:S01]  /*1480*/  IMAD.U32 R23, RZ, RZ, UR4 ;  /* 0x00000004ff177e24 */ /* 0x000fe2000f8e00ff */
        /* <DEDUP_REMOVED lines=32> */
.L_x_2237:
[----:B------:R-:W-:Y:S02]  /*1690*/  R2UR UR6, R186 ;  /* 0x00000000ba0672ca */ /* 0x000fe400000e0000 */
[----:B------:R-:W-:-:S11]  /*16a0*/  R2UR UR5, R191 ;  /* 0x00000000bf0572ca */ /* 0x000fd600000e0000 */
[----:B------:R-:W-:Y:S02]  /*16b0*/  ULEA.HI UR4, UR6, UR6, URZ, 0x1 ;  /* 0x0000000606047291 */ /* 0x000fe4000f8f083f */
[----:B------:R-:W-:Y:S02]  /*16c0*/  IMAD.U32 R2, RZ, RZ, UR5 ;  /* 0x00000005ff027e24 */ /* 0x000fe4000f8e00ff */
[----:B------:R-:W-:-:S03]  /*16d0*/  ULOP3.LUT UR4, UR4, 0xfffffffe, URZ, 0xc0, !UPT ;  /* 0xfffffffe04047892 */ /* 0x000fc6000f8ec03f */
[----:B------:R-:W-:Y:S01]  /*16e0*/  ISETP.NE.AND P0, PT, R2, 0x3, PT ;  /* 0x000000030200780c */ /* 0x000fe20003f05270 */
[----:B------:R-:W-:-:S06]  /*16f0*/  UIADD3 UR4, UR6, -UR4, URZ ;  /* 0x8000000406047290 */ /* 0x000fcc000fffe03f */
[----:B------:R-:W-:-:S05]  /*1700*/  IMAD.U32 R0, RZ, RZ, UR4 ;  /* 0x00000004ff007e24 */ /* 0x000fca000f8e00ff */
[----:B------:R-:W-:-:S04]  /*1710*/  SHF.L.U32 R0, R0, 0x1f, RZ ;  /* 0x0000001f00007819 */ /* 0x000fc800000006ff */
[----:B------:R-:W0:Y:S02]  /*1720*/  SYNCS.PHASECHK.TRANS64.TRYWAIT P1, [UR38+0x34800], R0 ;  /* 0x03480000ff0075a7 */ /* 0x000e240008020166 */
[----:B0-----:R-:W-:Y:S05]  /*1730*/  @!P1 BRA `(.L_x_2238) ;  /* 0x000000e800609947 */ /* 0x001fea0003800000 */
.L_x_2388:
[----:B------:R-:W-:Y:S05]  /*1740*/  @!P0 BRA `(.L_x_2239) ;  /* 0x0000000000048947 */ /* 0x000fea0003800000 */
[----:B------:R-:W-:Y:S01]  /*1750*/  BPT.TRAP 0x1 ;  /* 0x000000040000795c */ /* 0x000fe20000300000 */
.L_x_2239:
[----:B------:R-:W-:Y:S02]  /*1760*/  IMAD.U32 R2, RZ, RZ, UR36 ;  /* 0x00000024ff027e24 */ /* 0x000fe4000f8e00ff */
[----:B0-----:R-:W-:-:S03]  /*1770*/  IMAD.U32 R3, RZ, RZ, UR37 ;  /* 0x00000025ff037e24 */ /* 0x001fc6000f8e00ff */
[----:B------:R-:W-:Y:S02]  /*1780*/  LEA R2, R2, UR38, 0x3 ;  /* 0x0000002602027c11 */ /* 0x000fe4000f8e18ff */
[----:B------:R-:W-:-:S04]  /*1790*/  SHF.L.U32 R3, R3, 0x1f, RZ ;  /* 0x0000001f03037819 */ /* 0x000fc800000006ff */
[----:B------:R0:W1:Y:S01]  /*17a0*/  SYNCS.PHASECHK.TRANS64.TRYWAIT P2, [R2+URZ+0x34830], R3 ;  /* 0x03483003020075a7 */ /* 0x000062000804017f */
[----:B------:R-:W-:Y:S05]  /*17b0*/  @!P0 BRA `(.L_x_2240) ;  /* 0x0000000000048947 */ /* 0x000fea0003800000 */
[----:B------:R-:W-:Y:S01]  /*17c0*/  BPT.TRAP 0x1 ;  /* 0x000000040000795c */ /* 0x000fe20000300000 */
.L_x_2240:
[----:B------:R-:W2:Y:S02]  /*17d0*/  S2R R0, SR_TID.X ;  /* 0x0000000000007919 */ /* 0x000ea40000002100 */
[----:B--2---:R-:W-:Y:S01]  /*17e0*/  LOP3.LUT P1, RZ, R0, 0x7f, RZ, 0xc0, !PT ;  /* 0x0000007f00ff7812 */ /* 0x004fe2000782c0ff */
[----:B-1----:R-:W-:-:S12]  /*17f0*/  @P2 BRA `(.L_x_2241) ;  /* 0x0000000000082947 */ /* 0x002fd80003800000 */
[----:B------:R-:W1:Y:S02]  /*1800*/  SYNCS.PHASECHK.TRANS64.TRYWAIT P2, [R2+URZ+0x34830], R3 ;  /* 0x03483003020075a7 */ /* 0x000e64000804017f */
[----:B-1----:R-:W-:Y:S05]  /*1810*/  @!P2 BRA `(.L_x_2242) ;  /* 0x000000e80040a947 */ /* 0x002fea0003800000 */
.L_x_2241:
        /* <DEDUP_REMOVED lines=10> */
[----:B------:R-:W-:Y:S01]  /*18c0*/  VIADD R0, R18, UR60 ;  /* 0x0000003c12007c36 */ /* 0x000fe20008000000 */
[----:B------:R-:W-:Y:S01]  /*18d0*/  UMOV UR53, 0x40000040 ;  /* 0x4000004000357882 */ /* 0x000fe20000000000 */
[----:B------:R-:W-:Y:S01]  /*18e0*/  UMOV UR55, 0x40000040 ;  /* 0x4000004000377882 */ /* 0x000fe20000000000 */
[----:B------:R-:W-:Y:S01]  /*18f0*/  ULOP3.LUT UR39, UR4, 0x10000, URZ, 0xfc, !UPT ;  /* 0x0001000004277892 */ /* 0x000fe2000f8efc3f */
[----:B------:R-:W-:Y:S01]  /*1900*/  R2UR UR6, R106 ;  /* 0x000000006a0672ca */ /* 0x000fe200000e0000 */
[----:B------:R-:W-:Y:S01]  /*1910*/  ULOP3.LUT UR4, UR40, 0x10000, URZ, 0xfc, !UPT ;  /* 0x0001000028047892 */ /* 0x000fe2000f8efc3f */
[----:B01----:R-:W-:Y:S01]  /*1920*/  IMAD.MOV.U32 R3, RZ, RZ, R0 ;  /* 0x000000ffff037224 */ /* 0x003fe200078e0000 */
[----:B------:R-:W-:Y:S01]  /*1930*/  UIMAD UR5, UR36, 0xc00, UR39 ;  /* 0x00000c00240578a4 */ /* 0x000fe2000f8e0227 */
[----:B------:R-:W-:Y:S01]  /*1940*/  @!P1 VIADD R2, R2, 0x34840 ;  /* 0x0003484002029836 */ /* 0x000fe20000000000 */
[----:B------:R-:W-:Y:S01]  /*1950*/  UIADD3 UR56, UR4, 0x2, URZ ;  /* 0x0000000204387890 */ /* 0x000fe2000fffe03f */
[----:B------:R-:W-:Y:S01]  /*1960*/  CS2R R150, SRZ ;  /* 0x0000000000967805 */ /* 0x000fe2000001ff00 */
[----:B------:R-:W-:Y:S01]  /*1970*/  UIADD3 UR58, UR5, 0x2, URZ ;  /* 0x00000002053a7890 */ /* 0x000fe2000fffe03f */
[----:B------:R-:W-:Y:S01]  /*1980*/  CS2R R148, SRZ ;  /* 0x0000000000947805 */ /* 0x000fe2000001ff00 */
[----:B------:R-:W-:Y:S01]  /*1990*/  UMOV UR8, UR4 ;  /* 0x0000000400087c82 */ /* 0x000fe20008000000 */
[----:B------:R-:W-:Y:S01]  /*19a0*/  UMOV UR10, UR5 ;  /* 0x00000005000a7c82 */ /* 0x000fe20008000000 */
[----:B------:R-:W-:Y:S01]  /*19b0*/  UIADD3 UR52, UR4, 0x4, URZ ;  /* 0x0000000404347890 */ /* 0x000fe2000fffe03f */
[----:B------:R-:W-:Y:S01]  /*19c0*/  HGMMA.64x128x16.F32.BF16 R24, gdesc[UR8], RZ, !UPT, gsb0 ;  /* 0x01e00000081879f0 */ /* 0x000fe2000c0018ff */
[----:B------:R-:W-:Y:S01]  /*19d0*/  UIADD3 UR54, UR5, 0x4, URZ ;  /* 0x0000000405367890 */ /* 0x000fe2000fffe03f */
[----:B------:R-:W-:Y:S01]  /*19e0*/  IMAD.U32 R8, RZ, RZ, UR8 ;  /* 0x00000008ff087e24 */ /* 0x000fe2000f8e00ff */
[----:B------:R-:W-:Y:S01]  /*19f0*/  UIADD3 UR48, UR4, 0x6, URZ ;  /* 0x0000000604307890 */ /* 0x000fe2000fffe03f */
[----:B------:R-:W-:Y:S01]  /*1a00*/  @!P1 PRMT R2, RZ, 0x654, R2 ;  /* 0x00000654ff029816 */ /* 0x000fe20000000002 */
[----:B------:R-:W-:Y:S01]  /*1a10*/  UIADD3 UR50, UR5, 0x6, URZ ;  /* 0x0000000605327890 */ /* 0x000fe2000fffe03f */
[----:B------:R-:W-:Y:S01]  /*1a20*/  CS2R R146, SRZ ;  /* 0x0000000000927805 */ /* 0x000fe2000001ff00 */
[----:B------:R-:W-:Y:S01]  /*1a30*/  UMOV UR49, 0x40000040 ;  /* 0x4000004000317882 */ /* 0x000fe20000000000 */
[----:B------:R-:W-:Y:S01]  /*1a40*/  UMOV UR51, 0x40000040 ;  /* 0x4000004000337882 */ /* 0x000fe20000000000 */
[----:B------:R-:W-:Y:S01]  /*1a50*/  UIADD3 UR44, UR4, 0x400, URZ ;  /* 0x00000400042c7890 */ /* 0x000fe2000fffe03f */
[----:B------:R-:W-:Y:S01]  /*1a60*/  CS2R R144, SRZ ;  /* 0x0000000000907805 */ /* 0x000fe2000001ff00 */
        /* <DEDUP_REMOVED lines=42> */
[----:B------:R-:W-:Y:S02]  /*1d10*/  ULDC UR4, c[0x0][0x448] ;  /* 0x0001120000047ab9 */ /* 0x000fe40000000800 */
[----:B------:R-:W-:-:S06]  /*1d20*/  UISETP.NE.AND UP0, UPT, UR4, 0x1, UPT ;  /* 0x000000010400788c */ /* 0x000fcc000bf05270 */
[----:B------:R-:W-:-:S05]  /*1d30*/  PLOP3.LUT P2, PT, PT, PT, UP0, 0x80, 0x0 ;  /* 0x000000000000781c */ /* 0x000fca0003f4f008 */
[----:B------:R-:W-:-:S08]  /*1d40*/  @UP0 ULDC UR4, c[0x0][0x44c] ;  /* 0x0001130000040ab9 */ /* 0x000fd00000000800 */
[----:B------:R-:W-:Y:S01]  /*1d50*/  @P2 IMAD.HI.U32 R4, R0, UR4, RZ ;  /* 0x0000000400042c27 */ /* 0x000fe2000f8e00ff */
[----:B------:R-:W-:-:S04]  /*1d60*/  @UP0 ULDC UR4, c[0x0][0x450] ;  /* 0x0001140000040ab9 */ /* 0x000fc80000000800 */
[----:B------:R-:W-:Y:S01]  /*1d70*/  @P2 SHF.R.U32.HI R3, RZ, UR4, R4 ;  /* 0x00000004ff032c19 */ /* 0x000fe20008011604 */
[----:B------:R-:W-:Y:S02]  /*1d80*/  UMOV UR4, 0xffffff80 ;  /* 0xffffff8000047882 */ /* 0x000fe40000000000 */
[----:B------:R-:W-:Y:S02]  /*1d90*/  UIMAD UR4, UR6, UR4, 0x80 ;  /* 0x00000080060474a4 */ /* 0x000fe4000f8e0204 */
[----:B------:R-:W0:Y:S02]  /*1da0*/  SHFL.IDX PT, R7, R3, 0x1, 0x1c1f ;  /* 0x003c1f0003077f89 */ /* 0x000e2400000e0000 */
[----:B------:R-:W-:Y:S02]  /*1db0*/  UIADD3 UR5, UR4, 0x1, URZ ;  /* 0x0000000104057890 */ /* 0x000fe4000fffe03f */
[----:B------:R-:W1:Y:S04]  /*1dc0*/  SHFL.IDX PT, R3, R3, RZ, 0x1c1f ;  /* 0x001c1fff03037589 */ /* 0x000e6800000e0000 */
[----:B------:R-:W-:Y:S01]  /*1dd0*/  IMAD.U32 R0, RZ, RZ, UR5 ;  /* 0x00000005ff007e24 */ /* 0x000fe2000f8e00ff */
[----:B------:R-:W-:-:S03]  /*1de0*/  UMOV UR5, UR60 ;  /* 0x0000003c00057c82 */ /* 0x000fc60008000000 */
[----:B------:R-:W-:Y:S01]  /*1df0*/  IMAD R0, R17, -0x2, R0 ;  /* 0xfffffffe11007824 */ /* 0x000fe200078e0200 */
        /* <DEDUP_REMOVED lines=15> */
[----:B------:R-:W-:Y:S01]  /*1ef0*/  ULDC UR10, c[0x0][0x2f0] ;  /* 0x0000bc00000a7ab9 */ /* 0x000fe20000000800 */
[----:B------:R-:W-:Y:S01]  /*1f00*/  ULDC UR11, c[0x0][0x288] ;  /* 0x0000a200000b7ab9 */ /* 0x000fe20000000800 */
[----:B------:R-:W-:Y:S02]  /*1f10*/  UIMAD UR4, UR61, UR10, UR4 ;  /* 0x0000000a3d0472a4 */ /* 0x000fe4000f8e0204 */
[----:B------:R-:W-:Y:S01]  /*1f20*/  IMAD.U32 R5, RZ, RZ, UR10 ;  /* 0x0000000aff057e24 */ /* 0x000fe2000f8e00ff */
[----:B------:R-:W-:-:S03]  /*1f30*/  UIMAD UR10, UR61, UR10, -UR11 ;  /* 0x0000000a3d0a72a4 */ /* 0x000fc6000f8e0a0b */
[----:B------:R-:W-:Y:S02]  /*1f40*/  IMAD R6, R5, UR61, R0 ;  /* 0x0000003d05067c24 */ /* 0x000fe4000f8e0200 */
[----:B------:R-:W-:Y:S01]  /*1f50*/  IMAD.U32 R4, RZ, RZ, UR4 ;  /* 0x00000004ff047e24 */ /* 0x000fe2000f8e00ff */
[----:B------:R-:W-:Y:S02]  /*1f60*/  ULDC UR4, c[0x0][0x988] ;  /* 0x0002620000047ab9 */ /* 0x000fe40000000800 */
[----:B0-----:R-:W-:Y:S01]  /*1f70*/  IADD3 R0, R7, -UR11, R6 ;  /* 0x8000000b07007c10 */ /* 0x001fe2000fffe006 */
[----:B------:R-:W-:Y:S02]  /*1f80*/  IMAD R5, R17, -0x2, R4 ;  /* 0xfffffffe11057824 */ /* 0x000fe400078e0204 */
[----:B------:R-:W-:Y:S01]  /*1f90*/  VIADD R6, R6, -UR11 ;  /* 0x8000000b06067c36 */ /* 0x000fe20008000000 */
[----:B------:R-:W-:Y:S02]  /*1fa0*/  @UP0 ULDC UR11, c[0x0][0x450] ;  /* 0x00011400000b0ab9 */ /* 0x000fe40000000800 */
[----:B------:R-:W-:-:S02]  /*1fb0*/  VIMNMX R0, R5, R0, PT ;  /* 0x0000000005007248 */ /* 0x000fc40003fe0100 */
[----:B-1----:R-:W-:Y:S02]  /*1fc0*/  VIADDMNMX R5, R3, R6, R5, PT ;  /* 0x0000000603057246 */ /* 0x002fe40003800105 */
[C---:B------:R-:W-:Y:S02]  /*1fd0*/  ISETP.GT.AND P3, PT, R0.reuse, RZ, PT ;  /* 0x000000ff0000720c */ /* 0x040fe40003f64270 */
[C---:B------:R-:W-:Y:S02]  /*1fe0*/  ISETP.GT.AND P4, PT, R0.reuse, 0x1, PT ;  /* 0x000000010000780c */ /* 0x040fe40003f84270 */
[----:B------:R-:W-:Y:S01]  /*1ff0*/  ISETP.GT.AND P5, PT, R0, 0x8, PT ;  /* 0x000000080000780c */ /* 0x000fe20003fa4270 */
        /* <DEDUP_REMOVED lines=19> */
[----:B------:R-:W-:Y:S01]  /*2130*/  FSEL R7, R26, -INF , P3 ;  /* 0xff8000001a077808 */ /* 0x000fe20001800000 */
[----:B------:R0:W-:Y:S01]  /*2140*/  @!P1 SYNCS.ARRIVE.TRANS64.RED.A1T0 RZ, [R2+URZ], RZ ;  /* 0x000000ff02ff99a7 */ /* 0x0001e2000810043f */
[----:B------:R-:W-:Y:S02]  /*2150*/  FSEL R27, R27, -INF , P4 ;  /* 0xff8000001b1b7808 */ /* 0x000fe40002000000 */
[----:B------:R-:W-:Y:S02]  /*2160*/  ISETP.GT.AND P3, PT, R0, 0x9, PT ;  /* 0x000000090000780c */ /* 0x000fe40003f64270 */
[----:B------:R-:W-:-:S02]  /*2170*/  FSEL R11, R30, -INF , P5 ;  /* 0xff8000001e0b7808 */ /* 0x000fc40002800000 */
[----:B------:R-:W-:Y:S02]  /*2180*/  FMNMX.FTZ R4, R7, R27, !PT ;  /* 0x0000001b07047209 */ /* 0x000fe40007810000 */
[C---:B------:R-:W-:Y:S02]  /*2190*/  ISETP.GT.AND P4, PT, R0.reuse, 0x10, PT ;  /* 0x000000100000780c */ /* 0x040fe40003f84270 */
[----:B------:R-:W-:Y:S02]  /*21a0*/  FSEL R31, R31, -INF , P3 ;  /* 0xff8000001f1f7808 */ /* 0x000fe40001800000 */
[----:B------:R-:W-:Y:S02]  /*21b0*/  FMNMX.FTZ R4, R11, R4, !PT ;  /* 0x000000040b047209 */ /* 0x000fe40007810000 */
        /* <DEDUP_REMOVED lines=78> */
[----:B------:R-:W-:Y:S01]  /*26a0*/  ISETP.GT.AND P3, PT, R0, 0x79, PT ;  /* 0x000000790000780c */ /* 0x000fe20003f64270 */
[----:B------:R-:W-:Y:S01]  /*26b0*/  IMAD.U32 R0, RZ, RZ, UR4 ;  /* 0x00000004ff007e24 */ /* 0x000fe2000f8e00ff */
[----:B------:R-:W-:Y:S01]  /*26c0*/  FSEL R121, R86, -INF , P4 ;  /* 0xff80000056797808 */ /* 0x000fe20002000000 */
[----:B------:R-:W-:Y:S01]  /*26d0*/  UIADD3 UR4, UR6, -0x2, URZ ;  /* 0xfffffffe06047890 */ /* 0x000fe2000fffe03f */
[----:B------:R-:W-:-:S02]  /*26e0*/  FMNMX.FTZ R4, R83, R4, !PT ;  /* 0x0000000453047209 */ /* 0x000fc40007810000 */
[----:B------:R-:W-:Y:S01]  /*26f0*/  FSEL R87, R87, -INF , P3 ;  /* 0xff80000057577808 */ /* 0x000fe20001800000 */
[----:B------:R-:W-:Y:S01]  /*2700*/  @UP0 ULDC UR6, c[0x0][0x44c] ;  /* 0x0001130000060ab9 */ /* 0x000fe20000000800 */
[----:B------:R-:W-:Y:S01]  /*2710*/  FMNMX.FTZ R4, R121, R4, !PT ;  /* 0x0000000479047209 */ /* 0x000fe20007810000 */
[----:B------:R-:W-:Y:S01]  /*2720*/  UIMAD.WIDE.U32 UR6, UR60, UR6, URZ ;  /* 0x000000063c0672a5 */ /* 0x000fe2000f8e003f */
[----:B------:R-:W-:Y:S02]  /*2730*/  ISETP.GT.AND P4, PT, R5, 0x1, PT ;  /* 0x000000010500780c */ /* 0x000fe40003f84270 */
[----:B------:R-:W-:Y:S01]  /*2740*/  FMNMX.FTZ R10, R87, R4, !PT ;  /* 0x00000004570a7209 */ /* 0x000fe20007810000 */
[----:B------:R-:W-:Y:S01]  /*2750*/  @UP0 USHF.R.U32.HI UR5, URZ, UR11, UR7 ;  /* 0x0000000b3f050299 */ /* 0x000fe20008011607 */
[----:B------:R-:W-:Y:S02]  /*2760*/  ISETP.GT.AND P5, PT, R5, 0x8, PT ;  /* 0x000000080500780c */ /* 0x000fe40003fa4270 */
[----:B------:R-:W-:Y:S01]  /*2770*/  FSEL R25, R25, -INF , P4 ;  /* 0xff80000019197808 */ /* 0x000fe20002000000 */
[----:B------:R-:W1:Y:S01]  /*2780*/  SHFL.BFLY PT, R13, R10, 0x2, 0x1f ;  /* 0x0c401f000a0d7f89 */ /* 0x000e6200000e0000 */
[----:B------:R-:W-:Y:S01]  /*2790*/  ISETP.GT.AND P4, PT, R5, 0x10, PT ;  /* 0x000000100500780c */ /* 0x000fe20003f84270 */
[----:B------:R-:W-:-:S04]  /*27a0*/  UIADD3 UR10, UR10, UR5, URZ ;  /* 0x000000050a0a7290 */ /* 0x000fc8000fffe03f */
[----:B------:R-:W-:-:S04]  /*27b0*/  USHF.R.S32.HI UR5, URZ, 0x1f, UR10 ;  /* 0x0000001f3f057899 */ /* 0x000fc8000801140a */
[----:B------:R-:W-:-:S04]  /*27c0*/  ULEA.HI UR5, UR5, UR10, URZ, 0x7 ;  /* 0x0000000a05057291 */ /* 0x000fc8000f8f383f */
[----:B------:R-:W-:-:S04]  /*27d0*/  USHF.R.S32.HI UR5, URZ, 0x7, UR5 ;  /* 0x000000073f057899 */ /* 0x000fc80008011405 */
[----:B------:R-:W-:-:S04]  /*27e0*/  UISETP.LT.AND UP1, UPT, URZ, UR5, UPT ;  /* 0x000000053f00728c */ /* 0x000fc8000bf21270 */
[----:B------:R-:W-:Y:S01]  /*27f0*/  USEL UR11, URZ, UR5, !UP1 ;  /* 0x000000053f0b7287 */ /* 0x000fe2000c800000 */
[----:B-1----:R-:W-:-:S03]  /*2800*/  FMNMX.FTZ R13, R10, R13, !PT ;  /* 0x0000000d0a0d7209 */ /* 0x002fc60007810000 */
[----:B------:R-:W-:Y:S02]  /*2810*/  UISETP.GE.AND UP1, UPT, UR4, UR11, UPT ;  /* 0x0000000b0400728c */ /* 0x000fe4000bf26270 */
[----:B------:R-:W1:Y:S02]  /*2820*/  SHFL.BFLY PT, R4, R13, 0x1, 0x1f ;  /* 0x0c201f000d047f89 */ /* 0x000e6400000e0000 */
[----:B-1----:R-:W-:Y:S02]  /*2830*/  FMNMX.FTZ R4, R13, R4, !PT ;  /* 0x000000040d047209 */ /* 0x002fe40007810000 */
[----:B------:R-:W-:Y:S02]  /*2840*/  FSEL R13, R32, -INF , P4 ;  /* 0xff800000200d7808 */ /* 0x000fe40002000000 */
[C---:B------:R-:W-:Y:S01]  /*2850*/  FSETP.NEU.FTZ.AND P3, PT, R4.reuse, -INF , PT ;  /* 0xff8000000400780b */ /* 0x040fe20003f7d000 */
[----:B------:R-:W-:Y:S01]  /*2860*/  FMUL.FTZ R12, R4, R0 ;  /* 0x00000000040c7220 */ /* 0x000fe20000410000 */
[----:B------:R-:W-:-:S04]  /*2870*/  ISETP.GT.AND P4, PT, R5, 0x18, PT ;  /* 0x000000180500780c */ /* 0x000fc80003f84270 */
[----:B------:R-:W-:Y:S02]  /*2880*/  FSEL R38, R12, RZ, P3 ;  /* 0x000000ff0c267208 */ /* 0x000fe40001800000 */
[----:B------:R-:W-:-:S03]  /*2890*/  ISETP.GT.AND P3, PT, R5, RZ, PT ;  /* 0x000000ff0500720c */ /* 0x000fc60003f64270 */
[-CC-:B------:R-:W-:Y:S01]  /*28a0*/  FFMA.FTZ R183, R11, R0.reuse, -R38.reuse ;  /* 0x000000000bb77223 */ /* 0x180fe20000010826 */
[----:B------:R-:W-:Y:S01]  /*28b0*/  FSEL R3, R24, -INF , P3 ;  /* 0xff80000018037808 */ /* 0x000fe20001800000 */
[-CC-:B------:R-:W-:Y:S01]  /*28c0*/  FFMA.FTZ R177, R15, R0.reuse, -R38.reuse ;  /* 0x000000000fb17223 */ /* 0x180fe20000010826 */
[----:B------:R-:W-:Y:S01]  /*28d0*/  ISETP.GT.AND P3, PT, R5, 0x9, PT ;  /* 0x000000090500780c */ /* 0x000fe20003f64270 */
[-CC-:B------:R-:W-:Y:S01]  /*28e0*/  FFMA.FTZ R27, R27, R0.reuse, -R38.reuse ;  /* 0x000000001b1b7223 */ /* 0x180fe20000010826 */
[----:B------:R-:W-:Y:S01]  /*28f0*/  FSEL R11, R28, -INF , P5 ;  /* 0xff8000001c0b7808 */ /* 0x000fe20002800000 */
[-CC-:B------:R-:W-:Y:S01]  /*2900*/  FFMA.FTZ R10, R31, R0.reuse, -R38.reuse ;  /* 0x000000001f0a7223 */ /* 0x180fe20000010826 */
[----:B------:R-:W-:Y:S01]  /*2910*/  FMNMX.FTZ R12, R3, R25, !PT ;  /* 0x00000019030c7209 */ /* 0x000fe20007810000 */
[----:B------:R1:W-:Y:S01]  /*2920*/  MUFU.EX2 R6, R27 ;  /* 0x0000001b00067308 */ /* 0x0003e20000000800 */
[----:B------:R-:W-:Y:S01]  /*2930*/  FSEL R29, R29, -INF , P3 ;  /* 0xff8000001d1d7808 */ /* 0x000fe20001800000 */
[--C-:B------:R-:W-:Y:S01]  /*2940*/  FFMA.FTZ R35, R35, R0, -R38.reuse ;  /* 0x0000000023237223 */ /* 0x100fe20000010826 */
[----:B------:R-:W-:Y:S01]  /*2950*/  FMNMX.FTZ R12, R11, R12, !PT ;  /* 0x0000000c0b0c7209 */ /* 0x000fe20007810000 */
[-CC-:B------:R-:W-:Y:S01]  /*2960*/  FFMA.FTZ R39, R39, R0.reuse, -R38.reuse ;  /* 0x0000000027277223 */ /* 0x180fe20000010826 */
[----:B------:R-:W-:Y:S01]  /*2970*/  ISETP.GT.AND P3, PT, R5, 0x11, PT ;  /* 0x000000110500780c */ /* 0x000fe20003f64270 */
[--C-:B------:R-:W-:Y:S01]  /*2980*/  FFMA.FTZ R43, R43, R0, -R38.reuse ;  /* 0x000000002b2b7223 */ /* 0x100fe20000010826 */
[----:B------:R-:W-:Y:S01]  /*2990*/  FMNMX.FTZ R12, R29, R12, !PT ;  /* 0x0000000c1d0c7209 */ /* 0x000fe20007810000 */
[-CC-:B------:R-:W-:Y:S01]  /*29a0*/  FFMA.FTZ R181, R7, R0.reuse, -R38.reuse ;  /* 0x0000000007b57223 */ /* 0x180fe20000010826 */
[----:B------:R-:W-:Y:S01]  /*29b0*/  FSEL R33, R33, -INF , P3 ;  /* 0xff80000021217808 */ /* 0x000fe20001800000 */
[--C-:B------:R-:W-:Y:S01]  /*29c0*/  FFMA.FTZ R7, R47, R0, -R38.reuse ;  /* 0x000000002f077223 */ /* 0x100fe20000010826 */
[----:B------:R-:W-:Y:S01]  /*29d0*/  FMNMX.FTZ R12, R13, R12, !PT ;  /* 0x0000000c0d0c7209 */ /* 0x000fe20007810000 */
[----:B------:R-:W-:Y:S01]  /*29e0*/  MUFU.EX2 R183, R183 ;  /* 0x000000b700b77308 */ /* 0x000fe20000000800 */
[----:B------:R-:W-:Y:S01]  /*29f0*/  ISETP.GT.AND P3, PT, R5, 0x19, PT ;  /* 0x000000190500780c */ /* 0x000fe20003f64270 */
[-CC-:B------:R-:W-:Y:S01]  /*2a00*/  FFMA.FTZ R179, R89, R0.reuse, -R38.reuse ;  /* 0x0000000059b37223 */ /* 0x180fe20000010826 */
[----:B------:R-:W-:Y:S01]  /*2a10*/  FSEL R15, R36, -INF , P4 ;  /* 0xff800000240f7808 */ /* 0x000fe20002000000 */
[--C-:B------:R-:W-:Y:S01]  /*2a20*/  FFMA.FTZ R173, R91, R0, -R38.reuse ;  /* 0x000000005bad7223 */ /* 0x100fe20000010826 */
[----:B------:R-:W-:Y:S01]  /*2a30*/  FMNMX.FTZ R14, R33, R12, !PT ;  /* 0x0000000c210e7209 */ /* 0x000fe20007810000 */
[-CC-:B------:R-:W-:Y:S01]  /*2a40*/  FFMA.FTZ R175, R93, R0.reuse, -R38.reuse ;  /* 0x000000005daf7223 */ /* 0x180fe20000010826 */
[----:B------:R-:W-:Y:S01]  /*2a50*/  ISETP.GT.AND P4, PT, R5, 0x20, PT ;  /* 0x000000200500780c */ /* 0x000fe20003f84270 */
[----:B------:R-:W-:Y:S01]  /*2a60*/  MUFU.EX2 R12, R35 ;  /* 0x00000023000c7308 */ /* 0x000fe20000000800 */
[----:B------:R-:W-:Y:S01]  /*2a70*/  FSEL R37, R37, -INF , P3 ;  /* 0xff80000025257808 */ /* 0x000fe20001800000 */
[--C-:B------:R-:W-:Y:S01]  /*2a80*/  FFMA.FTZ R169, R95, R0, -R38.reuse ;  /* 0x000000005fa97223 */ /* 0x100fe20000010826 */
[----:B------:R-:W-:Y:S01]  /*2a90*/  FMNMX.FTZ R14, R15, R14, !PT ;  /* 0x0000000e0f0e7209 */ /* 0x000fe20007810000 */
[-CC-:B------:R-:W-:Y:S01]  /*2aa0*/  FFMA.FTZ R97, R97, R0.reuse, -R38.reuse ;  /* 0x0000000061617223 */ /* 0x180fe20000010826 */
[----:B------:R-:W-:Y:S01]  /*2ab0*/  ISETP.GT.AND P3, PT, R5, 0x21, PT ;  /* 0x000000210500780c */ /* 0x000fe20003f64270 */
[--C-:B------:R-:W-:Y:S01]  /*2ac0*/  FFMA.FTZ R171, R99, R0, -R38.reuse ;  /* 0x0000000063ab7223 */ /* 0x100fe20000010826 */
[----:B------:R-:W-:Y:S01]  /*2ad0*/  FSEL R21, R40, -INF , P4 ;  /* 0xff80000028157808 */ /* 0x000fe20002000000 */
[----:B------:R-:W2:Y:S01]  /*2ae0*/  MUFU.EX2 R181, R181 ;  /* 0x000000b500b57308 */ /* 0x000ea20000000800 */
[----:B------:R-:W-:Y:S01]  /*2af0*/  FMNMX.FTZ R14, R37, R14, !PT ;  /* 0x0000000e250e7209 */ /* 0x000fe20007810000 */
[-CC-:B------:R-:W-:Y:S01]  /*2b00*/  FFMA.FTZ R101, R101, R0.reuse, -R38.reuse ;  /* 0x0000000065657223 */ /* 0x180fe20000010826 */
[----:B------:R-:W-:Y:S01]  /*2b10*/  ISETP.GT.AND P4, PT, R5, 0x28, PT ;  /* 0x000000280500780c */ /* 0x000fe20003f84270 */
[-CC-:B------:R-:W-:Y:S01]  /*2b20*/  FFMA.FTZ R165, R103, R0.reuse, -R38.reuse ;  /* 0x0000000067a57223 */ /* 0x180fe20000010826 */
[----:B------:R-:W-:Y:S01]  /*2b30*/  FSEL R41, R41, -INF , P3 ;  /* 0xff80000029297808 */ /* 0x000fe20001800000 */
[--C-:B------:R-:W-:Y:S01]  /*2b40*/  FFMA.FTZ R105, R105, R0, -R38.reuse ;  /* 0x0000000069697223 */ /* 0x100fe20000010826 */
[----:B------:R-:W-:Y:S01]  /*2b50*/  FMNMX.FTZ R14, R21, R14, !PT ;  /* 0x0000000e150e7209 */ /* 0x000fe20007810000 */
[----:B------:R-:W-:Y:S01]  /*2b60*/  MUFU.EX2 R10, R10 ;  /* 0x0000000a000a7308 */ /* 0x000fe20000000800 */
[----:B------:R-:W-:Y:S01]  /*2b70*/  ISETP.GT.AND P3, PT, R5, 0x29, PT ;  /* 0x000000290500780c */ /* 0x000fe20003f64270 */
[-CC-:B------:R-:W-:Y:S01]  /*2b80*/  FFMA.FTZ R167, R107, R0.reuse, -R38.reuse ;  /* 0x000000006ba77223 */ /* 0x180fe20000010826 */
[----:B-1----:R-:W-:Y:S01]  /*2b90*/  FSEL R27, R44, -INF , P4 ;  /* 0xff8000002c1b7808 */ /* 0x002fe20002000000 */
[--C-:B------:R-:W-:Y:S01]  /*2ba0*/  FFMA.FTZ R161, R111, R0, -R38.reuse ;  /* 0x000000006fa17223 */ /* 0x100fe20000010826 */
[----:B------:R-:W-:Y:S01]  /*2bb0*/  FMNMX.FTZ R20, R41, R14, !PT ;  /* 0x0000000e29147209 */ /* 0x000fe20007810000 */
[-CC-:B------:R-:W-:Y:S01]  /*2bc0*/  FFMA.FTZ R67, R67, R0.reuse, -R38.reuse ;  /* 0x0000000043437223 */ /* 0x180fe20000010826 */
[----:B------:R-:W-:Y:S01]  /*2bd0*/  ISETP.GT.AND P4, PT, R5, 0x30, PT ;  /* 0x000000300500780c */ /* 0x000fe20003f84270 */
[----:B------:R1:W-:Y:S01]  /*2be0*/  MUFU.EX2 R14, R39 ;  /* 0x00000027000e7308 */ /* 0x0003e20000000800 */
[----:B------:R-:W-:Y:S01]  /*2bf0*/  FSEL R45, R45, -INF , P3 ;  /* 0xff8000002d2d7808 */ /* 0x000fe20001800000 */
[--C-:B------:R-:W-:Y:S01]  /*2c00*/  FFMA.FTZ R163, R113, R0, -R38.reuse ;  /* 0x0000000071a37223 */ /* 0x100fe20000010826 */
[----:B------:R-:W-:Y:S01]  /*2c10*/  FMNMX.FTZ R20, R27, R20, !PT ;  /* 0x000000141b147209 */ /* 0x000fe20007810000 */
[-CC-:B------:R-:W-:Y:S01]  /*2c20*/  FFMA.FTZ R71, R71, R0.reuse, -R38.reuse ;  /* 0x0000000047477223 */ /* 0x180fe20000010826 */
[----:B------:R-:W-:Y:S01]  /*2c30*/  ISETP.GT.AND P3, PT, R5, 0x31, PT ;  /* 0x000000310500780c */ /* 0x000fe20003f64270 */
[----:B------:R-:W-:Y:S01]  /*2c40*/  FFMA.FTZ R115, R115, R0, -R38 ;  /* 0x0000000073737223 */ /* 0x000fe20000010826 */
[----:B------:R-:W-:Y:S01]  /*2c50*/  FSEL R31, R48, -INF , P4 ;  /* 0xff800000301f7808 */ /* 0x000fe20002000000 */
[----:B------:R-:W-:Y:S01]  /*2c60*/  MUFU.EX2 R177, R177 ;  /* 0x000000b100b17308 */ /* 0x000fe20000000800 */
[----:B------:R-:W-:Y:S01]  /*2c70*/  FMNMX.FTZ R20, R45, R20, !PT ;  /* 0x000000142d147209 */ /* 0x000fe20007810000 */
[----:B--2---:R-:W-:Y:S01]  /*2c80*/  FADD.FTZ R48, R181, R6 ;  /* 0x00000006b5307221 */ /* 0x004fe20000010000 */
        /* <DEDUP_REMOVED lines=13> */
[----:B------:R2:W-:Y:S01]  /*2d60*/  MUFU.EX2 R20, R43 ;  /* 0x0000002b00147308 */ /* 0x0005e20000000800 */
[----:B------:R-:W-:Y:S01]  /*2d70*/  FSEL R53, R53, -INF , P3 ;  /* 0xff80000035357808 */ /* 0x000fe20001800000 */
[----:B------:R-:W-:Y:S01]  /*2d80*/  FFMA.FTZ R121, R121, R0, -R38 ;  /* 0x0000000079797223 */ /* 0x000fe20000010826 */
[----:B------:R-:W-:-:S02]  /*2d90*/  FMNMX.FTZ R24, R35, R24, !PT ;  /* 0x0000001823187209 */ /* 0x000fc40007810000 */
[----:B------:R-:W-:Y:S02]  /*2da0*/  CS2R R112, SRZ ;  /* 0x0000000000707805 */ /* 0x000fe4000001ff00 */
[----:B------:R-:W-:Y:S02]  /*2db0*/  ISETP.GT.AND P3, PT, R5, 0x41, PT ;  /* 0x000000410500780c */ /* 0x000fe40003f64270 */
[----:B------:R-:W-:Y:S02]  /*2dc0*/  CS2R R110, SRZ ;  /* 0x00000000006e7805 */ /* 0x000fe4000001ff00 */
[----:B-1----:R-:W-:Y:S01]  /*2dd0*/  FSEL R39, R56, -INF , P4 ;  /* 0xff80000038277808 */ /* 0x002fe20002000000 */
[----:B------:R-:W-:Y:S01]  /*2de0*/  MUFU.EX2 R173, R173 ;  /* 0x000000ad00ad7308 */ /* 0x000fe20000000800 */
[----:B------:R-:W-:Y:S02]  /*2df0*/  FMNMX.FTZ R24, R53, R24, !PT ;  /* 0x0000001835187209 */ /* 0x000fe40007810000 */
[----:B------:R-:W-:-:S02]  /*2e00*/  CS2R R106, SRZ ;  /* 0x00000000006a7805 */ /* 0x000fc4000001ff00 */
[----:B------:R-:W-:Y:S02]  /*2e10*/  ISETP.GT.AND P4, PT, R5, 0x48, PT ;  /* 0x000000480500780c */ /* 0x000fe40003f84270 */
[----:B------:R-:W-:Y:S02]  /*2e20*/  CS2R R102, SRZ ;  /* 0x0000000000667805 */ /* 0x000fe4000001ff00 */
[----:B------:R-:W-:Y:S02]  /*2e30*/  FSEL R57, R57, -INF , P3 ;  /* 0xff80000039397808 */ /* 0x000fe40001800000 */
[----:B------:R-:W-:Y:S02]  /*2e40*/  CS2R R98, SRZ ;  /* 0x0000000000627805 */ /* 0x000fe4000001ff00 */
[----:B------:R-:W-:Y:S01]  /*2e50*/  FMNMX.FTZ R24, R39, R24, !PT ;  /* 0x0000001827187209 */ /* 0x000fe20007810000 */
[----:B------:R-:W-:Y:S01]  /*2e60*/  MUFU.EX2 R175, R175 ;  /* 0x000000af00af7308 */ /* 0x000fe20000000800 */
[----:B------:R-:W-:-:S02]  /*2e70*/  ISETP.GT.AND P3, PT, R5, 0x49, PT ;  /* 0x000000490500780c */ /* 0x000fc40003f64270 */
[----:B------:R-:W-:Y:S02]  /*2e80*/  CS2R R94, SRZ ;  /* 0x00000000005e7805 */ /* 0x000fe4000001ff00 */
[----:B--2---:R-:W-:Y:S02]  /*2e90*/  FSEL R43, R60, -INF , P4 ;  /* 0xff8000003c2b7808 */ /* 0x004fe40002000000 */
[----:B------:R-:W-:Y:S02]  /*2ea0*/  CS2R R92, SRZ ;  /* 0x00000000005c7805 */ /* 0x000fe4000001ff00 */
[----:B------:R-:W-:Y:S02]  /*2eb0*/  FMNMX.FTZ R26, R57, R24, !PT ;  /* 0x00000018391a7209 */ /* 0x000fe40007810000 */
[----:B------:R-:W-:Y:S02]  /*2ec0*/  CS2R R90, SRZ ;  /* 0x00000000005a7805 */ /* 0x000fe4000001ff00 */
[----:B------:R-:W-:Y:S01]  /*2ed0*/  ISETP.GT.AND P4, PT, R5, 0x50, PT ;  /* 0x000000500500780c */ /* 0x000fe20003f84270 */
[----:B------:R-:W-:Y:S01]  /*2ee0*/  MUFU.EX2 R24, R7 ;  /* 0x0000000700187308 */ /* 0x000fe20000000800 */
[----:B------:R-:W-:-:S02]  /*2ef0*/  FSEL R61, R61, -INF , P3 ;  /* 0xff8000003d3d7808 */ /* 0x000fc40001800000 */
[----:B------:R-:W-:Y:S02]  /*2f00*/  CS2R R88, SRZ ;  /* 0x0000000000587805 */ /* 0x000fe4000001ff00 */
[----:B------:R-:W-:Y:S02]  /*2f10*/  FMNMX.FTZ R26, R43, R26, !PT ;  /* 0x0000001a2b1a7209 */ /* 0x000fe40007810000 */
[----:B------:R-:W-:Y:S02]  /*2f20*/  ISETP.GT.AND P3, PT, R5, 0x51, PT ;  /* 0x000000510500780c */ /* 0x000fe40003f64270 */
[----:B------:R-:W-:Y:S01]  /*2f30*/  FSEL R47, R64, -INF , P4 ;  /* 0xff800000402f7808 */ /* 0x000fe20002000000 */
[----:B------:R-:W-:Y:S01]  /*2f40*/  MUFU.EX2 R169, R169 ;  /* 0x000000a900a97308 */ /* 0x000fe20000000800 */
[----:B------:R-:W-:Y:S02]  /*2f50*/  FMNMX.FTZ R26, R61, R26, !PT ;  /* 0x0000001a3d1a7209 */ /* 0x000fe40007810000 */
[----:B------:R-:W-:-:S02]  /*2f60*/  ISETP.GT.AND P4, PT, R5, 0x58, PT ;  /* 0x000000580500780c */ /* 0x000fc40003f84270 */
[----:B------:R-:W-:Y:S02]  /*2f70*/  FSEL R65, R65, -INF , P3 ;  /* 0xff80000041417808 */ /* 0x000fe40001800000 */
[----:B------:R-:W-:Y:S01]  /*2f80*/  FMNMX.FTZ R26, R47, R26, !PT ;  /* 0x0000001a2f1a7209 */ /* 0x000fe20007810000 */
[----:B------:R-:W-:Y:S01]  /*2f90*/  MUFU.EX2 R171, R171 ;  /* 0x000000ab00ab7308 */ /* 0x000fe20000000800 */
[----:B------:R-:W-:Y:S02]  /*2fa0*/  ISETP.GT.AND P3, PT, R5, 0x59, PT ;  /* 0x000000590500780c */ /* 0x000fe40003f64270 */
[----:B------:R-:W-:Y:S02]  /*2fb0*/  FSEL R51, R68, -INF , P4 ;  /* 0xff80000044337808 */ /* 0x000fe40002000000 */
[----:B------:R-:W-:Y:S02]  /*2fc0*/  FMNMX.FTZ R28, R65, R26, !PT ;  /* 0x0000001a411c7209 */ /* 0x000fe40007810000 */
[----:B------:R-:W-:Y:S01]  /*2fd0*/  ISETP.GT.AND P4, PT, R5, 0x60, PT ;  /* 0x000000600500780c */ /* 0x000fe20003f84270 */
[----:B------:R1:W-:Y:S01]  /*2fe0*/  MUFU.EX2 R26, R97 ;  /* 0x00000061001a7308 */ /* 0x0003e20000000800 */
[----:B------:R-:W-:-:S02]  /*2ff0*/  FSEL R69, R69, -INF , P3 ;  /* 0xff80000045457808 */ /* 0x000fc40001800000 */
[----:B------:R-:W-:Y:S02]  /*3000*/  FMNMX.FTZ R28, R51, R28, !PT ;  /* 0x0000001c331c7209 */ /* 0x000fe40007810000 */
[----:B------:R-:W-:Y:S02]  /*3010*/  ISETP.GT.AND P3, PT, R5, 0x61, PT ;  /* 0x000000610500780c */ /* 0x000fe40003f64270 */
[----:B------:R-:W-:Y:S01]  /*3020*/  FSEL R55, R72, -INF , P4 ;  /* 0xff80000048377808 */ /* 0x000fe20002000000 */
[----:B------:R-:W-:Y:S01]  /*3030*/  MUFU.EX2 R165, R165 ;  /* 0x000000a500a57308 */ /* 0x000fe20000000800 */
[----:B------:R-:W-:Y:S02]  /*3040*/  FMNMX.FTZ R28, R69, R28, !PT ;  /* 0x0000001c451c7209 */ /* 0x000fe40007810000 */
[----:B-1----:R-:W-:Y:S02]  /*3050*/  CS2R R96, SRZ ;  /* 0x0000000000607805 */ /* 0x002fe4000001ff00 */
        /* <DEDUP_REMOVED lines=23> */
[----:B------:R-:W-:Y:S01]  /*31d0*/  FSEL R85, R85, -INF , P3 ;  /* 0xff80000055557808 */ /* 0x000fe20001800000 */
[----:B------:R1:W-:Y:S01]  /*31e0*/  MUFU.EX2 R30, R105 ;  /* 0x00000069001e7308 */ /* 0x0003e20000000800 */
[----:B------:R-:W-:-:S02]  /*31f0*/  FMNMX.FTZ R32, R5, R32, !PT ;  /* 0x0000002005207209 */ /* 0x000fc40007810000 */
[----:B------:R-:W-:Y:S02]  /*3200*/  F2FP.BF16.F32.PACK_AB R181, R6, R181 ;  /* 0x000000b506b5723e */ /* 0x000fe400000010ff */
[----:B------:R-:W-:Y:S01]  /*3210*/  FMNMX.FTZ R7, R85, R32, !PT ;  /* 0x0000002055077209 */ /* 0x000fe20007810000 */
[-CC-:B------:R-:W-:Y:S01]  /*3220*/  FFMA.FTZ R32, R109, R0.reuse, -R38.reuse ;  /* 0x000000006d207223 */ /* 0x180fe20000010826 */
[----:B------:R-:W-:Y:S01]  /*3230*/  FFMA.FTZ R38, R87, R0, -R38 ;  /* 0x0000000057267223 */ /* 0x000fe20000010826 */
[----:B------:R-:W-:Y:S01]  /*3240*/  MUFU.EX2 R163, R163 ;  /* 0x000000a300a37308 */ /* 0x000fe20000000800 */
[----:B------:R-:W-:Y:S01]  /*3250*/  CS2R R108, SRZ ;  /* 0x00000000006c7805 */ /* 0x000fe2000001ff00 */
[----:B------:R-:W2:Y:S01]  /*3260*/  SHFL.BFLY PT, R34, R7, 0x2, 0x1f ;  /* 0x0c401f0007227f89 */ /* 0x000ea200000e0000 */
[----:B-1----:R-:W-:-:S05]  /*3270*/  CS2R R104, SRZ ;  /* 0x0000000000687805 */ /* 0x002fca000001ff00 */
[----:B------:R-:W-:Y:S08]  /*3280*/  MUFU.EX2 R32, R32 ;  /* 0x0000002000207308 */ /* 0x000ff00000000800 */
[----:B------:R-:W-:Y:S08]  /*3290*/  MUFU.EX2 R40, R71 ;  /* 0x0000004700287308 */ /* 0x000ff00000000800 */
[----:B------:R-:W-:Y:S01]  /*32a0*/  MUFU.EX2 R115, R115 ;  /* 0x0000007300737308 */ /* 0x000fe20000000800 */
[----:B--2---:R-:W-:-:S05]  /*32b0*/  FMNMX.FTZ R34, R7, R34, !PT ;  /* 0x0000002207227209 */ /* 0x004fca0007810000 */
[----:B------:R-:W1:Y:S02]  /*32c0*/  SHFL.BFLY PT, R7, R34, 0x1, 0x1f ;  /* 0x0c201f0022077f89 */ /* 0x000e6400000e0000 */
[----:B------:R-:W2:Y:S08]  /*32d0*/  MUFU.EX2 R42, R75 ;  /* 0x0000004b002a7308 */ /* 0x000eb00000000800 */
[----:B------:R-:W-:Y:S08]  /*32e0*/  MUFU.EX2 R117, R117 ;  /* 0x0000007500757308 */ /* 0x000ff00000000800 */
[----:B------:R-:W3:Y:S01]  /*32f0*/  MUFU.EX2 R44, R79 ;  /* 0x0000004f002c7308 */ /* 0x000ee20000000800 */
[----:B--2---:R-:W-:-:S02]  /*3300*/  F2FP.BF16.F32.PACK_AB R157, R42, R115 ;  /* 0x000000732a9d723e */ /* 0x004fc400000010ff */
[----:B-1----:R-:W-:-:S05]  /*3310*/  FMNMX.FTZ R7, R34, R7, !PT ;  /* 0x0000000722077209 */ /* 0x002fca0007810000 */
[----:B------:R-:W-:Y:S01]  /*3320*/  MUFU.EX2 R119, R119 ;  /* 0x0000007700777308 */ /* 0x000fe20000000800 */
[C---:B------:R-:W-:Y:S01]  /*3330*/  FSETP.NEU.FTZ.AND P3, PT, R7.reuse, -INF , PT ;  /* 0xff8000000700780b */ /* 0x040fe20003f7d000 */
[----:B------:R-:W-:-:S06]  /*3340*/  FMUL.FTZ R34, R7, R0 ;  /* 0x0000000007227220 */ /* 0x000fcc0000410000 */
[----:B------:R-:W-:Y:S01]  /*3350*/  MUFU.EX2 R46, R83 ;  /* 0x00000053002e7308 */ /* 0x000fe20000000800 */
[----:B------:R-:W-:Y:S02]  /*3360*/  FSEL R34, R34, RZ, P3 ;  /* 0x000000ff22227208 */ /* 0x000fe40001800000 */
[----:B------:R-:W-:Y:S02]  /*3370*/  PLOP3.LUT P3, PT, PT, PT, UP1, 0x80, 0x0 ;  /* 0x000000000000781c */ /* 0x000fe40003f6f018 */
[----:B---3--:R-:W-:Y:S01]  /*3380*/  F2FP.BF16.F32.PACK_AB R159, R44, R117 ;  /* 0x000000752c9f723e */ /* 0x008fe200000010ff */
        /* <DEDUP_REMOVED lines=13> */
[----:B------:R-:W2:Y:S01]  /*3460*/  MUFU.EX2 R3, R3 ;  /* 0x0000000300037308 */ /* 0x000ea20000000800 */
        /* <DEDUP_REMOVED lines=8> */
[----:B------:R-:W-:Y:S01]  /*34f0*/  FADD.FTZ R25, R177, R48 ;  /* 0x00000030b1197221 */ /* 0x000fe20000010000 */
[-CC-:B------:R-:W-:Y:S01]  /*3500*/  FFMA.FTZ R57, R57, R0.reuse, -R34.reuse ;  /* 0x0000000039397223 */ /* 0x180fe20000010822 */
[-CC-:B------:R-:W-:Y:S01]  /*3510*/  FFMA.FTZ R43, R43, R0.reuse, -R34.reuse ;  /* 0x000000002b2b7223 */ /* 0x180fe20000010822 */
[-CC-:B------:R-:W-:Y:S01]  /*3520*/  FFMA.FTZ R61, R61, R0.reuse, -R34.reuse ;  /* 0x000000003d3d7223 */ /* 0x180fe20000010822 */
[----:B------:R-:W-:Y:S01]  /*3530*/  FADD.FTZ R48, R12, R25 ;  /* 0x000000190c307221 */ /* 0x000fe20000010000 */
[-CC-:B------:R-:W-:Y:S01]  /*3540*/  FFMA.FTZ R47, R47, R0.reuse, -R34.reuse ;  /* 0x000000002f2f7223 */ /* 0x180fe20000010822 */
[-C--:B------:R-:W-:Y:S01]  /*3550*/  FFMA.FTZ R65, R65, R0.reuse, -R34 ;  /* 0x0000000041417223 */ /* 0x080fe20000010822 */
[----:B------:R3:W4:Y:S01]  /*3560*/  MUFU.EX2 R182, R29 ;  /* 0x0000001d00b67308 */ /* 0x0007220000000800 */
[----:B------:R-:W-:Y:S01]  /*3570*/  FADD.FTZ R25, R179, R48 ;  /* 0x00000030b3197221 */ /* 0x000fe20000010000 */
[----:B--2---:R-:W-:Y:S01]  /*3580*/  FADD.FTZ R48, R3, R180 ;  /* 0x000000b403307221 */ /* 0x004fe20000010000 */
[-CC-:B------:R-:W-:Y:S01]  /*3590*/  FFMA.FTZ R51, R51, R0.reuse, -R34.reuse ;  /* 0x0000000033337223 */ /* 0x180fe20000010822 */
[----:B------:R-:W-:Y:S01]  /*35a0*/  F2FP.BF16.F32.PACK_AB R183, R10, R183 ;  /* 0x000000b70ab7723e */ /* 0x000fe200000010ff */
[----:B------:R-:W-:Y:S01]  /*35b0*/  FADD.FTZ R50, R14, R25 ;  /* 0x000000190e327221 */ /* 0x000fe20000010000 */
[-CC-:B------:R-:W-:Y:S01]  /*35c0*/  FFMA.FTZ R69, R69, R0.reuse, -R34.reuse ;  /* 0x0000000045457223 */ /* 0x180fe20000010822 */
[-C--:B------:R-:W-:Y:S01]  /*35d0*/  FFMA.FTZ R55, R55, R0.reuse, -R34 ;  /* 0x0000000037377223 */ /* 0x080fe20000010822 */
[----:B------:R-:W2:Y:S01]  /*35e0*/  MUFU.EX2 R13, R13 ;  /* 0x0000000d000d7308 */ /* 0x000ea20000000800 */
[----:B-1----:R-:W-:Y:S01]  /*35f0*/  FADD.FTZ R25, R11, R48 ;  /* 0x000000300b197221 */ /* 0x002fe20000010000 */
[----:B---3--:R-:W-:Y:S01]  /*3600*/  FADD.FTZ R29, R173, R50 ;  /* 0x00000032ad1d7221 */ /* 0x008fe20000010000 */
[-CC-:B------:R-:W-:Y:S01]  /*3610*/  FFMA.FTZ R73, R73, R0.reuse, -R34.reuse ;  /* 0x0000000049497223 */ /* 0x180fe20000010822 */
[-CC-:B------:R-:W-:Y:S01]  /*3620*/  FFMA.FTZ R59, R59, R0.reuse, -R34.reuse ;  /* 0x000000003b3b7223 */ /* 0x180fe20000010822 */
[-CC-:B------:R-:W-:Y:S01]  /*3630*/  FFMA.FTZ R77, R77, R0.reuse, -R34.reuse ;  /* 0x000000004d4d7223 */ /* 0x180fe20000010822 */
[----:B------:R-:W-:Y:S01]  /*3640*/  FADD.FTZ R50, R20, R29 ;  /* 0x0000001d14327221 */ /* 0x000fe20000010000 */
[-C--:B------:R-:W-:Y:S01]  /*3650*/  FFMA.FTZ R63, R63, R0.reuse, -R34 ;  /* 0x000000003f3f7223 */ /* 0x080fe20000010822 */
[----:B------:R-:W1:Y:S01]  /*3660*/  MUFU.EX2 R176, R33 ;  /* 0x0000002100b07308 */ /* 0x000e620000000800 */
[----:B----4-:R-:W-:Y:S01]  /*3670*/  FADD.FTZ R48, R182, R25 ;  /* 0x00000019b6307221 */ /* 0x010fe20000010000 */
[----:B------:R-:W-:Y:S01]  /*3680*/  FADD.FTZ R29, R175, R50 ;  /* 0x00000032af1d7221 */ /* 0x000fe20000010000 */
[----:B------:R-:W-:Y:S01]  /*3690*/  FFMA.FTZ R81, R81, R0, -R34 ;  /* 0x0000000051517223 */ /* 0x000fe20000010822 */
[----:B------:R-:W-:-:S02]  /*36a0*/  F2FP.BF16.F32.PACK_AB R180, R180, R3 ;  /* 0x00000003b4b4723e */ /* 0x000fc400000010ff */
[----:B------:R-:W-:Y:S01]  /*36b0*/  FADD.FTZ R50, R24, R29 ;  /* 0x0000001d18327221 */ /* 0x000fe20000010000 */
[----:B------:R-:W-:Y:S01]  /*36c0*/  F2FP.BF16.F32.PACK_AB R182, R182, R11 ;  /* 0x0000000bb6b6723e */ /* 0x000fe200000010ff */
[----:B------:R-:W3:Y:S01]  /*36d0*/  MUFU.EX2 R15, R15 ;  /* 0x0000000f000f7308 */ /* 0x000ee20000000800 */
[----:B--2---:R-:W-:Y:S01]  /*36e0*/  FADD.FTZ R25, R13, R48 ;  /* 0x000000300d197221 */ /* 0x004fe20000010000 */
[----:B------:R-:W-:Y:S01]  /*36f0*/  FADD.FTZ R29, R169, R50 ;  /* 0x00000032a91d7221 */ /* 0x000fe20000010000 */
[----:B------:R-:W-:Y:S02]  /*3700*/  F2FP.BF16.F32.PACK_AB R153, R46, R119 ;  /* 0x000000772e99723e */ /* 0x000fe400000010ff */
[----:B------:R-:W-:Y:S01]  /*3710*/  F2FP.BF16.F32.PACK_AB R177, R12, R177 ;  /* 0x000000b10cb1723e */ /* 0x000fe200000010ff */
[----:B------:R-:W-:Y:S01]  /*3720*/  FADD.FTZ R50, R26, R29 ;  /* 0x0000001d1a327221 */ /* 0x000fe20000010000 */
[----:B------:R-:W-:Y:S01]  /*3730*/  F2FP.BF16.F32.PACK_AB R179, R14, R179 ;  /* 0x000000b30eb3723e */ /* 0x000fe200000010ff */
[----:B------:R-:W2:Y:S01]  /*3740*/  MUFU.EX2 R178, R37 ;  /* 0x0000002500b27308 */ /* 0x000ea20000000800 */
[----:B-1----:R-:W-:Y:S01]  /*3750*/  FADD.FTZ R48, R176, R25 ;  /* 0x00000019b0307221 */ /* 0x002fe20000010000 */
[----:B------:R-:W-:Y:S01]  /*3760*/  FADD.FTZ R29, R171, R50 ;  /* 0x00000032ab1d7221 */ /* 0x000fe20000010000 */
[----:B------:R-:W-:-:S02]  /*3770*/  F2FP.BF16.F32.PACK_AB R173, R20, R173 ;  /* 0x000000ad14ad723e */ /* 0x000fc400000010ff */
[----:B------:R-:W-:Y:S02]  /*3780*/  F2FP.BF16.F32.PACK_AB R175, R24, R175 ;  /* 0x000000af18af723e */ /* 0x000fe400000010ff */
[----:B------:R-:W-:Y:S01]  /*3790*/  F2FP.BF16.F32.PACK_AB R169, R26, R169 ;  /* 0x000000a91aa9723e */ /* 0x000fe200000010ff */
[----:B------:R-:W1:Y:S01]  /*37a0*/  MUFU.EX2 R21, R21 ;  /* 0x0000001500157308 */ /* 0x000e620000000800 */
[----:B---3--:R-:W-:Y:S01]  /*37b0*/  FADD.FTZ R25, R15, R48 ;  /* 0x000000300f197221 */ /* 0x008fe20000010000 */
[----:B------:R-:W-:Y:S02]  /*37c0*/  F2FP.BF16.F32.PACK_AB R171, R28, R171 ;  /* 0x000000ab1cab723e */ /* 0x000fe400000010ff */
[----:B------:R-:W-:-:S04]  /*37d0*/  F2FP.BF16.F32.PACK_AB R176, R176, R13 ;  /* 0x0000000db0b0723e */ /* 0x000fc800000010ff */
[----:B------:R-:W0:Y:S01]  /*37e0*/  MUFU.EX2 R172, R41 ;  /* 0x0000002900ac7308 */ /* 0x000e220000000800 */
[C---:B--2---:R-:W-:Y:S01]  /*37f0*/  FADD.FTZ R48, R178.reuse, R25 ;  /* 0x00000019b2307221 */ /* 0x044fe20000010000 */
[----:B------:R-:W-:-:S06]  /*3800*/  F2FP.BF16.F32.PACK_AB R178, R178, R15 ;  /* 0x0000000fb2b2723e */ /* 0x000fcc00000010ff */
[----:B------:R-:W2:Y:S01]  /*3810*/  MUFU.EX2 R27, R27 ;  /* 0x0000001b001b7308 */ /* 0x000ea20000000800 */
[----:B-1----:R-:W-:Y:S01]  /*3820*/  FADD.FTZ R25, R21, R48 ;  /* 0x0000003015197221 */ /* 0x002fe20000010000 */
[----:B------:R-:W-:-:S04]  /*3830*/  FADD.FTZ R48, R28, R29 ;  /* 0x0000001d1c307221 */ /* 0x000fc80000010000 */
[----:B------:R-:W-:Y:S01]  /*3840*/  FADD.FTZ R29, R165, R48 ;  /* 0x00000030a51d7221 */ /* 0x000fe20000010000 */
[----:B------:R-:W-:Y:S01]  /*3850*/  F2FP.BF16.F32.PACK_AB R165, R30, R165 ;  /* 0x000000a51ea5723e */ /* 0x000fe200000010ff */
[----:B------:R-:W1:Y:S01]  /*3860*/  MUFU.EX2 R174, R45 ;  /* 0x0000002d00ae7308 */ /* 0x000e620000000800 */
[----:B0-----:R-:W-:Y:S01]  /*3870*/  FADD.FTZ R2, R172, R25 ;  /* 0x00000019ac027221 */ /* 0x001fe20000010000 */
[----:B------:R-:W-:Y:S01]  /*3880*/  FADD.FTZ R48, R30, R29 ;  /* 0x0000001d1e307221 */ /* 0x000fe20000010000 */
[----:B------:R-:W-:-:S03]  /*3890*/  F2FP.BF16.F32.PACK_AB R172, R172, R21 ;  /* 0x00000015acac723e */ /* 0x000fc600000010ff */
[----:B------:R-:W-:Y:S01]  /*38a0*/  FADD.FTZ R29, R167, R48 ;  /* 0x00000030a71d7221 */ /* 0x000fe20000010000 */
[C---:B------:R-:W-:Y:S01]  /*38b0*/  F2FP.BF16.F32.PACK_AB R167, R32.reuse, R167 ;  /* 0x000000a720a7723e */ /* 0x040fe200000010ff */
[----:B------:R-:W0:Y:S01]  /*38c0*/  MUFU.EX2 R31, R31 ;  /* 0x0000001f001f7308 */ /* 0x000e220000000800 */
[----:B--2---:R-:W-:Y:S01]  /*38d0*/  FADD.FTZ R25, R27, R2 ;  /* 0x000000021b197221 */ /* 0x004fe20000010000 */
[----:B------:R-:W-:-:S06]  /*38e0*/  FADD.FTZ R50, R32, R29 ;  /* 0x0000001d20327221 */ /* 0x000fcc0000010000 */
[----:B------:R-:W2:Y:S01]  /*38f0*/  MUFU.EX2 R168, R49 ;  /* 0x0000003100a87308 */ /* 0x000ea20000000800 */
[C---:B-1----:R-:W-:Y:S01]  /*3900*/  FADD.FTZ R2, R174.reuse, R25 ;  /* 0x00000019ae027221 */ /* 0x042fe20000010000 */
[----:B------:R-:W-:-:S06]  /*3910*/  F2FP.BF16.F32.PACK_AB R174, R174, R27 ;  /* 0x0000001baeae723e */ /* 0x000fcc00000010ff */
[----:B------:R-:W1:Y:S01]  /*3920*/  MUFU.EX2 R35, R35 ;  /* 0x0000002300237308 */ /* 0x000e620000000800 */
[----:B0-----:R-:W-:Y:S01]  /*3930*/  FADD.FTZ R25, R31, R2 ;  /* 0x000000021f197221 */ /* 0x001fe20000010000 */
[-CC-:B------:R-:W-:Y:S01]  /*3940*/  FFMA.FTZ R2, R5, R0.reuse, -R34.reuse ;  /* 0x0000000005027223 */ /* 0x180fe20000010822 */
[----:B------:R-:W-:-:S05]  /*3950*/  FFMA.FTZ R34, R85, R0, -R34 ;  /* 0x0000000055227223 */ /* 0x000fca0000010822 */
[----:B------:R-:W0:Y:S01]  /*3960*/  MUFU.EX2 R170, R53 ;  /* 0x0000003500aa7308 */ /* 0x000e220000000800 */
[----:B--2---:R-:W-:Y:S01]  /*3970*/  FADD.FTZ R48, R168, R25 ;  /* 0x00000019a8307221 */ /* 0x004fe20000010000 */
[----:B------:R-:W-:Y:S01]  /*3980*/  FADD.FTZ R25, R161, R50 ;  /* 0x00000032a1197221 */ /* 0x000fe20000010000 */
[----:B------:R-:W-:Y:S02]  /*3990*/  F2FP.BF16.F32.PACK_AB R161, R36, R161 ;  /* 0x000000a124a1723e */ /* 0x000fe400000010ff */
[----:B------:R-:W-:Y:S01]  /*39a0*/  F2FP.BF16.F32.PACK_AB R168, R168, R31 ;  /* 0x0000001fa8a8723e */ /* 0x000fe200000010ff */
[----:B------:R-:W-:Y:S02]  /*39b0*/  FADD.FTZ R50, R36, R25 ;  /* 0x0000001924327221 */ /* 0x000fe40000010000 */
[----:B------:R-:W2:Y:S01]  /*39c0*/  MUFU.EX2 R39, R39 ;  /* 0x0000002700277308 */ /* 0x000ea20000000800 */
[----:B-1----:R-:W-:Y:S01]  /*39d0*/  FADD.FTZ R5, R35, R48 ;  /* 0x0000003023057221 */ /* 0x002fe20000010000 */
[----:B------:R-:W-:Y:S01]  /*39e0*/  FADD.FTZ R25, R163, R50 ;  /* 0x00000032a3197221 */ /* 0x000fe20000010000 */
[----:B------:R-:W-:-:S03]  /*39f0*/  F2FP.BF16.F32.PACK_AB R163, R40, R163 ;  /* 0x000000a328a3723e */ /* 0x000fc600000010ff */
[----:B------:R-:W-:Y:S02]  /*3a00*/  FADD.FTZ R10, R40, R25 ;  /* 0x00000019280a7221 */ /* 0x000fe40000010000 */
[----:B------:R-:W1:Y:S01]  /*3a10*/  MUFU.EX2 R164, R57 ;  /* 0x0000003900a47308 */ /* 0x000e620000000800 */
[C---:B0-----:R-:W-:Y:S01]  /*3a20*/  FADD.FTZ R48, R170.reuse, R5 ;  /* 0x00000005aa307221 */ /* 0x041fe20000010000 */
[----:B------:R-:W-:Y:S01]  /*3a30*/  FADD.FTZ R25, R115, R10 ;  /* 0x0000000a73197221 */ /* 0x000fe20000010000 */
[----:B------:R-:W-:Y:S02]  /*3a40*/  F2FP.BF16.F32.PACK_AB R170, R170, R35 ;  /* 0x00000023aaaa723e */ /* 0x000fe400000010ff */
[----:B------:R-:W-:Y:S01]  /*3a50*/  CS2R R114, SRZ ;  /* 0x0000000000727805 */ /* 0x000fe2000001ff00 */
[----:B------:R-:W-:Y:S02]  /*3a60*/  FADD.FTZ R10, R42, R25 ;  /* 0x000000192a0a7221 */ /* 0x000fe40000010000 */
[----:B------:R-:W0:Y:S01]  /*3a70*/  MUFU.EX2 R43, R43 ;  /* 0x0000002b002b7308 */ /* 0x000e220000000800 */
[----:B--2---:R-:W-:Y:S01]  /*3a80*/  FADD.FTZ R5, R39, R48 ;  /* 0x0000003027057221 */ /* 0x004fe20000010000 */
[----:B------:R-:W-:Y:S01]  /*3a90*/  FADD.FTZ R25, R117, R10 ;  /* 0x0000000a75197221 */ /* 0x000fe20000010000 */
[----:B------:R-:W-:-:S03]  /*3aa0*/  CS2R R116, SRZ ;  /* 0x0000000000747805 */ /* 0x000fc6000001ff00 */
[----:B------:R-:W-:Y:S02]  /*3ab0*/  FADD.FTZ R10, R44, R25 ;  /* 0x000000192c0a7221 */ /* 0x000fe40000010000 */
[----:B------:R-:W2:Y:S01]  /*3ac0*/  MUFU.EX2 R166, R61 ;  /* 0x0000003d00a67308 */ /* 0x000ea20000000800 */
[C---:B-1----:R-:W-:Y:S01]  /*3ad0*/  FADD.FTZ R6, R164.reuse, R5 ;  /* 0x00000005a4067221 */ /* 0x042fe20000010000 */
[----:B------:R-:W-:Y:S01]  /*3ae0*/  FADD.FTZ R25, R119, R10 ;  /* 0x0000000a77197221 */ /* 0x000fe20000010000 */
[----:B------:R-:W-:Y:S02]  /*3af0*/  F2FP.BF16.F32.PACK_AB R164, R164, R39 ;  /* 0x00000027a4a4723e */ /* 0x000fe400000010ff */
[----:B------:R-:W-:Y:S01]  /*3b00*/  CS2R R118, SRZ ;  /* 0x0000000000767805 */ /* 0x000fe2000001ff00 */
[----:B------:R-:W-:Y:S02]  /*3b10*/  FADD.FTZ R10, R46, R25 ;  /* 0x000000192e0a7221 */ /* 0x000fe40000010000 */
        /* <DEDUP_REMOVED lines=24> */
[----:B------:R-:W-:Y:S02]  /*3ca0*/  F2FP.BF16.F32.PACK_AB R155, R38, R121 ;  /* 0x00000079269b723e */ /* 0x000fe400000010ff */
[----:B------:R-:W-:-:S04]  /*3cb0*/  CS2R R120, SRZ ;  /* 0x0000000000787805 */ /* 0x000fc8000001ff00 */
        /* <DEDUP_REMOVED lines=9> */
[----:B------:R-:W-:-:S03]  /*3d50*/  F2FP.BF16.F32.PACK_AB R152, R152, R63 ;  /* 0x0000003f9898723e */ /* 0x000fc600000010ff */
[----:B-1----:R-:W-:-:S04]  /*3d60*/  FADD.FTZ R6, R2, R11 ;  /* 0x0000000b02067221 */ /* 0x002fc80000010000 */
[C---:B0-----:R-:W-:Y:S01]  /*3d70*/  FADD.FTZ R6, R3.reuse, R6 ;  /* 0x0000000603067221 */ /* 0x041fe20000010000 */
[----:B------:R-:W-:Y:S01]  /*3d80*/  F2FP.BF16.F32.PACK_AB R154, R3, R2 ;  /* 0x00000002039a723e */ /* 0x000fe200000010ff */
[----:B------:R-:W-:Y:S02]  /*3d90*/  IMAD.MOV.U32 R2, RZ, RZ, 0x3f800000 ;  /* 0x3f800000ff027424 */ /* 0x000fe400078e00ff */
[----:B------:R-:W-:Y:S01]  /*3da0*/  IMAD.MOV.U32 R3, RZ, RZ, 0x3f800000 ;  /* 0x3f800000ff037424 */ /* 0x000fe200078e00ff */
[----:B------:R-:W-:Y:S06]  /*3db0*/  @!P3 BRA `(.L_x_2243) ;  /* 0x0000002800c0b947 */ /* 0x000fec0003800000 */
[----:B------:R-:W-:Y:S01]  /*3dc0*/  IMAD.MOV.U32 R10, RZ, RZ, R4 ;  /* 0x000000ffff0a7224 */ /* 0x000fe200078e0004 */
[----:B------:R-:W-:Y:S01]  /*3dd0*/  UMOV UR5, UR37 ;  /* 0x0000002500057c82 */ /* 0x000fe20008000000 */
[----:B------:R-:W-:Y:S01]  /*3de0*/  IMAD.MOV.U32 R11, RZ, RZ, R7 ;  /* 0x000000ffff0b7224 */ /* 0x000fe200078e0007 */
[----:B------:R-:W-:Y:S01]  /*3df0*/  UMOV UR6, UR36 ;  /* 0x0000002400067c82 */ /* 0x000fe20008000000 */
[----:B------:R-:W-:Y:S01]  /*3e00*/  IMAD.MOV.U32 R2, RZ, RZ, 0x3f800000 ;  /* 0x3f800000ff027424 */ /* 0x000fe200078e00ff */
[----:B------:R-:W-:Y:S01]  /*3e10*/  ULDC UR42, c[0x0][0x288] ;  /* 0x0000a200002a7ab9 */ /* 0x000fe20000000800 */
[----:B------:R-:W-:-:S07]  /*3e20*/  IMAD.MOV.U32 R151, RZ, RZ, RZ ;  /* 0x000000ffff977224 */ /* 0x000fce00078e00ff */
.L_x_2252:
[----:B------:R-:W-:-:S04]  /*3e30*/  UIADD3 UR7, UR6, 0x1, URZ ;  /* 0x0000000106077890 */ /* 0x000fc8000fffe03f */
[----:B------:R-:W-:-:S04]  /*3e40*/  UISETP.NE.AND UP1, UPT, UR7, 0x2, UPT ;  /* 0x000000020700788c */ /* 0x000fc8000bf25270 */
[----:B------:R-:W-:Y:S02]  /*3e50*/  USEL UR37, URZ, 0x1, UP1 ;  /* 0x000000013f257887 */ /* 0x000fe40008800000 */
[----:B------:R-:W-:Y:S02]  /*3e60*/  USEL UR36, UR7, URZ, UP1 ;  /* 0x0000003f07247287 */ /* 0x000fe40008800000 */
[----:B------:R-:W-:Y:S01]  /*3e70*/  ULOP3.LUT UR37, UR5, UR37, URZ, 0x3c, !UPT ;  /* 0x0000002505257292 */ /* 0x000fe2000f8e3c3f */
[----:B------:R-:W-:Y:S11]  /*3e80*/  @!P0 BRA `(.L_x_2244) ;  /* 0x0000000000048947 */ /* 0x000ff60003800000 */
[----:B------:R-:W-:Y:S01]  /*3e90*/  BPT.TRAP 0x1 ;  /* 0x000000040000795c */ /* 0x000fe20000300000 */
.L_x_2244:
[----:B------:R-:W-:Y:S01]  /*3ea0*/  ULEA UR7, UR36, UR38, 0x3 ;  /* 0x0000002624077291 */ /* 0x000fe2000f8e183f */
[----:B------:R-:W-:-:S05]  /*3eb0*/  IMAD.U32 R0, RZ, RZ, UR37 ;  /* 0x00000025ff007e24 */ /* 0x000fca000f8e00ff */
[----:B------:R-:W-:-:S04]  /*3ec0*/  SHF.L.U32 R0, R0, 0x1f, RZ ;  /* 0x0000001f00007819 */ /* 0x000fc800000006ff */
[----:B------:R0:W1:Y:S01]  /*3ed0*/  SYNCS.PHASECHK.TRANS64.TRYWAIT P3, [UR7+0x34830], R0 ;  /* 0x03483000ff0075a7 */ /* 0x0000620008060147 */
[----:B------:R-:W-:Y:S05]  /*3ee0*/  @!P0 BRA `(.L_x_2245) ;  /* 0x0000000000048947 */ /* 0x000fea0003800000 */
[----:B------:R-:W-:Y:S01]  /*3ef0*/  BPT.TRAP 0x1 ;  /* 0x000000040000795c */ /* 0x000fe20000300000 */
.L_x_2245:
[----:B-1----:R-:W-:Y:S05]  /*3f00*/  @P3 BRA `(.L_x_2246) ;  /* 0x0000000000083947 */ /* 0x002fea0003800000 */
[----:B------:R-:W1:Y:S02]  /*3f10*/  SYNCS.PHASECHK.TRANS64.TRYWAIT P3, [UR7+0x34830], R0 ;  /* 0x03483000ff0075a7 */ /* 0x000e640008060147 */
[----:B-1----:R-:W-:Y:S05]  /*3f20*/  @!P3 BRA `(.L_x_2247) ;  /* 0x000000c00090b947 */ /* 0x002fea0003800000 */
.L_x_2246:
        /* <DEDUP_REMOVED lines=141> */
.L_x_2248:
[----:B------:R-:W-:Y:S01]  /*4800*/  ULEA UR10, UR6, UR38, 0x3 ;  /* 0x00000026060a7291 */ /* 0x000fe2000f8e183f */
[----:B01----:R-:W-:-:S05]  /*4810*/  IMAD.U32 R0, RZ, RZ, UR5 ;  /* 0x00000005ff007e24 */ /* 0x003fca000f8e00ff */
[----:B------:R-:W-:-:S04]  /*4820*/  SHF.L.U32 R0, R0, 0x1f, RZ ;  /* 0x0000001f00007819 */ /* 0x000fc800000006ff */
[----:B------:R0:W1:Y:S01]  /*4830*/  SYNCS.PHASECHK.TRANS64.TRYWAIT P3, [UR10+0x34850], R0 ;  /* 0x03485000ff0075a7 */ /* 0x000062000806014a */
[----:B------:R-:W-:Y:S05]  /*4840*/  @!P0 BRA `(.L_x_2249) ;  /* 0x0000000000048947 */ /* 0x000fea0003800000 */
[----:B------:R-:W-:Y:S01]  /*4850*/  BPT.TRAP 0x1 ;  /* 0x000000040000795c */ /* 0x000fe20000300000 */
.L_x_2249:
[----:B-1----:R-:W-:Y:S05]  /*4860*/  @P3 BRA `(.L_x_2250) ;  /* 0x0000000000083947 */ /* 0x002fea0003800000 */
[----:B------:R-:W1:Y:S02]  /*4870*/  SYNCS.PHASECHK.TRANS64.TRYWAIT P3, [UR10+0x34850], R0 ;  /* 0x03485000ff0075a7 */ /* 0x000e64000806014a */
[----:B-1----:R-:W-:Y:S05]  /*4880*/  @!P3 BRA `(.L_x_2251) ;  /* 0x000000b80050b947 */ /* 0x002fea0003800000 */
.L_x_2250:
[----:B------:R-:W-:Y:S01]  /*4890*/  UIADD3 UR5, UR38, 0x400, URZ ;  /* 0x0000040026057890 */ /* 0x000fe2000fffe03f */
[----:B------:R-:W-:Y:S01]  /*48a0*/  WARPGROUP.ARRIVE ;  /* 0x00000000000079c5 */ /* 0x000fe20000000000 */
[----:B------:R-:W-:Y:S01]  /*48b0*/  UMOV UR15, 0x40000040 ;  /* 0x40000040000f7882 */ /* 0x000fe20000000000 */
[----:B------:R-:W-:Y:S01]  /*48c0*/  VIADD R14, R18, UR60 ;  /* 0x0000003c120e7c36 */ /* 0x000fe20008000000 */
[----:B------:R-:W-:Y:S01]  /*48d0*/  USHF.R.U32.HI UR5, URZ, 0x4, UR5 ;  /* 0x000000043f057899 */ /* 0x000fe20008011605 */
[----:B------:R-:W2:Y:S01]  /*48e0*/  LDC R7, c[0x0][0x2f0] ;  /* 0x0000bc00ff077b82 */ /* 0x000ea20000000800 */
[----:B------:R-:W-:Y:S02]  /*48f0*/  UISETP.GT.AND UP1, UPT, UR4, UR11, UPT ;  /* 0x0000000b0400728c */ /* 0x000fe4000bf24270 */
[----:B------:R-:W-:-:S04]  /*4900*/  ULOP3.LUT UR5, UR5, 0x3fff, URZ, 0xc0, !UPT ;  /* 0x00003fff05057892 */ /* 0x000fc8000f8ec03f */
[----:B------:R-:W-:-:S04]  /*4910*/  ULOP3.LUT UR5, UR5, 0x4000000, URZ, 0xfc, !UPT ;  /* 0x0400000005057892 */ /* 0x000fc8000f8efc3f */
[----:B------:R-:W-:-:S03]  /*4920*/  ULEA UR5, UR6, UR5, 0xb ;  /* 0x0000000506057291 */ /* 0x000fc6000f8e583f */
[----:B------:R-:W-:Y:S02]  /*4930*/  @UP0 ULDC UR6, c[0x0][0x44c] ;  /* 0x0001130000060ab9 */ /* 0x000fe40000000800 */
[----:B01----:R-:W-:Y:S01]  /*4940*/  @P2 IMAD.HI.U32 R0, R14, UR6, RZ ;  /* 0x000000060e002c27 */ /* 0x003fe2000f8e00ff */
[----:B------:R-:W-:Y:S01]  /*4950*/  @UP0 ULDC UR6, c[0x0][0x450] ;  /* 0x0001140000060ab9 */ /* 0x000fe20000000800 */
[----:B------:R-:W-:Y:S02]  /*4960*/  UMOV UR14, UR5 ;  /* 0x00000005000e7c82 */ /* 0x000fe40008000000 */
[----:B------:R-:W-:Y:S01]  /*4970*/  HGMMA.64x128x16.F32.BF16 R88, R180, gdesc[UR12].tnspB, R88, gsb0 ;  /* 0x41e0000cb4587df0 */ /* 0x000fe20008001858 */
[----:B------:R-:W-:Y:S01]  /*4980*/  UIADD3 UR14, UR5, 0x80, URZ ;  /* 0x00000080050e7890 */ /* 0x000fe2000fffe03f */
[----:B------:R-:W-:Y:S01]  /*4990*/  @P2 SHF.R.U32.HI R14, RZ, UR6, R0 ;  /* 0x00000006ff0e2c19 */ /* 0x000fe20008011600 */
[----:B------:R-:W-:Y:S01]  /*49a0*/  UMOV UR15, 0x40000040 ;  /* 0x40000040000f7882 */ /* 0x000fe20000000000 */
[----:B------:R-:W-:-:S02]  /*49b0*/  UMOV UR6, 0xffffff80 ;  /* 0xffffff8000067882 */ /* 0x000fc40000000000 */
[----:B------:R-:W-:Y:S01]  /*49c0*/  UIMAD UR6, UR4, UR6, 0x1 ;  /* 0x00000001040674a4 */ /* 0x000fe2000f8e0206 */
[----:B------:R-:W0:Y:S01]  /*49d0*/  SHFL.IDX PT, R3, R14, 0x1, 0x1c1f ;  /* 0x003c1f000e037f89 */ /* 0x000e2200000e0000 */
[----:B------:R-:W-:-:S04]  /*49e0*/  UIADD3 UR4, UR4, -0x1, URZ ;  /* 0xffffffff04047890 */ /* 0x000fc8000fffe03f */
[----:B------:R-:W-:Y:S01]  /*49f0*/  IMAD.U32 R2, RZ, RZ, UR6 ;  /* 0x00000006ff027e24 */ /* 0x000fe2000f8e00ff */
[----:B------:R-:W-:-:S03]  /*4a00*/  UIADD3 UR6, UR5, 0x380, URZ ;  /* 0x0000038005067890 */ /* 0x000fc6000fffe03f */
[----:B------:R-:W-:-:S04]  /*4a10*/  IMAD R2, R17, -0x2, R2 ;  /* 0xfffffffe11027824 */ /* 0x000fc800078e0202 */
[----:B--2---:R-:W-:-:S05]  /*4a20*/  IMAD R2, R7, UR61, R2 ;  /* 0x0000003d07027c24 */ /* 0x004fca000f8e0202 */
[----:B0-----:R-:W-:-:S04]  /*4a30*/  IADD3 R0, R3, -UR42, R2 ;  /* 0x8000002a03007c10 */ /* 0x001fc8000fffe002 */
[C---:B------:R-:W-:Y:S02]  /*4a40*/  ISETP.GT.AND P3, PT, R0.reuse, RZ, PT ;  /* 0x000000ff0000720c */ /* 0x040fe40003f64270 */
[----:B------:R-:W-:-:S04]  /*4a50*/  ISETP.GT.AND P4, PT, R0, 0x1, PT ;  /* 0x000000010000780c */ /* 0x000fc80003f84270 */
[----:B------:R-:W-:Y:S02]  /*4a60*/  FSEL R199, R27, -INF , P4 ;  /* 0xff8000001bc77808 */ /* 0x000fe40002000000 */
[----:B------:R-:W-:-:S04]  /*4a70*/  ISETP.GT.AND P4, PT, R0, 0x9, PT ;  /* 0x000000090000780c */ /* 0x000fc80003f84270 */
[----:B------:R-:W-:Y:S02]  /*4a80*/  FSEL R197, R31, -INF , P4 ;  /* 0xff8000001fc57808 */ /* 0x000fe40002000000 */
[----:B------:R-:W-:-:S04]  /*4a90*/  ISETP.GT.AND P4, PT, R0, 0x11, PT ;  /* 0x000000110000780c */ /* 0x000fc80003f84270 */
[----:B------:R-:W-:Y:S02]  /*4aa0*/  FSEL R195, R35, -INF , P4 ;  /* 0xff80000023c37808 */ /* 0x000fe40002000000 */
[----:B------:R-:W-:Y:S01]  /*4ab0*/  ISETP.GT.AND P4, PT, R0, 0x19, PT ;  /* 0x000000190000780c */ /* 0x000fe20003f84270 */
[----:B------:R-:W-:Y:S02]  /*4ac0*/  WARPGROUP.DEPBAR.LE gsb0, 0x0 ;  /* 0x00008000000079c5 */ /* 0x000fe40000010000 */
[----:B------:R-:W-:Y:S01]  /*4ad0*/  WARPGROUP.ARRIVE ;  /* 0x00000000000079c5 */ /* 0x000fe20000000000 */
[----:B------:R-:W-:Y:S02]  /*4ae0*/  FSEL R181, R26, -INF , P3 ;  /* 0xff8000001ab57808 */ /* 0x000fe40001800000 */
[----:B------:R-:W-:Y:S02]  /*4af0*/  ISETP.GT.AND P3, PT, R0, 0x8, PT ;  /* 0x000000080000780c */ /* 0x000fe40003f64270 */
[----:B------:R-:W-:Y:S01]  /*4b00*/  FMNMX.FTZ R4, R181, R10, !PT ;  /* 0x0000000ab5047209 */ /* 0x000fe20007810000 */
[----:B------:R-:W-:Y:S01]  /*4b10*/  HGMMA.64x128x16.F32.BF16 R88, R176, gdesc[UR12].tnspB, R88, gsb0 ;  /* 0x41e0000cb0587df0 */ /* 0x000fe20008001858 */
[----:B------:R-:W-:Y:S01]  /*4b20*/  UIADD3 UR14, UR5, 0x100, URZ ;  /* 0x00000100050e7890 */ /* 0x000fe2000fffe03f */
[----:B------:R-:W-:Y:S01]  /*4b30*/  FSEL R183, R30, -INF , P3 ;  /* 0xff8000001eb77808 */ /* 0x000fe20001800000 */
[----:B------:R-:W-:Y:S01]  /*4b40*/  UMOV UR15, 0x40000040 ;  /* 0x40000040000f7882 */ /* 0x000fe20000000000 */
[----:B------:R-:W-:-:S02]  /*4b50*/  FMNMX.FTZ R4, R199, R4, !PT ;  /* 0x00000004c7047209 */ /* 0x000fc40007810000 */
[----:B------:R-:W-:Y:S02]  /*4b60*/  ISETP.GT.AND P3, PT, R0, 0x10, PT ;  /* 0x000000100000780c */ /* 0x000fe40003f64270 */
[----:B------:R-:W-:-:S04]  /*4b70*/  FMNMX.FTZ R4, R183, R4, !PT ;  /* 0x00000004b7047209 */ /* 0x000fc80007810000 */
[----:B------:R-:W-:Y:S01]  /*4b80*/  FMNMX.FTZ R4, R197, R4, !PT ;  /* 0x00000004c5047209 */ /* 0x000fe20007810000 */
        /* <DEDUP_REMOVED lines=10> */
[C---:B------:R-:W-:Y:S02]  /*4c30*/  ISETP.GT.AND P3, PT, R0.reuse, 0x20, PT ;  /* 0x000000200000780c */ /* 0x040fe40003f64270 */
[----:B------:R-:W-:Y:S01]  /*4c40*/  FMNMX.FTZ R4, R179, R4, !PT ;  /* 0x00000004b3047209 */ /* 0x000fe20007810000 */
[----:B------:R-:W-:Y:S02]  /*4c50*/  WARPGROUP.DEPBAR.LE gsb0, 0x0 ;  /* 0x00008000000079c5 */ /* 0x000fe40000010000 */
[----:B------:R-:W-:Y:S01]  /*4c60*/  WARPGROUP.ARRIVE ;  /* 0x00000000000079c5 */ /* 0x000fe20000000000 */
[----:B------:R-:W-:Y:S02]  /*4c70*/  FSEL R175, R39, -INF , P4 ;  /* 0xff80000027af7808 */ /* 0x000fe40002000000 */
[----:B------:R-:W-:Y:S02]  /*4c80*/  ISETP.GT.AND P4, PT, R0, 0x21, PT ;  /* 0x000000210000780c */ /* 0x000fe40003f84270 */
[----:B------:R-:W-:Y:S01]  /*4c90*/  FSEL R173, R42, -INF , P3 ;  /* 0xff8000002aad7808 */ /* 0x000fe20001800000 */
[----:B------:R-:W-:Y:S01]  /*4ca0*/  HGMMA.64x128x16.F32.BF16 R88, R168, gdesc[UR12].tnspB, R88, gsb0 ;  /* 0x41e0000ca8587df0 */ /* 0x000fe20008001858 */
[----:B------:R-:W-:Y:S01]  /*4cb0*/  UIADD3 UR14, UR5, 0x200, URZ ;  /* 0x00000200050e7890 */ /* 0x000fe2000fffe03f */
[----:B------:R-:W-:Y:S01]  /*4cc0*/  FMNMX.FTZ R4, R175, R4, !PT ;  /* 0x00000004af047209 */ /* 0x000fe20007810000 */
[----:B------:R-:W-:Y:S01]  /*4cd0*/  UMOV UR15, 0x40000040 ;  /* 0x40000040000f7882 */ /* 0x000fe20000000000 */
[----:B------:R-:W-:-:S02]  /*4ce0*/  ISETP.GT.AND P3, PT, R0, 0x28, PT ;  /* 0x000000280000780c */ /* 0x000fc40003f64270 */
[----:B------:R-:W-:Y:S01]  /*4cf0*/  FMNMX.FTZ R4, R173, R4, !PT ;  /* 0x00000004ad047209 */ /* 0x000fe20007810000 */
[----:B------:R-:W-:Y:S02]  /*4d00*/  WARPGROUP.DEPBAR.LE gsb0, 0x0 ;  /* 0x00008000000079c5 */ /* 0x000fe40000010000 */
[----:B------:R-:W-:Y:S01]  /*4d10*/  WARPGROUP.ARRIVE ;  /* 0x00000000000079c5 */ /* 0x000fe20000000000 */
[----:B------:R-:W-:Y:S02]  /*4d20*/  FSEL R171, R43, -INF , P4 ;  /* 0xff8000002bab7808 */ /* 0x000fe40002000000 */
[----:B------:R-:W-:Y:S02]  /*4d30*/  ISETP.GT.AND P4, PT, R0, 0x29, PT ;  /* 0x000000290000780c */ /* 0x000fe40003f84270 */
[----:B------:R-:W-:Y:S01]  /*4d40*/  FSEL R169, R46, -INF , P3 ;  /* 0xff8000002ea97808 */ /* 0x000fe20001800000 */
[----:B------:R-:W-:Y:S01]  /*4d50*/  HGMMA.64x128x16.F32.BF16 R88, R164, gdesc[UR12].tnspB, R88, gsb0 ;  /* 0x41e0000ca4587df0 */ /* 0x000fe20008001858 */
[----:B------:R-:W-:Y:S01]  /*4d60*/  FMNMX.FTZ R4, R171, R4, !PT ;  /* 0x00000004ab047209 */ /* 0x000fe20007810000 */
[----:B------:R-:W-:Y:S01]  /*4d70*/  UIADD3 UR14, UR5, 0x280, URZ ;  /* 0x00000280050e7890 */ /* 0x000fe2000fffe03f */
[----:B------:R-:W-:Y:S01]  /*4d80*/  ISETP.GT.AND P3, PT, R0, 0x30, PT ;  /* 0x000000300000780c */ /* 0x000fe20003f64270 */
[----:B------:R-:W-:Y:S01]  /*4d90*/  UMOV UR15, 0x40000040 ;  /* 0x40000040000f7882 */ /* 0x000fe20000000000 */
[----:B------:R-:W-:-:S02]  /*4da0*/  FSEL R47, R47, -INF , P4 ;  /* 0xff8000002f2f7808 */ /* 0x000fc40002000000 */
[----:B------:R-:W-:Y:S02]  /*4db0*/  FMNMX.FTZ R4, R169, R4, !PT ;  /* 0x00000004a9047209 */ /* 0x000fe40007810000 */
[----:B------:R-:W-:Y:S02]  /*4dc0*/  ISETP.GT.AND P4, PT, R0, 0x31, PT ;  /* 0x000000310000780c */ /* 0x000fe40003f84270 */
[----:B------:R-:W-:Y:S02]  /*4dd0*/  FSEL R43, R50, -INF , P3 ;  /* 0xff800000322b7808 */ /* 0x000fe40001800000 */
[----:B------:R-:W-:Y:S02]  /*4de0*/  FMNMX.FTZ R4, R47, R4, !PT ;  /* 0x000000042f047209 */ /* 0x000fe40007810000 */
[----:B------:R-:W-:Y:S02]  /*4df0*/  ISETP.GT.AND P3, PT, R0, 0x38, PT ;  /* 0x000000380000780c */ /* 0x000fe40003f64270 */
[----:B------:R-:W-:-:S02]  /*4e00*/  FSEL R51, R51, -INF , P4 ;  /* 0xff80000033337808 */ /* 0x000fc40002000000 */
[----:B------:R-:W-:Y:S02]  /*4e10*/  FMNMX.FTZ R4, R43, R4, !PT ;  /* 0x000000042b047209 */ /* 0x000fe40007810000 */
[----:B------:R-:W-:Y:S02]  /*4e20*/  ISETP.GT.AND P4, PT, R0, 0x39, PT ;  /* 0x000000390000780c */ /* 0x000fe40003f84270 */
[----:B------:R-:W-:Y:S01]  /*4e30*/  FSEL R39, R54, -INF , P3 ;  /* 0xff80000036277808 */ /* 0x000fe20001800000 */
[----:B------:R-:W-:Y:S01]  /*4e40*/  IMAD.U32 R54, RZ, RZ, UR10 ;  /* 0x0000000aff367e24 */ /* 0x000fe2000f8e00ff */
[----:B------:R-:W-:Y:S02]  /*4e50*/  FMNMX.FTZ R4, R51, R4, !PT ;  /* 0x0000000433047209 */ /* 0x000fe40007810000 */
[----:B------:R-:W-:Y:S02]  /*4e60*/  ISETP.GT.AND P3, PT, R0, 0x40, PT ;  /* 0x000000400000780c */ /* 0x000fe40003f64270 */
        /* <DEDUP_REMOVED lines=46> */
[----:B------:R-:W0:Y:S01]  /*5150*/  LDC R0, c[0x0][0x988] ;  /* 0x00026200ff007b82 */ /* 0x000e220000000800 */
[----:B------:R-:W-:Y:S02]  /*5160*/  FMNMX.FTZ R4, R83, R4, !PT ;  /* 0x0000000453047209 */ /* 0x000fe40007810000 */
[----:B------:R-:W-:Y:S02]  /*5170*/  FSEL R87, R87, -INF , P4 ;  /* 0xff80000057577808 */ /* 0x000fe40002000000 */
[----:B------:R-:W-:-:S04]  /*5180*/  FMNMX.FTZ R4, R35, R4, !PT ;  /* 0x0000000423047209 */ /* 0x000fc80007810000 */
[----:B------:R-:W-:Y:S01]  /*5190*/  FMNMX.FTZ R20, R87, R4, !PT ;  /* 0x0000000457147209 */ /* 0x000fe20007810000 */
[----:B------:R-:W-:Y:S02]  /*51a0*/  WARPGROUP.DEPBAR.LE gsb0, 0x0 ;  /* 0x00008000000079c5 */ /* 0x000fe40000010000 */
[----:B------:R-:W-:Y:S02]  /*51b0*/  WARPGROUP.ARRIVE ;  /* 0x00000000000079c5 */ /* 0x000fe40000000000 */
[----:B------:R-:W1:Y:S04]  /*51c0*/  SHFL.BFLY PT, R165, R20, 0x2, 0x1f ;  /* 0x0c401f0014a57f89 */ /* 0x000e6800000e0000 */
[----:B------:R-:W-:Y:S01]  /*51d0*/  HGMMA.64x128x16.F32.BF16 R88, R160, gdesc[UR12].tnspB, R88, gsb0 ;  /* 0x41e0000ca0587df0 */ /* 0x000fe20008001858 */
[----:B------:R-:W-:Y:S01]  /*51e0*/  UIADD3 UR14, UR5, 0x300, URZ ;  /* 0x00000300050e7890 */ /* 0x000fe2000fffe03f */
[----:B------:R-:W-:-:S02]  /*51f0*/  UMOV UR15, 0x40000040 ;  /* 0x40000040000f7882 */ /* 0x000fc40000000000 */
[----:B------:R-:W-:Y:S01]  /*5200*/  UMOV UR5, UR37 ;  /* 0x0000002500057c82 */ /* 0x000fe20008000000 */
[----:B-1----:R-:W-:Y:S02]  /*5210*/  FMNMX.FTZ R26, R20, R165, !PT ;  /* 0x000000a5141a7209 */ /* 0x002fe40007810000 */
[----:B------:R-:W1:Y:S04]  /*5220*/  SHFL.IDX PT, R165, R14, RZ, 0x1c1f ;  /* 0x001c1fff0ea57589 */ /* 0x000e6800000e0000 */
[----:B------:R-:W2:Y:S01]  /*5230*/  SHFL.BFLY PT, R167, R26, 0x1, 0x1f ;  /* 0x0c201f001aa77f89 */ /* 0x000ea200000e0000 */
[----:B-1----:R-:W-:-:S04]  /*5240*/  IADD3 R30, R165, -UR42, R2 ;  /* 0x8000002aa51e7c10 */ /* 0x002fc8000fffe002 */
[C---:B------:R-:W-:Y:S02]  /*5250*/  ISETP.GT.AND P4, PT, R30.reuse, RZ, PT ;  /* 0x000000ff1e00720c */ /* 0x040fe40003f84270 */
[----:B------:R-:W-:Y:S02]  /*5260*/  ISETP.GT.AND P5, PT, R30, 0x1, PT ;  /* 0x000000011e00780c */ /* 0x000fe40003fa4270 */
[----:B------:R-:W-:Y:S02]  /*5270*/  FSEL R2, R24, -INF , P4 ;  /* 0xff80000018027808 */ /* 0x000fe40002000000 */
[----:B------:R-:W-:Y:S02]  /*5280*/  ISETP.GT.AND P4, PT, R30, 0x8, PT ;  /* 0x000000081e00780c */ /* 0x000fe40003f84270 */
[----:B------:R-:W-:Y:S02]  /*5290*/  FSEL R25, R25, -INF , P5 ;  /* 0xff80000019197808 */ /* 0x000fe40002800000 */
[----:B------:R-:W-:-:S02]  /*52a0*/  FMNMX.FTZ R20, R2, R11, !PT ;  /* 0x0000000b02147209 */ /* 0x000fc40007810000 */
[C---:B------:R-:W-:Y:S02]  /*52b0*/  ISETP.GT.AND P5, PT, R30.reuse, 0x9, PT ;  /* 0x000000091e00780c */ /* 0x040fe40003fa4270 */
[----:B------:R-:W-:Y:S02]  /*52c0*/  FMNMX.FTZ R20, R25, R20, !PT ;  /* 0x0000001419147209 */ /* 0x000fe40007810000 */
[----:B------:R-:W-:Y:S02]  /*52d0*/  FSEL R29, R29, -INF , P5 ;  /* 0xff8000001d1d7808 */ /* 0x000fe40002800000 */
[----:B------:R-:W-:Y:S02]  /*52e0*/  ISETP.GT.AND P5, PT, R30, 0x11, PT ;  /* 0x000000111e00780c */ /* 0x000fe40003fa4270 */
[----:B--2---:R-:W-:Y:S02]  /*52f0*/  FMNMX.FTZ R4, R26, R167, !PT ;  /* 0x000000a71a047209 */ /* 0x004fe40007810000 */
[----:B------:R-:W-:-:S02]  /*5300*/  FSEL R33, R33, -INF , P5 ;  /* 0xff80000021217808 */ /* 0x000fc40002800000 */
[----:B------:R-:W-:Y:S01]  /*5310*/  ISETP.GT.AND P5, PT, R30, 0x19, PT ;  /* 0x000000191e00780c */ /* 0x000fe20003fa4270 */
[C---:B0-----:R-:W-:Y:S01]  /*5320*/  FMUL.FTZ R12, R4.reuse, R0 ;  /* 0x00000000040c7220 */ /* 0x041fe20000410000 */
[----:B------:R-:W-:Y:S02]  /*5330*/  FSETP.NEU.FTZ.AND P3, PT, R4, -INF , PT ;  /* 0xff8000000400780b */ /* 0x000fe40003f7d000 */
[----:B------:R-:W-:Y:S02]  /*5340*/  FSEL R37, R37, -INF , P5 ;  /* 0xff80000025257808 */ /* 0x000fe40002800000 */
[----:B------:R-:W-:Y:S02]  /*5350*/  ISETP.GT.AND P5, PT, R30, 0x21, PT ;  /* 0x000000211e00780c */ /* 0x000fe40003fa4270 */
[----:B------:R-:W-:Y:S02]  /*5360*/  FSEL R12, R12, RZ, P3 ;  /* 0x000000ff0c0c7208 */ /* 0x000fe40001800000 */
[----:B------:R-:W-:-:S02]  /*5370*/  FSEL R41, R41, -INF , P5 ;  /* 0xff80000029297808 */ /* 0x000fc40002800000 */
[C---:B------:R-:W-:Y:S01]  /*5380*/  ISETP.GT.AND P5, PT, R30.reuse, 0x29, PT ;  /* 0x000000291e00780c */ /* 0x040fe20003fa4270 */
[-CC-:B------:R-:W-:Y:S01]  /*5390*/  FFMA.FTZ R197, R197, R0.reuse, -R12.reuse ;  /* 0x00000000c5c57223 */ /* 0x180fe2000001080c */
[-CC-:B------:R-:W-:Y:S01]  /*53a0*/  FFMA.FTZ R14, R199, R0.reuse, -R12.reuse ;  /* 0x00000000c70e7223 */ /* 0x180fe2000001080c */
[-CC-:B------:R-:W-:Y:S01]  /*53b0*/  FFMA.FTZ R34, R171, R0.reuse, -R12.reuse ;  /* 0x00000000ab227223 */ /* 0x180fe2000001080c */
[----:B------:R-:W-:Y:S01]  /*53c0*/  FSEL R45, R45, -INF , P5 ;  /* 0xff8000002d2d7808 */ /* 0x000fe20002800000 */
[-CC-:B------:R-:W-:Y:S01]  /*53d0*/  FFMA.FTZ R175, R175, R0.reuse, -R12.reuse ;  /* 0x00000000afaf7223 */ /* 0x180fe2000001080c */
[C---:B------:R-:W-:Y:S01]  /*53e0*/  ISETP.GT.AND P5, PT, R30.reuse, 0x31, PT ;  /* 0x000000311e00780c */ /* 0x040fe20003fa4270 */
[-CC-:B------:R-:W-:Y:S01]  /*53f0*/  FFMA.FTZ R46, R7, R0.reuse, -R12.reuse ;  /* 0x00000000072e7223 */ /* 0x180fe2000001080c */
[-CC-:B------:R-:W-:Y:S01]  /*5400*/  FFMA.FTZ R181, R181, R0.reuse, -R12.reuse ;  /* 0x00000000b5b57223 */ /* 0x180fe2000001080c */
[-CC-:B------:R-:W-:Y:S01]  /*5410*/  FFMA.FTZ R183, R183, R0.reuse, -R12.reuse ;  /* 0x00000000b7b77223 */ /* 0x180fe2000001080c */
[----:B------:R-:W-:Y:S01]  /*5420*/  FSEL R49, R49, -INF , P5 ;  /* 0xff80000031317808 */ /* 0x000fe20002800000 */
[----:B------:R-:W-:Y:S01]  /*5430*/  MUFU.EX2 R14, R14 ;  /* 0x0000000e000e7308 */ /* 0x000fe20000000800 */
[C---:B------:R-:W-:Y:S01]  /*5440*/  ISETP.GT.AND P5, PT, R30.reuse, 0x39, PT ;  /* 0x000000391e00780c */ /* 0x040fe20003fa4270 */
[-CC-:B------:R-:W-:Y:S01]  /*5450*/  FFMA.FTZ R177, R177, R0.reuse, -R12.reuse ;  /* 0x00000000b1b17223 */ /* 0x180fe2000001080c */
[-CC-:B------:R-:W-:Y:S01]  /*5460*/  FFMA.FTZ R179, R179, R0.reuse, -R12.reuse ;  /* 0x00000000b3b37223 */ /* 0x180fe2000001080c */
[-CC-:B------:R-:W-:Y:S01]  /*5470*/  FFMA.FTZ R173, R173, R0.reuse, -R12.reuse ;  /* 0x00000000adad7223 */ /* 0x180fe2000001080c */
[----:B------:R-:W-:Y:S01]  /*5480*/  FSEL R53, R53, -INF , P5 ;  /* 0xff80000035357808 */ /* 0x000fe20002800000 */
[-CC-:B------:R-:W-:Y:S01]  /*5490*/  FFMA.FTZ R51, R51, R0.reuse, -R12.reuse ;  /* 0x0000000033337223 */ /* 0x180fe2000001080c */
[C---:B------:R-:W-:Y:S01]  /*54a0*/  ISETP.GT.AND P5, PT, R30.reuse, 0x41, PT ;  /* 0x000000411e00780c */ /* 0x040fe20003fa4270 */
[----:B------:R-:W-:Y:S01]  /*54b0*/  MUFU.EX2 R181, R181 ;  /* 0x000000b500b57308 */ /* 0x000fe20000000800 */
[-CC-:B------:R-:W-:Y:S01]  /*54c0*/  FFMA.FTZ R27, R27, R0.reuse, -R12.reuse ;  /* 0x000000001b1b7223 */ /* 0x180fe2000001080c */
[-CC-:B------:R-:W-:Y:S01]  /*54d0*/  FFMA.FTZ R15, R15, R0.reuse, -R12.reuse ;  /* 0x000000000f0f7223 */ /* 0x180fe2000001080c */
[----:B------:R-:W-:Y:S01]  /*54e0*/  FSEL R57, R57, -INF , P5 ;  /* 0xff80000039397808 */ /* 0x000fe20002800000 */
[-CC-:B------:R-:W-:Y:S01]  /*54f0*/  FFMA.FTZ R13, R13, R0.reuse, -R12.reuse ;  /* 0x000000000d0d7223 */ /* 0x180fe2000001080c */
[----:B------:R-:W-:Y:S01]  /*5500*/  ISETP.GT.AND P5, PT, R30, 0x49, PT ;  /* 0x000000491e00780c */ /* 0x000fe20003fa4270 */
[-CC-:B------:R-:W-:Y:S01]  /*5510*/  FFMA.FTZ R31, R31, R0.reuse, -R12.reuse ;  /* 0x000000001f1f7223 */ /* 0x180fe2000001080c */
[----:B------:R-:W-:Y:S01]  /*5520*/  FFMA.FTZ R35, R35, R0, -R12 ;  /* 0x0000000023237223 */ /* 0x000fe2000001080c */
[----:B------:R-:W-:Y:S01]  /*5530*/  MUFU.EX2 R183, R183 ;  /* 0x000000b700b77308 */ /* 0x000fe20000000800 */
[----:B------:R-:W-:-:S02]  /*5540*/  FSEL R61, R61, -INF , P5 ;  /* 0xff8000003d3d7808 */ /* 0x000fc40002800000 */
[----:B------:R-:W-:-:S04]  /*5550*/  ISETP.GT.AND P5, PT, R30, 0x51, PT ;  /* 0x000000511e00780c */ /* 0x000fc80003fa4270 */
[----:B------:R-:W-:Y:S01]  /*5560*/  FSEL R65, R65, -INF , P5 ;  /* 0xff80000041417808 */ /* 0x000fe20002800000 */
[----:B------:R-:W-:Y:S01]  /*5570*/  MUFU.EX2 R177, R177 ;  /* 0x000000b100b17308 */ /* 0x000fe20000000800 */
[----:B------:R-:W-:-:S04]  /*5580*/  ISETP.GT.AND P5, PT, R30, 0x59, PT ;  /* 0x000000591e00780c */ /* 0x000fc80003fa4270 */
[----:B------:R-:W-:Y:S02]  /*5590*/  FSEL R69, R69, -INF , P5 ;  /* 0xff80000045457808 */ /* 0x000fe40002800000 */
[C---:B------:R-:W-:Y:S01]  /*55a0*/  ISETP.GT.AND P5, PT, R30.reuse, 0x61, PT ;  /* 0x000000611e00780c */ /* 0x040fe20003fa4270 */
[----:B------:R-:W-:Y:S03]  /*55b0*/  MUFU.EX2 R179, R179 ;  /* 0x000000b300b37308 */ /* 0x000fe60000000800 */
[----:B------:R-:W-:Y:S02]  /*55c0*/  FSEL R73, R73, -INF , P5 ;  /* 0xff80000049497808 */ /* 0x000fe40002800000 */
[----:B------:R-:W-:-:S03]  /*55d0*/  ISETP.GT.AND P5, PT, R30, 0x69, PT ;  /* 0x000000691e00780c */ /* 0x000fc60003fa4270 */
[----:B------:R-:W-:Y:S01]  /*55e0*/  MUFU.EX2 R173, R173 ;  /* 0x000000ad00ad7308 */ /* 0x000fe20000000800 */
[----:B------:R-:W-:Y:S02]  /*55f0*/  FSEL R77, R77, -INF , P5 ;  /* 0xff8000004d4d7808 */ /* 0x000fe40002800000 */
[----:B------:R-:W-:Y:S01]  /*5600*/  ISETP.GT.AND P5, PT, R30, 0x71, PT ;  /* 0x000000711e00780c */ /* 0x000fe20003fa4270 */
[----:B------:R-:W-:Y:S02]  /*5610*/  WARPGROUP.DEPBAR.LE gsb0, 0x0 ;  /* 0x00008000000079c5 */ /* 0x000fe40000010000 */
[----:B------:R-:W-:Y:S01]  /*5620*/  FSEL R161, R28, -INF , P4 ;  /* 0xff8000001ca17808 */ /* 0x000fe20002000000 */
[----:B------:R-:W-:Y:S01]  /*5630*/  FFMA.FTZ R28, R195, R0, -R12 ;  /* 0x00000000c31c7223 */ /* 0x000fe2000001080c */
[----:B------:R-:W-:Y:S01]  /*5640*/  ISETP.GT.AND P4, PT, R30, 0x10, PT ;  /* 0x000000101e00780c */ /* 0x000fe20003f84270 */
[----:B------:R-:W-:Y:S01]  /*5650*/  WARPGROUP.ARRIVE ;  /* 0x00000000000079c5 */ /* 0x000fe20000000000 */
[----:B------:R-:W-:Y:S01]  /*5660*/  FMNMX.FTZ R20, R161, R20, !PT ;  /* 0x00000014a1147209 */ /* 0x000fe20007810000 */
[----:B------:R-:W-:Y:S01]  /*5670*/  MUFU.EX2 R27, R27 ;  /* 0x0000001b001b7308 */ /* 0x000fe20000000800 */
[----:B------:R-:W-:-:S02]  /*5680*/  FSEL R163, R32, -INF , P4 ;  /* 0xff80000020a37808 */ /* 0x000fc40002000000 */
[----:B------:R-:W-:Y:S01]  /*5690*/  FMNMX.FTZ R20, R29, R20, !PT ;  /* 0x000000141d147209 */ /* 0x000fe20007810000 */
[----:B------:R-:W-:Y:S01]  /*56a0*/  HGMMA.64x128x16.F32.BF16 R88, R156, gdesc[UR12].tnspB, R88, gsb0 ;  /* 0x41e0000c9c587df0 */ /* 0x000fe20008001858 */
[----:B------:R-:W-:Y:S02]  /*56b0*/  ISETP.GT.AND P4, PT, R30, 0x18, PT ;  /* 0x000000181e00780c */ /* 0x000fe40003f84270 */
[----:B------:R-:W-:Y:S01]  /*56c0*/  FMNMX.FTZ R24, R163, R20, !PT ;  /* 0x00000014a3187209 */ /* 0x000fe20007810000 */
[----:B------:R-:W-:Y:S01]  /*56d0*/  MUFU.EX2 R15, R15 ;  /* 0x0000000f000f7308 */ /* 0x000fe20000000800 */
[----:B------:R-:W-:Y:S01]  /*56e0*/  FSEL R165, R36, -INF , P4 ;  /* 0xff80000024a57808 */ /* 0x000fe20002000000 */
[----:B------:R-:W-:Y:S01]  /*56f0*/  FFMA.FTZ R36, R47, R0, -R12 ;  /* 0x000000002f247223 */ /* 0x000fe2000001080c */
[----:B------:R-:W-:Y:S02]  /*5700*/  FMNMX.FTZ R24, R33, R24, !PT ;  /* 0x0000001821187209 */ /* 0x000fe40007810000 */
[----:B------:R-:W-:-:S02]  /*5710*/  ISETP.GT.AND P4, PT, R30, 0x20, PT ;  /* 0x000000201e00780c */ /* 0x000fc40003f84270 */
[----:B------:R-:W-:Y:S01]  /*5720*/  FMNMX.FTZ R24, R165, R24, !PT ;  /* 0x00000018a5187209 */ /* 0x000fe20007810000 */
[----:B------:R0:W-:Y:S01]  /*5730*/  MUFU.EX2 R20, R197 ;  /* 0x000000c500147308 */ /* 0x0001e20000000800 */
[----:B------:R-:W-:Y:S01]  /*5740*/  FSEL R167, R40, -INF , P4 ;  /* 0xff80000028a77808 */ /* 0x000fe20002000000 */
[--C-:B------:R-:W-:Y:S01]  /*5750*/  FFMA.FTZ R40, R39, R0, -R12.reuse ;  /* 0x0000000027287223 */ /* 0x100fe2000001080c */
[----:B------:R-:W-:Y:S01]  /*5760*/  FMNMX.FTZ R24, R37, R24, !PT ;  /* 0x0000001825187209 */ /* 0x000fe20007810000 */
[--C-:B------:R-:W-:Y:S01]  /*5770*/  FFMA.FTZ R39, R55, R0, -R12.reuse ;  /* 0x0000000037277223 */ /* 0x100fe2000001080c */
[----:B------:R-:W-:Y:S02]  /*5780*/  ISETP.GT.AND P4, PT, R30, 0x28, PT ;  /* 0x000000281e00780c */ /* 0x000fe40003f84270 */
[----:B------:R-:W-:Y:S01]  /*5790*/  FMNMX.FTZ R26, R167, R24, !PT ;  /* 0x00000018a71a7209 */ /* 0x000fe20007810000 */
[----:B------:R-:W-:Y:S01]  /*57a0*/  MUFU.EX2 R13, R13 ;  /* 0x0000000d000d7308 */ /* 0x000fe20000000800 */
[----:B------:R-:W-:Y:S01]  /*57b0*/  FSEL R195, R44, -INF , P4 ;  /* 0xff8000002cc37808 */ /* 0x000fe20002000000 */
[----:B------:R-:W-:Y:S01]  /*57c0*/  FFMA.FTZ R44, R75, R0, -R12 ;  /* 0x000000004b2c7223 */ /* 0x000fe2000001080c */
[----:B------:R-:W-:-:S02]  /*57d0*/  FMNMX.FTZ R26, R41, R26, !PT ;  /* 0x0000001a291a7209 */ /* 0x000fc40007810000 */
[----:B------:R-:W-:Y:S02]  /*57e0*/  ISETP.GT.AND P4, PT, R30, 0x30, PT ;  /* 0x000000301e00780c */ /* 0x000fe40003f84270 */
[----:B------:R-:W-:Y:S01]  /*57f0*/  FMNMX.FTZ R26, R195, R26, !PT ;  /* 0x0000001ac31a7209 */ /* 0x000fe20007810000 */
[----:B------:R1:W-:Y:S01]  /*5800*/  MUFU.EX2 R24, R28 ;  /* 0x0000001c00187308 */ /* 0x0003e20000000800 */
[----:B0-----:R-:W-:Y:S02]  /*5810*/  FSEL R197, R48, -INF , P4 ;  /* 0xff80000030c57808 */ /* 0x001fe40002000000 */
[----:B------:R-:W-:Y:S02]  /*5820*/  FMNMX.FTZ R26, R45, R26, !PT ;  /* 0x0000001a2d1a7209 */ /* 0x000fe40007810000 */
[----:B------:R-:W-:Y:S02]  /*5830*/  ISETP.GT.AND P4, PT, R30, 0x38, PT ;  /* 0x000000381e00780c */ /* 0x000fe40003f84270 */
[----:B------:R-:W-:Y:S01]  /*5840*/  FSEL R81, R81, -INF , P5 ;  /* 0xff80000051517808 */ /* 0x000fe20002800000 */
[----:B------:R-:W-:Y:S01]  /*5850*/  MUFU.EX2 R39, R39 ;  /* 0x0000002700277308 */ /* 0x000fe20000000800 */
[----:B-1----:R-:W-:-:S02]  /*5860*/  FMNMX.FTZ R28, R197, R26, !PT ;  /* 0x0000001ac51c7209 */ /* 0x002fc40007810000 */
[----:B------:R-:W-:Y:S02]  /*5870*/  FSEL R199, R52, -INF , P4 ;  /* 0xff80000034c77808 */ /* 0x000fe40002000000 */
[----:B------:R-:W-:Y:S02]  /*5880*/  FMNMX.FTZ R28, R49, R28, !PT ;  /* 0x0000001c311c7209 */ /* 0x000fe40007810000 */
[----:B------:R-:W-:Y:S01]  /*5890*/  ISETP.GT.AND P4, PT, R30, 0x40, PT ;  /* 0x000000401e00780c */ /* 0x000fe20003f84270 */
[----:B------:R0:W-:Y:S01]  /*58a0*/  MUFU.EX2 R26, R175 ;  /* 0x000000af001a7308 */ /* 0x0001e20000000800 */
[----:B------:R-:W-:Y:S02]  /*58b0*/  FMNMX.FTZ R28, R199, R28, !PT ;  /* 0x0000001cc71c7209 */ /* 0x000fe40007810000 */
[----:B------:R-:W-:Y:S02]  /*58c0*/  FSEL R201, R56, -INF , P4 ;  /* 0xff80000038c97808 */ /* 0x000fe40002000000 */
[----:B------:R-:W-:-:S02]  /*58d0*/  FMNMX.FTZ R28, R53, R28, !PT ;  /* 0x0000001c351c7209 */ /* 0x000fc40007810000 */
[----:B------:R-:W-:Y:S01]  /*58e0*/  ISETP.GT.AND P4, PT, R30, 0x48, PT ;  /* 0x000000481e00780c */ /* 0x000fe20003f84270 */
[----:B------:R-:W1:Y:S01]  /*58f0*/  MUFU.EX2 R44, R44 ;  /* 0x0000002c002c7308 */ /* 0x000e620000000800 */
[----:B------:R-:W-:Y:S01]  /*5900*/  FMNMX.FTZ R32, R201, R28, !PT ;  /* 0x0000001cc9207209 */ /* 0x000fe20007810000 */
[-CC-:B0-----:R-:W-:Y:S01]  /*5910*/  FFMA.FTZ R175, R169, R0.reuse, -R12.reuse ;  /* 0x00000000a9af7223 */ /* 0x181fe2000001080c */
[----:B------:R-:W-:Y:S01]  /*5920*/  FSEL R171, R60, -INF , P4 ;  /* 0xff8000003cab7808 */ /* 0x000fe20002000000 */
[----:B------:R-:W-:Y:S01]  /*5930*/  FFMA.FTZ R169, R43, R0, -R12 ;  /* 0x000000002ba97223 */ /* 0x000fe2000001080c */
[----:B------:R-:W-:Y:S02]  /*5940*/  FMNMX.FTZ R32, R57, R32, !PT ;  /* 0x0000002039207209 */ /* 0x000fe40007810000 */
[----:B------:R-:W-:Y:S01]  /*5950*/  ISETP.GT.AND P4, PT, R30, 0x50, PT ;  /* 0x000000501e00780c */ /* 0x000fe20003f84270 */
[----:B------:R0:W-:Y:S01]  /*5960*/  MUFU.EX2 R28, R34 ;  /* 0x00000022001c7308 */ /* 0x0001e20000000800 */
[----:B------:R-:W-:-:S02]  /*5970*/  FMNMX.FTZ R32, R171, R32, !PT ;  /* 0x00000020ab207209 */ /* 0x000fc40007810000 */
[----:B------:R-:W-:Y:S02]  /*5980*/  FSEL R203, R64, -INF , P4 ;  /* 0xff80000040cb7808 */ /* 0x000fe40002000000 */
[----:B------:R-:W-:Y:S02]  /*5990*/  FMNMX.FTZ R32, R61, R32, !PT ;  /* 0x000000203d207209 */ /* 0x000fe40007810000 */
[----:B------:R-:W-:Y:S01]  /*59a0*/  ISETP.GT.AND P4, PT, R30, 0x58, PT ;  /* 0x000000581e00780c */ /* 0x000fe20003f84270 */
[----:B------:R-:W-:Y:S01]  /*59b0*/  MUFU.EX2 R175, R175 ;  /* 0x000000af00af7308 */ /* 0x000fe20000000800 */
[----:B0-----:R-:W-:Y:S02]  /*59c0*/  FMNMX.FTZ R34, R203, R32, !PT ;  /* 0x00000020cb227209 */ /* 0x001fe40007810000 */
[----:B------:R-:W-:Y:S02]  /*59d0*/  FSEL R47, R68, -INF , P4 ;  /* 0xff800000442f7808 */ /* 0x000fe40002000000 */
[----:B------:R-:W-:-:S02]  /*59e0*/  FMNMX.FTZ R34, R65, R34, !PT ;  /* 0x0000002241227209 */ /* 0x000fc40007810000 */
[----:B------:R-:W-:Y:S01]  /*59f0*/  ISETP.GT.AND P4, PT, R30, 0x60, PT ;  /* 0x000000601e00780c */ /* 0x000fe20003f84270 */
[----:B------:R0:W-:Y:S01]  /*5a00*/  MUFU.EX2 R32, R36 ;  /* 0x0000002400207308 */ /* 0x0001e20000000800 */
[----:B------:R-:W-:Y:S02]  /*5a10*/  FMNMX.FTZ R34, R47, R34, !PT ;  /* 0x000000222f227209 */ /* 0x000fe40007810000 */
[----:B------:R-:W-:Y:S02]  /*5a20*/  FSEL R43, R72, -INF , P4 ;  /* 0xff800000482b7808 */ /* 0x000fe40002000000 */
[----:B------:R-:W-:Y:S02]  /*5a30*/  FMNMX.FTZ R34, R69, R34, !PT ;  /* 0x0000002245227209 */ /* 0x000fe40007810000 */
[----:B------:R-:W-:Y:S01]  /*5a40*/  ISETP.GT.AND P4, PT, R30, 0x68, PT ;  /* 0x000000681e00780c */ /* 0x000fe20003f84270 */
[----:B------:R-:W-:Y:S01]  /*5a50*/  MUFU.EX2 R169, R169 ;  /* 0x000000a900a97308 */ /* 0x000fe20000000800 */
[----:B0-----:R-:W-:-:S02]  /*5a60*/  FMNMX.FTZ R36, R43, R34, !PT ;  /* 0x000000222b247209 */ /* 0x001fc40007810000 */
[----:B------:R-:W-:Y:S02]  /*5a70*/  FSEL R205, R76, -INF , P4 ;  /* 0xff8000004ccd7808 */ /* 0x000fe40002000000 */
[----:B------:R-:W-:Y:S02]  /*5a80*/  FMNMX.FTZ R36, R73, R36, !PT ;  /* 0x0000002449247209 */ /* 0x000fe40007810000 */
[----:B------:R-:W-:Y:S01]  /*5a90*/  ISETP.GT.AND P4, PT, R30, 0x70, PT ;  /* 0x000000701e00780c */ /* 0x000fe20003f84270 */
[----:B------:R0:W-:Y:S01]  /*5aa0*/  MUFU.EX2 R34, R51 ;  /* 0x0000003300227308 */ /* 0x0001e20000000800 */
[----:B------:R-:W-:Y:S02]  /*5ab0*/  FMNMX.FTZ R38, R205, R36, !PT ;  /* 0x00000024cd267209 */ /* 0x000fe40007810000 */
[----:B------:R-:W-:Y:S02]  /*5ac0*/  FSEL R207, R80, -INF , P4 ;  /* 0xff80000050cf7808 */ /* 0x000fe40002000000 */
[----:B------:R-:W-:-:S02]  /*5ad0*/  FMNMX.FTZ R38, R77, R38, !PT ;  /* 0x000000264d267209 */ /* 0x000fc40007810000 */
[C---:B------:R-:W-:Y:S01]  /*5ae0*/  ISETP.GT.AND P4, PT, R30.reuse, 0x78, PT ;  /* 0x000000781e00780c */ /* 0x040fe20003f84270 */
[----:B------:R2:W-:Y:S01]  /*5af0*/  MUFU.EX2 R36, R40 ;  /* 0x0000002800247308 */ /* 0x0005e20000000800 */
[----:B------:R-:W-:Y:S01]  /*5b00*/  FMNMX.FTZ R38, R207, R38, !PT ;  /* 0x00000026cf267209 */ /* 0x000fe20007810000 */
[-CC-:B0-----:R-:W-:Y:S01]  /*5b10*/  FFMA.FTZ R51, R63, R0.reuse, -R12.reuse ;  /* 0x000000003f337223 */ /* 0x181fe2000001080c */
[----:B------:R-:W-:Y:S01]  /*5b20*/  ISETP.GT.AND P5, PT, R30, 0x79, PT ;  /* 0x000000791e00780c */ /* 0x000fe20003fa4270 */
[-CC-:B------:R-:W-:Y:S01]  /*5b30*/  FFMA.FTZ R30, R21, R0.reuse, -R12.reuse ;  /* 0x00000000151e7223 */ /* 0x180fe2000001080c */
[----:B------:R-:W-:Y:S01]  /*5b40*/  FSEL R209, R84, -INF , P4 ;  /* 0xff80000054d17808 */ /* 0x000fe20002000000 */
[--C-:B------:R-:W-:Y:S01]  /*5b50*/  FFMA.FTZ R21, R3, R0, -R12.reuse ;  /* 0x0000000003157223 */ /* 0x100fe2000001080c */
[----:B------:R-:W-:Y:S01]  /*5b60*/  FMNMX.FTZ R38, R81, R38, !PT ;  /* 0x0000002651267209 */ /* 0x000fe20007810000 */
[----:B------:R-:W-:Y:S01]  /*5b70*/  MUFU.EX2 R51, R51 ;  /* 0x0000003300337308 */ /* 0x000fe20000000800 */
[----:B------:R-:W-:Y:S01]  /*5b80*/  FSEL R85, R85, -INF , P5 ;  /* 0xff80000055557808 */ /* 0x000fe20002800000 */
[----:B--2---:R-:W-:Y:S01]  /*5b90*/  FFMA.FTZ R40, R59, R0, -R12 ;  /* 0x000000003b287223 */ /* 0x004fe2000001080c */
[----:B------:R-:W-:-:S04]  /*5ba0*/  FMNMX.FTZ R38, R209, R38, !PT ;  /* 0x00000026d1267209 */ /* 0x000fc80007810000 */
[----:B------:R-:W-:Y:S01]  /*5bb0*/  FMNMX.FTZ R42, R85, R38, !PT ;  /* 0x00000026552a7209 */ /* 0x000fe20007810000 */
[----:B------:R-:W-:Y:S01]  /*5bc0*/  MUFU.EX2 R40, R40 ;  /* 0x0000002800287308 */ /* 0x000fe20000000800 */
[----:B------:R-:W-:-:S03]  /*5bd0*/  FFMA.FTZ R38, R67, R0, -R12 ;  /* 0x0000000043267223 */ /* 0x000fc6000001080c */
[----:B------:R-:W0:Y:S04]  /*5be0*/  SHFL.BFLY PT, R55, R42, 0x2, 0x1f ;  /* 0x0c401f002a377f89 */ /* 0x000e2800000e0000 */
[----:B------:R-:W-:Y:S08]  /*5bf0*/  MUFU.EX2 R30, R30 ;  /* 0x0000001e001e7308 */ /* 0x000ff00000000800 */
[----:B------:R-:W-:Y:S08]  /*5c00*/  MUFU.EX2 R21, R21 ;  /* 0x0000001500157308 */ /* 0x000ff00000000800 */
[----:B------:R-:W-:Y:S01]  /*5c10*/  MUFU.EX2 R38, R38 ;  /* 0x0000002600267308 */ /* 0x000fe20000000800 */
[----:B------:R-:W-:-:S02]  /*5c20*/  WARPGROUP.DEPBAR.LE gsb0, 0x0 ;  /* 0x00008000000079c5 */ /* 0x000fc40000010000 */
[----:B0-----:R-:W-:Y:S01]  /*5c30*/  FMNMX.FTZ R3, R42, R55, !PT ;  /* 0x000000372a037209 */ /* 0x001fe20007810000 */
[----:B------:R-:W-:Y:S01]  /*5c40*/  WARPGROUP.ARRIVE ;  /* 0x00000000000079c5 */ /* 0x000fe20000000000 */
[-CC-:B------:R-:W-:Y:S01]  /*5c50*/  FFMA.FTZ R42, R71, R0.reuse, -R12.reuse ;  /* 0x00000000472a7223 */ /* 0x180fe2000001080c */
[----:B------:R-:W-:Y:S02]  /*5c60*/  FFMA.FTZ R55, R79, R0, -R12 ;  /* 0x000000004f377223 */ /* 0x000fe4000001080c */
[----:B------:R-:W-:Y:S01]  /*5c70*/  MUFU.EX2 R46, R46 ;  /* 0x0000002e002e7308 */ /* 0x000fe20000000800 */
[----:B------:R-:W0:Y:S01]  /*5c80*/  SHFL.BFLY PT, R48, R3, 0x1, 0x1f ;  /* 0x0c201f0003307f89 */ /* 0x000e2200000e0000 */
[----:B-1----:R-:W-:-:S06]  /*5c90*/  F2FP.BF16.F32.PACK_AB R157, R44, R13 ;  /* 0x0000000d2c9d723e */ /* 0x002fcc00000010ff */
[----:B------:R-:W-:Y:S08]  /*5ca0*/  MUFU.EX2 R42, R42 ;  /* 0x0000002a002a7308 */ /* 0x000ff00000000800 */
[----:B------:R-:W-:Y:S08]  /*5cb0*/  MUFU.EX2 R55, R55 ;  /* 0x0000003700377308 */ /* 0x000ff00000000800 */
[----:B------:R-:W-:Y:S01]  /*5cc0*/  MUFU.EX2 R31, R31 ;  /* 0x0000001f001f7308 */ /* 0x000fe20000000800 */
[----:B0-----:R-:W-:Y:S01]  /*5cd0*/  FMNMX.FTZ R7, R3, R48, !PT ;  /* 0x0000003003077209 */ /* 0x001fe20007810000 */
[-CC-:B------:R-:W-:Y:S01]  /*5ce0*/  FFMA.FTZ R48, R83, R0.reuse, -R12.reuse ;  /* 0x0000000053307223 */ /* 0x180fe2000001080c */
[----:B------:R-:W-:Y:S01]  /*5cf0*/  FSEL R3, R4, RZ, P3 ;  /* 0x000000ff04037208 */ /* 0x000fe20001800000 */
[-C--:B------:R-:W-:Y:S01]  /*5d00*/  FFMA.FTZ R12, R87, R0.reuse, -R12 ;  /* 0x00000000570c7223 */ /* 0x080fe2000001080c */
[C---:B------:R-:W-:Y:S01]  /*5d10*/  FSETP.NEU.FTZ.AND P4, PT, R7.reuse, -INF , PT ;  /* 0xff8000000700780b */ /* 0x040fe20003f9d000 */
[-C--:B------:R-:W-:Y:S01]  /*5d20*/  FMUL.FTZ R50, R7, R0.reuse ;  /* 0x0000000007327220 */ /* 0x080fe20000410000 */
[----:B------:R-:W-:Y:S01]  /*5d30*/  PLOP3.LUT P3, PT, PT, PT, UP1, 0x80, 0x0 ;  /* 0x000000000000781c */ /* 0x000fe20003f6f018 */
[----:B------:R-:W-:Y:S01]  /*5d40*/  FADD.FTZ R3, -R3, R10 ;  /* 0x0000000a03037221 */ /* 0x000fe20000010100 */
[----:B------:R-:W-:Y:S01]  /*5d50*/  IMAD.U32 R10, RZ, RZ, UR7 ;  /* 0x00000007ff0a7e24 */ /* 0x000fe2000f8e00ff */
[----:B------:R-:W-:Y:S01]  /*5d60*/  UMOV UR7, 0x40000040 ;  /* 0x4000004000077882 */ /* 0x000fe20000000000 */
[----:B------:R-:W-:Y:S01]  /*5d70*/  FSEL R50, R50, RZ, P4 ;  /* 0x000000ff32327208 */ /* 0x000fe20002000000 */
[----:B------:R-:W-:Y:S01]  /*5d80*/  HGMMA.64x128x16.F32.BF16 R88, R152, gdesc[UR4].tnspB, R88, gsb0 ;  /* 0x41e0000498587df0 */ /* 0x000fe20008001858 */
[-C--:B------:R-:W-:Y:S01]  /*5d90*/  FMUL.FTZ R52, R3, R0.reuse ;  /* 0x0000000003347220 */ /* 0x080fe20000410000 */
[----:B------:R-:W-:Y:S01]  /*5da0*/  @!P1 VIADD R10, R10, 0x34840 ;  /* 0x000348400a0a9836 */ /* 0x000fe20000000000 */
[----:B------:R-:W-:Y:S01]  /*5db0*/  MUFU.EX2 R48, R48 ;  /* 0x0000003000307308 */ /* 0x000fe20000000800 */
[-CC-:B------:R-:W-:Y:S01]  /*5dc0*/  FFMA.FTZ R180, R2, R0.reuse, -R50.reuse ;  /* 0x0000000002b47223 */ /* 0x180fe20000010832 */
[----:B------:R-:W-:Y:S01]  /*5dd0*/  FSEL R2, R7, RZ, P4 ;  /* 0x000000ff07027208 */ /* 0x000fe20002000000 */
[-CC-:B------:R-:W-:Y:S01]  /*5de0*/  FFMA.FTZ R25, R25, R0.reuse, -R50.reuse ;  /* 0x0000000019197223 */ /* 0x180fe20000010832 */
[-CC-:B------:R-:W-:Y:S01]  /*5df0*/  FFMA.FTZ R182, R161, R0.reuse, -R50.reuse ;  /* 0x00000000a1b67223 */ /* 0x180fe20000010832 */
[-CC-:B------:R-:W-:Y:S01]  /*5e00*/  FFMA.FTZ R29, R29, R0.reuse, -R50.reuse ;  /* 0x000000001d1d7223 */ /* 0x180fe20000010832 */
[-CC-:B------:R-:W-:Y:S01]  /*5e10*/  FFMA.FTZ R176, R163, R0.reuse, -R50.reuse ;  /* 0x00000000a3b07223 */ /* 0x180fe20000010832 */
[----:B------:R-:W-:Y:S01]  /*5e20*/  FADD.FTZ R3, -R2, R11 ;  /* 0x0000000b02037221 */ /* 0x000fe20000010100 */
[----:B------:R-:W-:Y:S01]  /*5e30*/  MUFU.EX2 R180, R180 ;  /* 0x000000b400b47308 */ /* 0x000fe20000000800 */
[-CC-:B------:R-:W-:Y:S01]  /*5e40*/  FFMA.FTZ R33, R33, R0.reuse, -R50.reuse ;  /* 0x0000000021217223 */ /* 0x180fe20000010832 */
[-CC-:B------:R-:W-:Y:S01]  /*5e50*/  FFMA.FTZ R11, R57, R0.reuse, -R50.reuse ;  /* 0x00000000390b7223 */ /* 0x180fe20000010832 */
[-C--:B------:R-:W-:Y:S01]  /*5e60*/  FMUL.FTZ R3, R3, R0.reuse ;  /* 0x0000000003037220 */ /* 0x080fe20000410000 */
[-C--:B------:R-:W-:Y:S01]  /*5e70*/  FFMA.FTZ R178, R165, R0.reuse, -R50 ;  /* 0x00000000a5b27223 */ /* 0x080fe20000010832 */
[----:B------:R-:W-:Y:S01]  /*5e80*/  @!P1 PRMT R10, RZ, 0x654, R10 ;  /* 0x00000654ff0a9816 */ /* 0x000fe2000000000a */
        /* <DEDUP_REMOVED lines=14> */
[-CC-:B------:R-:W-:Y:S01]  /*5f70*/  FFMA.FTZ R61, R61, R0.reuse, -R50.reuse ;  /* 0x000000003d3d7223 */ /* 0x180fe20000010832 */
[-CC-:B------:R-:W-:Y:S01]  /*5f80*/  FFMA.FTZ R160, R203, R0.reuse, -R50.reuse ;  /* 0x00000000cba07223 */ /* 0x180fe20000010832 */
[-CC-:B------:R-:W-:Y:S01]  /*5f90*/  FFMA.FTZ R65, R65, R0.reuse, -R50.reuse ;  /* 0x0000000041417223 */ /* 0x180fe20000010832 */
[-CC-:B------:R-:W-:Y:S01]  /*5fa0*/  FFMA.FTZ R69, R69, R0.reuse, -R50.reuse ;  /* 0x0000000045457223 */ /* 0x180fe20000010832 */
[----:B------:R-:W2:Y:S01]  /*5fb0*/  MUFU.EX2 R25, R25 ;  /* 0x0000001900197308 */ /* 0x000ea20000000800 */
[----:B0-----:R-:W-:Y:S01]  /*5fc0*/  FFMA.FTZ R57, R2, R5, R181 ;  /* 0x0000000502397223 */ /* 0x001fe200000100b5 */
[-CC-:B------:R-:W-:Y:S01]  /*5fd0*/  FFMA.FTZ R43, R43, R0.reuse, -R50.reuse ;  /* 0x000000002b2b7223 */ /* 0x180fe20000010832 */
[-CC-:B------:R-:W-:Y:S01]  /*5fe0*/  FFMA.FTZ R73, R73, R0.reuse, -R50.reuse ;  /* 0x0000000049497223 */ /* 0x180fe20000010832 */
[-CC-:B------:R-:W-:Y:S01]  /*5ff0*/  FFMA.FTZ R205, R205, R0.reuse, -R50.reuse ;  /* 0x00000000cdcd7223 */ /* 0x180fe20000010832 */
[-CC-:B------:R-:W-:Y:S01]  /*6000*/  FFMA.FTZ R77, R77, R0.reuse, -R50.reuse ;  /* 0x000000004d4d7223 */ /* 0x180fe20000010832 */
[-CC-:B------:R-:W-:Y:S01]  /*6010*/  FFMA.FTZ R207, R207, R0.reuse, -R50.reuse ;  /* 0x00000000cfcf7223 */ /* 0x180fe20000010832 */
[----:B------:R-:W-:Y:S01]  /*6020*/  FFMA.FTZ R81, R81, R0, -R50 ;  /* 0x0000000051517223 */ /* 0x000fe20000010832 */
[----:B------:R-:W0:Y:S01]  /*6030*/  MUFU.EX2 R182, R182 ;  /* 0x000000b600b67308 */ /* 0x000e220000000800 */
[----:B-1----:R-:W-:Y:S01]  /*6040*/  FFMA.FTZ R6, R3, R6, R180 ;  /* 0x0000000603067223 */ /* 0x002fe200000100b4 */
[-CC-:B------:R-:W-:Y:S01]  /*6050*/  FFMA.FTZ R209, R209, R0.reuse, -R50.reuse ;  /* 0x00000000d1d17223 */ /* 0x180fe20000010832 */
[----:B------:R-:W-:Y:S01]  /*6060*/  FFMA.FTZ R50, R85, R0, -R50 ;  /* 0x0000000055327223 */ /* 0x000fe20000010832 */
[----:B------:R-:W-:Y:S01]  /*6070*/  @!P1 VIADD R52, R54, 0x34860 ;  /* 0x0003486036349836 */ /* 0x000fe20000000000 */
[----:B------:R-:W-:Y:S01]  /*6080*/  UMOV UR6, UR36 ;  /* 0x0000002400067c82 */ /* 0x000fe20008000000 */
[----:B------:R-:W-:-:S02]  /*6090*/  F2FP.BF16.F32.PACK_AB R181, R14, R181 ;  /* 0x000000b50eb5723e */ /* 0x000fc400000010ff */
[----:B------:R-:W1:Y:S01]  /*60a0*/  MUFU.EX2 R29, R29 ;  /* 0x0000001d001d7308 */ /* 0x000e620000000800 */
[C---:B--2---:R-:W-:Y:S01]  /*60b0*/  FADD.FTZ R59, R25.reuse, R6 ;  /* 0x00000006193b7221 */ /* 0x044fe20000010000 */
[----:B------:R-:W-:Y:S01]  /*60c0*/  FADD.FTZ R6, R14, R57 ;  /* 0x000000390e067221 */ /* 0x000fe20000010000 */
[----:B------:R-:W-:Y:S02]  /*60d0*/  F2FP.BF16.F32.PACK_AB R180, R25, R180 ;  /* 0x000000b419b4723e */ /* 0x000fe400000010ff */
[----:B------:R-:W-:Y:S01]  /*60e0*/  @!P1 PRMT R52, RZ, 0x654, R52 ;  /* 0x00000654ff349816 */ /* 0x000fe20000000034 */
[----:B------:R-:W-:Y:S01]  /*60f0*/  FADD.FTZ R57, R183, R6 ;  /* 0x00000006b7397221 */ /* 0x000fe20000010000 */
[C---:B------:R-:W-:Y:S01]  /*6100*/  F2FP.BF16.F32.PACK_AB R183, R20.reuse, R183 ;  /* 0x000000b714b7723e */ /* 0x040fe200000010ff */
[----:B------:R-:W2:Y:S01]  /*6110*/  MUFU.EX2 R176, R176 ;  /* 0x000000b000b07308 */ /* 0x000ea20000000800 */
[----:B------:R-:W-:Y:S01]  /*6120*/  F2FP.BF16.F32.PACK_AB R171, R39, R36 ;  /* 0x0000002427ab723e */ /* 0x000fe200000010ff */
[----:B------:R-:W-:Y:S01]  /*6130*/  FADD.FTZ R6, R20, R57 ;  /* 0x0000003914067221 */ /* 0x000fe20000010000 */
[----:B------:R-:W-:-:S02]  /*6140*/  F2FP.BF16.F32.PACK_AB R165, R40, R27 ;  /* 0x0000001b28a5723e */ /* 0x000fc400000010ff */
[----:B------:R-:W-:Y:S01]  /*6150*/  F2FP.BF16.F32.PACK_AB R167, R51, R30 ;  /* 0x0000001e33a7723e */ /* 0x000fe200000010ff */
[----:B------:R-:W-:Y:S01]  /*6160*/  FADD.FTZ R57, R177, R6 ;  /* 0x00000006b1397221 */ /* 0x000fe20000010000 */
[----:B------:R-:W-:Y:S01]  /*6170*/  F2FP.BF16.F32.PACK_AB R177, R24, R177 ;  /* 0x000000b118b1723e */ /* 0x000fe200000010ff */
[----:B------:R-:W3:Y:S01]  /*6180*/  MUFU.EX2 R33, R33 ;  /* 0x0000002100217308 */ /* 0x000ee20000000800 */
[----:B------:R-:W-:Y:S01]  /*6190*/  F2FP.BF16.F32.PACK_AB R161, R38, R21 ;  /* 0x0000001526a1723e */ /* 0x000fe200000010ff */
[----:B------:R-:W-:Y:S01]  /*61a0*/  FADD.FTZ R6, R24, R57 ;  /* 0x0000003918067221 */ /* 0x000fe20000010000 */
[----:B------:R-:W-:Y:S02]  /*61b0*/  F2FP.BF16.F32.PACK_AB R163, R42, R15 ;  /* 0x0000000f2aa3723e */ /* 0x000fe400000010ff */
[----:B------:R-:W-:Y:S01]  /*61c0*/  F2FP.BF16.F32.PACK_AB R159, R55, R46 ;  /* 0x0000002e379f723e */ /* 0x000fe200000010ff */
[----:B------:R-:W-:Y:S01]  /*61d0*/  FADD.FTZ R57, R179, R6 ;  /* 0x00000006b3397221 */ /* 0x000fe20000010000 */
[C---:B------:R-:W-:Y:S01]  /*61e0*/  F2FP.BF16.F32.PACK_AB R179, R26.reuse, R179 ;  /* 0x000000b31ab3723e */ /* 0x040fe200000010ff */
[----:B------:R-:W4:Y:S02]  /*61f0*/  MUFU.EX2 R178, R178 ;  /* 0x000000b200b27308 */ /* 0x000f240000000800 */
[----:B------:R-:W-:-:S04]  /*6200*/  FADD.FTZ R6, R26, R57 ;  /* 0x000000391a067221 */ /* 0x000fc80000010000 */
[----:B------:R-:W-:Y:S01]  /*6210*/  FADD.FTZ R57, R173, R6 ;  /* 0x00000006ad397221 */ /* 0x000fe20000010000 */
[C---:B------:R-:W-:Y:S01]  /*6220*/  F2FP.BF16.F32.PACK_AB R173, R28.reuse, R173 ;  /* 0x000000ad1cad723e */ /* 0x040fe200000010ff */
[----:B------:R-:W5:Y:S02]  /*6230*/  MUFU.EX2 R37, R37 ;  /* 0x0000002500257308 */ /* 0x000f640000000800 */
[----:B------:R-:W-:-:S06]  /*6240*/  FADD.FTZ R6, R28, R57 ;  /* 0x000000391c067221 */ /* 0x000fcc0000010000 */
[----:B------:R-:W5:Y:S08]  /*6250*/  MUFU.EX2 R172, R172 ;  /* 0x000000ac00ac7308 */ /* 0x000f700000000800 */
[----:B------:R-:W5:Y:S08]  /*6260*/  MUFU.EX2 R41, R41 ;  /* 0x0000002900297308 */ /* 0x000f700000000800 */
[----:B------:R-:W5:Y:S08]  /*6270*/  MUFU.EX2 R174, R174 ;  /* 0x000000ae00ae7308 */ /* 0x000f700000000800 */
[----:B------:R-:W5:Y:S08]  /*6280*/  MUFU.EX2 R45, R45 ;  /* 0x0000002d002d7308 */ /* 0x000f700000000800 */
[----:B------:R-:W5:Y:S08]  /*6290*/  MUFU.EX2 R168, R168 ;  /* 0x000000a800a87308 */ /* 0x000f700000000800 */
[----:B------:R-:W5:Y:S08]  /*62a0*/  MUFU.EX2 R49, R49 ;  /* 0x0000003100317308 */ /* 0x000f700000000800 */
[----:B------:R-:W5:Y:S01]  /*62b0*/  MUFU.EX2 R170, R170 ;  /* 0x000000aa00aa7308 */ /* 0x000f620000000800 */
[----:B------:R-:W-:-:S02]  /*62c0*/  WARPGROUP.DEPBAR.LE gsb0, 0x0 ;  /* 0x00008000000079c5 */ /* 0x000fc40000010000 */
[----:B------:R0:W-:Y:S01]  /*62d0*/  @!P1 SYNCS.ARRIVE.TRANS64.RED.A1T0 RZ, [R10+URZ], RZ ;  /* 0x000000ff0aff99a7 */ /* 0x0001e2000810043f */
[----:B------:R-:W-:-:S04]  /*62e0*/  F2FP.BF16.F32.PACK_AB R153, R48, R31 ;  /* 0x0000001f3099723e */ /* 0x000fc800000010ff */
[----:B------:R2:W-:Y:S01]  /*62f0*/  MUFU.EX2 R162, R47 ;  /* 0x0000002f00a27308 */ /* 0x0005e20000000800 */
[----:B0-----:R-:W-:Y:S01]  /*6300*/  FADD.FTZ R10, R182, R59 ;  /* 0x0000003bb60a7221 */ /* 0x001fe20000010000 */
[C---:B-1----:R-:W-:Y:S01]  /*6310*/  F2FP.BF16.F32.PACK_AB R182, R29.reuse, R182 ;  /* 0x000000b61db6723e */ /* 0x042fe200000010ff */
[----:B------:R0:W-:Y:S05]  /*6320*/  @!P1 SYNCS.ARRIVE.TRANS64.RED.A1T0 RZ, [R52+URZ], RZ ;  /* 0x000000ff34ff99a7 */ /* 0x0001ea000810043f */
[----:B------:R-:W1:Y:S01]  /*6330*/  MUFU.EX2 R53, R53 ;  /* 0x0000003500357308 */ /* 0x000e620000000800 */
[----:B------:R-:W-:Y:S01]  /*6340*/  FADD.FTZ R59, R29, R10 ;  /* 0x0000000a1d3b7221 */ /* 0x000fe20000010000 */
[----:B--2---:R-:W-:Y:S01]  /*6350*/  FADD.FTZ R47, R175, R6 ;  /* 0x00000006af2f7221 */ /* 0x004fe20000010000 */
[----:B------:R-:W-:-:S02]  /*6360*/  F2FP.BF16.F32.PACK_AB R175, R32, R175 ;  /* 0x000000af20af723e */ /* 0x000fc400000010ff */
[----:B------:R-:W-:Y:S01]  /*6370*/  FADD.FTZ R10, R176, R59 ;  /* 0x0000003bb00a7221 */ /* 0x000fe20000010000 */
[----:B------:R-:W-:Y:S01]  /*6380*/  FADD.FTZ R6, R32, R47 ;  /* 0x0000002f20067221 */ /* 0x000fe20000010000 */
[C---:B---3--:R-:W-:Y:S01]  /*6390*/  F2FP.BF16.F32.PACK_AB R176, R33.reuse, R176 ;  /* 0x000000b021b0723e */ /* 0x048fe200000010ff */
[----:B------:R-:W2:Y:S01]  /*63a0*/  MUFU.EX2 R164, R164 ;  /* 0x000000a400a47308 */ /* 0x000ea20000000800 */
[----:B------:R-:W-:Y:S01]  /*63b0*/  FADD.FTZ R59, R33, R10 ;  /* 0x0000000a213b7221 */ /* 0x000fe20000010000 */
[----:B------:R-:W-:Y:S01]  /*63c0*/  FADD.FTZ R25, R169, R6 ;  /* 0x00000006a9197221 */ /* 0x000fe20000010000 */
[----:B------:R-:W-:Y:S02]  /*63d0*/  F2FP.BF16.F32.PACK_AB R169, R34, R169 ;  /* 0x000000a922a9723e */ /* 0x000fe400000010ff */
[----:B----4-:R-:W-:Y:S01]  /*63e0*/  FADD.FTZ R10, R178, R59 ;  /* 0x0000003bb20a7221 */ /* 0x010fe20000010000 */
[----:B------:R-:W-:Y:S01]  /*63f0*/  FADD.FTZ R25, R34, R25 ;  /* 0x0000001922197221 */ /* 0x000fe20000010000 */
[C---:B-----5:R-:W-:Y:S01]  /*6400*/  F2FP.BF16.F32.PACK_AB R178, R37.reuse, R178 ;  /* 0x000000b225b2723e */ /* 0x060fe200000010ff */
[----:B------:R-:W3:Y:S01]  /*6410*/  MUFU.EX2 R11, R11 ;  /* 0x0000000b000b7308 */ /* 0x000ee20000000800 */
[----:B------:R-:W-:-:S04]  /*6420*/  FADD.FTZ R59, R37, R10 ;  /* 0x0000000a253b7221 */ /* 0x000fc80000010000 */
[----:B------:R-:W-:Y:S01]  /*6430*/  FADD.FTZ R10, R172, R59 ;  /* 0x0000003bac0a7221 */ /* 0x000fe20000010000 */
[C---:B------:R-:W-:Y:S02]  /*6440*/  F2FP.BF16.F32.PACK_AB R172, R41.reuse, R172 ;  /* 0x000000ac29ac723e */ /* 0x040fe400000010ff */
[----:B------:R-:W4:Y:S01]  /*6450*/  MUFU.EX2 R166, R166 ;  /* 0x000000a600a67308 */ /* 0x000f220000000800 */
[----:B------:R-:W-:-:S04]  /*6460*/  FADD.FTZ R59, R41, R10 ;  /* 0x0000000a293b7221 */ /* 0x000fc80000010000 */
[----:B------:R-:W-:Y:S01]  /*6470*/  FADD.FTZ R10, R174, R59 ;  /* 0x0000003bae0a7221 */ /* 0x000fe20000010000 */
[C---:B------:R-:W-:Y:S02]  /*6480*/  F2FP.BF16.F32.PACK_AB R174, R45.reuse, R174 ;  /* 0x000000ae2dae723e */ /* 0x040fe400000010ff */
[----:B------:R-:W5:Y:S01]  /*6490*/  MUFU.EX2 R5, R61 ;  /* 0x0000003d00057308 */ /* 0x000f620000000800 */
[----:B------:R-:W-:-:S04]  /*64a0*/  FADD.FTZ R57, R45, R10 ;  /* 0x0000000a2d397221 */ /* 0x000fc80000010000 */
[----:B------:R-:W-:Y:S01]  /*64b0*/  FADD.FTZ R10, R168, R57 ;  /* 0x00000039a80a7221 */ /* 0x000fe20000010000 */
[C---:B------:R-:W-:Y:S02]  /*64c0*/  F2FP.BF16.F32.PACK_AB R168, R49.reuse, R168 ;  /* 0x000000a831a8723e */ /* 0x040fe400000010ff */
[----:B------:R-:W0:Y:S01]  /*64d0*/  MUFU.EX2 R160, R160 ;  /* 0x000000a000a07308 */ /* 0x000e220000000800 */
[----:B------:R-:W-:Y:S01]  /*64e0*/  FADD.FTZ R47, R49, R10 ;  /* 0x0000000a312f7221 */ /* 0x000fe20000010000 */
[----:B------:R-:W-:-:S03]  /*64f0*/  FADD.FTZ R10, R36, R25 ;  /* 0x00000019240a7221 */ /* 0x000fc60000010000 */
[----:B------:R-:W-:Y:S01]  /*6500*/  FADD.FTZ R6, R170, R47 ;  /* 0x0000002faa067221 */ /* 0x000fe20000010000 */
[----:B------:R-:W-:Y:S01]  /*6510*/  FADD.FTZ R10, R39, R10 ;  /* 0x0000000a270a7221 */ /* 0x000fe20000010000 */
[C---:B-1----:R-:W-:Y:S01]  /*6520*/  F2FP.BF16.F32.PACK_AB R170, R53.reuse, R170 ;  /* 0x000000aa35aa723e */ /* 0x042fe200000010ff */
[----:B------:R-:W1:Y:S01]  /*6530*/  MUFU.EX2 R65, R65 ;  /* 0x0000004100417308 */ /* 0x000e620000000800 */
[----:B------:R-:W-:-:S04]  /*6540*/  FADD.FTZ R25, R53, R6 ;  /* 0x0000000635197221 */ /* 0x000fc80000010000 */
[----:B--2---:R-:W-:Y:S01]  /*6550*/  FADD.FTZ R6, R164, R25 ;  /* 0x00000019a4067221 */ /* 0x004fe20000010000 */
[----:B------:R-:W-:Y:S01]  /*6560*/  FADD.FTZ R25, R27, R10 ;  /* 0x0000000a1b197221 */ /* 0x000fe20000010000 */
[C---:B---3--:R-:W-:Y:S01]  /*6570*/  F2FP.BF16.F32.PACK_AB R164, R11.reuse, R164 ;  /* 0x000000a40ba4723e */ /* 0x048fe200000010ff */
[----:B------:R-:W2:Y:S01]  /*6580*/  MUFU.EX2 R69, R69 ;  /* 0x0000004500457308 */ /* 0x000ea20000000800 */
[----:B------:R-:W-:Y:S01]  /*6590*/  FADD.FTZ R29, R11, R6 ;  /* 0x000000060b1d7221 */ /* 0x000fe20000010000 */
[----:B------:R-:W-:Y:S01]  /*65a0*/  FADD.FTZ R25, R40, R25 ;  /* 0x0000001928197221 */ /* 0x000fe20000010000 */
[----:B------:R-:W-:Y:S02]  /*65b0*/  IMAD.MOV.U32 R11, RZ, RZ, R7 ;  /* 0x000000ffff0b7224 */ /* 0x000fe400078e0007 */
[----:B----4-:R-:W-:Y:S01]  /*65c0*/  FADD.FTZ R6, R166, R29 ;  /* 0x0000001da6067221 */ /* 0x010fe20000010000 */
[----:B------:R-:W-:Y:S01]  /*65d0*/  FADD.FTZ R10, R30, R25 ;  /* 0x000000191e0a7221 */ /* 0x000fe20000010000 */
[C---:B-----5:R-:W-:Y:S01]  /*65e0*/  F2FP.BF16.F32.PACK_AB R166, R5.reuse, R166 ;  /* 0x000000a605a6723e */ /* 0x060fe200000010ff */
[----:B------:R-:W3:Y:S01]  /*65f0*/  MUFU.EX2 R156, R43 ;  /* 0x0000002b009c7308 */ /* 0x000ee20000000800 */
[----:B------:R-:W-:Y:S01]  /*6600*/  FADD.FTZ R25, R5, R6 ;  /* 0x0000000605197221 */ /* 0x000fe20000010000 */
[----:B------:R-:W-:-:S03]  /*6610*/  FADD.FTZ R10, R51, R10 ;  /* 0x0000000a330a7221 */ /* 0x000fc60000010000 */
[----:B0-----:R-:W-:Y:S01]  /*6620*/  FADD.FTZ R25, R160, R25 ;  /* 0x00000019a0197221 */ /* 0x001fe20000010000 */
[----:B------:R-:W-:Y:S01]  /*6630*/  FADD.FTZ R29, R21, R10 ;  /* 0x0000000a151d7221 */ /* 0x000fe20000010000 */
[C---:B-1----:R-:W-:Y:S01]  /*6640*/  F2FP.BF16.F32.PACK_AB R160, R65.reuse, R160 ;  /* 0x000000a041a0723e */ /* 0x042fe200000010ff */
[----:B------:R-:W0:Y:S01]  /*6650*/  MUFU.EX2 R73, R73 ;  /* 0x0000004900497308 */ /* 0x000e220000000800 */
[----:B------:R-:W-:Y:S01]  /*6660*/  FADD.FTZ R25, R65, R25 ;  /* 0x0000001941197221 */ /* 0x000fe20000010000 */
[----:B------:R-:W-:Y:S01]  /*6670*/  FADD.FTZ R6, R38, R29 ;  /* 0x0000001d26067221 */ /* 0x000fe20000010000 */
[----:B------:R-:W-:Y:S02]  /*6680*/  IMAD.MOV.U32 R10, RZ, RZ, R4 ;  /* 0x000000ffff0a7224 */ /* 0x000fe400078e0004 */
[----:B------:R-:W-:Y:S01]  /*6690*/  FADD.FTZ R25, R162, R25 ;  /* 0x00000019a2197221 */ /* 0x000fe20000010000 */
[----:B------:R-:W-:Y:S01]  /*66a0*/  FADD.FTZ R5, R15, R6 ;  /* 0x000000060f057221 */ /* 0x000fe20000010000 */
[C---:B--2---:R-:W-:Y:S01]  /*66b0*/  F2FP.BF16.F32.PACK_AB R162, R69.reuse, R162 ;  /* 0x000000a245a2723e */ /* 0x044fe200000010ff */
[----:B------:R-:W1:Y:S01]  /*66c0*/  MUFU.EX2 R158, R205 ;  /* 0x000000cd009e7308 */ /* 0x000e620000000800 */
[----:B------:R-:W-:Y:S01]  /*66d0*/  FADD.FTZ R25, R69, R25 ;  /* 0x0000001945197221 */ /* 0x000fe20000010000 */
[----:B------:R-:W-:-:S03]  /*66e0*/  FADD.FTZ R6, R42, R5 ;  /* 0x000000052a067221 */ /* 0x000fc60000010000 */
[----:B---3--:R-:W-:Y:S01]  /*66f0*/  FADD.FTZ R25, R156, R25 ;  /* 0x000000199c197221 */ /* 0x008fe20000010000 */
[----:B------:R-:W-:Y:S02]  /*6700*/  FADD.FTZ R5, R13, R6 ;  /* 0x000000060d057221 */ /* 0x000fe40000010000 */
[----:B------:R-:W2:Y:S01]  /*6710*/  MUFU.EX2 R77, R77 ;  /* 0x0000004d004d7308 */ /* 0x000ea20000000800 */
[C---:B0-----:R-:W-:Y:S01]  /*6720*/  FADD.FTZ R25, R73.reuse, R25 ;  /* 0x0000001949197221 */ /* 0x041fe20000010000 */
[----:B------:R-:W-:Y:S01]  /*6730*/  FADD.FTZ R5, R44, R5 ;  /* 0x000000052c057221 */ /* 0x000fe20000010000 */
[----:B------:R-:W-:-:S03]  /*6740*/  F2FP.BF16.F32.PACK_AB R156, R73, R156 ;  /* 0x0000009c499c723e */ /* 0x000fc600000010ff */
[----:B------:R-:W-:Y:S02]  /*6750*/  FADD.FTZ R6, R46, R5 ;  /* 0x000000052e067221 */ /* 0x000fe40000010000 */
[----:B------:R-:W0:Y:S01]  /*6760*/  MUFU.EX2 R152, R207 ;  /* 0x000000cf00987308 */ /* 0x000e220000000800 */
[----:B-1----:R-:W-:Y:S01]  /*6770*/  FADD.FTZ R25, R158, R25 ;  /* 0x000000199e197221 */ /* 0x002fe20000010000 */
[----:B------:R-:W-:-:S04]  /*6780*/  FADD.FTZ R6, R55, R6 ;  /* 0x0000000637067221 */ /* 0x000fc80000010000 */
[----:B------:R-:W-:Y:S02]  /*6790*/  FADD.FTZ R5, R31, R6 ;  /* 0x000000061f057221 */ /* 0x000fe40000010000 */
[----:B------:R-:W1:Y:S01]  /*67a0*/  MUFU.EX2 R81, R81 ;  /* 0x0000005100517308 */ /* 0x000e620000000800 */
[C---:B--2---:R-:W-:Y:S01]  /*67b0*/  FADD.FTZ R25, R77.reuse, R25 ;  /* 0x000000194d197221 */ /* 0x044fe20000010000 */
[----:B------:R-:W-:Y:S01]  /*67c0*/  FADD.FTZ R6, R48, R5 ;  /* 0x0000000530067221 */ /* 0x000fe20000010000 */
[----:B------:R-:W-:-:S05]  /*67d0*/  F2FP.BF16.F32.PACK_AB R158, R77, R158 ;  /* 0x0000009e4d9e723e */ /* 0x000fca00000010ff */
        /* <DEDUP_REMOVED lines=8> */
[----:B0-----:R-:W-:-:S04]  /*6860*/  FADD.FTZ R25, R154, R25 ;  /* 0x000000199a197221 */ /* 0x001fc80000010000 */
[C---:B-1----:R-:W-:Y:S01]  /*6870*/  FADD.FTZ R6, R50.reuse, R25 ;  /* 0x0000001932067221 */ /* 0x042fe20000010000 */
[----:B------:R-:W-:Y:S01]  /*6880*/  F2FP.BF16.F32.PACK_AB R154, R50, R154 ;  /* 0x0000009a329a723e */ /* 0x000fe200000010ff */
[C---:B--2---:R-:W-:Y:S01]  /*6890*/  FADD.FTZ R5, R12.reuse, R5 ;  /* 0x000000050c057221 */ /* 0x044fe20000010000 */
[----:B------:R-:W-:Y:S01]  /*68a0*/  F2FP.BF16.F32.PACK_AB R155, R12, R35 ;  /* 0x000000230c9b723e */ /* 0x000fe200000010ff */
[----:B------:R-:W-:Y:S06]  /*68b0*/  @P3 BRA `(.L_x_2252) ;  /* 0xffffffd4005c3947 */ /* 0x000fec000383ffff */
.L_x_2243:
[----:B------:R-:W-:-:S13]  /*68c0*/  ISETP.LE.AND P2, PT, RZ, UR4, PT ;  /* 0x00000004ff007c0c */ /* 0x000fda000bf43270 */
[----:B------:R-:W-:Y:S05]  /*68d0*/  @!P2 BRA `(.L_x_2253) ;  /* 0x000000200068a947 */ /* 0x000fea0003800000 */
[----:B------:R-:W-:Y:S01]  /*68e0*/  IMAD.MOV.U32 R11, RZ, RZ, R4 ;  /* 0x000000ffff0b7224 */ /* 0x000fe200078e0004 */
[----:B------:R-:W-:Y:S01]  /*68f0*/  UMOV UR5, UR37 ;  /* 0x0000002500057c82 */ /* 0x000fe20008000000 */
[----:B------:R-:W-:Y:S01]  /*6900*/  IMAD.MOV.U32 R10, RZ, RZ, R7 ;  /* 0x000000ffff0a7224 */ /* 0x000fe200078e0007 */
[----:B------:R-:W-:-:S06]  /*6910*/  UMOV UR6, UR36 ;  /* 0x0000002400067c82 */ /* 0x000fcc0008000000 */
.L_x_2262:
        /* <DEDUP_REMOVED lines=8> */
.L_x_2254:
[----:B------:R-:W-:Y:S01]  /*69a0*/  ULEA UR7, UR36, UR38, 0x3 ;  /* 0x0000002624077291 */ /* 0x000fe2000f8e183f */
[----:B------:R-:W-:-:S05]  /*69b0*/  IMAD.U32 R0, RZ, RZ, UR37 ;  /* 0x00000025ff007e24 */ /* 0x000fca000f8e00ff */
[----:B------:R-:W-:-:S04]  /*69c0*/  SHF.L.U32 R0, R0, 0x1f, RZ ;  /* 0x0000001f00007819 */ /* 0x000fc800000006ff */
[----:B------:R0:W1:Y:S01]  /*69d0*/  SYNCS.PHASECHK.TRANS64.TRYWAIT P2, [UR7+0x34830], R0 ;  /* 0x03483000ff0075a7 */ /* 0x0000620008040147 */
[----:B------:R-:W-:Y:S05]  /*69e0*/  @!P0 BRA `(.L_x_2255) ;  /* 0x0000000000048947 */ /* 0x000fea0003800000 */
[----:B------:R-:W-:Y:S01]  /*69f0*/  BPT.TRAP 0x1 ;  /* 0x000000040000795c */ /* 0x000fe20000300000 */
.L_x_2255:
[----:B-1----:R-:W-:Y:S05]  /*6a00*/  @P2 BRA `(.L_x_2256) ;  /* 0x0000000000082947 */ /* 0x002fea0003800000 */
[----:B------:R-:W1:Y:S02]  /*6a10*/  SYNCS.PHASECHK.TRANS64.TRYWAIT P2, [UR7+0x34830], R0 ;  /* 0x03483000ff0075a7 */ /* 0x000e640008040147 */
[----:B-1----:R-:W-:Y:S05]  /*6a20*/  @!P2 BRA `(.L_x_2257) ;  /* 0x000000980000a947 */ /* 0x002fea0003800000 */
.L_x_2256:
        /* <DEDUP_REMOVED lines=141> */
.L_x_2258:
[----:B------:R-:W-:Y:S01]  /*7300*/  ULEA UR11, UR6, UR38, 0x3 ;  /* 0x00000026060b7291 */ /* 0x000fe2000f8e183f */
[----:B01----:R-:W-:-:S05]  /*7310*/  IMAD.U32 R0, RZ, RZ, UR5 ;  /* 0x00000005ff007e24 */ /* 0x003fca000f8e00ff */
[----:B------:R-:W-:-:S04]  /*7320*/  SHF.L.U32 R0, R0, 0x1f, RZ ;  /* 0x0000001f00007819 */ /* 0x000fc800000006ff */
[----:B------:R0:W1:Y:S01]  /*7330*/  SYNCS.PHASECHK.TRANS64.TRYWAIT P2, [UR11+0x34850], R0 ;  /* 0x03485000ff0075a7 */ /* 0x000062000804014b */
[----:B------:R-:W-:Y:S05]  /*7340*/  @!P0 BRA `(.L_x_2259) ;  /* 0x0000000000048947 */ /* 0x000fea0003800000 */
[----:B------:R-:W-:Y:S01]  /*7350*/  BPT.TRAP 0x1 ;  /* 0x000000040000795c */ /* 0x000fe20000300000 */
.L_x_2259:
[----:B-1----:R-:W-:Y:S05]  /*7360*/  @P2 BRA `(.L_x_2260) ;  /* 0x0000000000082947 */ /* 0x002fea0003800000 */
[----:B------:R-:W1:Y:S02]  /*7370*/  SYNCS.PHASECHK.TRANS64.TRYWAIT P2, [UR11+0x34850], R0 ;  /* 0x03485000ff0075a7 */ /* 0x000e64000804014b */
[----:B-1----:R-:W-:Y:S05]  /*7380*/  @!P2 BRA `(.L_x_2261) ;  /* 0x0000008c00c0a947 */ /* 0x002fea0003800000 */
.L_x_2260:
[----:B------:R-:W-:Y:S01]  /*7390*/  UIADD3 UR5, UR38, 0x400, URZ ;  /* 0x0000040026057890 */ /* 0x000fe2000fffe03f */
[----:B------:R-:W-:Y:S01]  /*73a0*/  WARPGROUP.ARRIVE ;  /* 0x00000000000079c5 */ /* 0x000fe20000000000 */
[----:B------:R-:W-:Y:S01]  /*73b0*/  UMOV UR7, 0x40000040 ;  /* 0x4000004000077882 */ /* 0x000fe20000000000 */
[----:B01----:R-:W-:Y:S01]  /*73c0*/  FMNMX.FTZ R0, R24, R10, !PT ;  /* 0x0000000a18007209 */ /* 0x003fe20007810000 */
[----:B------:R-:W-:Y:S01]  /*73d0*/  USHF.R.U32.HI UR5, URZ, 0x4, UR5 ;  /* 0x000000043f057899 */ /* 0x000fe20008011605 */
[----:B------:R-:W-:Y:S02]  /*73e0*/  ISETP.LT.AND P2, PT, RZ, UR4, PT ;  /* 0x00000004ff007c0c */ /* 0x000fe4000bf41270 */
[----:B------:R-:W-:Y:S01]  /*73f0*/  FMNMX.FTZ R3, R25, R0, !PT ;  /* 0x0000000019037209 */ /* 0x000fe20007810000 */
[----:B------:R-:W-:-:S03]  /*7400*/  ULOP3.LUT UR5, UR5, 0x3fff, URZ, 0xc0, !UPT ;  /* 0x00003fff05057892 */ /* 0x000fc6000f8ec03f */
[----:B------:R-:W-:Y:S01]  /*7410*/  FMNMX.FTZ R0, R28, R3, !PT ;  /* 0x000000031c007209 */ /* 0x000fe20007810000 */
[----:B------:R-:W-:-:S03]  /*7420*/  ULOP3.LUT UR5, UR5, 0x4000000, URZ, 0xfc, !UPT ;  /* 0x0400000005057892 */ /* 0x000fc6000f8efc3f */
[----:B------:R-:W-:Y:S01]  /*7430*/  FMNMX.FTZ R3, R29, R0, !PT ;  /* 0x000000001d037209 */ /* 0x000fe20007810000 */
[----:B------:R-:W-:-:S03]  /*7440*/  ULEA UR5, UR6, UR5, 0xb ;  /* 0x0000000506057291 */ /* 0x000fc6000f8e583f */
[----:B------:R-:W-:-:S04]  /*7450*/  FMNMX.FTZ R0, R32, R3, !PT ;  /* 0x0000000320007209 */ /* 0x000fc80007810000 */
[----:B------:R-:W-:Y:S01]  /*7460*/  UMOV UR6, UR5 ;  /* 0x0000000500067c82 */ /* 0x000fe20008000000 */
[----:B------:R-:W-:Y:S01]  /*7470*/  FMNMX.FTZ R3, R33, R0, !PT ;  /* 0x0000000021037209 */ /* 0x000fe20007810000 */
[----:B------:R-:W-:Y:S01]  /*7480*/  HGMMA.64x128x16.F32.BF16 R88, R180, gdesc[UR4].tnspB, R88, gsb0 ;  /* 0x41e00004b4587df0 */ /* 0x000fe20008001858 */
[----:B------:R-:W-:Y:S01]  /*7490*/  UIADD3 UR6, UR5, 0x80, URZ ;  /* 0x0000008005067890 */ /* 0x000fe2000fffe03f */
[----:B------:R-:W-:Y:S01]  /*74a0*/  UMOV UR7, 0x40000040 ;  /* 0x4000004000077882 */ /* 0x000fe20000000000 */
        /* <DEDUP_REMOVED lines=25> */
[----:B------:R-:W-:Y:S02]  /*7640*/  FMNMX.FTZ R2, R85, R0, !PT ;  /* 0x0000000055027209 */ /* 0x000fe40007810000 */
[----:B------:R-:W0:Y:S03]  /*7650*/  LDC R0, c[0x0][0x988] ;  /* 0x00026200ff007b82 */ /* 0x000e260000000800 */
[----:B------:R-:W1:Y:S02]  /*7660*/  SHFL.BFLY PT, R3, R2, 0x2, 0x1f ;  /* 0x0c401f0002037f89 */ /* 0x000e6400000e0000 */
[----:B-1----:R-:W-:Y:S02]  /*7670*/  FMNMX.FTZ R4, R2, R3, !PT ;  /* 0x0000000302047209 */ /* 0x002fe40007810000 */
[----:B------:R-:W-:-:S03]  /*7680*/  FMNMX.FTZ R2, R26, R11, !PT ;  /* 0x0000000b1a027209 */ /* 0x000fc60007810000 */
[----:B------:R-:W1:Y:S01]  /*7690*/  SHFL.BFLY PT, R7, R4, 0x1, 0x1f ;  /* 0x0c201f0004077f89 */ /* 0x000e6200000e0000 */
[----:B------:R-:W-:Y:S01]  /*76a0*/  FMNMX.FTZ R21, R27, R2, !PT ;  /* 0x000000021b157209 */ /* 0x000fe20007810000 */
[----:B------:R-:W-:Y:S02]  /*76b0*/  WARPGROUP.DEPBAR.LE gsb0, 0x0 ;  /* 0x00008000000079c5 */ /* 0x000fe40000010000 */
[----:B------:R-:W-:Y:S01]  /*76c0*/  WARPGROUP.ARRIVE ;  /* 0x00000000000079c5 */ /* 0x000fe20000000000 */
[----:B------:R-:W-:-:S05]  /*76d0*/  FMNMX.FTZ R2, R30, R21, !PT ;  /* 0x000000151e027209 */ /* 0x000fca0007810000 */
[----:B------:R-:W-:Y:S01]  /*76e0*/  HGMMA.64x128x16.F32.BF16 R88, R176, gdesc[UR4].tnspB, R88, gsb0 ;  /* 0x41e00004b0587df0 */ /* 0x000fe20008001858 */
[----:B------:R-:W-:Y:S01]  /*76f0*/  UIADD3 UR6, UR5, 0x100, URZ ;  /* 0x0000010005067890 */ /* 0x000fe2000fffe03f */
[----:B------:R-:W-:Y:S01]  /*7700*/  UMOV UR7, 0x40000040 ;  /* 0x4000004000077882 */ /* 0x000fe20000000000 */
[----:B-1----:R-:W-:-:S05]  /*7710*/  FMNMX.FTZ R7, R4, R7, !PT ;  /* 0x0000000704077209 */ /* 0x002fca0007810000 */
[----:B------:R-:W-:-:S04]  /*7720*/  FADD.FTZ R3, -R7, R10 ;  /* 0x0000000a07037221 */ /* 0x000fc80000010100 */
[----:B0-----:R-:W-:-:S06]  /*7730*/  FMUL.FTZ R3, R3, R0 ;  /* 0x0000000003037220 */ /* 0x001fcc0000410000 */
[----:B------:R-:W-:Y:S01]  /*7740*/  MUFU.EX2 R3, R3 ;  /* 0x0000000300037308 */ /* 0x000fe20000000800 */
        /* <DEDUP_REMOVED lines=11> */
[----:B------:R-:W-:Y:S01]  /*7800*/  WARPGROUP.ARRIVE ;  /* 0x00000000000079c5 */ /* 0x000fe20000000000 */
[----:B------:R-:W-:-:S04]  /*7810*/  FMUL.FTZ R169, R7, R0 ;  /* 0x0000000007a97220 */ /* 0x000fc80000410000 */
[--C-:B------:R-:W-:Y:S02]  /*7820*/  FFMA.FTZ R13, R25, R0, -R169.reuse ;  /* 0x00000000190d7223 */ /* 0x100fe400000108a9 */
[----:B------:R-:W-:Y:S01]  /*7830*/  HGMMA.64x128x16.F32.BF16 R88, R164, gdesc[UR4].tnspB, R88, gsb0 ;  /* 0x41e00004a4587df0 */ /* 0x000fe20008001858 */
[----:B------:R-:W-:Y:S01]  /*7840*/  UIADD3 UR6, UR5, 0x280, URZ ;  /* 0x0000028005067890 */ /* 0x000fe2000fffe03f */
[----:B------:R-:W-:Y:S01]  /*7850*/  FMNMX.FTZ R25, R31, R2, !PT ;  /* 0x000000021f197209 */ /* 0x000fe20007810000 */
[----:B------:R-:W-:Y:S01]  /*7860*/  UMOV UR7, 0x40000040 ;  /* 0x4000004000077882 */ /* 0x000fe20000000000 */
[-CC-:B------:R-:W-:Y:S01]  /*7870*/  FFMA.FTZ R15, R29, R0.reuse, -R169.reuse ;  /* 0x000000001d0f7223 */ /* 0x180fe200000108a9 */
[-CC-:B------:R-:W-:Y:S01]  /*7880*/  FFMA.FTZ R33, R33, R0.reuse, -R169.reuse ;  /* 0x0000000021217223 */ /* 0x180fe200000108a9 */
[----:B------:R-:W-:Y:S01]  /*7890*/  FMNMX.FTZ R2, R34, R25, !PT ;  /* 0x0000001922027209 */ /* 0x000fe20007810000 */
[-CC-:B------:R-:W-:Y:S01]  /*78a0*/  FFMA.FTZ R37, R37, R0.reuse, -R169.reuse ;  /* 0x0000000025257223 */ /* 0x180fe200000108a9 */
[--C-:B------:R-:W-:Y:S01]  /*78b0*/  FFMA.FTZ R41, R41, R0, -R169.reuse ;  /* 0x0000000029297223 */ /* 0x100fe200000108a9 */
[----:B------:R0:W-:Y:S01]  /*78c0*/  MUFU.EX2 R21, R33 ;  /* 0x0000002100157308 */ /* 0x0001e20000000800 */
[----:B------:R-:W-:Y:S01]  /*78d0*/  FMNMX.FTZ R25, R35, R2, !PT ;  /* 0x0000000223197209 */ /* 0x000fe20007810000 */
[-CC-:B------:R-:W-:Y:S01]  /*78e0*/  FFMA.FTZ R45, R45, R0.reuse, -R169.reuse ;  /* 0x000000002d2d7223 */ /* 0x180fe200000108a9 */
[-CC-:B------:R-:W-:Y:S01]  /*78f0*/  FFMA.FTZ R49, R49, R0.reuse, -R169.reuse ;  /* 0x0000000031317223 */ /* 0x180fe200000108a9 */
[-CC-:B------:R-:W-:Y:S01]  /*7900*/  FFMA.FTZ R4, R61, R0.reuse, -R169.reuse ;  /* 0x000000003d047223 */ /* 0x180fe200000108a9 */
[----:B------:R-:W-:Y:S01]  /*7910*/  FMNMX.FTZ R2, R38, R25, !PT ;  /* 0x0000001926027209 */ /* 0x000fe20007810000 */
[-CC-:B------:R-:W-:Y:S01]  /*7920*/  FFMA.FTZ R180, R24, R0.reuse, -R169.reuse ;  /* 0x0000000018b47223 */ /* 0x180fe200000108a9 */
[--C-:B------:R-:W-:Y:S01]  /*7930*/  FFMA.FTZ R182, R28, R0, -R169.reuse ;  /* 0x000000001cb67223 */ /* 0x100fe200000108a9 */
[----:B------:R-:W-:Y:S01]  /*7940*/  MUFU.EX2 R25, R37 ;  /* 0x0000002500197308 */ /* 0x000fe20000000800 */
[----:B------:R-:W-:Y:S01]  /*7950*/  FMNMX.FTZ R29, R39, R2, !PT ;  /* 0x00000002271d7209 */ /* 0x000fe20007810000 */
[-CC-:B------:R-:W-:Y:S01]  /*7960*/  FFMA.FTZ R176, R32, R0.reuse, -R169.reuse ;  /* 0x0000000020b07223 */ /* 0x180fe200000108a9 */
[-CC-:B------:R-:W-:Y:S01]  /*7970*/  FFMA.FTZ R178, R36, R0.reuse, -R169.reuse ;  /* 0x0000000024b27223 */ /* 0x180fe200000108a9 */
[-CC-:B------:R-:W-:Y:S01]  /*7980*/  FFMA.FTZ R174, R44, R0.reuse, -R169.reuse ;  /* 0x000000002cae7223 */ /* 0x180fe200000108a9 */
[----:B------:R-:W-:Y:S01]  /*7990*/  FMNMX.FTZ R2, R42, R29, !PT ;  /* 0x0000001d2a027209 */ /* 0x000fe20007810000 */
[-CC-:B------:R-:W-:Y:S01]  /*79a0*/  FFMA.FTZ R172, R40, R0.reuse, -R169.reuse ;  /* 0x0000000028ac7223 */ /* 0x180fe200000108a9 */
[--C-:B------:R-:W-:Y:S01]  /*79b0*/  FFMA.FTZ R53, R53, R0, -R169.reuse ;  /* 0x0000000035357223 */ /* 0x100fe200000108a9 */
[----:B------:R-:W1:Y:S01]  /*79c0*/  MUFU.EX2 R180, R180 ;  /* 0x000000b400b47308 */ /* 0x000e620000000800 */
        /* <DEDUP_REMOVED lines=8> */
[----:B0-----:R-:W-:Y:S01]  /*7a50*/  FMNMX.FTZ R33, R47, R2, !PT ;  /* 0x000000022f217209 */ /* 0x001fe20007810000 */
[-CC-:B------:R-:W-:Y:S01]  /*7a60*/  FFMA.FTZ R14, R80, R0.reuse, -R169.reuse ;  /* 0x00000000500e7223 */ /* 0x180fe200000108a9 */
[-CC-:B------:R-:W-:Y:S01]  /*7a70*/  FFMA.FTZ R20, R84, R0.reuse, -R169.reuse ;  /* 0x0000000054147223 */ /* 0x180fe200000108a9 */
[----:B------:R-:W-:Y:S01]  /*7a80*/  FFMA.FTZ R85, R85, R0, -R169 ;  /* 0x0000000055557223 */ /* 0x000fe200000108a9 */
[----:B------:R-:W-:-:S03]  /*7a90*/  FMNMX.FTZ R2, R50, R33, !PT ;  /* 0x0000002132027209 */ /* 0x000fc60007810000 */
[----:B------:R-:W0:Y:S01]  /*7aa0*/  MUFU.EX2 R13, R13 ;  /* 0x0000000d000d7308 */ /* 0x000e220000000800 */
[----:B------:R-:W-:Y:S01]  /*7ab0*/  FMNMX.FTZ R33, R51, R2, !PT ;  /* 0x0000000233217209 */ /* 0x000fe20007810000 */
[----:B-1----:R-:W-:-:S03]  /*7ac0*/  FFMA.FTZ R6, R3, R6, R180 ;  /* 0x0000000603067223 */ /* 0x002fc600000100b4 */
[----:B------:R-:W-:-:S03]  /*7ad0*/  FMNMX.FTZ R2, R54, R33, !PT ;  /* 0x0000002136027209 */ /* 0x000fc60007810000 */
[----:B------:R1:W-:Y:S01]  /*7ae0*/  MUFU.EX2 R33, R45 ;  /* 0x0000002d00217308 */ /* 0x0003e20000000800 */
[----:B------:R-:W-:-:S04]  /*7af0*/  FMNMX.FTZ R37, R55, R2, !PT ;  /* 0x0000000237257209 */ /* 0x000fc80007810000 */
[----:B------:R-:W-:-:S03]  /*7b00*/  FMNMX.FTZ R2, R58, R37, !PT ;  /* 0x000000253a027209 */ /* 0x000fc60007810000 */
[----:B------:R-:W-:Y:S01]  /*7b10*/  MUFU.EX2 R182, R182 ;  /* 0x000000b600b67308 */ /* 0x000fe20000000800 */
[----:B------:R-:W-:Y:S02]  /*7b20*/  FMNMX.FTZ R37, R59, R2, !PT ;  /* 0x000000023b257209 */ /* 0x000fe40007810000 */
[----:B0-----:R-:W-:Y:S02]  /*7b30*/  F2FP.BF16.F32.PACK_AB R180, R13, R180 ;  /* 0x000000b40db4723e */ /* 0x001fe400000010ff */
[----:B------:R-:W-:-:S03]  /*7b40*/  FMNMX.FTZ R2, R62, R37, !PT ;  /* 0x000000253e027209 */ /* 0x000fc60007810000 */
[----:B------:R0:W-:Y:S01]  /*7b50*/  MUFU.EX2 R37, R49 ;  /* 0x0000003100257308 */ /* 0x0001e20000000800 */
[----:B------:R-:W-:-:S04]  /*7b60*/  FMNMX.FTZ R41, R63, R2, !PT ;  /* 0x000000023f297209 */ /* 0x000fc80007810000 */
[----:B------:R-:W-:-:S03]  /*7b70*/  FMNMX.FTZ R2, R66, R41, !PT ;  /* 0x0000002942027209 */ /* 0x000fc60007810000 */
[----:B------:R-:W-:Y:S01]  /*7b80*/  MUFU.EX2 R15, R15 ;  /* 0x0000000f000f7308 */ /* 0x000fe20000000800 */
[----:B------:R-:W-:-:S04]  /*7b90*/  FMNMX.FTZ R41, R67, R2, !PT ;  /* 0x0000000243297209 */ /* 0x000fc80007810000 */
[----:B------:R-:W-:-:S03]  /*7ba0*/  FMNMX.FTZ R2, R70, R41, !PT ;  /* 0x0000002946027209 */ /* 0x000fc60007810000 */
[----:B------:R-:W-:Y:S01]  /*7bb0*/  MUFU.EX2 R176, R176 ;  /* 0x000000b000b07308 */ /* 0x000fe20000000800 */
[----:B-1----:R-:W-:-:S04]  /*7bc0*/  FMNMX.FTZ R45, R71, R2, !PT ;  /* 0x00000002472d7209 */ /* 0x002fc80007810000 */
[----:B------:R-:W-:-:S03]  /*7bd0*/  FMNMX.FTZ R2, R74, R45, !PT ;  /* 0x0000002d4a027209 */ /* 0x000fc60007810000 */
[----:B------:R-:W-:Y:S01]  /*7be0*/  MUFU.EX2 R178, R178 ;  /* 0x000000b200b27308 */ /* 0x000fe20000000800 */
[----:B------:R-:W-:-:S04]  /*7bf0*/  FMNMX.FTZ R45, R75, R2, !PT ;  /* 0x000000024b2d7209 */ /* 0x000fc80007810000 */
[----:B------:R-:W-:-:S03]  /*7c00*/  FMNMX.FTZ R2, R78, R45, !PT ;  /* 0x0000002d4e027209 */ /* 0x000fc60007810000 */
[----:B------:R-:W-:Y:S01]  /*7c10*/  MUFU.EX2 R172, R172 ;  /* 0x000000ac00ac7308 */ /* 0x000fe20000000800 */
[----:B0-----:R-:W-:-:S04]  /*7c20*/  FMNMX.FTZ R49, R79, R2, !PT ;  /* 0x000000024f317209 */ /* 0x001fc80007810000 */
[----:B------:R-:W-:-:S03]  /*7c30*/  FMNMX.FTZ R2, R82, R49, !PT ;  /* 0x0000003152027209 */ /* 0x000fc60007810000 */
[----:B------:R-:W-:Y:S01]  /*7c40*/  MUFU.EX2 R174, R174 ;  /* 0x000000ae00ae7308 */ /* 0x000fe20000000800 */
[----:B------:R-:W-:-:S04]  /*7c50*/  FMNMX.FTZ R49, R83, R2, !PT ;  /* 0x0000000253317209 */ /* 0x000fc80007810000 */
[----:B------:R-:W-:-:S03]  /*7c60*/  FMNMX.FTZ R2, R86, R49, !PT ;  /* 0x0000003156027209 */ /* 0x000fc60007810000 */
[----:B------:R0:W-:Y:S01]  /*7c70*/  MUFU.EX2 R49, R4 ;  /* 0x0000000400317308 */ /* 0x0001e20000000800 */
[----:B------:R-:W-:-:S05]  /*7c80*/  FMNMX.FTZ R2, R87, R2, !PT ;  /* 0x0000000257027209 */ /* 0x000fca0007810000 */
[----:B------:R-:W1:Y:S02]  /*7c90*/  SHFL.BFLY PT, R61, R2, 0x2, 0x1f ;  /* 0x0c401f00023d7f89 */ /* 0x000e6400000e0000 */
[----:B------:R2:W-:Y:S01]  /*7ca0*/  MUFU.EX2 R41, R53 ;  /* 0x0000003500297308 */ /* 0x0005e20000000800 */
[----:B0-----:R-:W-:-:S07]  /*7cb0*/  FFMA.FTZ R4, R73, R0, -R169 ;  /* 0x0000000049047223 */ /* 0x001fce00000108a9 */
[----:B------:R0:W-:Y:S01]  /*7cc0*/  MUFU.EX2 R45, R57 ;  /* 0x00000039002d7308 */ /* 0x0001e20000000800 */
[-CC-:B--2---:R-:W-:Y:S01]  /*7cd0*/  FFMA.FTZ R53, R65, R0.reuse, -R169.reuse ;  /* 0x0000000041357223 */ /* 0x184fe200000108a9 */
[----:B------:R-:W-:-:S06]  /*7ce0*/  FFMA.FTZ R65, R77, R0, -R169 ;  /* 0x000000004d417223 */ /* 0x000fcc00000108a9 */
[----:B------:R-:W-:Y:S01]  /*7cf0*/  MUFU.EX2 R168, R168 ;  /* 0x000000a800a87308 */ /* 0x000fe20000000800 */
[-CC-:B0-----:R-:W-:Y:S01]  /*7d00*/  FFMA.FTZ R57, R69, R0.reuse, -R169.reuse ;  /* 0x0000000045397223 */ /* 0x181fe200000108a9 */
[-CC-:B------:R-:W-:Y:S01]  /*7d10*/  FFMA.FTZ R69, R81, R0.reuse, -R169.reuse ;  /* 0x0000000051457223 */ /* 0x180fe200000108a9 */
[----:B------:R-:W-:Y:S02]  /*7d20*/  WARPGROUP.DEPBAR.LE gsb0, 0x0 ;  /* 0x00008000000079c5 */ /* 0x000fe40000010000 */
[----:B------:R-:W-:Y:S01]  /*7d30*/  WARPGROUP.ARRIVE ;  /* 0x00000000000079c5 */ /* 0x000fe20000000000 */
[----:B-1----:R-:W-:Y:S01]  /*7d40*/  FMNMX.FTZ R24, R2, R61, !PT ;  /* 0x0000003d02187209 */ /* 0x002fe20007810000 */
[-CC-:B------:R-:W-:Y:S01]  /*7d50*/  FFMA.FTZ R164, R56, R0.reuse, -R169.reuse ;  /* 0x0000000038a47223 */ /* 0x180fe200000108a9 */
[----:B------:R0:W-:Y:S01]  /*7d60*/  MUFU.EX2 R61, R4 ;  /* 0x00000004003d7308 */ /* 0x0001e20000000800 */
[----:B------:R-:W-:Y:S02]  /*7d70*/  FFMA.FTZ R166, R60, R0, -R169 ;  /* 0x000000003ca67223 */ /* 0x000fe400000108a9 */
[----:B------:R-:W-:Y:S01]  /*7d80*/  HGMMA.64x128x16.F32.BF16 R88, R160, gdesc[UR4].tnspB, R88, gsb0 ;  /* 0x41e00004a0587df0 */ /* 0x000fe20008001858 */
[----:B------:R-:W-:Y:S01]  /*7d90*/  UIADD3 UR6, UR5, 0x300, URZ ;  /* 0x0000030005067890 */ /* 0x000fe2000fffe03f */
[----:B------:R-:W0:Y:S01]  /*7da0*/  SHFL.BFLY PT, R73, R24, 0x1, 0x1f ;  /* 0x0c201f0018497f89 */ /* 0x000e2200000e0000 */
[----:B------:R-:W-:-:S02]  /*7db0*/  UMOV UR7, 0x40000040 ;  /* 0x4000004000077882 */ /* 0x000fc40000000000 */
[----:B------:R-:W-:Y:S08]  /*7dc0*/  MUFU.EX2 R170, R170 ;  /* 0x000000aa00aa7308 */ /* 0x000ff00000000800 */
[----:B------:R-:W-:Y:S08]  /*7dd0*/  MUFU.EX2 R164, R164 ;  /* 0x000000a400a47308 */ /* 0x000ff00000000800 */
[----:B------:R-:W-:Y:S01]  /*7de0*/  MUFU.EX2 R166, R166 ;  /* 0x000000a600a67308 */ /* 0x000fe20000000800 */
[----:B0-----:R-:W-:-:S07]  /*7df0*/  FMNMX.FTZ R4, R24, R73, !PT ;  /* 0x0000004918047209 */ /* 0x001fce0007810000 */
[----:B------:R-:W-:Y:S01]  /*7e00*/  MUFU.EX2 R53, R53 ;  /* 0x0000003500357308 */ /* 0x000fe20000000800 */
[----:B------:R-:W-:-:S04]  /*7e10*/  FADD.FTZ R73, -R4, R11 ;  /* 0x0000000b04497221 */ /* 0x000fc80000010100 */
[-C--:B------:R-:W-:Y:S01]  /*7e20*/  FMUL.FTZ R2, R73, R0.reuse ;  /* 0x0000000049027220 */ /* 0x080fe20000410000 */
[-C--:B------:R-:W-:Y:S02]  /*7e30*/  FMUL.FTZ R73, R4, R0.reuse ;  /* 0x0000000004497220 */ /* 0x080fe40000410000 */
[----:B------:R-:W-:Y:S02]  /*7e40*/  MUFU.EX2 R57, R57 ;  /* 0x0000003900397308 */ /* 0x000fe40000000800 */
[-CC-:B------:R-:W-:Y:S01]  /*7e50*/  FFMA.FTZ R24, R27, R0.reuse, -R73.reuse ;  /* 0x000000001b187223 */ /* 0x180fe20000010849 */
[-CC-:B------:R-:W-:Y:S01]  /*7e60*/  FFMA.FTZ R181, R26, R0.reuse, -R73.reuse ;  /* 0x000000001ab57223 */ /* 0x180fe20000010849 */
[----:B------:R-:W-:Y:S02]  /*7e70*/  IMAD.U32 R27, RZ, RZ, UR10 ;  /* 0x0000000aff1b7e24 */ /* 0x000fe4000f8e00ff */
[-CC-:B------:R-:W-:Y:S01]  /*7e80*/  FFMA.FTZ R183, R30, R0.reuse, -R73.reuse ;  /* 0x000000001eb77223 */ /* 0x180fe20000010849 */
[-CC-:B------:R-:W-:Y:S01]  /*7e90*/  FFMA.FTZ R26, R31, R0.reuse, -R73.reuse ;  /* 0x000000001f1a7223 */ /* 0x180fe20000010849 */
[----:B------:R-:W-:Y:S01]  /*7ea0*/  MUFU.EX2 R2, R2 ;  /* 0x0000000200027308 */ /* 0x000fe20000000800 */
[----:B------:R-:W-:Y:S01]  /*7eb0*/  FFMA.FTZ R177, R34, R0, -R73 ;  /* 0x0000000022b17223 */ /* 0x000fe20000010849 */
[----:B------:R-:W-:Y:S01]  /*7ec0*/  @!P1 LEA R27, R27, UR38, 0x3 ;  /* 0x000000261b1b9c11 */ /* 0x000fe2000f8e18ff */
[----:B------:R-:W-:-:S02]  /*7ed0*/  IMAD.U32 R31, RZ, RZ, UR11 ;  /* 0x0000000bff1f7e24 */ /* 0x000fc4000f8e00ff */
[-CC-:B------:R-:W-:Y:S01]  /*7ee0*/  FFMA.FTZ R28, R35, R0.reuse, -R73.reuse ;  /* 0x00000000231c7223 */ /* 0x180fe20000010849 */
[-CC-:B------:R-:W-:Y:S01]  /*7ef0*/  FFMA.FTZ R179, R38, R0.reuse, -R73.reuse ;  /* 0x0000000026b37223 */ /* 0x180fe20000010849 */
[-CC-:B------:R-:W-:Y:S01]  /*7f00*/  FFMA.FTZ R173, R42, R0.reuse, -R73.reuse ;  /* 0x000000002aad7223 */ /* 0x180fe20000010849 */
[----:B------:R-:W-:Y:S01]  /*7f10*/  @!P1 VIADD R27, R27, 0x34840 ;  /* 0x000348401b1b9836 */ /* 0x000fe20000000000 */
[----:B------:R-:W0:Y:S01]  /*7f20*/  MUFU.EX2 R181, R181 ;  /* 0x000000b500b57308 */ /* 0x000e220000000800 */
[-CC-:B------:R-:W-:Y:S01]  /*7f30*/  FFMA.FTZ R30, R39, R0.reuse, -R73.reuse ;  /* 0x00000000271e7223 */ /* 0x180fe20000010849 */
[-CC-:B------:R-:W-:Y:S01]  /*7f40*/  FFMA.FTZ R32, R43, R0.reuse, -R73.reuse ;  /* 0x000000002b207223 */ /* 0x180fe20000010849 */
[-C--:B------:R-:W-:Y:S01]  /*7f50*/  FFMA.FTZ R175, R46, R0.reuse, -R73 ;  /* 0x000000002eaf7223 */ /* 0x080fe20000010849 */
[----:B------:R-:W-:Y:S01]  /*7f60*/  @!P1 PRMT R27, RZ, 0x654, R27 ;  /* 0x00000654ff1b9816 */ /* 0x000fe2000000001b */
        /* <DEDUP_REMOVED lines=12> */
[----:B0-----:R-:W-:Y:S01]  /*8030*/  FFMA.FTZ R5, R2, R5, R181 ;  /* 0x0000000502057223 */ /* 0x001fe200000100b5 */
[-CC-:B------:R-:W-:Y:S01]  /*8040*/  FFMA.FTZ R71, R71, R0.reuse, -R73.reuse ;  /* 0x0000000047477223 */ /* 0x180fe20000010849 */
[-CC-:B------:R-:W-:Y:S01]  /*8050*/  FFMA.FTZ R74, R74, R0.reuse, -R73.reuse ;  /* 0x000000004a4a7223 */ /* 0x180fe20000010849 */
[-CC-:B------:R-:W-:Y:S01]  /*8060*/  FFMA.FTZ R75, R75, R0.reuse, -R73.reuse ;  /* 0x000000004b4b7223 */ /* 0x180fe20000010849 */
[-CC-:B------:R-:W-:Y:S01]  /*8070*/  FFMA.FTZ R78, R78, R0.reuse, -R73.reuse ;  /* 0x000000004e4e7223 */ /* 0x180fe20000010849 */
[-CC-:B------:R-:W-:Y:S01]  /*8080*/  FFMA.FTZ R79, R79, R0.reuse, -R73.reuse ;  /* 0x000000004f4f7223 */ /* 0x180fe20000010849 */
[-C--:B------:R-:W-:Y:S01]  /*8090*/  FFMA.FTZ R82, R82, R0.reuse, -R73 ;  /* 0x0000000052527223 */ /* 0x080fe20000010849 */
[----:B------:R-:W0:Y:S01]  /*80a0*/  MUFU.EX2 R26, R26 ;  /* 0x0000001a001a7308 */ /* 0x000e220000000800 */
[C---:B-1----:R-:W-:Y:S01]  /*80b0*/  FADD.FTZ R42, R24.reuse, R5 ;  /* 0x00000005182a7221 */ /* 0x042fe20000010000 */
[----:B------:R-:W-:Y:S01]  /*80c0*/  F2FP.BF16.F32.PACK_AB R181, R24, R181 ;  /* 0x000000b518b5723e */ /* 0x000fe200000010ff */
[-CC-:B------:R-:W-:Y:S01]  /*80d0*/  FFMA.FTZ R83, R83, R0.reuse, -R73.reuse ;  /* 0x0000000053537223 */ /* 0x180fe20000010849 */
[----:B------:R-:W-:-:S04]  /*80e0*/  FFMA.FTZ R86, R86, R0, -R73 ;  /* 0x0000000056567223 */ /* 0x000fc80000010849 */
        /* <DEDUP_REMOVED lines=18> */
[----:B------:R-:W-:Y:S02]  /*8210*/  WARPGROUP.DEPBAR.LE gsb0, 0x0 ;  /* 0x00008000000079c5 */ /* 0x000fe40000010000 */
[----:B------:R-:W-:Y:S01]  /*8220*/  WARPGROUP.ARRIVE ;  /* 0x00000000000079c5 */ /* 0x000fe20000000000 */
[-CC-:B------:R-:W-:Y:S01]  /*8230*/  FFMA.FTZ R160, R64, R0.reuse, -R169.reuse ;  /* 0x0000000040a07223 */ /* 0x180fe200000108a9 */
[-C--:B------:R-:W-:Y:S01]  /*8240*/  FFMA.FTZ R162, R68, R0.reuse, -R169 ;  /* 0x0000000044a27223 */ /* 0x080fe200000108a9 */
[----:B------:R-:W-:Y:S01]  /*8250*/  FFMA.FTZ R169, R50, R0, -R73 ;  /* 0x0000000032a97223 */ /* 0x000fe20000010849 */
[C---:B0-----:R-:W-:Y:S01]  /*8260*/  FADD.FTZ R42, R32.reuse, R5 ;  /* 0x00000005202a7221 */ /* 0x041fe20000010000 */
[----:B------:R-:W-:Y:S01]  /*8270*/  MUFU.EX2 R36, R36 ;  /* 0x0000002400247308 */ /* 0x000fe20000000800 */
[----:B------:R-:W-:Y:S01]  /*8280*/  HGMMA.64x128x16.F32.BF16 R88, R156, gdesc[UR4].tnspB, R88, gsb0 ;  /* 0x41e000049c587df0 */ /* 0x000fe20008001858 */
[----:B------:R-:W-:Y:S01]  /*8290*/  UIADD3 UR6, UR5, 0x380, URZ ;  /* 0x0000038005067890 */ /* 0x000fe2000fffe03f */
[----:B-1----:R-:W-:Y:S01]  /*82a0*/  FADD.FTZ R5, R175, R42 ;  /* 0x0000002aaf057221 */ /* 0x002fe20000010000 */
[----:B------:R-:W-:Y:S01]  /*82b0*/  UMOV UR7, 0x40000040 ;  /* 0x4000004000077882 */ /* 0x000fe20000000000 */
[----:B------:R-:W-:Y:S01]  /*82c0*/  UMOV UR5, UR37 ;  /* 0x0000002500057c82 */ /* 0x000fe20008000000 */
[----:B------:R-:W-:-:S02]  /*82d0*/  F2FP.BF16.F32.PACK_AB R173, R32, R173 ;  /* 0x000000ad20ad723e */ /* 0x000fc400000010ff */
[----:B------:R-:W0:Y:S01]  /*82e0*/  MUFU.EX2 R169, R169 ;  /* 0x000000a900a97308 */ /* 0x000e220000000800 */
[C---:B--2---:R-:W-:Y:S01]  /*82f0*/  FADD.FTZ R42, R34.reuse, R5 ;  /* 0x00000005222a7221 */ /* 0x044fe20000010000 */
[----:B------:R-:W-:-:S06]  /*8300*/  F2FP.BF16.F32.PACK_AB R175, R34, R175 ;  /* 0x000000af22af723e */ /* 0x000fcc00000010ff */
[----:B------:R-:W1:Y:S08]  /*8310*/  MUFU.EX2 R171, R171 ;  /* 0x000000ab00ab7308 */ /* 0x000e700000000800 */
[----:B------:R-:W2:Y:S01]  /*8320*/  MUFU.EX2 R38, R38 ;  /* 0x0000002600267308 */ /* 0x000ea20000000800 */
[----:B0-----:R-:W-:Y:S01]  /*8330*/  FADD.FTZ R5, R169, R42 ;  /* 0x0000002aa9057221 */ /* 0x001fe20000010000 */
[----:B------:R-:W-:-:S03]  /*8340*/  F2FP.BF16.F32.PACK_AB R169, R36, R169 ;  /* 0x000000a924a9723e */ /* 0x000fc600000010ff */
[----:B------:R-:W-:-:S03]  /*8350*/  FADD.FTZ R24, R36, R5 ;  /* 0x0000000524187221 */ /* 0x000fc60000010000 */
[----:B------:R-:W0:Y:S01]  /*8360*/  MUFU.EX2 R165, R165 ;  /* 0x000000a500a57308 */ /* 0x000e220000000800 */
[----:B-1----:R-:W-:-:S07]  /*8370*/  FADD.FTZ R5, R171, R24 ;  /* 0x00000018ab057221 */ /* 0x002fce0000010000 */
[----:B------:R-:W1:Y:S01]  /*8380*/  MUFU.EX2 R40, R40 ;  /* 0x0000002800287308 */ /* 0x000e620000000800 */
[C---:B--2---:R-:W-:Y:S01]  /*8390*/  FADD.FTZ R24, R38.reuse, R5 ;  /* 0x0000000526187221 */ /* 0x044fe20000010000 */
[----:B------:R-:W-:-:S06]  /*83a0*/  F2FP.BF16.F32.PACK_AB R171, R38, R171 ;  /* 0x000000ab26ab723e */ /* 0x000fcc00000010ff */
[----:B------:R-:W2:Y:S01]  /*83b0*/  MUFU.EX2 R167, R167 ;  /* 0x000000a700a77308 */ /* 0x000ea20000000800 */
[----:B0-----:R-:W-:-:S07]  /*83c0*/  FADD.FTZ R5, R165, R24 ;  /* 0x00000018a5057221 */ /* 0x001fce0000010000 */
[----:B------:R-:W-:Y:S01]  /*83d0*/  MUFU.EX2 R160, R160 ;  /* 0x000000a000a07308 */ /* 0x000fe20000000800 */
[C---:B-1----:R-:W-:Y:S01]  /*83e0*/  FADD.FTZ R24, R40.reuse, R5 ;  /* 0x0000000528187221 */ /* 0x042fe20000010000 */
[----:B------:R-:W-:-:S06]  /*83f0*/  F2FP.BF16.F32.PACK_AB R165, R40, R165 ;  /* 0x000000a528a5723e */ /* 0x000fcc00000010ff */
[----:B------:R-:W-:Y:S01]  /*8400*/  MUFU.EX2 R66, R66 ;  /* 0x0000004200427308 */ /* 0x000fe20000000800 */
[----:B--2---:R-:W-:-:S07]  /*8410*/  FADD.FTZ R5, R167, R24 ;  /* 0x00000018a7057221 */ /* 0x004fce0000010000 */
[----:B------:R-:W0:Y:S08]  /*8420*/  MUFU.EX2 R67, R67 ;  /* 0x0000004300437308 */ /* 0x000e300000000800 */
[----:B------:R-:W-:Y:S08]  /*8430*/  MUFU.EX2 R162, R162 ;  /* 0x000000a200a27308 */ /* 0x000ff00000000800 */
[----:B------:R-:W-:Y:S01]  /*8440*/  MUFU.EX2 R70, R70 ;  /* 0x0000004600467308 */ /* 0x000fe20000000800 */
[----:B0-----:R-:W-:-:S07]  /*8450*/  F2FP.BF16.F32.PACK_AB R161, R67, R66 ;  /* 0x0000004243a1723e */ /* 0x001fce00000010ff */
[----:B------:R-:W0:Y:S08]  /*8460*/  MUFU.EX2 R71, R71 ;  /* 0x0000004700477308 */ /* 0x000e300000000800 */
[----:B------:R-:W1:Y:S08]  /*8470*/  MUFU.EX2 R10, R10 ;  /* 0x0000000a000a7308 */ /* 0x000e700000000800 */
[----:B------:R-:W-:Y:S01]  /*8480*/  MUFU.EX2 R74, R74 ;  /* 0x0000004a004a7308 */ /* 0x000fe20000000800 */
[----:B0-----:R-:W-:-:S07]  /*8490*/  F2FP.BF16.F32.PACK_AB R163, R71, R70 ;  /* 0x0000004647a3723e */ /* 0x001fce00000010ff */
[----:B------:R-:W0:Y:S08]  /*84a0*/  MUFU.EX2 R75, R75 ;  /* 0x0000004b004b7308 */ /* 0x000e300000000800 */
[----:B------:R-:W-:Y:S08]  /*84b0*/  MUFU.EX2 R12, R12 ;  /* 0x0000000c000c7308 */ /* 0x000ff00000000800 */
[----:B------:R-:W-:Y:S01]  /*84c0*/  MUFU.EX2 R78, R78 ;  /* 0x0000004e004e7308 */ /* 0x000fe20000000800 */
[----:B------:R-:W-:-:S02]  /*84d0*/  WARPGROUP.DEPBAR.LE gsb0, 0x0 ;  /* 0x00008000000079c5 */ /* 0x000fc40000010000 */
[----:B------:R-:W-:-:S05]  /*84e0*/  WARPGROUP.ARRIVE ;  /* 0x00000000000079c5 */ /* 0x000fca0000000000 */
[----:B------:R-:W2:Y:S01]  /*84f0*/  MUFU.EX2 R65, R65 ;  /* 0x0000004100417308 */ /* 0x000ea20000000800 */
[----:B-1----:R-:W-:Y:S02]  /*8500*/  F2FP.BF16.F32.PACK_AB R156, R61, R10 ;  /* 0x0000000a3d9c723e */ /* 0x002fe400000010ff */
[----:B0-----:R-:W-:Y:S01]  /*8510*/  F2FP.BF16.F32.PACK_AB R157, R75, R74 ;  /* 0x0000004a4b9d723e */ /* 0x001fe200000010ff */
[----:B------:R-:W-:Y:S01]  /*8520*/  HGMMA.64x128x16.F32.BF16 R88, R152, gdesc[UR4].tnspB, R88, gsb0 ;  /* 0x41e0000498587df0 */ /* 0x000fe20008001858 */
[----:B------:R-:W-:-:S03]  /*8530*/  UIADD3 UR6, UR4, -0x1, URZ ;  /* 0xffffffff04067890 */ /* 0x000fc6000fffe03f */
[----:B------:R-:W0:Y:S04]  /*8540*/  MUFU.EX2 R79, R79 ;  /* 0x0000004f004f7308 */ /* 0x000e280000000800 */
[----:B------:R-:W-:Y:S01]  /*8550*/  UMOV UR4, UR6 ;  /* 0x0000000600047c82 */ /* 0x000fe20008000000 */
[----:B------:R-:W-:-:S03]  /*8560*/  UMOV UR6, UR36 ;  /* 0x0000002400067c82 */ /* 0x000fc60008000000 */
[----:B------:R-:W-:Y:S01]  /*8570*/  MUFU.EX2 R14, R14 ;  /* 0x0000000e000e7308 */ /* 0x000fe20000000800 */
[----:B--2---:R-:W-:-:S07]  /*8580*/  F2FP.BF16.F32.PACK_AB R158, R65, R12 ;  /* 0x0000000c419e723e */ /* 0x004fce00000010ff */
[----:B------:R-:W-:Y:S01]  /*8590*/  MUFU.EX2 R82, R82 ;  /* 0x0000005200527308 */ /* 0x000fe20000000800 */
[----:B0-----:R-:W-:-:S07]  /*85a0*/  F2FP.BF16.F32.PACK_AB R159, R79, R78 ;  /* 0x0000004e4f9f723e */ /* 0x001fce00000010ff */
[----:B------:R-:W-:Y:S08]  /*85b0*/  MUFU.EX2 R69, R69 ;  /* 0x0000004500457308 */ /* 0x000ff00000000800 */
[----:B------:R-:W-:Y:S08]  /*85c0*/  MUFU.EX2 R83, R83 ;  /* 0x0000005300537308 */ /* 0x000ff00000000800 */
[----:B------:R-:W-:Y:S08]  /*85d0*/  MUFU.EX2 R20, R20 ;  /* 0x0000001400147308 */ /* 0x000ff00000000800 */
[----:B------:R-:W-:Y:S08]  /*85e0*/  MUFU.EX2 R86, R86 ;  /* 0x0000005600567308 */ /* 0x000ff00000000800 */
[----:B------:R-:W0:Y:S01]  /*85f0*/  MUFU.EX2 R11, R85 ;  /* 0x00000055000b7308 */ /* 0x000e220000000800 */
[----:B------:R-:W-:-:S02]  /*8600*/  WARPGROUP.DEPBAR.LE gsb0, 0x0 ;  /* 0x00008000000079c5 */ /* 0x000fc40000010000 */
[----:B------:R1:W-:Y:S01]  /*8610*/  @!P1 SYNCS.ARRIVE.TRANS64.RED.A1T0 RZ, [R27+URZ], RZ ;  /* 0x000000ff1bff99a7 */ /* 0x0003e2000810043f */
[----:B0-----:R-:W-:Y:S02]  /*8620*/  F2FP.BF16.F32.PACK_AB R154, R11, R20 ;  /* 0x000000140b9a723e */ /* 0x001fe400000010ff */
[----:B------:R-:W-:Y:S02]  /*8630*/  F2FP.BF16.F32.PACK_AB R152, R69, R14 ;  /* 0x0000000e4598723e */ /* 0x000fe400000010ff */
[----:B------:R-:W-:Y:S01]  /*8640*/  F2FP.BF16.F32.PACK_AB R153, R83, R82 ;  /* 0x000000525399723e */ /* 0x000fe200000010ff */
[----:B-1----:R-:W-:-:S05]  /*8650*/  @!P1 VIADD R27, R31, 0x34860 ;  /* 0x000348601f1b9836 */ /* 0x002fca0000000000 */
[----:B------:R-:W-:Y:S01]  /*8660*/  @!P1 PRMT R31, RZ, 0x654, R27 ;  /* 0x00000654ff1f9816 */ /* 0x000fe2000000001b */
[----:B------:R-:W-:Y:S01]  /*8670*/  FADD.FTZ R27, R13, R6 ;  /* 0x000000060d1b7221 */ /* 0x000fe20000010000 */
[-CC-:B------:R-:W-:Y:S01]  /*8680*/  FFMA.FTZ R6, R63, R0.reuse, -R73.reuse ;  /* 0x000000003f067223 */ /* 0x180fe20000010849 */
[----:B------:R-:W-:Y:S01]  /*8690*/  FFMA.FTZ R73, R87, R0, -R73 ;  /* 0x0000000057497223 */ /* 0x000fe20000010849 */
[----:B------:R0:W-:Y:S01]  /*86a0*/  @!P1 SYNCS.ARRIVE.TRANS64.RED.A1T0 RZ, [R31+URZ], RZ ;  /* 0x000000ff1fff99a7 */ /* 0x0001e2000810043f */
[----:B------:R-:W-:Y:S01]  /*86b0*/  FADD.FTZ R44, R182, R27 ;  /* 0x0000001bb62c7221 */ /* 0x000fe20000010000 */
[C---:B------:R-:W-:Y:S02]  /*86c0*/  F2FP.BF16.F32.PACK_AB R182, R15.reuse, R182 ;  /* 0x000000b60fb6723e */ /* 0x040fe400000010ff */
[----:B------:R-:W1:Y:S01]  /*86d0*/  MUFU.EX2 R6, R6 ;  /* 0x0000000600067308 */ /* 0x000e620000000800 */
[----:B------:R-:W-:-:S04]  /*86e0*/  FADD.FTZ R27, R15, R44 ;  /* 0x0000002c0f1b7221 */ /* 0x000fc80000010000 */
[----:B------:R-:W-:Y:S01]  /*86f0*/  FADD.FTZ R44, R176, R27 ;  /* 0x0000001bb02c7221 */ /* 0x000fe20000010000 */
[C---:B------:R-:W-:Y:S02]  /*8700*/  F2FP.BF16.F32.PACK_AB R176, R21.reuse, R176 ;  /* 0x000000b015b0723e */ /* 0x040fe400000010ff */
[----:B------:R-:W2:Y:S01]  /*8710*/  MUFU.EX2 R73, R73 ;  /* 0x0000004900497308 */ /* 0x000ea20000000800 */
[----:B------:R-:W-:-:S04]  /*8720*/  FADD.FTZ R27, R21, R44 ;  /* 0x0000002c151b7221 */ /* 0x000fc80000010000 */
[----:B------:R-:W-:Y:S01]  /*8730*/  FADD.FTZ R44, R178, R27 ;  /* 0x0000001bb22c7221 */ /* 0x000fe20000010000 */
[----:B------:R-:W-:-:S03]  /*8740*/  F2FP.BF16.F32.PACK_AB R178, R25, R178 ;  /* 0x000000b219b2723e */ /* 0x000fc600000010ff */
[----:B------:R-:W-:Y:S01]  /*8750*/  FADD.FTZ R27, R25, R44 ;  /* 0x0000002c191b7221 */ /* 0x000fe20000010000 */
[C---:B-1----:R-:W-:Y:S01]  /*8760*/  FADD.FTZ R5, R6.reuse, R5 ;  /* 0x0000000506057221 */ /* 0x042fe20000010000 */
[----:B------:R-:W-:Y:S02]  /*8770*/  F2FP.BF16.F32.PACK_AB R167, R6, R167 ;  /* 0x000000a706a7723e */ /* 0x000fe400000010ff */
[----:B------:R-:W-:Y:S01]  /*8780*/  FADD.FTZ R44, R172, R27 ;  /* 0x0000001bac2c7221 */ /* 0x000fe20000010000 */
[----:B------:R-:W-:Y:S01]  /*8790*/  FADD.FTZ R5, R66, R5 ;  /* 0x0000000542057221 */ /* 0x000fe20000010000 */
[C---:B------:R-:W-:Y:S02]  /*87a0*/  F2FP.BF16.F32.PACK_AB R172, R29.reuse, R172 ;  /* 0x000000ac1dac723e */ /* 0x040fe400000010ff */
[----:B------:R-:W-:Y:S01]  /*87b0*/  FADD.FTZ R27, R29, R44 ;  /* 0x0000002c1d1b7221 */ /* 0x000fe20000010000 */
[----:B------:R-:W-:Y:S01]  /*87c0*/  FADD.FTZ R5, R67, R5 ;  /* 0x0000000543057221 */ /* 0x000fe20000010000 */
[----:B--2---:R-:W-:-:S02]  /*87d0*/  F2FP.BF16.F32.PACK_AB R155, R73, R86 ;  /* 0x00000056499b723e */ /* 0x004fc400000010ff */
[----:B------:R-:W-:Y:S01]  /*87e0*/  FADD.FTZ R44, R174, R27 ;  /* 0x0000001bae2c7221 */ /* 0x000fe20000010000 */
[----:B------:R-:W-:Y:S01]  /*87f0*/  FADD.FTZ R5, R70, R5 ;  /* 0x0000000546057221 */ /* 0x000fe20000010000 */
[C---:B------:R-:W-:Y:S02]  /*8800*/  F2FP.BF16.F32.PACK_AB R174, R33.reuse, R174 ;  /* 0x000000ae21ae723e */ /* 0x040fe400000010ff */
        /* <DEDUP_REMOVED lines=23> */
[----:B------:R-:W-:-:S03]  /*8980*/  F2FP.BF16.F32.PACK_AB R160, R53, R160 ;  /* 0x000000a035a0723e */ /* 0x000fc600000010ff */
[----:B------:R-:W-:-:S04]  /*8990*/  FADD.FTZ R13, R53, R24 ;  /* 0x00000018350d7221 */ /* 0x000fc80000010000 */
[----:B------:R-:W-:Y:S01]  /*89a0*/  FADD.FTZ R24, R162, R13 ;  /* 0x0000000da2187221 */ /* 0x000fe20000010000 */
[----:B------:R-:W-:-:S03]  /*89b0*/  F2FP.BF16.F32.PACK_AB R162, R57, R162 ;  /* 0x000000a239a2723e */ /* 0x000fc600000010ff */
[----:B------:R-:W-:-:S04]  /*89c0*/  FADD.FTZ R13, R57, R24 ;  /* 0x00000018390d7221 */ /* 0x000fc80000010000 */
[----:B------:R-:W-:Y:S01]  /*89d0*/  FADD.FTZ R6, R10, R13 ;  /* 0x0000000d0a067221 */ /* 0x000fe20000010000 */
[----:B------:R-:W-:-:S03]  /*89e0*/  IMAD.MOV.U32 R10, RZ, RZ, R7 ;  /* 0x000000ffff0a7224 */ /* 0x000fc600078e0007 */
        /* <DEDUP_REMOVED lines=8> */
[----:B0-----:R-:W-:Y:S06]  /*8a70*/  @P2 BRA `(.L_x_2262) ;  /* 0xffffffdc00a82947 */ /* 0x001fec000383ffff */
.L_x_2253:
        /* <DEDUP_REMOVED lines=67> */
.L_x_2263:
[----:B------:R-:W-:Y:S01]  /*8eb0*/  ULEA UR5, UR36, UR38, 0x3 ;  /* 0x0000002624057291 */ /* 0x000fe2000f8e183f */
[----:B------:R-:W-:-:S05]  /*8ec0*/  IMAD.U32 R2, RZ, RZ, UR37 ;  /* 0x00000025ff027e24 */ /* 0x000fca000f8e00ff */
[----:B------:R-:W-:-:S04]  /*8ed0*/  SHF.L.U32 R2, R2, 0x1f, RZ ;  /* 0x0000001f02027819 */ /* 0x000fc800000006ff */
[----:B------:R0:W1:Y:S01]  /*8ee0*/  SYNCS.PHASECHK.TRANS64.TRYWAIT P2, [UR5+0x34850], R2 ;  /* 0x03485002ff0075a7 */ /* 0x0000620008040145 */
[----:B------:R-:W-:Y:S05]  /*8ef0*/  @!P0 BRA `(.L_x_2264) ;  /* 0x0000000000048947 */ /* 0x000fea0003800000 */
[----:B------:R-:W-:Y:S01]  /*8f00*/  BPT.TRAP 0x1 ;  /* 0x000000040000795c */ /* 0x000fe20000300000 */
.L_x_2264:
[----:B-1----:R-:W-:Y:S05]  /*8f10*/  @P2 BRA `(.L_x_2265) ;  /* 0x0000000000082947 */ /* 0x002fea0003800000 */
[----:B------:R-:W1:Y:S02]  /*8f20*/  SYNCS.PHASECHK.TRANS64.TRYWAIT P0, [UR5+0x34850], R2 ;  /* 0x03485002ff0075a7 */ /* 0x000e640008000145 */
[----:B-1----:R-:W-:Y:S05]  /*8f30*/  @!P0 BRA `(.L_x_2266) ;  /* 0x0000007000ec8947 */ /* 0x002fea0003800000 */
.L_x_2265:
[----:B------:R-:W-:Y:S01]  /*8f40*/  UIADD3 UR38, UR38, 0x400, URZ ;  /* 0x0000040026267890 */ /* 0x000fe2000fffe03f */
[----:B------:R-:W-:Y:S01]  /*8f50*/  WARPGROUP.ARRIVE ;  /* 0x00000000000079c5 */ /* 0x000fe20000000000 */
[----:B------:R-:W-:Y:S01]  /*8f60*/  UMOV UR7, 0x40000040 ;  /* 0x4000004000077882 */ /* 0x000fe20000000000 */
[----:B-1----:R-:W1:Y:S01]  /*8f70*/  SHFL.BFLY PT, R3, R6, 0x2, 0x1f ;  /* 0x0c401f0006037f89 */ /* 0x002e6200000e0000 */
[----:B------:R-:W-:Y:S01]  /*8f80*/  USHF.R.U32.HI UR38, URZ, 0x4, UR38 ;  /* 0x000000043f267899 */ /* 0x000fe20008011626 */
[----:B------:R-:W-:Y:S01]  /*8f90*/  IMAD.U32 R13, RZ, RZ, UR5 ;  /* 0x00000005ff0d7e24 */ /* 0x000fe2000f8e00ff */
[----:B------:R-:W-:Y:S01]  /*8fa0*/  R2UR UR8, R186 ;  /* 0x00000000ba0872ca */ /* 0x000fe200000e0000 */
[----:B0-----:R-:W0:Y:S01]  /*8fb0*/  SHFL.BFLY PT, R2, R5, 0x2, 0x1f ;  /* 0x0c401f0005027f89 */ /* 0x001e2200000e0000 */
[----:B------:R-:W-:Y:S01]  /*8fc0*/  ULOP3.LUT UR38, UR38, 0x3fff, URZ, 0xc0, !UPT ;  /* 0x00003fff26267892 */ /* 0x000fe2000f8ec03f */
[----:B------:R-:W-:Y:S02]  /*8fd0*/  IMAD.MOV.U32 R89, RZ, RZ, -0x800000 ;  /* 0xff800000ff597424 */ /* 0x000fe400078e00ff */
[----:B------:R-:W-:Y:S01]  /*8fe0*/  IMAD.MOV.U32 R88, RZ, RZ, -0x800000 ;  /* 0xff800000ff587424 */ /* 0x000fe200078e00ff */
[----:B------:R-:W-:-:S04]  /*8ff0*/  ULOP3.LUT UR4, UR38, 0x4000000, URZ, 0xfc, !UPT ;  /* 0x0400000026047892 */ /* 0x000fc8000f8efc3f */
[----:B------:R-:W-:Y:S02]  /*9000*/  ULEA UR4, UR36, UR4, 0xb ;  /* 0x0000000424047291 */ /* 0x000fe4000f8e583f */
[----:B------:R-:W-:Y:S02]  /*9010*/  UIADD3 UR36, UR36, 0x1, URZ ;  /* 0x0000000124247890 */ /* 0x000fe4000fffe03f */
[----:B------:R-:W-:Y:S02]  /*9020*/  UIADD3 UR8, UR8, 0x1, URZ ;  /* 0x0000000108087890 */ /* 0x000fe4000fffe03f */
[----:B------:R-:W-:Y:S01]  /*9030*/  UISETP.NE.AND UP0, UPT, UR36, 0x2, UPT ;  /* 0x000000022400788c */ /* 0x000fe2000bf05270 */
[----:B------:R-:W-:Y:S02]  /*9040*/  UMOV UR6, UR4 ;  /* 0x0000000400067c82 */ /* 0x000fe40008000000 */
[----:B------:R-:W-:Y:S01]  /*9050*/  HGMMA.64x128x16.F32.BF16 R24, R180, gdesc[UR4].tnspB, R24, gsb0 ;  /* 0x41e00004b4187df0 */ /* 0x000fe20008001818 */
[----:B------:R-:W-:Y:S01]  /*9060*/  UIADD3 UR6, UR4, 0x80, URZ ;  /* 0x0000008004067890 */ /* 0x000fe2000fffe03f */
[----:B-1----:R-:W-:Y:S01]  /*9070*/  FADD.FTZ R3, R3, R6 ;  /* 0x0000000603037221 */ /* 0x002fe20000010000 */
[----:B------:R-:W-:Y:S01]  /*9080*/  UMOV UR7, 0x40000040 ;  /* 0x4000004000077882 */ /* 0x000fe20000000000 */
[----:B------:R-:W-:-:S02]  /*9090*/  IMAD.U32 R186, RZ, RZ, UR8 ;  /* 0x00000008ffba7e24 */ /* 0x000fc4000f8e00ff */
[----:B0-----:R-:W-:Y:S01]  /*90a0*/  FADD.FTZ R8, R2, R5 ;  /* 0x0000000502087221 */ /* 0x001fe20000010000 */
[----:B------:R-:W-:Y:S01]  /*90b0*/  IMAD.MOV.U32 R5, RZ, RZ, RZ ;  /* 0x000000ffff057224 */ /* 0x000fe200078e00ff */
[----:B------:R-:W0:Y:S01]  /*90c0*/  SHFL.BFLY PT, R2, R3, 0x1, 0x1f ;  /* 0x0c201f0003027f89 */ /* 0x000e2200000e0000 */
[----:B------:R-:W-:-:S03]  /*90d0*/  USEL UR36, UR36, URZ, UP0 ;  /* 0x0000003f24247287 */ /* 0x000fc60008000000 */
[----:B------:R-:W1:Y:S01]  /*90e0*/  SHFL.BFLY PT, R9, R8, 0x1, 0x1f ;  /* 0x0c201f0008097f89 */ /* 0x000e6200000e0000 */
[----:B0-----:R-:W-:Y:S01]  /*90f0*/  FADD.FTZ R11, R3, R2 ;  /* 0x00000002030b7221 */ /* 0x001fe20000010000 */
[----:B------:R-:W-:Y:S02]  /*9100*/  IMAD.MOV.U32 R2, RZ, RZ, RZ ;  /* 0x000000ffff027224 */ /* 0x000fe400078e00ff */
[----:B-1----:R-:W-:Y:S02]  /*9110*/  FADD.FTZ R12, R8, R9 ;  /* 0x00000009080c7221 */ /* 0x002fe40000010000 */
[----:B------:R-:W-:-:S03]  /*9120*/  FSETP.NE.FTZ.AND P0, PT, R11, RZ, PT ;  /* 0x000000ff0b00720b */ /* 0x000fc60003f15000 */
[----:B------:R-:W-:-:S10]  /*9130*/  FSETP.NE.FTZ.AND P2, PT, R12, RZ, PT ;  /* 0x000000ff0c00720b */ /* 0x000fd40003f55000 */
[C---:B------:R-:W-:Y:S01]  /*9140*/  @P0 FMUL.FTZ R6, R0.reuse, 0.69314718246459960938 ;  /* 0x3f31721800060820 */ /* 0x040fe20000410000 */
[----:B------:R-:W0:Y:S02]  /*9150*/  @P0 MUFU.LG2 R9, R11 ;  /* 0x0000000b00090308 */ /* 0x000e240000000c00 */
[----:B------:R-:W-:Y:S01]  /*9160*/  @P2 FMUL.FTZ R8, R0, 0.69314718246459960938 ;  /* 0x3f31721800082820 */ /* 0x000fe20000410000 */
[----:B------:R-:W-:-:S05]  /*9170*/  @!P1 VIADD R0, R13, 0x34860 ;  /* 0x000348600d009836 */ /* 0x000fca0000000000 */
        /* <DEDUP_REMOVED lines=111> */
.L_x_2236:
[----:B------:R-:W0:Y:S01]  /*9870*/  S2R R3, SR_CgaCtaId ;  /* 0x0000000000037919 */ /* 0x000e220000008800 */
[----:B------:R-:W-:Y:S01]  /*9880*/  MOV R0, 0x400 ;  /* 0x0000040000007802 */ /* 0x000fe20000000f00 */
[----:B------:R-:W-:Y:S01]  /*9890*/  BSSY B0, `(.L_x_2267) ;  /* 0x00001d8000007945 */ /* 0x000fe20003800000 */
[----:B------:R-:W-:Y:S02]  /*98a0*/  BAR.SYNC.DEFER_BLOCKING 0x5, 0x180 ;  /* 0x0146000000007b1d */ /* 0x000fe40000010000 */
[----:B0-----:R-:W-:-:S05]  /*98b0*/  LEA R0, R3, R0, 0x18 ;  /* 0x0000000003007211 */ /* 0x001fca00078ec0ff */
[----:B------:R-:W0:Y:S02]  /*98c0*/  LDS R2, [R0+0x348d0] ;  /* 0x0348d00000027984 */ /* 0x000e240000000800 */
[----:B0-----:R-:W-:Y:S01]  /*98d0*/  R2UR UR4, R2 ;  /* 0x00000000020472ca */ /* 0x001fe200000e0000 */
[----:B------:R-:W-:Y:S06]  /*98e0*/  BAR.ARV 0x4, 0x180 ;  /* 0x0106000000007b1d */ /* 0x000fec0000002000 */
[----:B------:R-:W-:Y:S08]  /*98f0*/  @P0 BRA `(.L_x_2268) ;  /* 0x0000001000c40947 */ /* 0x000ff00003800000 */
[----:B------:R-:W0:Y:S01]  /*9900*/  S2R R3, SR_SWINHI ;  /* 0x0000000000037919 */ /* 0x000e220000002f00 */
[----:B------:R-:W-:Y:S01]  /*9910*/  R2UR UR15, R23 ;  /* 0x00000000170f72ca */ /* 0x000fe200000e0000 */
[----:B------:R-:W-:Y:S01]  /*9920*/  ULDC.64 UR8, c[0x0][0xb90] ;  /* 0x0002e40000087ab9 */ /* 0x000fe20000000a00 */
[----:B------:R-:W-:Y:S01]  /*9930*/  R2UR UR14, R184 ;  /* 0x00000000b80e72ca */ /* 0x000fe200000e0000 */
[----:B------:R-:W-:Y:S01]  /*9940*/  ULDC.64 UR10, c[0x0][0xb98] ;  /* 0x0002e600000a7ab9 */ /* 0x000fe20000000a00 */
[----:B------:R-:W-:Y:S01]  /*9950*/  F2FP.BF16.F32.PACK_AB R6, R97, R6 ;  /* 0x000000066106723e */ /* 0x000fe200000010ff */
[----:B------:R-:W-:Y:S01]  /*9960*/  ULDC.64 UR16, c[0x0][0x208] ;  /* 0x0000820000107ab9 */ /* 0x000fe20000000a00 */
[----:B------:R-:W-:Y:S02]  /*9970*/  F2FP.BF16.F32.PACK_AB R72, R73, R72 ;  /* 0x000000484948723e */ /* 0x000fe400000010ff */
[----:B------:R-:W-:Y:S02]  /*9980*/  F2FP.BF16.F32.PACK_AB R73, R75, R74 ;  /* 0x0000004a4b49723e */ /* 0x000fe400000010ff */
[----:B------:R-:W-:-:S02]  /*9990*/  F2FP.BF16.F32.PACK_AB R80, R81, R80 ;  /* 0x000000505150723e */ /* 0x000fc400000010ff */
[----:B------:R-:W-:Y:S01]  /*99a0*/  F2FP.BF16.F32.PACK_AB R74, R77, R76 ;  /* 0x0000004c4d4a723e */ /* 0x000fe200000010ff */
[----:B------:R-:W-:Y:S01]  /*99b0*/  USHF.R.S32.HI UR12, URZ, 0x1f, UR15 ;  /* 0x0000001f3f0c7899 */ /* 0x000fe2000801140f */
[----:B------:R-:W-:Y:S01]  /*99c0*/  F2FP.BF16.F32.PACK_AB R75, R79, R78 ;  /* 0x0000004e4f4b723e */ /* 0x000fe200000010ff */
[----:B------:R-:W-:Y:S01]  /*99d0*/  USHF.R.S32.HI UR13, URZ, 0x1f, UR14 ;  /* 0x0000001f3f0d7899 */ /* 0x000fe2000801140e */
[----:B------:R-:W-:Y:S01]  /*99e0*/  F2FP.BF16.F32.PACK_AB R81, R83, R82 ;  /* 0x000000525351723e */ /* 0x000fe200000010ff */
[----:B------:R-:W-:Y:S01]  /*99f0*/  UIMAD UR5, UR12, UR8, URZ ;  /* 0x000000080c0572a4 */ /* 0x000fe2000f8e023f */
[----:B------:R-:W-:Y:S01]  /*9a00*/  F2FP.BF16.F32.PACK_AB R82, R85, R84 ;  /* 0x000000545552723e */ /* 0x000fe200000010ff */
[----:B------:R-:W-:Y:S01]  /*9a10*/  UIMAD.WIDE.U32 UR6, UR15, UR8, URZ ;  /* 0x000000080f0672a5 */ /* 0x000fe2000f8e003f */
[----:B------:R-:W-:Y:S01]  /*9a20*/  F2FP.BF16.F32.PACK_AB R83, R87, R86 ;  /* 0x000000565753723e */ /* 0x000fe200000010ff */
[----:B------:R-:W-:Y:S02]  /*9a30*/  UIMAD UR5, UR15, UR9, UR5 ;  /* 0x000000090f0572a4 */ /* 0x000fe4000f8e0205 */
[----:B------:R-:W-:-:S02]  /*9a40*/  UIMAD UR8, UR13, UR10, URZ ;  /* 0x0000000a0d0872a4 */ /* 0x000fc4000f8e023f */
[----:B------:R-:W-:Y:S02]  /*9a50*/  UIADD3 UR7, UR7, UR5, URZ ;  /* 0x0000000507077290 */ /* 0x000fe4000fffe03f */
[----:B------:R-:W-:Y:S02]  /*9a60*/  UIMAD UR8, UR14, UR11, UR8 ;  /* 0x0000000b0e0872a4 */ /* 0x000fe4000f8e0208 */
[----:B------:R-:W-:Y:S01]  /*9a70*/  UIMAD.WIDE.U32 UR6, UR14, UR10, UR6 ;  /* 0x0000000a0e0672a5 */ /* 0x000fe2000f8e0006 */
[----:B------:R-:W-:Y:S02]  /*9a80*/  MOV R34, R0 ;  /* 0x0000000000227202 */ /* 0x000fe40000000f00 */
[----:B0-----:R-:W-:Y:S01]  /*9a90*/  MOV R35, R3 ;  /* 0x0000000300237202 */ /* 0x001fe20000000f00 */
[----:B------:R-:W-:Y:S01]  /*9aa0*/  IMAD R3, R185, 0x40, R16 ;  /* 0x00000040b9037824 */ /* 0x000fe200078e0210 */
[----:B------:R-:W-:Y:S01]  /*9ab0*/  ULDC UR5, c[0x0][0xa88] ;  /* 0x0002a20000057ab9 */ /* 0x000fe20000000800 */
[----:B------:R-:W-:Y:S01]  /*9ac0*/  ULDC.64 UR10, c[0x0][0xaf0] ;  /* 0x0002bc00000a7ab9 */ /* 0x000fe20000000a00 */
[----:B------:R-:W-:-:S04]  /*9ad0*/  IMAD.WIDE R4, R190, 0x2, R34 ;  /* 0x00000002be047825 */ /* 0x000fc800078e0222 */
[----:B------:R-:W-:Y:S01]  /*9ae0*/  IMAD.WIDE R34, R3, 0x2, R34 ;  /* 0x0000000203227825 */ /* 0x000fe200078e0222 */
[C---:B------:R-:W-:Y:S02]  /*9af0*/  IADD3 R23, P2, R4.reuse, 0x4020, RZ ;  /* 0x0000402004177810 */ /* 0x040fe40007f5e0ff */
[C---:B------:R-:W-:Y:S02]  /*9b00*/  LOP3.LUT R3, R4.reuse, 0x380, RZ, 0xc0, !PT ;  /* 0x0000038004037812 */ /* 0x040fe400078ec0ff */
[----:B------:R-:W-:Y:S01]  /*9b10*/  LOP3.LUT R12, R23, 0x380, RZ, 0xc0, !PT ;  /* 0x00000380170c7812 */ /* 0x000fe200078ec0ff */
[--C-:B------:R-:W-:Y:S01]  /*9b20*/  IMAD.X R37, RZ, RZ, R5.reuse, P2 ;  /* 0x000000ffff257224 */ /* 0x100fe200010e0605 */
[----:B------:R-:W-:Y:S02]  /*9b30*/  IADD3 R27, P1, R4, 0x4040, RZ ;  /* 0x00004040041b7810 */ /* 0x000fe40007f3e0ff */
[----:B------:R-:W-:Y:S02]  /*9b40*/  SHF.R.U64 R12, R12, 0x3, RZ ;  /* 0x000000030c0c7819 */ /* 0x000fe400000012ff */
[----:B------:R-:W-:Y:S01]  /*9b50*/  IADD3 R21, P6, R4, 0x20, RZ ;  /* 0x0000002004157810 */ /* 0x000fe20007fde0ff */
[----:B------:R-:W-:Y:S01]  /*9b60*/  IMAD.X R39, RZ, RZ, R5, P1 ;  /* 0x000000ffff277224 */ /* 0x000fe200008e0605 */
[----:B------:R-:W-:-:S02]  /*9b70*/  LOP3.LUT R36, R12, R23, RZ, 0x3c, !PT ;  /* 0x000000170c247212 */ /* 0x000fc400078e3cff */
[----:B------:R-:W0:Y:S01]  /*9b80*/  LDC R23, c[0x0][0xbe8] ;  /* 0x0002fa00ff177b82 */ /* 0x000e220000000800 */
[----:B------:R-:W-:Y:S01]  /*9b90*/  SHF.R.U64 R3, R3, 0x3, RZ ;  /* 0x0000000303037819 */ /* 0x000fe200000012ff */
[--C-:B------:R-:W-:Y:S01]  /*9ba0*/  IMAD.X R13, RZ, RZ, R5.reuse, P6 ;  /* 0x000000ffff0d7224 */ /* 0x100fe200030e0605 */
[C---:B------:R-:W-:Y:S02]  /*9bb0*/  IADD3 R10, P3, R4.reuse, 0x4000, RZ ;  /* 0x00004000040a7810 */ /* 0x040fe40007f7e0ff */
[C---:B------:R-:W-:Y:S02]  /*9bc0*/  IADD3 R41, P0, R4.reuse, 0x4060, RZ ;  /* 0x0000406004297810 */ /* 0x040fe40007f1e0ff */
[C---:B------:R-:W-:Y:S01]  /*9bd0*/  IADD3 R8, P4, R4.reuse, 0x60, RZ ;  /* 0x0000006004087810 */ /* 0x040fe20007f9e0ff */
[--C-:B------:R-:W-:Y:S01]  /*9be0*/  IMAD.X R15, RZ, RZ, R5.reuse, P3 ;  /* 0x000000ffff0f7224 */ /* 0x100fe200018e0605 */
[----:B------:R-:W-:Y:S02]  /*9bf0*/  IADD3 R25, P5, R4, 0x40, RZ ;  /* 0x0000004004197810 */ /* 0x000fe40007fbe0ff */
[----:B------:R-:W-:Y:S01]  /*9c00*/  LOP3.LUT R4, R3, R4, RZ, 0x3c, !PT ;  /* 0x0000000403047212 */ /* 0x000fe200078e3cff */
[--C-:B------:R-:W-:Y:S01]  /*9c10*/  IMAD.X R11, RZ, RZ, R5.reuse, P4 ;  /* 0x000000ffff0b7224 */ /* 0x100fe200020e0605 */
[----:B------:R-:W-:Y:S01]  /*9c20*/  LOP3.LUT R14, R27, 0x380, RZ, 0xc0, !PT ;  /* 0x000003801b0e7812 */ /* 0x000fe200078ec0ff */
[----:B------:R-:W-:Y:S01]  /*9c30*/  IMAD.X R9, RZ, RZ, R5, P5 ;  /* 0x000000ffff097224 */ /* 0x000fe200028e0605 */
[----:B------:R-:W-:-:S02]  /*9c40*/  LOP3.LUT R3, R10, 0x380, RZ, 0xc0, !PT ;  /* 0x000003800a037812 */ /* 0x000fc400078ec0ff */
[----:B------:R-:W-:Y:S02]  /*9c50*/  LOP3.LUT R2, R21, 0x380, RZ, 0xc0, !PT ;  /* 0x0000038015027812 */ /* 0x000fe400078ec0ff */
[----:B------:R-:W-:Y:S02]  /*9c60*/  IADD3 R33, P6, R34, 0x1000, RZ ;  /* 0x0000100022217810 */ /* 0x000fe40007fde0ff */
[----:B------:R-:W-:Y:S02]  /*9c70*/  SHF.R.U64 R14, R14, 0x3, RZ ;  /* 0x000000030e0e7819 */ /* 0x000fe400000012ff */
[----:B------:R-:W-:Y:S02]  /*9c80*/  SHF.R.U64 R3, R3, 0x3, RZ ;  /* 0x0000000303037819 */ /* 0x000fe400000012ff */
[----:B------:R-:W-:Y:S02]  /*9c90*/  SHF.R.U64 R2, R2, 0x3, RZ ;  /* 0x0000000302027819 */ /* 0x000fe400000012ff */
[----:B------:R-:W-:-:S02]  /*9ca0*/  LOP3.LUT R32, R33, 0x380, RZ, 0xc0, !PT ;  /* 0x0000038021207812 */ /* 0x000fc400078ec0ff */
[----:B------:R-:W-:Y:S02]  /*9cb0*/  LOP3.LUT R38, R14, R27, RZ, 0x3c, !PT ;  /* 0x0000001b0e267212 */ /* 0x000fe400078e3cff */
[----:B------:R-:W-:Y:S02]  /*9cc0*/  LOP3.LUT R14, R3, R10, RZ, 0x3c, !PT ;  /* 0x0000000a030e7212 */ /* 0x000fe400078e3cff */
[----:B------:R-:W-:Y:S02]  /*9cd0*/  LOP3.LUT R12, R2, R21, RZ, 0x3c, !PT ;  /* 0x00000015020c7212 */ /* 0x000fe400078e3cff */
[----:B------:R-:W-:Y:S02]  /*9ce0*/  LOP3.LUT R3, R8, 0x380, RZ, 0xc0, !PT ;  /* 0x0000038008037812 */ /* 0x000fe400078ec0ff */
[----:B------:R-:W-:Y:S02]  /*9cf0*/  SHF.R.U64 R32, R32, 0x3, RZ ;  /* 0x0000000320207819 */ /* 0x000fe400000012ff */
[----:B------:R-:W-:-:S02]  /*9d00*/  LOP3.LUT R2, R25, 0x380, RZ, 0xc0, !PT ;  /* 0x0000038019027812 */ /* 0x000fc400078ec0ff */
[----:B------:R-:W-:Y:S02]  /*9d10*/  SHF.R.U64 R3, R3, 0x3, RZ ;  /* 0x0000000303037819 */ /* 0x000fe400000012ff */
[----:B------:R-:W-:Y:S01]  /*9d20*/  LOP3.LUT R32, R32, R33, RZ, 0x3c, !PT ;  /* 0x0000002120207212 */ /* 0x000fe200078e3cff */
[----:B------:R-:W-:Y:S01]  /*9d30*/  IMAD.X R33, RZ, RZ, R35, P6 ;  /* 0x000000ffff217224 */ /* 0x000fe200030e0623 */
[----:B------:R-:W-:Y:S02]  /*9d40*/  SHF.R.U64 R2, R2, 0x3, RZ ;  /* 0x0000000302027819 */ /* 0x000fe400000012ff */
[----:B0-----:R-:W-:Y:S02]  /*9d50*/  ISETP.NE.AND P1, PT, R23, 0x1, PT ;  /* 0x000000011700780c */ /* 0x001fe40003f25270 */
[----:B------:R-:W-:Y:S02]  /*9d60*/  IADD3 R107, P6, R34, 0x7000, RZ ;  /* 0x00007000226b7810 */ /* 0x000fe40007fde0ff */
[----:B------:R-:W-:-:S02]  /*9d70*/  LOP3.LUT R10, R3, R8, RZ, 0x3c, !PT ;  /* 0x00000008030a7212 */ /* 0x000fc400078e3cff */
[----:B------:R-:W-:Y:S02]  /*9d80*/  LOP3.LUT R8, R2, R25, RZ, 0x3c, !PT ;  /* 0x0000001902087212 */ /* 0x000fe400078e3cff */
[----:B------:R-:W-:Y:S02]  /*9d90*/  LOP3.LUT R2, R107, 0x380, RZ, 0xc0, !PT ;  /* 0x000003806b027812 */ /* 0x000fe400078ec0ff */
[----:B------:R-:W-:Y:S02]  /*9da0*/  LOP3.LUT R40, R41, 0x380, RZ, 0xc0, !PT ;  /* 0x0000038029287812 */ /* 0x000fe400078ec0ff */
[----:B------:R-:W-:Y:S02]  /*9db0*/  SHF.R.U64 R2, R2, 0x3, RZ ;  /* 0x0000000302027819 */ /* 0x000fe400000012ff */
[----:B------:R-:W-:Y:S02]  /*9dc0*/  SHF.R.U64 R40, R40, 0x3, RZ ;  /* 0x0000000328287819 */ /* 0x000fe400000012ff */
[----:B------:R-:W-:-:S02]  /*9dd0*/  LOP3.LUT R2, R2, R107, RZ, 0x3c, !PT ;  /* 0x0000006b02027212 */ /* 0x000fc400078e3cff */
[----:B------:R-:W0:Y:S01]  /*9de0*/  @P1 LDC R107, c[0x0][0xbec] ;  /* 0x0002fb00ff6b1b82 */ /* 0x000e220000000800 */
[----:B------:R-:W-:Y:S01]  /*9df0*/  LOP3.LUT R40, R40, R41, RZ, 0x3c, !PT ;  /* 0x0000002928287212 */ /* 0x000fe200078e3cff */
[----:B------:R-:W-:Y:S01]  /*9e00*/  IMAD.X R41, RZ, RZ, R5, P0 ;  /* 0x000000ffff297224 */ /* 0x000fe200000e0605 */
[----:B------:R-:W-:Y:S02]  /*9e10*/  MOV R106, R4 ;  /* 0x00000004006a7202 */ /* 0x000fe40000000f00 */
[----:B------:R-:W-:Y:S02]  /*9e20*/  F2FP.BF16.F32.PACK_AB R5, R104, R105 ;  /* 0x000000696805723e */ /* 0x000fe400000010ff */
[----:B------:R-:W-:Y:S01]  /*9e30*/  F2FP.BF16.F32.PACK_AB R4, R96, R7 ;  /* 0x000000076004723e */ /* 0x000fe200000010ff */
[----:B------:R-:W1:Y:S01]  /*9e40*/  @P1 LDC R104, c[0x0][0xbf0] ;  /* 0x0002fc00ff681b82 */ /* 0x000e620000000800 */
[----:B------:R-:W-:-:S07]  /*9e50*/  F2FP.BF16.F32.PACK_AB R7, R102, R103 ;  /* 0x000000676607723e */ /* 0x000fce00000010ff */
[----:B------:R-:W-:Y:S01]  /*9e60*/  BAR.SYNC.DEFER_BLOCKING 0x1, 0x100 ;  /* 0x0044000000007b1d */ /* 0x000fe20000010000 */
[----:B------:R-:W-:Y:S01]  /*9e70*/  MOV R97, R38 ;  /* 0x0000002600617202 */ /* 0x000fe20000000f00 */
[----:B------:R-:W-:Y:S01]  /*9e80*/  VIADD R38, R18, UR60 ;  /* 0x0000003c12267c36 */ /* 0x000fe20008000000 */
[----:B------:R-:W-:Y:S01]  /*9e90*/  IADD3 R21, P0, R34, 0x6000, RZ ;  /* 0x0000600022157810 */ /* 0x000fe20007f1e0ff */
[----:B------:R-:W-:Y:S01]  /*9ea0*/  VIADD R39, R189, UR60 ;  /* 0x0000003cbd277c36 */ /* 0x000fe20008000000 */
[----:B------:R-:W-:Y:S01]  /*9eb0*/  MOV R103, R14 ;  /* 0x0000000e00677202 */ /* 0x000fe20000000f00 */
[----:B------:R-:W-:Y:S01]  /*9ec0*/  IMAD.U32 R14, RZ, RZ, UR8 ;  /* 0x00000008ff0e7e24 */ /* 0x000fe2000f8e00ff */
[----:B------:R-:W-:Y:S01]  /*9ed0*/  LOP3.LUT R20, R21, 0x380, RZ, 0xc0, !PT ;  /* 0x0000038015147812 */ /* 0x000fe200078ec0ff */
[----:B------:R-:W-:Y:S01]  /*9ee0*/  ULDC.64 UR8, c[0x0][0xae8] ;  /* 0x0002ba0000087ab9 */ /* 0x000fe20000000a00 */
[----:B------:R-:W-:Y:S02]  /*9ef0*/  MOV R15, R12 ;  /* 0x0000000c000f7202 */ /* 0x000fe40000000f00 */
[----:B------:R-:W-:-:S02]  /*9f00*/  SHF.R.U64 R20, R20, 0x3, RZ ;  /* 0x0000000314147819 */ /* 0x000fc400000012ff */
[----:B------:R-:W-:Y:S02]  /*9f10*/  IADD3 R27, P3, R34, 0x4000, RZ ;  /* 0x00004000221b7810 */ /* 0x000fe40007f7e0ff */
[----:B------:R-:W-:Y:S01]  /*9f20*/  LOP3.LUT R20, R20, R21, RZ, 0x3c, !PT ;  /* 0x0000001514147212 */ /* 0x000fe200078e3cff */
[----:B------:R-:W-:Y:S01]  /*9f30*/  IMAD.X R21, RZ, RZ, R35, P0 ;  /* 0x000000ffff157224 */ /* 0x000fe200000e0623 */
[----:B------:R-:W-:Y:S02]  /*9f40*/  IADD3 R25, P2, R34, 0x5000, RZ ;  /* 0x0000500022197810 */ /* 0x000fe40007f5e0ff */
[----:B------:R-:W-:Y:S02]  /*9f50*/  LOP3.LUT R26, R27, 0x380, RZ, 0xc0, !PT ;  /* 0x000003801b1a7812 */ /* 0x000fe400078ec0ff */
[----:B------:R-:W-:Y:S02]  /*9f60*/  LOP3.LUT R24, R25, 0x380, RZ, 0xc0, !PT ;  /* 0x0000038019187812 */ /* 0x000fe400078ec0ff */
[----:B------:R-:W-:Y:S01]  /*9f70*/  SHF.R.U64 R26, R26, 0x3, RZ ;  /* 0x000000031a1a7819 */ /* 0x000fe200000012ff */
[----:B------:R0:W-:Y:S01]  /*9f80*/  STSM.16.M88.4 [R106], R4 ;  /* 0x000000046a007844 */ /* 0x0001e20000000200 */
[----:B------:R-:W-:-:S02]  /*9f90*/  MOV R102, R36 ;  /* 0x0000002400667202 */ /* 0x000fc40000000f00 */
[----:B------:R-:W-:Y:S02]  /*9fa0*/  SHF.R.U64 R24, R24, 0x3, RZ ;  /* 0x0000000318187819 */ /* 0x000fe400000012ff */
[----:B------:R-:W-:Y:S01]  /*9fb0*/  LOP3.LUT R26, R26, R27, RZ, 0x3c, !PT ;  /* 0x0000001b1a1a7212 */ /* 0x000fe200078e3cff */
[--C-:B------:R-:W-:Y:S01]  /*9fc0*/  IMAD.X R27, RZ, RZ, R35.reuse, P3 ;  /* 0x000000ffff1b7224 */ /* 0x100fe200018e0623 */
[----:B------:R-:W-:Y:S01]  /*9fd0*/  LOP3.LUT R24, R24, R25, RZ, 0x3c, !PT ;  /* 0x0000001918187212 */ /* 0x000fe200078e3cff */
[----:B------:R-:W-:Y:S01]  /*9fe0*/  IMAD.X R25, RZ, RZ, R35, P2 ;  /* 0x000000ffff197224 */ /* 0x000fe200010e0623 */
[----:B------:R-:W-:Y:S02]  /*9ff0*/  MOV R96, R40 ;  /* 0x0000002800607202 */ /* 0x000fe40000000f00 */
[C---:B------:R-:W-:Y:S02]  /*a000*/  IADD3 R29, P4, R34.reuse, 0x3000, RZ ;  /* 0x00003000221d7810 */ /* 0x040fe40007f9e0ff */
[----:B------:R-:W-:-:S02]  /*a010*/  LOP3.LUT R3, R34, 0x380, RZ, 0xc0, !PT ;  /* 0x0000038022037812 */ /* 0x000fc400078ec0ff */
[----:B------:R-:W-:Y:S01]  /*a020*/  LOP3.LUT R28, R29, 0x380, RZ, 0xc0, !PT ;  /* 0x000003801d1c7812 */ /* 0x000fe200078ec0ff */
[----:B0-----:R-:W-:Y:S01]  /*a030*/  @P1 IMAD.HI.U32 R5, R38, R107, RZ ;  /* 0x0000006b26051227 */ /* 0x001fe200078e00ff */
[----:B------:R-:W-:Y:S02]  /*a040*/  F2FP.BF16.F32.PACK_AB R7, R98, R99 ;  /* 0x000000636207723e */ /* 0x000fe400000010ff */
[----:B------:R-:W-:Y:S01]  /*a050*/  SHF.R.U64 R28, R28, 0x3, RZ ;  /* 0x000000031c1c7819 */ /* 0x000fe200000012ff */
[----:B------:R-:W-:Y:S01]  /*a060*/  IMAD.MOV.U32 R4, RZ, RZ, R38 ;  /* 0x000000ffff047224 */ /* 0x000fe200078e0026 */
[----:B-1----:R-:W-:Y:S02]  /*a070*/  @P1 SHF.R.U32.HI R4, RZ, R104, R5 ;  /* 0x00000068ff041219 */ /* 0x002fe40000011605 */
[----:B------:R-:W-:Y:S02]  /*a080*/  MOV R104, R10 ;  /* 0x0000000a00687202 */ /* 0x000fe40000000f00 */
[--C-:B------:R-:W-:Y:S01]  /*a090*/  SHF.R.S32.HI R5, RZ, 0x1f, R4.reuse ;  /* 0x0000001fff057819 */ /* 0x100fe20000011404 */
[----:B------:R-:W-:Y:S01]  /*a0a0*/  IMAD.MOV R6, RZ, RZ, -R4 ;  /* 0x000000ffff067224 */ /* 0x000fe200078e0a04 */
[----:B------:R-:W-:-:S02]  /*a0b0*/  IADD3 R12, P0, R4, UR6, RZ ;  /* 0x00000006040c7c10 */ /* 0x000fc4000ff1e0ff */
[----:B------:R-:W-:Y:S01]  /*a0c0*/  F2FP.BF16.F32.PACK_AB R4, R94, R93 ;  /* 0x0000005d5e04723e */ /* 0x000fe200000010ff */
[----:B------:R-:W-:Y:S01]  /*a0d0*/  IMAD R11, R23, R6, R38 ;  /* 0x00000006170b7224 */ /* 0x000fe200078e0226 */
[----:B------:R-:W-:Y:S01]  /*a0e0*/  IADD3.X R13, R5, UR7, R14, P0, !PT ;  /* 0x00000007050d7c10 */ /* 0x000fe200087fe40e */
[----:B------:R-:W-:Y:S01]  /*a0f0*/  ULDC.64 UR6, c[0x0][0xb88] ;  /* 0x0002e20000067ab9 */ /* 0x000fe20000000a00 */
[----:B------:R-:W-:Y:S02]  /*a100*/  F2FP.BF16.F32.PACK_AB R5, R100, R101 ;  /* 0x000000656405723e */ /* 0x000fe400000010ff */
[----:B------:R-:W-:Y:S01]  /*a110*/  SHF.R.S32.HI R10, RZ, 0x1f, R11 ;  /* 0x0000001fff0a7819 */ /* 0x000fe2000001140b */
[----:B------:R-:W-:Y:S01]  /*a120*/  IMAD.WIDE.U32 R12, R11, UR6, R12 ;  /* 0x000000060b0c7c25 */ /* 0x000fe2000f8e000c */
[----:B------:R-:W-:Y:S02]  /*a130*/  F2FP.BF16.F32.PACK_AB R6, R95, R92 ;  /* 0x0000005c5f06723e */ /* 0x000fe400000010ff */
[----:B------:R-:W-:Y:S01]  /*a140*/  MOV R14, R8 ;  /* 0x00000008000e7202 */ /* 0x000fe20000000f00 */
[----:B------:R-:W-:Y:S01]  /*a150*/  IMAD R10, R10, UR6, RZ ;  /* 0x000000060a0a7c24 */ /* 0x000fe2000f8e02ff */
[----:B------:R-:W-:Y:S01]  /*a160*/  LOP3.LUT P0, RZ, R187, 0x3, RZ, 0xc0, !PT ;  /* 0x00000003bbff7812 */ /* 0x000fe2000780c0ff */
[----:B------:R0:W-:Y:S01]  /*a170*/  STSM.16.M88.4 [R15], R4 ;  /* 0x000000040f007844 */ /* 0x0001e20000000200 */
[----:B------:R-:W-:Y:S01]  /*a180*/  IMAD R92, R23, UR5, RZ ;  /* 0x00000005175c7c24 */ /* 0x000fe2000f8e02ff */
[----:B------:R-:W-:Y:S01]  /*a190*/  F2FP.BF16.F32.PACK_AB R8, R91, R90 ;  /* 0x0000005a5b08723e */ /* 0x000fe200000010ff */
[----:B------:R-:W-:Y:S01]  /*a1a0*/  IMAD R37, R11, UR7, R10 ;  /* 0x000000070b257c24 */ /* 0x000fe2000f8e020a */
[----:B------:R-:W-:Y:S01]  /*a1b0*/  ULDC.64 UR6, c[0x0][0xb50] ;  /* 0x0002d40000067ab9 */ /* 0x000fe20000000a00 */
[----:B------:R-:W-:-:S02]  /*a1c0*/  F2FP.BF16.F32.PACK_AB R9, R43, R42 ;  /* 0x0000002a2b09723e */ /* 0x000fc400000010ff */
[----:B------:R-:W-:Y:S02]  /*a1d0*/  F2FP.BF16.F32.PACK_AB R10, R45, R44 ;  /* 0x0000002c2d0a723e */ /* 0x000fe400000010ff */
[----:B------:R-:W-:Y:S02]  /*a1e0*/  F2FP.BF16.F32.PACK_AB R11, R47, R46 ;  /* 0x0000002e2f0b723e */ /* 0x000fe400000010ff */
[----:B------:R-:W-:Y:S02]  /*a1f0*/  LEA R36, P3, R12, UR6, 0x2 ;  /* 0x000000060c247c11 */ /* 0x000fe4000f8610ff */
[C---:B------:R-:W-:Y:S01]  /*a200*/  ISETP.GE.OR P2, PT, R39.reuse, R92, P0 ;  /* 0x0000005c2700720c */ /* 0x040fe20000746670 */
[----:B------:R1:W-:Y:S01]  /*a210*/  STSM.16.M88.4 [R14], R8 ;  /* 0x000000080e007844 */ /* 0x0003e20000000200 */
[----:B------:R-:W-:Y:S01]  /*a220*/  LOP3.LUT R28, R28, R29, RZ, 0x3c, !PT ;  /* 0x0000001d1c1c7212 */ /* 0x000fe200078e3cff */
[----:B0-----:R-:W-:Y:S01]  /*a230*/  VIADD R5, R39, 0x8 ;  /* 0x0000000827057836 */ /* 0x001fe20000000000 */
[----:B------:R-:W-:Y:S01]  /*a240*/  F2FP.BF16.F32.PACK_AB R4, R49, R48 ;  /* 0x000000303104723e */ /* 0x000fe200000010ff */
[----:B------:R-:W-:Y:S01]  /*a250*/  IMAD.IADD R7, R13, 0x1, R37 ;  /* 0x000000010d077824 */ /* 0x000fe200078e0225 */
[----:B------:R-:W-:Y:S01]  /*a260*/  F2FP.BF16.F32.PACK_AB R6, R53, R52 ;  /* 0x000000343506723e */ /* 0x000fe200000010ff */
[----:B------:R-:W-:Y:S01]  /*a270*/  SHFL.IDX PT, R90, R36, RZ, 0x1c1f ;  /* 0x001c1fff245a7589 */ /* 0x000fe200000e0000 */
[----:B------:R-:W-:Y:S01]  /*a280*/  ISETP.GE.OR P0, PT, R5, R92, P0 ;  /* 0x0000005c0500720c */ /* 0x000fe20000706670 */
[----:B------:R-:W-:Y:S01]  /*a290*/  IMAD.X R29, RZ, RZ, R35, P4 ;  /* 0x000000ffff1d7224 */ /* 0x000fe200020e0623 */
[----:B------:R-:W-:-:S02]  /*a2a0*/  LEA.HI.X R37, R12, UR7, R7, 0x2, P3 ;  /* 0x000000070c257c11 */ /* 0x000fc400098f1407 */
        /* <DEDUP_REMOVED lines=11> */
[----:B------:R-:W-:Y:S01]  /*a360*/  F2FP.BF16.F32.PACK_AB R9, R67, R66 ;  /* 0x000000424309723e */ /* 0x000fe200000010ff */
[----:B------:R-:W-:Y:S01]  /*a370*/  STSM.16.M88.4 [R103], R12 ;  /* 0x0000000c67007844 */ /* 0x000fe20000000200 */
[----:B------:R-:W-:Y:S01]  /*a380*/  F2FP.BF16.F32.PACK_AB R10, R69, R68 ;  /* 0x00000044450a723e */ /* 0x000fe200000010ff */
[----:B------:R-:W2:Y:S01]  /*a390*/  @P1 LDC R61, c[0x0][0xbf0] ;  /* 0x0002fc00ff3d1b82 */ /* 0x000ea20000000800 */
[----:B------:R-:W-:Y:S01]  /*a3a0*/  F2FP.BF16.F32.PACK_AB R11, R71, R70 ;  /* 0x00000046470b723e */ /* 0x000fe200000010ff */
[----:B------:R-:W3:Y:S01]  /*a3b0*/  SHFL.IDX PT, R57, R37, 0x1, 0x1c1f ;  /* 0x003c1f0025397f89 */ /* 0x000ee200000e0000 */
[----:B------:R-:W-:Y:S02]  /*a3c0*/  SHF.R.U64 R3, R3, 0x3, RZ ;  /* 0x0000000303037819 */ /* 0x000fe400000012ff */
[----:B------:R-:W-:Y:S01]  /*a3d0*/  IADD3 R31, P5, R34, 0x2000, RZ ;  /* 0x00002000221f7810 */ /* 0x000fe20007fbe0ff */
[----:B------:R4:W-:Y:S01]  /*a3e0*/  STSM.16.M88.4 [R102], R8 ;  /* 0x0000000866007844 */ /* 0x0009e20000000200 */
[----:B------:R-:W-:Y:S01]  /*a3f0*/  LOP3.LUT R34, R3, R34, RZ, 0x3c, !PT ;  /* 0x0000002203227212 */ /* 0x000fe200078e3cff */
[----:B------:R-:W-:Y:S01]  /*a400*/  IMAD.X R3, RZ, RZ, R35, P6 ;  /* 0x000000ffff037224 */ /* 0x000fe200030e0623 */
[----:B------:R-:W-:Y:S01]  /*a410*/  UIMAD UR5, UR12, UR8, URZ ;  /* 0x000000080c0572a4 */ /* 0x000fe2000f8e023f */
[----:B------:R0:W-:Y:S01]  /*a420*/  STSM.16.M88.4 [R97], R72 ;  /* 0x0000004861007844 */ /* 0x0001e20000000200 */
[----:B------:R-:W-:Y:S01]  /*a430*/  UIMAD.WIDE.U32 UR6, UR15, UR8, URZ ;  /* 0x000000080f0672a5 */ /* 0x000fe2000f8e003f */
[----:B------:R-:W-:-:S02]  /*a440*/  LOP3.LUT R30, R31, 0x380, RZ, 0xc0, !PT ;  /* 0x000003801f1e7812 */ /* 0x000fc400078ec0ff */
[----:B------:R1:W-:Y:S01]  /*a450*/  STSM.16.M88.4 [R96], R80 ;  /* 0x0000005060007844 */ /* 0x0003e20000000200 */
[----:B------:R-:W-:Y:S01]  /*a460*/  UIMAD UR5, UR15, UR9, UR5 ;  /* 0x000000090f0572a4 */ /* 0x000fe2000f8e0205 */
[----:B------:R-:W-:Y:S01]  /*a470*/  SHF.R.U64 R30, R30, 0x3, RZ ;  /* 0x000000031e1e7819 */ /* 0x000fe200000012ff */
[----:B------:R-:W-:Y:S01]  /*a480*/  BAR.SYNC.DEFER_BLOCKING 0x1, 0x100 ;  /* 0x0044000000007b1d */ /* 0x000fe20000010000 */
[----:B------:R-:W-:Y:S02]  /*a490*/  UIMAD UR8, UR13, UR10, URZ ;  /* 0x0000000a0d0872a4 */ /* 0x000fe4000f8e023f */
[----:B------:R-:W-:Y:S01]  /*a4a0*/  LOP3.LUT R30, R30, R31, RZ, 0x3c, !PT ;  /* 0x0000001f1e1e7212 */ /* 0x000fe200078e3cff */
[----:B------:R-:W-:Y:S01]  /*a4b0*/  UIADD3 UR7, UR7, UR5, URZ ;  /* 0x0000000507077290 */ /* 0x000fe2000fffe03f */
[----:B------:R-:W-:Y:S01]  /*a4c0*/  IMAD.X R31, RZ, RZ, R35, P5 ;  /* 0x000000ffff1f7224 */ /* 0x000fe200028e0623 */
[----:B------:R-:W-:Y:S02]  /*a4d0*/  UIMAD UR5, UR14, UR11, UR8 ;  /* 0x0000000b0e0572a4 */ /* 0x000fe4000f8e0208 */
[----:B------:R-:W-:Y:S01]  /*a4e0*/  UIMAD.WIDE.U32 UR6, UR14, UR10, UR6 ;  /* 0x0000000a0e0672a5 */ /* 0x000fe2000f8e0006 */
[----:B------:R-:W-:Y:S01]  /*a4f0*/  ULDC.64 UR8, c[0x0][0xae0] ;  /* 0x0002b80000087ab9 */ /* 0x000fe20000000a00 */
[----:B0-----:R0:W-:Y:S04]  /*a500*/  @!P2 ST.E desc[UR16][R90.64], R89 ;  /* 0x000000595a00a985 */ /* 0x0011e8000c101910 */
[----:B---3--:R0:W-:Y:S04]  /*a510*/  @!P0 ST.E desc[UR16][R56.64], R88 ;  /* 0x0000005838008985 */ /* 0x0081e8000c101910 */
[----:B------:R3:W5:Y:S04]  /*a520*/  LD.E.128 R4, desc[UR16][R28.64] ;  /* 0x000000101c047980 */ /* 0x000768000c101d00 */
[----:B----4-:R1:W5:Y:S04]  /*a530*/  LD.E.128 R8, desc[UR16][R2.64] ;  /* 0x0000001002087980 */ /* 0x010368000c101d00 */
[----:B------:R4:W5:Y:S01]  /*a540*/  LD.E.128 R12, desc[UR16][R20.64] ;  /* 0x00000010140c7980 */ /* 0x000962000c101d00 */
[----:B---3--:R-:W-:Y:S01]  /*a550*/  IMAD R28, R22, 0x20, R185 ;  /* 0x00000020161c7824 */ /* 0x008fe200078e02b9 */
[----:B------:R-:W-:-:S02]  /*a560*/  UIADD3 UR5, UR7, UR5, URZ ;  /* 0x0000000507057290 */ /* 0x000fc4000fffe03f */
[----:B------:R3:W5:Y:S01]  /*a570*/  LD.E.128 R48, desc[UR16][R24.64] ;  /* 0x0000001018307980 */ /* 0x000762000c101d00 */
[----:B------:R-:W-:-:S03]  /*a580*/  VIADD R28, R28, UR60 ;  /* 0x0000003c1c1c7c36 */ /* 0x000fc60008000000 */
[----:B------:R-:W5:Y:S01]  /*a590*/  LD.E.128 R44, desc[UR16][R34.64] ;  /* 0x00000010222c7980 */ /* 0x000f62000c101d00 */
[----:B-1----:R-:W-:-:S03]  /*a5a0*/  @P1 IMAD.HI.U32 R2, R28, R59, RZ ;  /* 0x0000003b1c021227 */ /* 0x002fc600078e00ff */
[----:B------:R-:W5:Y:S01]  /*a5b0*/  LD.E.128 R40, desc[UR16][R32.64] ;  /* 0x0000001020287980 */ /* 0x000f62000c101d00 */
[----:B----4-:R-:W-:Y:S01]  /*a5c0*/  IMAD.MOV.U32 R21, RZ, RZ, R28 ;  /* 0x000000ffff157224 */ /* 0x010fe200078e001c */
[----:B--2---:R-:W-:Y:S02]  /*a5d0*/  @P1 SHF.R.U32.HI R21, RZ, R61, R2 ;  /* 0x0000003dff151219 */ /* 0x004fe40000011602 */
[----:B------:R-:W5:Y:S02]  /*a5e0*/  LD.E.128 R36, desc[UR16][R30.64] ;  /* 0x000000101e247980 */ /* 0x000f64000c101d00 */
[--C-:B------:R-:W-:Y:S01]  /*a5f0*/  SHF.R.S32.HI R20, RZ, 0x1f, R21.reuse ;  /* 0x0000001fff147819 */ /* 0x100fe20000011415 */
[----:B---3--:R-:W-:Y:S01]  /*a600*/  IMAD.MOV R24, RZ, RZ, -R21 ;  /* 0x000000ffff187224 */ /* 0x008fe200078e0a15 */
[----:B------:R1:W5:Y:S01]  /*a610*/  LD.E.128 R52, desc[UR16][R26.64] ;  /* 0x000000101a347980 */ /* 0x000362000c101d00 */
[----:B------:R-:W-:Y:S02]  /*a620*/  IMAD.U32 R3, RZ, RZ, UR7 ;  /* 0x00000007ff037e24 */ /* 0x000fe4000f8e00ff */
[----:B------:R-:W-:Y:S01]  /*a630*/  IMAD R20, R20, UR8, RZ ;  /* 0x0000000814147c24 */ /* 0x000fe2000f8e02ff */
[----:B------:R-:W-:Y:S01]  /*a640*/  @!PT LDS RZ, [RZ] ;  /* 0x00000000fffff984 */ /* 0x000fe20000000800 */
[----:B------:R-:W-:Y:S01]  /*a650*/  @!PT LDS RZ, [RZ] ;  /* 0x00000000fffff984 */ /* 0x000fe20000000800 */
[----:B------:R-:W-:Y:S01]  /*a660*/  @!PT LDS RZ, [RZ] ;  /* 0x00000000fffff984 */ /* 0x000fe20000000800 */
[----:B------:R-:W-:Y:S01]  /*a670*/  @!PT LDS RZ, [RZ] ;  /* 0x00000000fffff984 */ /* 0x000fe20000000800 */
[----:B------:R2:W-:Y:S06]  /*a680*/  MEMBAR.ALL.CTA ;  /* 0x0000000000007992 */ /* 0x0005ec0000008000 */
[----:B--2---:R-:W2:Y:S01]  /*a690*/  FENCE.VIEW.ASYNC.S ;  /* 0x00000000000073c6 */ /* 0x004ea20000000000 */
[----:B------:R-:W-:-:S02]  /*a6a0*/  IMAD R23, R23, R24, R28 ;  /* 0x0000001817177224 */ /* 0x000fc400078e021c */
[----:B------:R-:W-:Y:S01]  /*a6b0*/  IMAD.U32 R2, RZ, RZ, UR6 ;  /* 0x00000006ff027e24 */ /* 0x000fe2000f8e00ff */
[----:B------:R-:W-:Y:S01]  /*a6c0*/  ULDC.64 UR6, c[0x0][0xad8] ;  /* 0x0002b60000067ab9 */ /* 0x000fe20000000a00 */
[----:B------:R-:W-:Y:S02]  /*a6d0*/  IMAD.U32 R3, RZ, RZ, UR5 ;  /* 0x00000005ff037e24 */ /* 0x000fe4000f8e00ff */
[C---:B------:R-:W-:Y:S01]  /*a6e0*/  IMAD R25, R21.reuse, UR9, R20 ;  /* 0x0000000915197c24 */ /* 0x040fe2000f8e0214 */
[----:B------:R-:W-:Y:S01]  /*a6f0*/  SHF.R.S32.HI R20, RZ, 0x1f, R23 ;  /* 0x0000001fff147819 */ /* 0x000fe20000011417 */
[----:B------:R-:W-:-:S04]  /*a700*/  IMAD.WIDE.U32 R2, R21, UR8, R2 ;  /* 0x0000000815027c25 */ /* 0x000fc8000f8e0002 */
[----:B------:R-:W-:Y:S02]  /*a710*/  IMAD.IADD R3, R3, 0x1, R25 ;  /* 0x0000000103037824 */ /* 0x000fe400078e0219 */
[----:B------:R-:W-:Y:S02]  /*a720*/  IMAD R20, R20, UR6, RZ ;  /* 0x0000000614147c24 */ /* 0x000fe4000f8e02ff */
[----:B-1----:R-:W-:Y:S02]  /*a730*/  VIADD R27, R185, UR60 ;  /* 0x0000003cb91b7c36 */ /* 0x002fe40008000000 */
[C---:B------:R-:W-:Y:S02]  /*a740*/  IMAD R25, R23.reuse, UR7, R20 ;  /* 0x0000000717197c24 */ /* 0x040fe4000f8e0214 */
[----:B------:R-:W-:Y:S01]  /*a750*/  IMAD.WIDE.U32 R2, R23, UR6, R2 ;  /* 0x0000000617027c25 */ /* 0x000fe2000f8e0002 */
[----:B------:R-:W-:Y:S01]  /*a760*/  ISETP.GE.AND P2, PT, R27, R92, PT ;  /* 0x0000005c1b00720c */ /* 0x000fe20003f46270 */
[----:B------:R-:W-:-:S02]  /*a770*/  ULDC.64 UR6, c[0x0][0xa80] ;  /* 0x0002a00000067ab9 */ /* 0x000fc40000000a00 */
[----:B------:R-:W-:Y:S01]  /*a780*/  VIADD R0, R0, 0x34820 ;  /* 0x0003482000007836 */ /* 0x000fe20000000000 */
[C---:B------:R-:W-:Y:S01]  /*a790*/  LEA R23, P3, R2.reuse, UR6, 0x1 ;  /* 0x0000000602177c11 */ /* 0x040fe2000f8608ff */
[----:B------:R-:W-:Y:S02]  /*a7a0*/  IMAD.IADD R3, R3, 0x1, R25 ;  /* 0x0000000103037824 */ /* 0x000fe400078e0219 */
[----:B------:R-:W-:Y:S01]  /*a7b0*/  VIADD R21, R27, 0x20 ;  /* 0x000000201b157836 */ /* 0x000fe20000000000 */
[----:B------:R-:W-:Y:S02]  /*a7c0*/  PRMT R0, RZ, 0x654, R0 ;  /* 0x00000654ff007816 */ /* 0x000fe40000000000 */
[----:B------:R-:W-:Y:S02]  /*a7d0*/  LEA.HI.X R24, R2, UR7, R3, 0x1, P3 ;  /* 0x0000000702187c11 */ /* 0x000fe400098f0c03 */
[-C--:B------:R-:W-:Y:S01]  /*a7e0*/  ISETP.GE.AND P0, PT, R21, R92.reuse, PT ;  /* 0x0000005c1500720c */ /* 0x080fe20003f06270 */
[----:B------:R-:W-:Y:S01]  /*a7f0*/  VIADD R21, R27, 0x40 ;  /* 0x000000401b157836 */ /* 0x000fe20000000000 */
[----:B--2---:R1:W-:Y:S01]  /*a800*/  SYNCS.ARRIVE.TRANS64.RED.A1T0 RZ, [R0+URZ], RZ ;  /* 0x000000ff00ff79a7 */ /* 0x0043e2000810043f */
[----:B------:R0:W2:Y:S01]  /*a810*/  SHFL.IDX PT, R20, R23, RZ, 0x181f ;  /* 0x00181fff17147589 */ /* 0x0000a200000e0000 */
[----:B------:R-:W-:Y:S02]  /*a820*/  BSSY B1, `(.L_x_2269) ;  /* 0x000000e000017945 */ /* 0x000fe40003800000 */
[----:B------:R-:W-:Y:S01]  /*a830*/  ISETP.GE.AND P1, PT, R21, R92, PT ;  /* 0x0000005c1500720c */ /* 0x000fe20003f26270 */
[----:B-1----:R0:W1:Y:S01]  /*a840*/  SHFL.IDX PT, R0, R24, RZ, 0x181f ;  /* 0x00181fff18007589 */ /* 0x00206200000e0000 */
[----:B------:R-:W-:Y:S11]  /*a850*/  @P2 BRA `(.L_x_2270) ;  /* 0x0000000000282947 */ /* 0x000ff60003800000 */
[----:B------:R-:W-:Y:S01]  /*a860*/  ULDC UR5, c[0x0][0xac8] ;  /* 0x0002b20000057ab9 */ /* 0x000fe20000000800 */
[----:B------:R-:W-:Y:S01]  /*a870*/  ULDC.64 UR6, c[0x0][0x208] ;  /* 0x0000820000067ab9 */ /* 0x000fe20000000a00 */
[----:B------:R-:W-:Y:S02]  /*a880*/  ISETP.GE.AND P2, PT, R16, UR5, PT ;  /* 0x0000000510007c0c */ /* 0x000fe4000bf46270 */
[----:B------:R-:W-:-:S11]  /*a890*/  ISETP.GE.AND P3, PT, R19, UR5, PT ;  /* 0x0000000513007c0c */ /* 0x000fd6000bf66270 */
[CC--:B--2---:R-:W-:Y:S02]  /*a8a0*/  @!P2 LEA R2, P4, R16.reuse, R20.reuse, 0x1 ;  /* 0x000000141002a211 */ /* 0x0c4fe400078808ff */
[C---:B------:R-:W-:Y:S02]  /*a8b0*/  @!P3 LEA R20, P5, R19.reuse, R20, 0x1 ;  /* 0x000000141314b211 */ /* 0x040fe400078a08ff */
[-C--:B-1----:R-:W-:Y:S02]  /*a8c0*/  @!P2 LEA.HI.X R3, R16, R0.reuse, R193, 0x1, P4 ;  /* 0x000000001003a211 */ /* 0x082fe400020f0cc1 */
[----:B------:R-:W-:-:S03]  /*a8d0*/  @!P3 LEA.HI.X R21, R19, R0, R192, 0x1, P5 ;  /* 0x000000001315b211 */ /* 0x000fc600028f0cc0 */
[----:B-----5:R3:W-:Y:S04]  /*a8e0*/  @!P2 ST.E.128 desc[UR6][R2.64], R44 ;  /* 0x0000002c0200a985 */ /* 0x0207e8000c101d06 */
[----:B------:R3:W-:Y:S02]  /*a8f0*/  @!P3 ST.E.128 desc[UR6][R20.64], R52 ;  /* 0x000000341400b985 */ /* 0x0007e4000c101d06 */
.L_x_2270:
[----:B------:R-:W-:Y:S05]  /*a900*/  BSYNC B1 ;  /* 0x0000000000017941 */ /* 0x000fea0003800000 */
.L_x_2269:
[----:B-1----:R1:W4:Y:S01]  /*a910*/  SHFL.IDX PT, R0, R24, 0x1, 0x181f ;  /* 0x00381f0018007f89 */ /* 0x00232200000e0000 */
[----:B------:R-:W-:Y:S03]  /*a920*/  BSSY B1, `(.L_x_2271) ;  /* 0x000000d000017945 */ /* 0x000fe60003800000 */
[----:B--23--:R1:W2:Y:S01]  /*a930*/  SHFL.IDX PT, R20, R23, 0x1, 0x181f ;  /* 0x00381f0017147f89 */ /* 0x00c2a200000e0000 */
[----:B------:R-:W-:Y:S05]  /*a940*/  @P0 BRA `(.L_x_2272) ;  /* 0x0000000000280947 */ /* 0x000fea0003800000 */
[----:B------:R-:W-:Y:S01]  /*a950*/  ULDC UR5, c[0x0][0xac8] ;  /* 0x0002b20000057ab9 */ /* 0x000fe20000000800 */
[----:B------:R-:W-:Y:S01]  /*a960*/  ULDC.64 UR6, c[0x0][0x208] ;  /* 0x0000820000067ab9 */ /* 0x000fe20000000a00 */
[----:B------:R-:W-:Y:S02]  /*a970*/  ISETP.GE.AND P3, PT, R16, UR5, PT ;  /* 0x0000000510007c0c */ /* 0x000fe4000bf66270 */
[----:B------:R-:W-:-:S11]  /*a980*/  ISETP.GE.AND P4, PT, R19, UR5, PT ;  /* 0x0000000513007c0c */ /* 0x000fd6000bf86270 */
[CC--:B--2---:R-:W-:Y:S02]  /*a990*/  @!P3 LEA R2, P0, R16.reuse, R20.reuse, 0x1 ;  /* 0x000000141002b211 */ /* 0x0c4fe400078008ff */
[C---:B------:R-:W-:Y:S02]  /*a9a0*/  @!P4 LEA R20, P2, R19.reuse, R20, 0x1 ;  /* 0x000000141314c211 */ /* 0x040fe400078408ff */
[-C--:B----4-:R-:W-:Y:S02]  /*a9b0*/  @!P3 LEA.HI.X R3, R16, R0.reuse, R193, 0x1, P0 ;  /* 0x000000001003b211 */ /* 0x090fe400000f0cc1 */
[----:B------:R-:W-:-:S03]  /*a9c0*/  @!P4 LEA.HI.X R21, R19, R0, R192, 0x1, P2 ;  /* 0x000000001315c211 */ /* 0x000fc600010f0cc0 */
[----:B-----5:R3:W-:Y:S04]  /*a9d0*/  @!P3 ST.E.128 desc[UR6][R2.64], R40 ;  /* 0x000000280200b985 */ /* 0x0207e8000c101d06 */
[----:B------:R3:W-:Y:S02]  /*a9e0*/  @!P4 ST.E.128 desc[UR6][R20.64], R48 ;  /* 0x000000301400c985 */ /* 0x0007e4000c101d06 */
.L_x_2272:
[----:B------:R-:W-:Y:S05]  /*a9f0*/  BSYNC B1 ;  /* 0x0000000000017941 */ /* 0x000fea0003800000 */
.L_x_2271:
[----:B----4-:R4:W0:Y:S01]  /*aa00*/  SHFL.IDX PT, R0, R24, 0x2, 0x181f ;  /* 0x00581f0018007f89 */ /* 0x01082200000e0000 */
        /* <DEDUP_REMOVED lines=11> */
[----:B-----5:R3:W-:Y:S04]  /*aac0*/  @!P2 ST.E.128 desc[UR6][R2.64], R36 ;  /* 0x000000240200a985 */ /* 0x0207e8000c101d06 */
[----:B------:R3:W-:Y:S02]  /*aad0*/  @!P3 ST.E.128 desc[UR6][R20.64], R12 ;  /* 0x0000000c1400b985 */ /* 0x0007e4000c101d06 */
.L_x_2274:
[----:B------:R-:W-:Y:S05]  /*aae0*/  BSYNC B1 ;  /* 0x0000000000017941 */ /* 0x000fea0003800000 */
.L_x_2273:
[----:B---3--:R-:W-:Y:S01]  /*aaf0*/  VIADD R3, R27, 0x60 ;  /* 0x000000601b037836 */ /* 0x008fe20000000000 */
[----:B01--4-:R-:W3:Y:S04]  /*ab00*/  SHFL.IDX PT, R24, R24, 0x3, 0x181f ;  /* 0x00781f0018187f89 */ /* 0x013ee800000e0000 */
[----:B------:R-:W-:Y:S01]  /*ab10*/  ISETP.GE.AND P0, PT, R3, R92, PT ;  /* 0x0000005c0300720c */ /* 0x000fe20003f06270 */
[----:B------:R-:W4:-:S12]  /*ab20*/  SHFL.IDX PT, R23, R23, 0x3, 0x181f ;  /* 0x00781f0017177f89 */ /* 0x000f1800000e0000 */
[----:B------:R-:W-:Y:S05]  /*ab30*/  @P0 BRA `(.L_x_2275) ;  /* 0x0000000800b40947 */ /* 0x000fea0003800000 */
[----:B------:R-:W-:Y:S01]  /*ab40*/  ULDC UR5, c[0x0][0xac8] ;  /* 0x0002b20000057ab9 */ /* 0x000fe20000000800 */
[----:B------:R-:W-:Y:S01]  /*ab50*/  ULDC.64 UR6, c[0x0][0x208] ;  /* 0x0000820000067ab9 */ /* 0x000fe20000000a00 */
[----:B------:R-:W-:-:S13]  /*ab60*/  ISETP.GE.AND P1, PT, R16, UR5, PT ;  /* 0x0000000510007c0c */ /* 0x000fda000bf26270 */
[----:B----4-:R-:W-:-:S04]  /*ab70*/  @!P1 LEA R2, P0, R16, R23, 0x1 ;  /* 0x0000001710029211 */ /* 0x010fc800078008ff */
[----:B---3--:R-:W-:Y:S02]  /*ab80*/  @!P1 LEA.HI.X R3, R16, R24, R193, 0x1, P0 ;  /* 0x0000001810039211 */ /* 0x008fe400000f0cc1 */
        /* <DEDUP_REMOVED lines=8> */
.L_x_2268:
[----:B------:R-:W0:Y:S01]  /*ac10*/  LDC R8, c[0x0][0xbe8] ;  /* 0x0002fa00ff087b82 */ /* 0x000e220000000800 */
[----:B------:R-:W-:Y:S01]  /*ac20*/  R2UR UR6, R23 ;  /* 0x00000000170672ca */ /* 0x000fe200000e0000 */
[----:B------:R-:W-:Y:S01]  /*ac30*/  BSSY B1, `(.L_x_2276) ;  /* 0x0000035000017945 */ /* 0x000fe20003800000 */
[----:B------:R-:W-:Y:S01]  /*ac40*/  R2UR UR5, R184 ;  /* 0x00000000b80572ca */ /* 0x000fe200000e0000 */
[----:B------:R-:W-:Y:S01]  /*ac50*/  IMAD R6, R22, 0x20, R185 ;  /* 0x0000002016067824 */ /* 0x000fe200078e02b9 */
[----:B------:R-:W-:-:S09]  /*ac60*/  ISETP.GE.AND P0, PT, R194, 0x80, PT ;  /* 0x00000080c200780c */ /* 0x000fd20003f06270 */
[----:B------:R-:W-:Y:S02]  /*ac70*/  USHF.R.S32.HI UR8, URZ, 0x1f, UR6 ;  /* 0x0000001f3f087899 */ /* 0x000fe40008011406 */
[----:B------:R-:W-:Y:S01]  /*ac80*/  USHF.R.S32.HI UR9, URZ, 0x1f, UR5 ;  /* 0x0000001f3f097899 */ /* 0x000fe20008011405 */
[----:B0-----:R-:W-:-:S13]  /*ac90*/  ISETP.NE.AND P1, PT, R8, 0x1, PT ;  /* 0x000000010800780c */ /* 0x001fda0003f25270 */
[----:B------:R-:W0:Y:S08]  /*aca0*/  @P1 LDC R9, c[0x0][0xbec] ;  /* 0x0002fb00ff091b82 */ /* 0x000e300000000800 */
[----:B------:R-:W1:Y:S01]  /*acb0*/  @P1 LDC R11, c[0x0][0xbf0] ;  /* 0x0002fc00ff0b1b82 */ /* 0x000e620000000800 */
[----:B------:R-:W-:Y:S05]  /*acc0*/  @P0 BRA `(.L_x_2277) ;  /* 0x0000000000ac0947 */ /* 0x000fea0003800000 */
[----:B------:R-:W2:Y:S01]  /*acd0*/  S2R R0, SR_TID.X ;  /* 0x0000000000007919 */ /* 0x000ea20000002100 */
[----:B------:R-:W3:Y:S01]  /*ace0*/  LDC R3, c[0x0][0xbe8] ;  /* 0x0002fa00ff037b82 */ /* 0x000ee20000000800 */
[----:B------:R-:W-:Y:S01]  /*acf0*/  IMAD.U32 R4, RZ, RZ, UR60 ;  /* 0x0000003cff047e24 */ /* 0x000fe2000f8e00ff */
[----:B------:R-:W-:Y:S02]  /*ad00*/  ULDC UR5, c[0x0][0xa88] ;  /* 0x0002a20000057ab9 */ /* 0x000fe40000000800 */
[----:B---3--:R-:W-:Y:S02]  /*ad10*/  IMAD R5, R3, UR5, RZ ;  /* 0x0000000503057c24 */ /* 0x008fe4000f8e02ff */
[----:B--2---:R-:W-:-:S04]  /*ad20*/  IADD3 R4, R4, -0x80, R0 ;  /* 0xffffff8004047810 */ /* 0x004fc80007ffe000 */
[----:B------:R-:W-:-:S13]  /*ad30*/  ISETP.GE.AND P0, PT, R4, R5, PT ;  /* 0x000000050400720c */ /* 0x000fda0003f06270 */
[----:B------:R-:W-:Y:S05]  /*ad40*/  @P0 BRA `(.L_x_2277) ;  /* 0x00000000008c0947 */ /* 0x000fea0003800000 */
[----:B------:R-:W-:Y:S01]  /*ad50*/  ISETP.NE.AND P0, PT, R3, 0x1, PT ;  /* 0x000000010300780c */ /* 0x000fe20003f05270 */
[----:B------:R-:W-:Y:S01]  /*ad60*/  ULDC.64 UR10, c[0x0][0xb90] ;  /* 0x0002e400000a7ab9 */ /* 0x000fe20000000a00 */
[----:B------:R-:W-:Y:S01]  /*ad70*/  R2UR UR13, R23 ;  /* 0x00000000170d72ca */ /* 0x000fe200000e0000 */
[----:B------:R-:W-:Y:S01]  /*ad80*/  UIMAD UR5, UR8, UR10, URZ ;  /* 0x0000000a080572a4 */ /* 0x000fe2000f8e023f */
[----:B------:R-:W-:Y:S01]  /*ad90*/  R2UR UR12, R184 ;  /* 0x00000000b80c72ca */ /* 0x000fe200000e0000 */
[----:B------:R-:W-:-:S08]  /*ada0*/  IMAD.MOV.U32 R2, RZ, RZ, R4 ;  /* 0x000000ffff027224 */ /* 0x000fd000078e0004 */
[----:B------:R-:W2:Y:S02]  /*adb0*/  @P0 LDC R5, c[0x0][0xbec] ;  /* 0x0002fb00ff050b82 */ /* 0x000ea40000000800 */
[----:B------:R-:W-:Y:S02]  /*adc0*/  UIMAD.WIDE.U32 UR6, UR13, UR10, URZ ;  /* 0x0000000a0d0672a5 */ /* 0x000fe4000f8e003f */
[----:B------:R-:W-:-:S03]  /*add0*/  UIMAD UR5, UR13, UR11, UR5 ;  /* 0x0000000b0d0572a4 */ /* 0x000fc6000f8e0205 */
[----:B------:R-:W-:Y:S01]  /*ade0*/  ULDC.64 UR10, c[0x0][0xb98] ;  /* 0x0002e600000a7ab9 */ /* 0x000fe20000000a00 */
[----:B------:R-:W3:Y:S01]  /*adf0*/  @P0 LDC R7, c[0x0][0xbf0] ;  /* 0x0002fc00ff070b82 */ /* 0x000ee20000000800 */
[----:B------:R-:W-:Y:S02]  /*ae00*/  UIADD3 UR7, UR7, UR5, URZ ;  /* 0x0000000507077290 */ /* 0x000fe4000fffe03f */
[----:B------:R-:W-:Y:S02]  /*ae10*/  UIMAD UR5, UR9, UR10, URZ ;  /* 0x0000000a090572a4 */ /* 0x000fe4000f8e023f */
[----:B------:R-:W-:Y:S02]  /*ae20*/  UIMAD.WIDE.U32 UR6, UR12, UR10, UR6 ;  /* 0x0000000a0c0672a5 */ /* 0x000fe4000f8e0006 */
[----:B------:R-:W-:-:S03]  /*ae30*/  UIMAD UR5, UR12, UR11, UR5 ;  /* 0x0000000b0c0572a4 */ /* 0x000fc6000f8e0205 */
[----:B------:R-:W-:Y:S01]  /*ae40*/  ULDC.64 UR10, c[0x0][0xb88] ;  /* 0x0002e200000a7ab9 */ /* 0x000fe20000000a00 */
[----:B------:R-:W-:Y:S01]  /*ae50*/  ULDC.64 UR12, c[0x0][0x208] ;  /* 0x00008200000c7ab9 */ /* 0x000fe20000000a00 */
[----:B--2---:R-:W-:-:S05]  /*ae60*/  @P0 IMAD.HI.U32 R0, R4, R5, RZ ;  /* 0x0000000504000227 */ /* 0x004fca00078e00ff */
[----:B---3--:R-:W-:-:S05]  /*ae70*/  @P0 SHF.R.U32.HI R2, RZ, R7, R0 ;  /* 0x00000007ff020219 */ /* 0x008fca0000011600 */
[----:B------:R-:W-:-:S04]  /*ae80*/  IMAD.MOV R5, RZ, RZ, -R2 ;  /* 0x000000ffff057224 */ /* 0x000fc800078e0a02 */
[----:B------:R-:W-:Y:S01]  /*ae90*/  IMAD R5, R3, R5, R4 ;  /* 0x0000000503057224 */ /* 0x000fe200078e0204 */
[----:B------:R-:W-:Y:S01]  /*aea0*/  SHF.R.S32.HI R3, RZ, 0x1f, R2 ;  /* 0x0000001fff037819 */ /* 0x000fe20000011402 */
[----:B------:R-:W-:Y:S01]  /*aeb0*/  IMAD.U32 R4, RZ, RZ, UR5 ;  /* 0x00000005ff047e24 */ /* 0x000fe2000f8e00ff */
        /* <DEDUP_REMOVED lines=12> */
.L_x_2277:
[----:B------:R-:W-:Y:S05]  /*af80*/  BSYNC B1 ;  /* 0x0000000000017941 */ /* 0x000fea0003800000 */
.L_x_2276:
[----:B------:R-:W-:Y:S01]  /*af90*/  R2UR UR13, R23 ;  /* 0x00000000170d72ca */ /* 0x000fe200000e0000 */
[----:B------:R-:W-:Y:S01]  /*afa0*/  ULDC.64 UR10, c[0x0][0xae8] ;  /* 0x0002ba00000a7ab9 */ /* 0x000fe20000000a00 */
[----:B------:R-:W-:Y:S01]  /*afb0*/  R2UR UR12, R184 ;  /* 0x00000000b80c72ca */ /* 0x000fe200000e0000 */
[----:B------:R-:W-:Y:S01]  /*afc0*/  UIMAD UR5, UR8, UR10, URZ ;  /* 0x0000000a080572a4 */ /* 0x000fe2000f8e023f */
[----:B------:R-:W-:Y:S01]  /*afd0*/  VIADD R6, R6, UR60 ;  /* 0x0000003c06067c36 */ /* 0x000fe20008000000 */
[----:B------:R-:W-:Y:S03]  /*afe0*/  BSSY B1, `(.L_x_2278) ;  /* 0x0000035000017945 */ /* 0x000fe60003800000 */
[----:B0-----:R-:W-:-:S04]  /*aff0*/  @P1 IMAD.HI.U32 R0, R6, R9, RZ ;  /* 0x0000000906001227 */ /* 0x001fc800078e00ff */
[----:B--2---:R-:W-:Y:S01]  /*b000*/  IMAD.MOV.U32 R5, RZ, RZ, R6 ;  /* 0x000000ffff057224 */ /* 0x004fe200078e0006 */
[----:B------:R-:W-:Y:S01]  /*b010*/  UIMAD.WIDE.U32 UR6, UR13, UR10, URZ ;  /* 0x0000000a0d0672a5 */ /* 0x000fe2000f8e003f */
[----:B-1----:R-:W-:Y:S01]  /*b020*/  @P1 SHF.R.U32.HI R5, RZ, R11, R0 ;  /* 0x0000000bff051219 */ /* 0x002fe20000011600 */
[----:B------:R-:W-:-:S03]  /*b030*/  UIMAD UR5, UR13, UR11, UR5 ;  /* 0x0000000b0d0572a4 */ /* 0x000fc6000f8e0205 */
[----:B------:R-:W-:Y:S01]  /*b040*/  ULDC.64 UR10, c[0x0][0xaf0] ;  /* 0x0002bc00000a7ab9 */ /* 0x000fe20000000a00 */
[----:B------:R-:W-:Y:S01]  /*b050*/  UIADD3 UR7, UR7, UR5, URZ ;  /* 0x0000000507077290 */ /* 0x000fe2000fffe03f */
[--C-:B------:R-:W-:Y:S01]  /*b060*/  SHF.R.S32.HI R0, RZ, 0x1f, R5.reuse ;  /* 0x0000001fff007819 */ /* 0x100fe20000011405 */
[----:B------:R-:W-:Y:S01]  /*b070*/  UIMAD UR5, UR9, UR10, URZ ;  /* 0x0000000a090572a4 */ /* 0x000fe2000f8e023f */
[----:B------:R-:W-:Y:S01]  /*b080*/  IMAD.MOV R7, RZ, RZ, -R5 ;  /* 0x000000ffff077224 */ /* 0x000fe200078e0a05 */
[----:B------:R-:W-:Y:S02]  /*b090*/  UIMAD.WIDE.U32 UR6, UR12, UR10, UR6 ;  /* 0x0000000a0c0672a5 */ /* 0x000fe4000f8e0006 */
[----:B------:R-:W-:Y:S01]  /*b0a0*/  UIMAD UR5, UR12, UR11, UR5 ;  /* 0x0000000b0c0572a4 */ /* 0x000fe2000f8e0205 */
[----:B------:R-:W-:Y:S01]  /*b0b0*/  IMAD R7, R8, R7, R6 ;  /* 0x0000000708077224 */ /* 0x000fe200078e0206 */
[----:B------:R-:W-:Y:S01]  /*b0c0*/  ULDC.64 UR8, c[0x0][0xae0] ;  /* 0x0002b80000087ab9 */ /* 0x000fe20000000a00 */
[----:B------:R-:W-:Y:S01]  /*b0d0*/  VIADD R6, R185, UR60 ;  /* 0x0000003cb9067c36 */ /* 0x000fe20008000000 */
[----:B------:R-:W-:Y:S01]  /*b0e0*/  UIADD3 UR5, UR7, UR5, URZ ;  /* 0x0000000507057290 */ /* 0x000fe2000fffe03f */
[----:B------:R-:W-:-:S02]  /*b0f0*/  IMAD R0, R0, UR8, RZ ;  /* 0x0000000800007c24 */ /* 0x000fc4000f8e02ff */
[----:B------:R-:W-:Y:S02]  /*b100*/  IMAD.U32 R3, RZ, RZ, UR7 ;  /* 0x00000007ff037e24 */ /* 0x000fe4000f8e00ff */
[----:B------:R-:W-:Y:S01]  /*b110*/  IMAD.U32 R2, RZ, RZ, UR6 ;  /* 0x00000006ff027e24 */ /* 0x000fe2000f8e00ff */
[----:B------:R-:W-:Y:S01]  /*b120*/  ULDC.64 UR6, c[0x0][0xad8] ;  /* 0x0002b60000067ab9 */ /* 0x000fe20000000a00 */
[----:B------:R-:W-:Y:S01]  /*b130*/  IMAD.U32 R3, RZ, RZ, UR5 ;  /* 0x00000005ff037e24 */ /* 0x000fe2000f8e00ff */
[----:B------:R-:W-:Y:S01]  /*b140*/  ULDC UR5, c[0x0][0xa88] ;  /* 0x0002a20000057ab9 */ /* 0x000fe20000000800 */
[C---:B------:R-:W-:Y:S01]  /*b150*/  IMAD R9, R5.reuse, UR9, R0 ;  /* 0x0000000905097c24 */ /* 0x040fe2000f8e0200 */
[----:B------:R-:W-:Y:S01]  /*b160*/  SHF.R.S32.HI R0, RZ, 0x1f, R7 ;  /* 0x0000001fff007819 */ /* 0x000fe20000011407 */
[----:B------:R-:W-:-:S04]  /*b170*/  IMAD.WIDE.U32 R2, R5, UR8, R2 ;  /* 0x0000000805027c25 */ /* 0x000fc8000f8e0002 */
[----:B------:R-:W-:Y:S02]  /*b180*/  IMAD.IADD R3, R3, 0x1, R9 ;  /* 0x0000000103037824 */ /* 0x000fe400078e0209 */
[----:B------:R-:W-:Y:S02]  /*b190*/  IMAD R4, R0, UR6, RZ ;  /* 0x0000000600047c24 */ /* 0x000fe4000f8e02ff */
[----:B------:R-:W-:Y:S02]  /*b1a0*/  IMAD R9, R8, UR5, RZ ;  /* 0x0000000508097c24 */ /* 0x000fe4000f8e02ff */
        /* <DEDUP_REMOVED lines=24> */
.L_x_2279:
[----:B------:R-:W-:Y:S05]  /*b330*/  BSYNC B1 ;  /* 0x0000000000017941 */ /* 0x000fea0003800000 */
.L_x_2278:
        /* <DEDUP_REMOVED lines=14> */
.L_x_2281:
[----:B------:R-:W-:Y:S05]  /*b420*/  BSYNC B1 ;  /* 0x0000000000017941 */ /* 0x000fea0003800000 */
.L_x_2280:
        /* <DEDUP_REMOVED lines=14> */
.L_x_2283:
[----:B------:R-:W-:Y:S05]  /*b510*/  BSYNC B1 ;  /* 0x0000000000017941 */ /* 0x000fea0003800000 */
.L_x_2282:
        /* <DEDUP_REMOVED lines=15> */
.L_x_2275:
[----:B------:R-:W-:Y:S05]  /*b610*/  BSYNC B0 ;  /* 0x0000000000007941 */ /* 0x000fea0003800000 */
.L_x_2267:
[----:B------:R-:W-:Y:S02]  /*b620*/  ULDC UR5, c[0x0][0xc38] ;  /* 0x00030e0000057ab9 */ /* 0x000fe40000000800 */
[----:B------:R-:W-:-:S06]  /*b630*/  UISETP.GE.AND UP0, UPT, UR4, UR5, UPT ;  /* 0x000000050400728c */ /* 0x000fcc000bf06270 */
[----:B------:R-:W-:-:S13]  /*b640*/  PLOP3.LUT P0, PT, PT, PT, UP0, 0x80, 0x0 ;  /* 0x000000000000781c */ /* 0x000fda0003f0f008 */
[----:B------:R-:W-:Y:S05]  /*b650*/  @!P0 BRA `(.L_x_2284) ;  /* 0xffffff5400d88947 */ /* 0x000fea000383ffff */
[----:B------:R-:W-:Y:S05]  /*b660*/  EXIT ;  /* 0x000000000000794d */ /* 0x000fea0003800000 */
.L_x_2232:
[----:B------:R-:W-:-:S08]  /*b670*/  NOP ;  /* 0x0000000000007918 */ /* 0x000fd00000000000 */
[----:B0-----:R-:W0:-:S00]  /*b680*/  USETMAXREG.DEALLOC.CTAPOOL 0x18 ;  /* 0x00000018000079c8 */ /* 0x001e0000080e0500 */
[----:B0-----:R-:W-:-:S06]  /*b690*/  LOP3.LUT R0, R0, 0x3, RZ, 0xc0, !PT ;  /* 0x0000000300007812 */ /* 0x001fcc00078ec0ff */
[----:B------:R-:W0:Y:S01]  /*b6a0*/  S2UR UR6, SR_CTAID.X ;  /* 0x00000000000679c3 */ /* 0x000e220000002500 */
[----:B------:R-:W-:Y:S01]  /*b6b0*/  IMAD.MOV.U32 R18, RZ, RZ, RZ ;  /* 0x000000ffff127224 */ /* 0x000fe200078e00ff */
[----:B------:R-:W1:Y:S02]  /*b6c0*/  SHFL.IDX PT, R0, R0, RZ, 0x1f ;  /* 0x00001fff00007589 */ /* 0x000e6400000e0000 */
[----:B-1----:R-:W-:-:S04]  /*b6d0*/  ISETP.NE.AND P0, PT, R0, RZ, PT ;  /* 0x000000ff0000720c */ /* 0x002fc80003f05270 */
[----:B------:R-:W0:Y:S01]  /*b6e0*/  LDC R0, c[0x0][0xc38] ;  /* 0x00030e00ff007b82 */ /* 0x000e220000000800 */
[----:B------:R-:W-:-:S05]  /*b6f0*/  P2R R2, PR, RZ, 0x1 ;  /* 0x00000001ff027803 */ /* 0x000fca0000000000 */
[----:B------:R1:W-:Y:S03]  /*b700*/  STL [R1+0x20], R2 ;  /* 0x0000200201007387 */ /* 0x0003e60000100800 */
[----:B------:R-:W-:Y:S06]  /*b710*/  @P0 BAR.ARV 0x4, 0x180 ;  /* 0x0106000000000b1d */ /* 0x000fec0000002000 */
[----:B------:R1:W-:Y:S01]  /*b720*/  STL [R1+0x1c], RZ ;  /* 0x00001cff01007387 */ /* 0x0003e20000100800 */
[----:B0-----:R-:W-:Y:S01]  /*b730*/  ISETP.LE.AND P0, PT, R0, UR6, PT ;  /* 0x0000000600007c0c */ /* 0x001fe2000bf03270 */
[----:B------:R-:W-:-:S05]  /*b740*/  IMAD.MOV.U32 R0, RZ, RZ, 0x1 ;  /* 0x00000001ff007424 */ /* 0x000fca00078e00ff */
[----:B------:R1:W-:Y:S07]  /*b750*/  STL [R1+0x4], R0 ;  /* 0x0000040001007387 */ /* 0x0003ee0000100800 */
[----:B------:R-:W-:Y:S05]  /*b760*/  @P0 BRA `(.L_x_2285) ;  /* 0x0000004400600947 */ /* 0x000fea0003800000 */
[----:B------:R-:W0:Y:S01]  /*b770*/  S2R R6, SR_TID.X ;  /* 0x0000000000067919 */ /* 0x000e220000002100 */
[----:B------:R-:W2:Y:S01]  /*b780*/  S2UR UR5, SR_CgaCtaId ;  /* 0x00000000000579c3 */ /* 0x000ea20000008800 */
[----:B------:R-:W-:Y:S01]  /*b790*/  UMOV UR4, 0x400 ;  /* 0x0000040000047882 */ /* 0x000fe20000000000 */
[----:B------:R-:W-:Y:S01]  /*b7a0*/  IMAD.MOV.U32 R18, RZ, RZ, RZ ;  /* 0x000000ffff127224 */ /* 0x000fe200078e00ff */
[----:B------:R-:W-:Y:S01]  /*b7b0*/  ULDC UR43, c[0x0][0xc] ;  /* 0x00000300002b7ab9 */ /* 0x000fe20000000800 */
[----:B------:R-:W-:Y:S01]  /*b7c0*/  ULDC.64 UR38, c[0x0][0x198] ;  /* 0x0000660000267ab9 */ /* 0x000fe20000000a00 */
[----:B--2---:R-:W-:-:S06]  /*b7d0*/  ULEA UR4, UR5, UR4, 0x18 ;  /* 0x0000000405047291 */ /* 0x004fcc000f8ec03f */
[----:B------:R-:W-:Y:S01]  /*b7e0*/  IMAD.U32 R17, RZ, RZ, UR4 ;  /* 0x00000004ff117e24 */ /* 0x000fe2000f8e00ff */
[C---:B0-----:R-:W-:Y:S01]  /*b7f0*/  LOP3.LUT R5, R6.reuse, 0x7f, RZ, 0xc0, !PT ;  /* 0x0000007f06057812 */ /* 0x041fe200078ec0ff */
[----:B-1----:R-:W-:-:S05]  /*b800*/  IMAD.SHL.U32 R0, R6, 0x8, RZ ;  /* 0x0000000806007824 */ /* 0x002fca00078e00ff */
        /* <DEDUP_REMOVED lines=13> */
[----:B------:R0:W-:Y:S04]  /*b8e0*/  STL [R1+0x4], R2 ;  /* 0x0000040201007387 */ /* 0x0001e80000100800 */
[----:B------:R1:W-:Y:S01]  /*b8f0*/  STL [R1+0x1c], RZ ;  /* 0x00001cff01007387 */ /* 0x0003e20000100800 */
[----:B0-----:R-:W-:-:S02]  /*b900*/  LOP3.LUT R2, R0, 0x40, RZ, 0xfc, !PT ;  /* 0x0000004000027812 */ /* 0x001fc400078efcff */
[----:B-1----:R-:W-:-:S07]  /*b910*/  LOP3.LUT R0, R0, 0x80, RZ, 0xfc, !PT ;  /* 0x0000008000007812 */ /* 0x002fce00078efcff */
.L_x_2375:
        /* <DEDUP_REMOVED lines=23> */
.L_x_2286:
[----:B------:R-:W-:Y:S01]  /*ba90*/  ULDC UR8, c[0x0][0xc54] ;  /* 0x0003150000087ab9 */ /* 0x000fe20000000800 */
[----:B------:R-:W-:Y:S01]  /*baa0*/  UMOV UR7, UR9 ;  /* 0x0000000900077c82 */ /* 0x000fe20008000000 */
[----:B------:R-:W-:-:S11]  /*bab0*/  UISETP.NE.AND UP0, UPT, UR8, 0x1, UPT ;  /* 0x000000010800788c */ /* 0x000fd6000bf05270 */
[----:B------:R-:W-:Y:S02]  /*bac0*/  @UP0 ULDC.64 UR10, c[0x0][0xc58] ;  /* 0x00031600000a0ab9 */ /* 0x000fe40000000a00 */
[----:B------:R-:W-:-:S04]  /*bad0*/  UIMAD.WIDE.U32 UR4, UR9, UR10, URZ ;  /* 0x0000000a090472a5 */ /* 0x000fc8000f8e003f */
[----:B------:R-:W-:-:S04]  /*bae0*/  @UP0 USHF.R.U32.HI UR7, URZ, UR11, UR5 ;  /* 0x0000000b3f070299 */ /* 0x000fc80008011605 */
[----:B------:R-:W-:-:S12]  /*baf0*/  UIMAD UR8, UR7, UR8, URZ ;  /* 0x00000008070872a4 */ /* 0x000fd8000f8e023f */
.L_x_2287:
[----:B------:R-:W-:Y:S01]  /*bb00*/  ULOP3.LUT UR42, URZ, UR7, URZ, 0x33, !UPT ;  /* 0x000000073f2a7292 */ /* 0x000fe2000f8e333f */
[----:B------:R-:W-:Y:S01]  /*bb10*/  BSSY B7, `(.L_x_2288) ;  /* 0x0000400000077945 */ /* 0x000fe20003800000 */
[----:B------:R-:W-:Y:S01]  /*bb20*/  ULDC UR5, c[0x0][0x448] ;  /* 0x0001120000057ab9 */ /* 0x000fe20000000800 */
[----:B------:R-:W-:Y:S01]  /*bb30*/  ULDC UR4, c[0x0][0xc3c] ;  /* 0x00030f0000047ab9 */ /* 0x000fe20000000800 */
[----:B------:R-:W-:Y:S02]  /*bb40*/  UISETP.NE.AND UP1, UPT, UR5, 0x1, UPT ;  /* 0x000000010500788c */ /* 0x000fe4000bf25270 */
[----:B------:R-:W-:Y:S01]  /*bb50*/  UIADD3 UR42, UR42, UR4, URZ ;  /* 0x000000042a2a7290 */ /* 0x000fe2000fffe03f */
[----:B------:R-:W-:Y:S01]  /*bb60*/  ULDC.64 UR10, c[0x0][0x418] ;  /* 0x00010600000a7ab9 */ /* 0x000fe20000000a00 */
[----:B------:R-:W-:Y:S01]  /*bb70*/  ULDC UR5, c[0x0][0x288] ;  /* 0x0000a20000057ab9 */ /* 0x000fe20000000800 */
[----:B------:R-:W-:Y:S02]  /*bb80*/  UISETP.NE.U32.AND UP0, UPT, UR10, URZ, UPT ;  /* 0x0000003f0a00728c */ /* 0x000fe4000bf05070 */
[----:B------:R-:W-:-:S02]  /*bb90*/  USHF.L.U32 UR7, UR42, 0x7, URZ ;  /* 0x000000072a077899 */ /* 0x000fc4000800063f */
[----:B------:R-:W-:Y:S02]  /*bba0*/  UISETP.NE.AND.EX UP0, UPT, UR11, URZ, UPT, UP0 ;  /* 0x0000003f0b00728c */ /* 0x000fe4000bf05300 */
[----:B------:R-:W-:Y:S01]  /*bbb0*/  UIADD3 UR7, UR7, 0x7f, URZ ;  /* 0x0000007f07077890 */ /* 0x000fe2000fffe03f */
[----:B------:R-:W-:Y:S01]  /*bbc0*/  ULDC UR4, c[0x0][0x424] ;  /* 0x0001090000047ab9 */ /* 0x000fe20000000800 */
[----:B------:R-:W-:Y:S02]  /*bbd0*/  UIADD3 UR13, -UR5, 0x80, URZ ;  /* 0x00000080050d7890 */ /* 0x000fe4000fffe13f */
[----:B------:R-:W-:Y:S01]  /*bbe0*/  USEL UR11, UR4, 0x1, UP0 ;  /* 0x00000001040b7887 */ /* 0x000fe20008000000 */
[----:B------:R-:W-:Y:S01]  /*bbf0*/  @UP1 ULDC UR5, c[0x0][0x44c] ;  /* 0x0001130000051ab9 */ /* 0x000fe20000000800 */
[----:B------:R-:W-:Y:S01]  /*bc00*/  ULDC UR12, c[0x0][0x2f0] ;  /* 0x0000bc00000c7ab9 */ /* 0x000fe20000000800 */
[----:B------:R-:W-:Y:S01]  /*bc10*/  UIMAD.WIDE.U32 UR4, UR7, UR5, URZ ;  /* 0x00000005070472a5 */ /* 0x000fe2000f8e003f */
[----:B------:R-:W-:Y:S01]  /*bc20*/  @UP1 ULDC UR14, c[0x0][0x450] ;  /* 0x00011400000e1ab9 */ /* 0x000fe20000000800 */
[----:B------:R-:W-:-:S02]  /*bc30*/  UIMAD UR13, UR11, UR12, UR13 ;  /* 0x0000000c0b0d72a4 */ /* 0x000fc4000f8e020d */
[----:B------:R-:W-:Y:S02]  /*bc40*/  @UP1 USHF.R.U32.HI UR7, URZ, UR14, UR5 ;  /* 0x0000000e3f071299 */ /* 0x000fe40008011605 */
[----:B------:R-:W-:Y:S02]  /*bc50*/  UIMAD UR11, UR11, UR12, 0x7f ;  /* 0x0000007f0b0b74a4 */ /* 0x000fe4000f8e020c */
[----:B------:R-:W-:Y:S02]  /*bc60*/  UIADD3 UR7, UR13, UR7, URZ ;  /* 0x000000070d077290 */ /* 0x000fe4000fffe03f */
[----:B------:R-:W-:Y:S02]  /*bc70*/  UIADD3 UR8, UR9, -UR8, URZ ;  /* 0x8000000809087290 */ /* 0x000fe4000fffe03f */
[----:B------:R-:W-:Y:S02]  /*bc80*/  USHF.R.S32.HI UR9, URZ, 0x1f, UR11 ;  /* 0x0000001f3f097899 */ /* 0x000fe4000801140b */
[----:B------:R-:W-:-:S02]  /*bc90*/  USHF.R.S32.HI UR4, URZ, 0x1f, UR7 ;  /* 0x0000001f3f047899 */ /* 0x000fc40008011407 */
[----:B------:R-:W-:Y:S02]  /*bca0*/  ULEA.HI UR9, UR9, UR11, URZ, 0x7 ;  /* 0x0000000b09097291 */ /* 0x000fe4000f8f383f */
[----:B------:R-:W-:Y:S01]  /*bcb0*/  ULEA.HI UR7, UR4, UR7, URZ, 0x7 ;  /* 0x0000000704077291 */ /* 0x000fe2000f8f383f */
[----:B------:R-:W-:Y:S01]  /*bcc0*/  ULDC UR10, c[0x0][0xc48] ;  /* 0x00031200000a7ab9 */ /* 0x000fe20000000800 */
[----:B------:R-:W-:Y:S02]  /*bcd0*/  USHF.R.S32.HI UR9, URZ, 0x7, UR9 ;  /* 0x000000073f097899 */ /* 0x000fe40008011409 */
[----:B------:R-:W-:Y:S02]  /*bce0*/  USHF.R.S32.HI UR7, URZ, 0x7, UR7 ;  /* 0x000000073f077899 */ /* 0x000fe40008011407 */
[----:B------:R-:W-:Y:S02]  /*bcf0*/  UISETP.NE.AND UP0, UPT, UR10, 0x1, UPT ;  /* 0x000000010a00788c */ /* 0x000fe4000bf05270 */
[----:B------:R-:W-:Y:S01]  /*bd00*/  UISETP.LT.AND UP1, UPT, UR9, UR7, UPT ;  /* 0x000000070900728c */ /* 0x000fe2000bf21270 */
[----:B------:R-:W-:-:S03]  /*bd10*/  ULDC UR5, c[0x0][0xc54] ;  /* 0x0003150000057ab9 */ /* 0x000fc60000000800 */
[----:B------:R-:W-:Y:S02]  /*bd20*/  USEL UR41, UR9, UR7, UP1 ;  /* 0x0000000709297287 */ /* 0x000fe40008800000 */
[----:B------:R-:W-:-:S03]  /*bd30*/  UIMAD UR8, UR6, UR5, UR8 ;  /* 0x00000005060872a4 */ /* 0x000fc6000f8e0208 */
[----:B------:R-:W-:Y:S01]  /*bd40*/  @UP0 ULDC UR5, c[0x0][0xc4c] ;  /* 0x0003130000050ab9 */ /* 0x000fe20000000800 */
[----:B------:R-:W-:Y:S01]  /*bd50*/  ISETP.LT.AND P0, PT, RZ, UR41, PT ;  /* 0x00000029ff007c0c */ /* 0x000fe2000bf01270 */
[----:B------:R-:W-:Y:S01]  /*bd60*/  UIMAD.WIDE.U32 UR4, UR8, UR5, URZ ;  /* 0x00000005080472a5 */ /* 0x000fe2000f8e003f */
[----:B------:R-:W-:Y:S01]  /*bd70*/  @UP0 ULDC UR6, c[0x0][0xc50] ;  /* 0x0003140000060ab9 */ /* 0x000fe20000000800 */
[----:B------:R-:W-:Y:S02]  /*bd80*/  UMOV UR40, UR8 ;  /* 0x0000000800287c82 */ /* 0x000fe40008000000 */
[----:B------:R-:W-:-:S04]  /*bd90*/  @UP0 USHF.R.U32.HI UR40, URZ, UR6, UR5 ;  /* 0x000000063f280299 */ /* 0x000fc80008011605 */
[----:B------:R-:W-:-:S04]  /*bda0*/  UIADD3 UR36, -UR40, URZ, URZ ;  /* 0x0000003f28247290 */ /* 0x000fc8000fffe13f */
[----:B------:R-:W-:Y:S01]  /*bdb0*/  UIMAD UR36, UR10, UR36, UR8 ;  /* 0x000000240a2472a4 */ /* 0x000fe2000f8e0208 */
[----:B------:R-:W-:Y:S11]  /*bdc0*/  @P0 BRA `(.L_x_2289) ;  /* 0x00000000004c0947 */ /* 0x000ff60003800000 */
        /* <DEDUP_REMOVED lines=19> */
.L_x_2289:
        /* <DEDUP_REMOVED lines=20> */
.L_x_2292:
[----:B------:R-:W-:Y:S05]  /*c040*/  BSYNC B6 ;  /* 0x0000000000067941 */ /* 0x000fea0003800000 */
.L_x_2291:
        /* <DEDUP_REMOVED lines=20> */
.L_x_2295:
        /* <DEDUP_REMOVED lines=15> */
.L_x_2294:
[----:B------:R-:W-:Y:S05]  /*c280*/  BSYNC B6 ;  /* 0x0000000000067941 */ /* 0x000fea0003800000 */
.L_x_2293:
[----:B------:R-:W-:Y:S01]  /*c290*/  ULDC.64 UR4, c[0x0][0x9f8] ;  /* 0x00027e0000047ab9 */ /* 0x000fe20000000a00 */
[----:B------:R-:W-:Y:S01]  /*c2a0*/  IMAD.U32 R7, RZ, RZ, UR40 ;  /* 0x00000028ff077e24 */ /* 0x000fe2000f8e00ff */
[----:B------:R-:W-:Y:S01]  /*c2b0*/  UISETP.NE.U32.AND UP0, UPT, UR4, URZ, UPT ;  /* 0x0000003f0400728c */ /* 0x000fe2000bf05070 */
[----:B------:R-:W-:-:S03]  /*c2c0*/  ULDC.64 UR6, c[0x0][0x208] ;  /* 0x0000820000067ab9 */ /* 0x000fc60000000a00 */
[----:B------:R-:W-:-:S06]  /*c2d0*/  UISETP.NE.AND.EX UP0, UPT, UR5, URZ, UPT, UP0 ;  /* 0x0000003f0500728c */ /* 0x000fcc000bf05300 */
[----:B------:R-:W-:-:S05]  /*c2e0*/  PLOP3.LUT P0, PT, PT, PT, UP0, 0x80, 0x0 ;  /* 0x000000000000781c */ /* 0x000fca0003f0f008 */
[----:B------:R-:W-:Y:S02]  /*c2f0*/  @UP0 ULDC.64 UR4, c[0x0][0x9f8] ;  /* 0x00027e0000040ab9 */ /* 0x000fe40000000a00 */
[----:B------:R-:W-:-:S06]  /*c300*/  @UP0 UIMAD.WIDE UR4, UR40, 0x4, UR4 ;  /* 0x00000004280408a5 */ /* 0x000fcc000f8e0204 */
[----:B------:R-:W-:Y:S02]  /*c310*/  IMAD.U32 R2, RZ, RZ, UR4 ;  /* 0x00000004ff027e24 */ /* 0x000fe4000f8e00ff */
[----:B------:R-:W-:-:S05]  /*c320*/  IMAD.U32 R3, RZ, RZ, UR5 ;  /* 0x00000005ff037e24 */ /* 0x000fca000f8e00ff */
[----:B------:R0:W2:Y:S01]  /*c330*/  @P0 LDG.E R7, desc[UR6][R2.64] ;  /* 0x0000000602070981 */ /* 0x0000a2000c1e1900 */
        /* <DEDUP_REMOVED lines=9> */
[----:B------:R-:W-:Y:S02]  /*c3d0*/  P2R R4, PR, RZ, 0x2 ;  /* 0x00000002ff047803 */ /* 0x000fe40000000000 */
[----:B--2---:R-:W-:Y:S01]  /*c3e0*/  SHF.R.S32.HI R8, RZ, 0x1f, R7 ;  /* 0x0000001fff087819 */ /* 0x004fe20000011407 */
[----:B------:R0:W-:Y:S01]  /*c3f0*/  STL [R1], R7 ;  /* 0x0000000701007387 */ /* 0x0001e20000100800 */
[----:B------:R-:W-:-:S03]  /*c400*/  SEL R16, R7, RZ, !P1 ;  /* 0x000000ff07107207 */ /* 0x000fc60004800000 */
[----:B------:R0:W-:Y:S04]  /*c410*/  STL [R1+0x10], R4 ;  /* 0x0000100401007387 */ /* 0x0001e80000100800 */
[----:B------:R0:W-:Y:S01]  /*c420*/  STL [R1+0x8], R8 ;  /* 0x0000080801007387 */ /* 0x0001e20000100800 */
[----:B------:R-:W-:Y:S05]  /*c430*/  BRA.DIV UR4, `(.L_x_2296) ;  /* 0x0000003e04c47947 */ /* 0x000fea000b800000 */
[----:B------:R1:W2:Y:S02]  /*c440*/  SHFL.IDX PT, R14, R0, RZ, 0x1f ;  /* 0x00001fff000e7589 */ /* 0x0002a400000e0000 */
.L_x_2390:
[----:B------:R-:W-:Y:S02]  /*c450*/  PLOP3.LUT P2, PT, PT, PT, PT, 0x8, 0x0 ;  /* 0x000000000000781c */ /* 0x000fe40003f4e170 */
[----:B--2---:R-:W-:Y:S02]  /*c460*/  ISETP.NE.AND P0, PT, R14, RZ, PT ;  /* 0x000000ff0e00720c */ /* 0x004fe40003f05270 */
[----:B-1----:R-:W-:-:S05]  /*c470*/  P2R R0, PR, RZ, 0x4 ;  /* 0x00000004ff007803 */ /* 0x002fca0000000000 */
[----:B------:R1:W-:Y:S06]  /*c480*/  STL [R1+0xc], R0 ;  /* 0x00000c0001007387 */ /* 0x0003ec0000100800 */
[----:B------:R-:W-:Y:S05]  /*c490*/  @P0 BRA `(.L_x_2297) ;  /* 0x0000000400200947 */ /* 0x000fea0003800000 */
[----:B------:R-:W-:-:S03]  /*c4a0*/  UMOV UR4, 0xffffffff ;  /* 0xffffffff00047882 */ /* 0x000fc60000000000 */
[----:B------:R-:W-:Y:S05]  /*c4b0*/  BRA.DIV UR4, `(.L_x_2298) ;  /* 0x0000003e04c47947 */ /* 0x000fea000b800000 */
[----:B------:R-:W-:-:S13]  /*c4c0*/  ELECT P6, URZ, PT ;  /* 0x00000000003f782f */ /* 0x000fda00038c0000 */
.L_x_2393:
[----:B------:R-:W-:Y:S05]  /*c4d0*/  @!P6 BRA `(.L_x_2297) ;  /* 0x000000040010e947 */ /* 0x000fea0003800000 */
[----:B------:R-:W-:Y:S01]  /*c4e0*/  IMAD.MOV.U32 R16, RZ, RZ, R7 ;  /* 0x000000ffff107224 */ /* 0x000fe200078e0007 */
[----:B------:R-:W-:Y:S06]  /*c4f0*/  @!P1 BRA `(.L_x_2299) ;  /* 0x0000000000489947 */ /* 0x000fec0003800000 */
[----:B------:R-:W2:Y:S01]  /*c500*/  LDC R6, c[0x0][0x43c] ;  /* 0x00010f00ff067b82 */ /* 0x000ea20000000800 */
[----:B------:R-:W-:Y:S01]  /*c510*/  ULDC.64 UR4, c[0x0][0x428] ;  /* 0x00010a0000047ab9 */ /* 0x000fe20000000a00 */
[----:B------:R-:W-:Y:S01]  /*c520*/  ULDC.64 UR6, c[0x0][0x208] ;  /* 0x0000820000067ab9 */ /* 0x000fe20000000a00 */
[----:B--2---:R-:W-:-:S13]  /*c530*/  ISETP.NE.AND P0, PT, R6, 0x1, PT ;  /* 0x000000010600780c */ /* 0x004fda0003f05270 */
[----:B0-----:R-:W1:Y:S02]  /*c540*/  @P0 LDC.64 R4, c[0x0][0x440] ;  /* 0x00011000ff040b82 */ /* 0x001e640000000a00 */
[----:B-1----:R-:W-:-:S04]  /*c550*/  @P0 IMAD.HI.U32 R0, R19, R4, RZ ;  /* 0x0000000413000227 */ /* 0x002fc800078e00ff */
        /* <DEDUP_REMOVED lines=12> */
.L_x_2299:
[----:B--2---:R-:W2:Y:S01]  /*c620*/  LDL R2, [R1+0x4] ;  /* 0x0000040001027983 */ /* 0x004ea20000100800 */
[----:B-1----:R-:W-:Y:S01]  /*c630*/  IMAD R0, R18, 0x8, R17 ;  /* 0x0000000812007824 */ /* 0x002fe200078e0211 */
[----:B--2---:R-:W-:-:S04]  /*c640*/  SHF.L.U32 R2, R2, 0x1f, RZ ;  /* 0x0000001f02027819 */ /* 0x004fc800000006ff */
[----:B------:R-:W1:Y:S02]  /*c650*/  SYNCS.PHASECHK.TRANS64.TRYWAIT P0, [R0+URZ+0x34840], R2 ;  /* 0x03484002000075a7 */ /* 0x000e64000800017f */
[----:B-1----:R-:W-:Y:S05]  /*c660*/  @!P0 BRA `(.L_x_2300) ;  /* 0x0000003c00788947 */ /* 0x002fea0003800000 */
.L_x_2394:
        /* <DEDUP_REMOVED lines=11> */
.L_x_2301:
[----:B------:R-:W-:Y:S01]  /*c720*/  R2UR UR33, R0 ;  /* 0x00000000002172ca */ /* 0x000fe200000e0000 */
[----:B-1----:R-:W-:Y:S01]  /*c730*/  IMAD R0, R18, 0xc000, R17 ;  /* 0x0000c00012007824 */ /* 0x002fe200078e0211 */
[----:B------:R-:W-:Y:S01]  /*c740*/  R2UR UR35, R19 ;  /* 0x00000000132372ca */ /* 0x000fe200000e0000 */
[----:B------:R-:W-:Y:S01]  /*c750*/  UIADD3 UR4, UP0, UR38, 0x370, URZ ;  /* 0x0000037026047890 */ /* 0x000fe2000ff1e03f */
[----:B-----5:R-:W-:Y:S01]  /*c760*/  R2UR UR37, R16 ;  /* 0x00000000102572ca */ /* 0x020fe200000e0000 */
[----:B------:R-:W-:Y:S01]  /*c770*/  UMOV UR6, 0x0 ;  /* 0x0000000000067882 */ /* 0x000fe20000000000 */
[----:B------:R-:W-:Y:S01]  /*c780*/  R2UR UR8, R0 ;  /* 0x00000000000872ca */ /* 0x000fe200000e0000 */
[----:B------:R-:W-:Y:S01]  /*c790*/  UIADD3.X UR5, URZ, UR39, URZ, UP0, !UPT ;  /* 0x000000273f057290 */ /* 0x000fe200087fe43f */
[----:B------:R-:W-:Y:S01]  /*c7a0*/  PLOP3.LUT P0, PT, PT, PT, PT, 0x80, 0x0 ;  /* 0x000000000000781c */ /* 0x000fe20003f0f070 */
[----:B------:R-:W-:Y:S01]  /*c7b0*/  UMOV UR7, 0x14f00000 ;  /* 0x14f0000000077882 */ /* 0x000fe20000000000 */
[----:B------:R-:W-:Y:S01]  /*c7c0*/  UMOV UR34, URZ ;  /* 0x0000003f00227c82 */ /* 0x000fe20008000000 */
[----:B------:R-:W-:Y:S01]  /*c7d0*/  UMOV UR18, 0x40 ;  /* 0x0000004000127882 */ /* 0x000fe20000000000 */
[----:B------:R-:W-:Y:S01]  /*c7e0*/  P2R R0, PR, RZ, 0x1 ;  /* 0x00000001ff007803 */ /* 0x000fe20000000000 */
[----:B------:R-:W-:-:S02]  /*c7f0*/  UIADD3 UR33, UR33, 0x34830, URZ ;  /* 0x0003483021217890 */ /* 0x000fc4000fffe03f */
[----:B------:R-:W-:Y:S01]  /*c800*/  USHF.L.U32 UR35, UR35, 0x7, URZ ;  /* 0x0000000723237899 */ /* 0x000fe2000800063f */
[----:B------:R-:W-:Y:S01]  /*c810*/  UMOV UR20, UR36 ;  /* 0x0000002400147c82 */ /* 0x000fe20008000000 */
[----:B------:R-:W-:Y:S02]  /*c820*/  UMOV UR21, UR37 ;  /* 0x0000002500157c82 */ /* 0x000fe40008000000 */
[----:B------:R-:W-:Y:S01]  /*c830*/  UIADD3 UR32, UR8, 0x1c400, URZ ;  /* 0x0001c40008207890 */ /* 0x000fe2000fffe03f */
[----:B------:R2:W-:Y:S01]  /*c840*/  STL [R1+0xc], R0 ;  /* 0x00000c0001007387 */ /* 0x0005e20000100800 */
[----:B------:R-:W-:Y:S02]  /*c850*/  UIADD3 UR16, UR8, 0x20400, URZ ;  /* 0x0002040008107890 */ /* 0x000fe4000fffe03f */
[----:B------:R-:W-:Y:S01]  /*c860*/  UIADD3 UR8, UR8, 0x24400, URZ ;  /* 0x0002440008087890 */ /* 0x000fe2000fffe03f */
[----:B------:R-:W-:Y:S01]  /*c870*/  UMOV UR17, UR33 ;  /* 0x0000002100117c82 */ /* 0x000fe20008000000 */
[----:B------:R-:W-:Y:S01]  /*c880*/  UMOV UR19, UR35 ;  /* 0x0000002300137c82 */ /* 0x000fe20008000000 */
[----:B------:R-:W-:Y:S01]  /*c890*/  UMOV UR10, 0x80 ;  /* 0x00000080000a7882 */ /* 0x000fe20000000000 */
[----:B------:R-:W-:Y:S01]  /*c8a0*/  UMOV UR12, UR36 ;  /* 0x00000024000c7c82 */ /* 0x000fe20008000000 */
[----:B------:R-:W-:Y:S01]  /*c8b0*/  UMOV UR13, UR37 ;  /* 0x00000025000d7c82 */ /* 0x000fe20008000000 */
[----:B------:R-:W-:Y:S01]  /*c8c0*/  UMOV UR9, UR33 ;  /* 0x0000002100097c82 */ /* 0x000fe20008000000 */
[----:B------:R-:W-:Y:S01]  /*c8d0*/  UMOV UR11, UR35 ;  /* 0x00000023000b7c82 */ /* 0x000fe20008000000 */
[----:B------:R2:W-:Y:S01]  /*c8e0*/  UTMALDG.4D [UR32], [UR4], desc[UR6] ;  /* 0x00000620040075b4 */ /* 0x0005e20008019000 */
[----:B------:R2:W-:Y:S01]  /*c8f0*/  UTMALDG.4D [UR16], [UR4], desc[UR6] ;  /* 0x00000610040075b4 */ /* 0x0005e20008019000 */
[----:B------:R2:W-:Y:S02]  /*c900*/  UTMALDG.4D [UR8], [UR4], desc[UR6] ;  /* 0x00000608040075b4 */ /* 0x0005e40008019000 */
[----:B--2---:R-:W-:Y:S01]  /*c910*/  NOP ;  /* 0x0000000000007918 */ /* 0x004fe20000000000 */
.L_x_2297:
[----:B-1----:R-:W-:Y:S01]  /*c920*/  VIADD R0, R17, 0x10400 ;  /* 0x0001040011007836 */ /* 0x002fe20000000000 */
[----:B------:R-:W-:Y:S05]  /*c930*/  WARPSYNC.ALL ;  /* 0x0000000000007948 */ /* 0x000fea0003800000 */
[----:B------:R-:W-:Y:S01]  /*c940*/  BAR.SYNC.DEFER_BLOCKING 0x8, 0x180 ;  /* 0x0206000000007b1d */ /* 0x000fe20000010000 */
[----:B------:R-:W-:-:S05]  /*c950*/  LOP3.LUT P0, RZ, R0, 0x3ff, RZ, 0xc0, !PT ;  /* 0x000003ff00ff7812 */ /* 0x000fca000780c0ff */
[----:B------:R-:W-:Y:S08]  /*c960*/  BSSY B6, `(.L_x_2302) ;  /* 0x0000012000067945 */ /* 0x000ff00003800000 */
        /* <DEDUP_REMOVED lines=17> */
.L_x_2303:
[----:B------:R-:W-:Y:S05]  /*ca80*/  BSYNC B6 ;  /* 0x0000000000067941 */ /* 0x000fea0003800000 */
.L_x_2302:
[----:B0-----:R-:W0:Y:S01]  /*ca90*/  LDC R7, c[0x0][0x448] ;  /* 0x00011200ff077b82 */ /* 0x001e220000000800 */
[----:B------:R-:W1:Y:S01]  /*caa0*/  S2R R0, SR_TID.X ;  /* 0x0000000000007919 */ /* 0x000e620000002100 */
[----:B------:R-:W-:Y:S01]  /*cab0*/  USHF.R.S32.HI UR4, URZ, 0x1f, UR36 ;  /* 0x0000001f3f047899 */ /* 0x000fe20008011424 */
[----:B------:R-:W-:Y:S01]  /*cac0*/  ULDC.64 UR8, c[0x0][0x2d8] ;  /* 0x0000b60000087ab9 */ /* 0x000fe20000000a00 */
[----:B------:R-:W2:Y:S02]  /*cad0*/  S2R R2, SR_TID.X ;  /* 0x0000000000027919 */ /* 0x000ea40000002100 */
[----:B------:R-:W-:Y:S02]  /*cae0*/  UIMAD UR6, UR4, UR8, URZ ;  /* 0x00000008040672a4 */ /* 0x000fe4000f8e023f */
[----:B------:R-:W-:Y:S01]  /*caf0*/  UIMAD.WIDE.U32 UR4, UR36, UR8, URZ ;  /* 0x00000008240472a5 */ /* 0x000fe2000f8e003f */
[----:B------:R-:W3:Y:S01]  /*cb00*/  S2R R8, SR_TID.X ;  /* 0x0000000000087919 */ /* 0x000ee20000002100 */
[----:B------:R-:W-:-:S02]  /*cb10*/  UIMAD UR6, UR36, UR9, UR6 ;  /* 0x00000009240672a4 */ /* 0x000fc4000f8e0206 */
[----:B------:R-:W-:Y:S01]  /*cb20*/  USHF.R.S32.HI UR7, URZ, 0x1f, UR40 ;  /* 0x0000001f3f077899 */ /* 0x000fe20008011428 */
[----:B------:R-:W4:Y:S01]  /*cb30*/  S2R R10, SR_TID.X ;  /* 0x00000000000a7919 */ /* 0x000f220000002100 */
[----:B------:R-:W-:Y:S01]  /*cb40*/  UIADD3 UR5, UR5, UR6, URZ ;  /* 0x0000000605057290 */ /* 0x000fe2000fffe03f */
[----:B------:R-:W-:-:S03]  /*cb50*/  ULDC.64 UR8, c[0x0][0x2e0] ;  /* 0x0000b80000087ab9 */ /* 0x000fc60000000a00 */
[----:B------:R-:W-:Y:S02]  /*cb60*/  UIMAD.WIDE.U32 UR4, UR40, UR8, UR4 ;  /* 0x00000008280472a5 */ /* 0x000fe4000f8e0004 */
[----:B------:R-:W-:Y:S01]  /*cb70*/  UIMAD UR6, UR7, UR8, URZ ;  /* 0x00000008070672a4 */ /* 0x000fe2000f8e023f */
[----:B0-----:R-:W-:-:S03]  /*cb80*/  ISETP.NE.AND P0, PT, R7, 0x1, PT ;  /* 0x000000010700780c */ /* 0x001fc60003f05270 */
[----:B------:R-:W-:Y:S01]  /*cb90*/  UIMAD UR6, UR40, UR9, UR6 ;  /* 0x00000009280672a4 */ /* 0x000fe2000f8e0206 */
[----:B------:R-:W-:-:S03]  /*cba0*/  IMAD.U32 R5, RZ, RZ, UR5 ;  /* 0x00000005ff057e24 */ /* 0x000fc6000f8e00ff */
[----:B------:R-:W-:Y:S01]  /*cbb0*/  UIADD3 UR6, UR5, UR6, URZ ;  /* 0x0000000605067290 */ /* 0x000fe2000fffe03f */
[----:B-1----:R-:W-:-:S05]  /*cbc0*/  IMAD.SHL.U32 R4, R0, 0x10, RZ ;  /* 0x0000001000047824 */ /* 0x002fca00078e00ff */
[----:B------:R-:W0:Y:S01]  /*cbd0*/  @P0 LDC R3, c[0x0][0x44c] ;  /* 0x00011300ff030b82 */ /* 0x000e220000000800 */
[----:B--2---:R-:W-:Y:S01]  /*cbe0*/  LOP3.LUT R2, R2, 0x7f, RZ, 0xc0, !PT ;  /* 0x0000007f02027812 */ /* 0x004fe200078ec0ff */
[----:B---3--:R-:W-:-:S03]  /*cbf0*/  IMAD.SHL.U32 R8, R8, 0x8, RZ ;  /* 0x0000000808087824 */ /* 0x008fc600078e00ff */
[----:B------:R-:W-:-:S03]  /*cc00*/  SHF.R.U32.HI R2, RZ, 0x3, R2 ;  /* 0x00000003ff027819 */ /* 0x000fc60000011602 */
[----:B------:R-:W1:Y:S01]  /*cc10*/  @P0 LDC R0, c[0x0][0x450] ;  /* 0x00011400ff000b82 */ /* 0x000e620000000800 */
[----:B------:R-:W-:Y:S01]  /*cc20*/  LOP3.LUT R4, R2, 0x70, R4, 0xf8, !PT ;  /* 0x0000007002047812 */ /* 0x000fe200078ef804 */
[----:B------:R-:W-:Y:S01]  /*cc30*/  IMAD.U32 R2, RZ, RZ, UR42 ;  /* 0x0000002aff027e24 */ /* 0x000fe2000f8e00ff */
[----:B------:R-:W-:Y:S01]  /*cc40*/  LOP3.LUT R8, R8, 0x38, RZ, 0xc0, !PT ;  /* 0x0000003808087812 */ /* 0x000fe200078ec0ff */
[----:B----4-:R-:W-:Y:S02]  /*cc50*/  IMAD.SHL.U32 R9, R10, 0x8, RZ ;  /* 0x000000080a097824 */ /* 0x010fe400078e00ff */
[----:B------:R-:W-:Y:S01]  /*cc60*/  IMAD R2, R2, 0x80, R4 ;  /* 0x0000008002027824 */ /* 0x000fe200078e0204 */
[C---:B------:R-:W-:Y:S01]  /*cc70*/  LOP3.LUT R11, R8.reuse, 0x40, RZ, 0xfc, !PT ;  /* 0x00000040080b7812 */ /* 0x040fe200078efcff */
[----:B------:R-:W-:Y:S01]  /*cc80*/  IMAD.U32 R4, RZ, RZ, UR4 ;  /* 0x00000004ff047e24 */ /* 0x000fe2000f8e00ff */
[----:B------:R-:W-:Y:S01]  /*cc90*/  ULDC.64 UR4, c[0x0][0x2d0] ;  /* 0x0000b40000047ab9 */ /* 0x000fe20000000a00 */
[----:B------:R-:W-:Y:S01]  /*cca0*/  IMAD.MOV.U32 R6, RZ, RZ, R2 ;  /* 0x000000ffff067224 */ /* 0x000fe200078e0002 */
[----:B------:R-:W-:-:S02]  /*ccb0*/  LOP3.LUT R8, R8, 0x80, RZ, 0xfc, !PT ;  /* 0x0000008008087812 */ /* 0x000fc400078efcff */
        /* <DEDUP_REMOVED lines=26> */
[----:B------:R-:W-:-:S02]  /*ce60*/  LOP3.LUT R10, R10, 0x7f, RZ, 0xc0, !PT ;  /* 0x0000007f0a0a7812 */ /* 0x000fc400078ec0ff */
[----:B------:R-:W-:Y:S02]  /*ce70*/  LEA.HI.X R4, R2, UR7, R4, 0x1, P3 ;  /* 0x0000000702047c11 */ /* 0x000fe400098f0c04 */
[----:B------:R-:W-:Y:S01]  /*ce80*/  SHF.R.U32.HI R10, RZ, 0x3, R10 ;  /* 0x00000003ff0a7819 */ /* 0x000fe2000001160a */
[----:B0-----:R-:W-:Y:S06]  /*ce90*/  BRA.DIV UR4, `(.L_x_2304) ;  /* 0x0000003604807947 */ /* 0x001fec000b800000 */
[----:B------:R-:W0:Y:S01]  /*cea0*/  SHFL.IDX PT, R6, R0, RZ, 0x181f ;  /* 0x00181fff00067589 */ /* 0x000e2200000e0000 */
[----:B------:R-:W-:Y:S01]  /*ceb0*/  IMAD.U32 R2, RZ, RZ, UR42 ;  /* 0x0000002aff027e24 */ /* 0x000fe2000f8e00ff */
[----:B------:R-:W-:Y:S01]  /*cec0*/  ULDC UR4, c[0x0][0x288] ;  /* 0x0000a20000047ab9 */ /* 0x000fe20000000800 */
[----:B------:R-:W-:Y:S01]  /*ced0*/  ULDC.64 UR6, c[0x0][0x208] ;  /* 0x0000820000067ab9 */ /* 0x000fe20000000a00 */
[----:B------:R-:W1:Y:S01]  /*cee0*/  SHFL.IDX PT, R5, R4, RZ, 0x181f ;  /* 0x00181fff04057589 */ /* 0x000e6200000e0000 */
[----:B------:R-:W-:Y:S02]  /*cef0*/  IMAD R3, R7, UR4, RZ ;  /* 0x0000000407037c24 */ /* 0x000fe4000f8e02ff */
[----:B------:R-:W-:-:S05]  /*cf00*/  IMAD R2, R2, 0x80, R10 ;  /* 0x0000008002027824 */ /* 0x000fca00078e020a */
[----:B------:R-:W-:-:S13]  /*cf10*/  ISETP.GE.AND P4, PT, R2, R3, PT ;  /* 0x000000030200720c */ /* 0x000fda0003f86270 */
[----:B0-----:R-:W-:-:S05]  /*cf20*/  @!P4 LEA R6, P3, R9, R6, 0x1 ;  /* 0x000000060906c211 */ /* 0x001fca00078608ff */
[----:B-1----:R-:W-:-:S04]  /*cf30*/  @!P4 IMAD.X R5, RZ, RZ, R5, P3 ;  /* 0x000000ffff05c224 */ /* 0x002fc800018e0605 */
[----:B------:R-:W-:Y:S02]  /*cf40*/  @!P4 IMAD.MOV.U32 R7, RZ, RZ, R5 ;  /* 0x000000ffff07c224 */ /* 0x000fe400078e0005 */
[----:B------:R-:W-:-:S03]  /*cf50*/  VIADD R5, R2, 0x10 ;  /* 0x0000001002057836 */ /* 0x000fc60000000000 */
[----:B------:R-:W-:Y:S01]  /*cf60*/  @!PT LDS RZ, [RZ] ;  /* 0x00000000fffff984 */ /* 0x000fe20000000800 */
[----:B-----5:R-:W-:Y:S04]  /*cf70*/  @!P4 LDGSTS.E.BYPASS.LTC128B.128 [R8+0x10400], desc[UR6][R6.64], !P0 ;  /* 0x104000000608cfae */ /* 0x020fe8000c101d46 */
        /* <DEDUP_REMOVED lines=63> */
.L_x_2411:
[----:B------:R-:W-:Y:S01]  /*d370*/  VIADD R2, R2, 0x70 ;  /* 0x0000007002027836 */ /* 0x000fe20000000000 */
[----:B------:R-:W-:Y:S04]  /*d380*/  BSSY B0, `(.L_x_2305) ;  /* 0x000000c000007945 */ /* 0x000fe80003800000 */
[----:B------:R-:W-:-:S13]  /*d390*/  ISETP.GE.AND P3, PT, R2, R3, PT ;  /* 0x000000030200720c */ /* 0x000fda0003f66270 */
[----:B------:R-:W-:Y:S05]  /*d3a0*/  @P3 BRA `(.L_x_2306) ;  /* 0x0000000000243947 */ /* 0x000fea0003800000 */
[----:B------:R-:W-:Y:S01]  /*d3b0*/  LEA R2, P3, R9, R0, 0x1 ;  /* 0x0000000009027211 */ /* 0x000fe200078608ff */
        /* <DEDUP_REMOVED lines=8> */
.L_x_2306:
[----:B------:R-:W-:Y:S05]  /*d440*/  BSYNC B0 ;  /* 0x0000000000007941 */ /* 0x000fea0003800000 */
.L_x_2305:
[----:B------:R-:W-:Y:S01]  /*d450*/  NOP ;  /* 0x0000000000007918 */ /* 0x000fe20000000000 */
[----:B------:R-:W-:Y:S01]  /*d460*/  PLOP3.LUT P0, PT, PT, PT, PT, 0x80, 0x0 ;  /* 0x000000000000781c */ /* 0x000fe20003f0f070 */
[----:B0-----:R-:W-:-:S12]  /*d470*/  VIADD R6, R17, 0x34800 ;  /* 0x0003480011067836 */ /* 0x001fd80000000000 */
.L_x_2307:
[----:B------:R-:W-:Y:S02]  /*d480*/  PLOP3.LUT P1, PT, P1, P0, PT, 0xa2, 0x0 ;  /* 0x000000000000781c */ /* 0x000fe40000f21472 */
[----:B------:R-:W-:-:S08]  /*d490*/  @P0 R2UR P1, UR4, R17 ;  /* 0x00000000110402ca */ /* 0x000fd00000020000 */
[----:B------:R-:W-:-:S05]  /*d4a0*/  @P0 PLOP3.LUT P0, PT, P1, PT, PT, 0x80, 0x0 ;  /* 0x000000000000081c */ /* 0x000fca0000f0f070 */
[----:B------:R-:W-:Y:S01]  /*d4b0*/  @!P1 SYNCS.ARRIVE.TRANS64.RED.A0T1 RZ, [UR4+0x34800], RZ ;  /* 0x034800ffffff99a7 */ /* 0x000fe20008200404 */
[----:B------:R-:W-:Y:S07]  /*d4c0*/  @!P1 ARRIVES.LDGSTSBAR.64.TRANSCNT [UR4+0x34800] ;  /* 0x03480000ff0099b0 */ /* 0x000fee0008000a84 */
[----:B------:R-:W-:Y:S05]  /*d4d0*/  @P0 BRA.U.ANY `(.L_x_2307) ;  /* 0xfffffffd00e80947 */ /* 0x000fea000393ffff */
[----:B-1----:R-:W2:Y:S02]  /*d4e0*/  LDL.LU R2, [R1+0x1c] ;  /* 0x00001c0001027983 */ /* 0x002ea40000300800 */
        /* <DEDUP_REMOVED lines=11> */
.L_x_2412:
[----:B------:R-:W-:Y:S05]  /*d5a0*/  BSYNC B0 ;  /* 0x0000000000007941 */ /* 0x000fea0003800000 */
.L_x_2308:
[----:B------:R-:W-:-:S06]  /*d5b0*/  UISETP.GE.AND UP0, UPT, UR41, 0x2, UPT ;  /* 0x000000022900788c */ /* 0x000fcc000bf06270 */
[----:B------:R-:W-:-:S13]  /*d5c0*/  PLOP3.LUT P0, PT, PT, PT, UP0, 0x80, 0x0 ;  /* 0x000000000000781c */ /* 0x000fda0003f0f008 */
[----:B------:R-:W-:Y:S05]  /*d5d0*/  @!P0 BRA `(.L_x_2310) ;  /* 0x0000001c00f88947 */ /* 0x000fea0003800000 */
[----:B------:R-:W-:Y:S02]  /*d5e0*/  ULOP3.LUT UR4, UR41, 0x1, URZ, 0xc0, !UPT ;  /* 0x0000000129047892 */ /* 0x000fe4000f8ec03f */
[----:B------:R-:W-:Y:S02]  /*d5f0*/  IMAD.U32 R7, RZ, RZ, UR41 ;  /* 0x00000029ff077e24 */ /* 0x000fe4000f8e00ff */
[----:B------:R-:W-:Y:S02]  /*d600*/  UISETP.NE.U32.AND UP0, UPT, UR4, 0x1, UPT ;  /* 0x000000010400788c */ /* 0x000fe4000bf05070 */
[----:B------:R-:W-:-:S04]  /*d610*/  VIADD R7, R7, 0xfffffffe ;  /* 0xfffffffe07077836 */ /* 0x000fc80000000000 */
[----:B0-----:R-:W-:Y:S01]  /*d620*/  IMAD.MOV.U32 R0, RZ, RZ, R7 ;  /* 0x000000ffff007224 */ /* 0x001fe200078e0007 */
[----:B------:R-:W-:-:S13]  /*d630*/  PLOP3.LUT P0, PT, PT, PT, UP0, 0x80, 0x0 ;  /* 0x000000000000781c */ /* 0x000fda0003f0f008 */
[----:B------:R-:W-:Y:S05]  /*d640*/  @!P0 BRA `(.L_x_2311) ;  /* 0x0000000800a08947 */ /* 0x000fea0003800000 */
[----:B------:R-:W2:Y:S04]  /*d650*/  LDL R3, [R1+0xc] ;  /* 0x00000c0001037983 */ /* 0x000ea80000100800 */
[----:B------:R-:W3:Y:S01]  /*d660*/  LDL R2, [R1+0x4] ;  /* 0x0000040001027983 */ /* 0x000ee20000100800 */
[----:B------:R-:W-:Y:S01]  /*d670*/  VIADD R0, R18, 0x1 ;  /* 0x0000000112007836 */ /* 0x000fe20000000000 */
[----:B------:R-:W-:Y:S04]  /*d680*/  BSSY B0, `(.L_x_2312) ;  /* 0x00000a0000007945 */ /* 0x000fe80003800000 */
[----:B------:R-:W-:-:S04]  /*d690*/  ISETP.NE.AND P0, PT, R0, 0x2, PT ;  /* 0x000000020000780c */ /* 0x000fc80003f05270 */
[----:B------:R-:W-:Y:S02]  /*d6a0*/  SEL R9, RZ, 0x1, P0 ;  /* 0x00000001ff097807 */ /* 0x000fe40000000000 */
[----:B------:R-:W-:Y:S02]  /*d6b0*/  SEL R0, R0, RZ, P0 ;  /* 0x000000ff00007207 */ /* 0x000fe40000000000 */
[----:B--2---:R-:W-:Y:S02]  /*d6c0*/  ISETP.NE.AND P1, PT, R3, RZ, PT ;  /* 0x000000ff0300720c */ /* 0x004fe40003f25270 */
[----:B---3--:R-:W-:-:S11]  /*d6d0*/  LOP3.LUT R9, R2, R9, RZ, 0x3c, !PT ;  /* 0x0000000902097212 */ /* 0x008fd600078e3cff */
[----:B------:R-:W-:Y:S05]  /*d6e0*/  @!P1 BRA `(.L_x_2313) ;  /* 0x0000000800649947 */ /* 0x000fea0003800000 */
[----:B------:R-:W2:Y:S01]  /*d6f0*/  LDL R2, [R1+0x10] ;  /* 0x0000100001027983 */ /* 0x000ea20000100800 */
[----:B------:R-:W-:Y:S02]  /*d700*/  IMAD.MOV.U32 R4, RZ, RZ, R16 ;  /* 0x000000ffff047224 */ /* 0x000fe400078e0010 */
[----:B------:R-:W-:Y:S01]  /*d710*/  IMAD.MOV.U32 R8, RZ, RZ, R7 ;  /* 0x000000ffff087224 */ /* 0x000fe200078e0007 */
[----:B--2---:R-:W-:-:S13]  /*d720*/  ISETP.NE.AND P1, PT, R2, RZ, PT ;  /* 0x000000ff0200720c */ /* 0x004fda0003f25270 */
        /* <DEDUP_REMOVED lines=10> */
[----:B------:R-:W-:Y:S02]  /*d7d0*/  @P0 SHF.R.U32.HI R4, RZ, R3, R2 ;  /* 0x00000003ff040219 */ /* 0x000fe40000011602 */
[----:B------:R-:W0:Y:S03]  /*d7e0*/  LDC.64 R2, c[0x0][0x418] ;  /* 0x00010600ff027b82 */ /* 0x000e260000000a00 */
[----:B------:R-:W-:-:S04]  /*d7f0*/  IMAD.MOV R8, RZ, RZ, -R4 ;  /* 0x000000ffff087224 */ /* 0x000fc800078e0a04 */
[----:B------:R-:W-:Y:S01]  /*d800*/  IMAD R8, R5, R8, R7 ;  /* 0x0000000805087224 */ /* 0x000fe200078e0207 */
[----:B------:R-:W-:Y:S01]  /*d810*/  SHF.R.S32.HI R5, RZ, 0x1f, R4 ;  /* 0x0000001fff057819 */ /* 0x000fe20000011404 */
[----:B--2---:R-:W-:-:S04]  /*d820*/  IMAD R10, R10, UR4, RZ ;  /* 0x000000040a0a7c24 */ /* 0x004fc8000f8e02ff */
[C---:B---3--:R-:W-:Y:S02]  /*d830*/  IMAD R10, R11.reuse, UR5, R10 ;  /* 0x000000050b0a7c24 */ /* 0x048fe4000f8e020a */
[----:B------:R-:W-:-:S04]  /*d840*/  IMAD.WIDE.U32 R4, R11, UR4, R4 ;  /* 0x000000040b047c25 */ /* 0x000fc8000f8e0004 */
[----:B------:R-:W-:Y:S01]  /*d850*/  IMAD.IADD R5, R10, 0x1, R5 ;  /* 0x000000010a057824 */ /* 0x000fe200078e0205 */
[----:B0-----:R-:W-:-:S04]  /*d860*/  LEA R2, P0, R4, R2, 0x2 ;  /* 0x0000000204027211 */ /* 0x001fc800078010ff */
[----:B------:R-:W-:-:S05]  /*d870*/  LEA.HI.X R3, R4, R3, R5, 0x2, P0 ;  /* 0x0000000304037211 */ /* 0x000fca00000f1405 */
[----:B------:R0:W5:Y:S04]  /*d880*/  LDG.E R4, desc[UR6][R2.64] ;  /* 0x0000000602047981 */ /* 0x000168000c1e1900 */
.L_x_2314:
[----:B0-----:R-:W-:Y:S01]  /*d890*/  IMAD R2, R0, 0x8, R17 ;  /* 0x0000000800027824 */ /* 0x001fe200078e0211 */
[----:B------:R-:W-:Y:S01]  /*d8a0*/  SHF.L.U32 R3, R9, 0x1f, RZ ;  /* 0x0000001f09037819 */ /* 0x000fe200000006ff */
[----:B------:R-:W-:Y:S03]  /*d8b0*/  BSSY B1, `(.L_x_2315) ;  /* 0x0000003000017945 */ /* 0x000fe60003800000 */
[----:B------:R-:W0:Y:S02]  /*d8c0*/  SYNCS.PHASECHK.TRANS64.TRYWAIT P0, [R2+URZ+0x34840], R3 ;  /* 0x03484003020075a7 */ /* 0x000e24000800017f */
[----:B0-----:R-:W-:Y:S05]  /*d8d0*/  @!P0 BRA `(.L_x_2316) ;  /* 0x0000003400cc8947 */ /* 0x001fea0003800000 */
.L_x_2413:
[----:B------:R-:W-:Y:S05]  /*d8e0*/  BSYNC B1 ;  /* 0x0000000000017941 */ /* 0x000fea0003800000 */
.L_x_2315:
        /* <DEDUP_REMOVED lines=12> */
.L_x_2318:
[----:B------:R-:W-:Y:S05]  /*d9b0*/  BSYNC B1 ;  /* 0x0000000000017941 */ /* 0x000fea0003800000 */
.L_x_2317:
[----:B------:R-:W-:Y:S01]  /*d9c0*/  IMAD.MOV.U32 R10, RZ, RZ, RZ ;  /* 0x000000ffff0a7224 */ /* 0x000fe200078e00ff */
[----:B------:R-:W-:Y:S01]  /*d9d0*/  R2UR UR11, R8 ;  /* 0x00000000080b72ca */ /* 0x000fe200000e0000 */
[----:B0-----:R-:W-:Y:S01]  /*d9e0*/  IMAD R3, R0, 0xc000, R17 ;  /* 0x0000c00000037824 */ /* 0x001fe200078e0211 */
[----:B------:R-:W-:Y:S01]  /*d9f0*/  UIADD3 UR4, UP0, UR38, 0x370, URZ ;  /* 0x0000037026047890 */ /* 0x000fe2000ff1e03f */
[----:B------:R-:W-:Y:S01]  /*da00*/  PLOP3.LUT P0, PT, PT, PT, PT, 0x80, 0x0 ;  /* 0x000000000000781c */ /* 0x000fe20003f0f070 */
[----:B------:R-:W-:Y:S01]  /*da10*/  VIADD R2, R2, 0x34830 ;  /* 0x0003483002027836 */ /* 0x000fe20000000000 */
[----:B------:R-:W-:Y:S01]  /*da20*/  R2UR UR10, R10 ;  /* 0x000000000a0a72ca */ /* 0x000fe200000e0000 */
[----:B------:R-:W-:Y:S01]  /*da30*/  VIADD R5, R3, 0x1c400 ;  /* 0x0001c40003057836 */ /* 0x000fe20000000000 */
[----:B------:R-:W-:Y:S01]  /*da40*/  UIADD3.X UR5, URZ, UR39, URZ, UP0, !UPT ;  /* 0x000000273f057290 */ /* 0x000fe200087fe43f */
[----:B------:R-:W-:Y:S01]  /*da50*/  UMOV UR6, 0x0 ;  /* 0x0000000000067882 */ /* 0x000fe20000000000 */
[----:B------:R-:W-:-:S04]  /*da60*/  UMOV UR7, 0x14f00000 ;  /* 0x14f0000000077882 */ /* 0x000fc80000000000 */
[----:B------:R-:W-:-:S12]  /*da70*/  USHF.L.U32 UR11, UR11, 0x7, URZ ;  /* 0x000000070b0b7899 */ /* 0x000fd8000800063f */
.L_x_2319:
[----:B------:R-:W-:-:S13]  /*da80*/  @P0 ELECT P2, URZ, PT ;  /* 0x00000000003f082f */ /* 0x000fda0003840000 */
[----:B-----5:R-:W-:Y:S01]  /*da90*/  @P2 R2UR UR13, R4 ;  /* 0x00000000040d22ca */ /* 0x020fe200000e0000 */
[----:B------:R-:W-:Y:S01]  /*daa0*/  UMOV UR12, UR36 ;  /* 0x00000024000c7c82 */ /* 0x000fe20008000000 */
        /* <DEDUP_REMOVED lines=12> */
.L_x_2320:
[----:B------:R-:W-:-:S13]  /*db70*/  @P0 ELECT P2, URZ, PT ;  /* 0x00000000003f082f */ /* 0x000fda0003840000 */
[----:B------:R-:W-:Y:S01]  /*db80*/  @P2 R2UR UR13, R4 ;  /* 0x00000000040d22ca */ /* 0x000fe200000e0000 */
[----:B------:R-:W-:Y:S01]  /*db90*/  UMOV UR12, UR36 ;  /* 0x00000024000c7c82 */ /* 0x000fe20008000000 */
        /* <DEDUP_REMOVED lines=11> */
.L_x_2321:
        /* <DEDUP_REMOVED lines=15> */
.L_x_2414:
[----:B------:R-:W-:Y:S05]  /*dd40*/  BSYNC B1 ;  /* 0x0000000000017941 */ /* 0x000fea0003800000 */
.L_x_2322:
        /* <DEDUP_REMOVED lines=12> */
.L_x_2325:
[----:B------:R-:W-:Y:S05]  /*de10*/  BSYNC B1 ;  /* 0x0000000000017941 */ /* 0x000fea0003800000 */
.L_x_2324:
[----:B------:R-:W-:Y:S01]  /*de20*/  R2UR UR6, R12 ;  /* 0x000000000c0672ca */ /* 0x000fe200000e0000 */
[C-C-:B0-----:R-:W-:Y:S01]  /*de30*/  IMAD R2, R18.reuse, 0x8, R17.reuse ;  /* 0x0000000812027824 */ /* 0x141fe200078e0211 */
[----:B------:R-:W-:Y:S01]  /*de40*/  R2UR UR7, R13 ;  /* 0x000000000d0772ca */ /* 0x000fe200000e0000 */
[----:B------:R-:W-:Y:S01]  /*de50*/  IMAD R3, R18, 0x8000, R17 ;  /* 0x0000800012037824 */ /* 0x000fe200078e0211 */
[----:B------:R-:W-:Y:S01]  /*de60*/  R2UR UR10, R10 ;  /* 0x000000000a0a72ca */ /* 0x000fe200000e0000 */
[----:B------:R-:W-:Y:S01]  /*de70*/  UIADD3 UR4, UP0, UR38, 0x470, URZ ;  /* 0x0000047026047890 */ /* 0x000fe2000ff1e03f */
[----:B------:R-:W-:Y:S01]  /*de80*/  PLOP3.LUT P0, PT, PT, PT, PT, 0x80, 0x0 ;  /* 0x000000000000781c */ /* 0x000fe20003f0f070 */
[----:B------:R-:W-:Y:S02]  /*de90*/  IMAD.SHL.U32 R5, R19, 0x80, RZ ;  /* 0x0000008013057824 */ /* 0x000fe400078e00ff */
[----:B------:R-:W-:Y:S01]  /*dea0*/  VIADD R2, R2, 0x34850 ;  /* 0x0003485002027836 */ /* 0x000fe20000000000 */
[----:B------:R-:W-:Y:S01]  /*deb0*/  UIADD3.X UR5, URZ, UR39, URZ, UP0, !UPT ;  /* 0x000000273f057290 */ /* 0x000fe200087fe43f */
[----:B------:R-:W-:-:S11]  /*dec0*/  VIADD R10, R3, 0x400 ;  /* 0x00000400030a7836 */ /* 0x000fd60000000000 */
.L_x_2326:
        /* <DEDUP_REMOVED lines=15> */
.L_x_2327:
        /* <DEDUP_REMOVED lines=12> */
.L_x_2313:
[----:B------:R-:W-:Y:S05]  /*e080*/  BSYNC B0 ;  /* 0x0000000000007941 */ /* 0x000fea0003800000 */
.L_x_2312:
[----:B------:R0:W-:Y:S01]  /*e090*/  STL [R1+0x4], R9 ;  /* 0x0000040901007387 */ /* 0x0001e20000100800 */
[----:B------:R-:W-:Y:S01]  /*e0a0*/  UIADD3 UR4, UR41, -0x3, URZ ;  /* 0xfffffffd29047890 */ /* 0x000fe2000fffe03f */
[----:B------:R-:W-:-:S05]  /*e0b0*/  IMAD.MOV.U32 R18, RZ, RZ, R0 ;  /* 0x000000ffff127224 */ /* 0x000fca00078e0000 */
[----:B------:R-:W-:-:S07]  /*e0c0*/  IMAD.U32 R0, RZ, RZ, UR4 ;  /* 0x00000004ff007e24 */ /* 0x000fce000f8e00ff */
.L_x_2311:
[----:B------:R-:W-:Y:S01]  /*e0d0*/  ISETP.NE.AND P0, PT, R7, RZ, PT ;  /* 0x000000ff0700720c */ /* 0x000fe20003f05270 */
[----:B------:R-:W-:-:S12]  /*e0e0*/  BSSY B0, `(.L_x_2310) ;  /* 0x000014d000007945 */ /* 0x000fd80003800000 */
[----:B------:R-:W-:Y:S05]  /*e0f0*/  @!P0 BRA `(.L_x_2328) ;  /* 0x00000014002c8947 */ /* 0x000fea0003800000 */
[----:B------:R-:W-:-:S07]  /*e100*/  IMAD.MOV.U32 R8, RZ, RZ, R16 ;  /* 0x000000ffff087224 */ /* 0x000fce00078e0010 */
.L_x_2361:
        /* <DEDUP_REMOVED lines=8> */
[----:B--2---:R-:W-:Y:S02]  /*e190*/  ISETP.NE.AND P1, PT, R3, RZ, PT ;  /* 0x000000ff0300720c */ /* 0x004fe40003f25270 */
[----:B---3--:R-:W-:-:S11]  /*e1a0*/  LOP3.LUT R5, R2, R5, RZ, 0x3c, !PT ;  /* 0x0000000502057212 */ /* 0x008fd600078e3cff */
[----:B-1----:R-:W-:Y:S05]  /*e1b0*/  @!P1 BRA `(.L_x_2330) ;  /* 0x0000000800609947 */ /* 0x002fea0003800000 */
[----:B------:R-:W2:Y:S01]  /*e1c0*/  LDL R2, [R1+0x10] ;  /* 0x0000100001027983 */ /* 0x000ea20000100800 */
[----:B------:R-:W-:Y:S01]  /*e1d0*/  IMAD.MOV.U32 R7, RZ, RZ, R0 ;  /* 0x000000ffff077224 */ /* 0x000fe200078e0000 */
[----:B--2---:R-:W-:-:S13]  /*e1e0*/  ISETP.NE.AND P1, PT, R2, RZ, PT ;  /* 0x000000ff0200720c */ /* 0x004fda0003f25270 */
[----:B------:R-:W-:Y:S05]  /*e1f0*/  @!P1 BRA `(.L_x_2331) ;  /* 0x0000000000549947 */ /* 0x000fea0003800000 */
[----:B------:R-:W2:Y:S01]  /*e200*/  LDL R10, [R1+0x8] ;  /* 0x00000800010a7983 */ /* 0x000ea20000100800 */
[----:B------:R-:W1:Y:S01]  /*e210*/  LDC R8, c[0x0][0x43c] ;  /* 0x00010f00ff087b82 */ /* 0x000e620000000800 */
[----:B------:R-:W-:Y:S02]  /*e220*/  ULDC.64 UR4, c[0x0][0x428] ;  /* 0x00010a0000047ab9 */ /* 0x000fe40000000a00 */
[----:B0-----:R-:W3:Y:S01]  /*e230*/  LDL R9, [R1] ;  /* 0x0000000001097983 */ /* 0x001ee20000100800 */
[----:B------:R-:W-:Y:S01]  /*e240*/  ULDC.64 UR6, c[0x0][0x208] ;  /* 0x0000820000067ab9 */ /* 0x000fe20000000a00 */
[----:B-1----:R-:W-:-:S13]  /*e250*/  ISETP.NE.AND P0, PT, R8, 0x1, PT ;  /* 0x000000010800780c */ /* 0x002fda0003f05270 */
        /* <DEDUP_REMOVED lines=15> */
.L_x_2331:
[----:B------:R-:W-:Y:S01]  /*e350*/  IMAD R3, R4, 0x8, R17 ;  /* 0x0000000804037824 */ /* 0x000fe200078e0211 */
[----:B------:R-:W-:Y:S01]  /*e360*/  SHF.L.U32 R2, R5, 0x1f, RZ ;  /* 0x0000001f05027819 */ /* 0x000fe200000006ff */
[----:B------:R-:W-:Y:S03]  /*e370*/  BSSY B2, `(.L_x_2332) ;  /* 0x0000003000027945 */ /* 0x000fe60003800000 */
[----:B------:R-:W2:Y:S02]  /*e380*/  SYNCS.PHASECHK.TRANS64.TRYWAIT P0, [R3+URZ+0x34840], R2 ;  /* 0x03484002030075a7 */ /* 0x000ea4000800017f */
[----:B--2---:R-:W-:Y:S05]  /*e390*/  @!P0 BRA `(.L_x_2333) ;  /* 0x0000002c00448947 */ /* 0x004fea0003800000 */
.L_x_2415:
[----:B------:R-:W-:Y:S05]  /*e3a0*/  BSYNC B2 ;  /* 0x0000000000027941 */ /* 0x000fea0003800000 */
.L_x_2332:
[----:B01----:R-:W0:Y:S01]  /*e3b0*/  S2R R9, SR_TID.X ;  /* 0x0000000000097919 */ /* 0x003e220000002100 */
        /* <DEDUP_REMOVED lines=9> */
[----:B-1----:R-:W-:Y:S05]  /*e450*/  @!P0 BRA `(.L_x_2335) ;  /* 0x0000000000048947 */ /* 0x002fea0003800000 */
[----:B------:R-:W-:Y:S01]  /*e460*/  BPT.TRAP 0x1 ;  /* 0x000000040000795c */ /* 0x000fe20000300000 */
.L_x_2335:
[----:B------:R-:W-:Y:S05]  /*e470*/  BSYNC B2 ;  /* 0x0000000000027941 */ /* 0x000fea0003800000 */
.L_x_2334:
[----:B------:R-:W-:Y:S01]  /*e480*/  IMAD.MOV.U32 R12, RZ, RZ, RZ ;  /* 0x000000ffff0c7224 */ /* 0x000fe200078e00ff */
[----:B------:R-:W-:Y:S01]  /*e490*/  UIADD3 UR4, UP0, UR38, 0x370, URZ ;  /* 0x0000037026047890 */ /* 0x000fe2000ff1e03f */
[----:B------:R-:W-:Y:S01]  /*e4a0*/  IMAD R9, R4, 0xc000, R17 ;  /* 0x0000c00004097824 */ /* 0x000fe200078e0211 */
[----:B------:R-:W-:Y:S01]  /*e4b0*/  PLOP3.LUT P0, PT, PT, PT, PT, 0x80, 0x0 ;  /* 0x000000000000781c */ /* 0x000fe20003f0f070 */
[----:B--2---:R-:W-:Y:S01]  /*e4c0*/  VIADD R3, R3, 0x34830 ;  /* 0x0003483003037836 */ /* 0x004fe20000000000 */
[----:B------:R-:W-:Y:S01]  /*e4d0*/  R2UR UR10, R12 ;  /* 0x000000000c0a72ca */ /* 0x000fe200000e0000 */
[----:B------:R-:W-:Y:S01]  /*e4e0*/  IMAD.SHL.U32 R2, R7, 0x80, RZ ;  /* 0x0000008007027824 */ /* 0x000fe200078e00ff */
[----:B------:R-:W-:Y:S01]  /*e4f0*/  UIADD3.X UR5, URZ, UR39, URZ, UP0, !UPT ;  /* 0x000000273f057290 */ /* 0x000fe200087fe43f */
[----:B------:R-:W-:Y:S01]  /*e500*/  VIADD R10, R9, 0x1c400 ;  /* 0x0001c400090a7836 */ /* 0x000fe20000000000 */
[----:B------:R-:W-:Y:S01]  /*e510*/  UMOV UR6, 0x0 ;  /* 0x0000000000067882 */ /* 0x000fe20000000000 */
[----:B------:R-:W-:-:S10]  /*e520*/  UMOV UR7, 0x14f00000 ;  /* 0x14f0000000077882 */ /* 0x000fd40000000000 */
.L_x_2336:
        /* <DEDUP_REMOVED lines=16> */
.L_x_2337:
        /* <DEDUP_REMOVED lines=15> */
.L_x_2338:
        /* <DEDUP_REMOVED lines=16> */
.L_x_2416:
[----:B------:R-:W-:Y:S05]  /*e820*/  BSYNC B2 ;  /* 0x0000000000027941 */ /* 0x000fea0003800000 */
.L_x_2339:
        /* <DEDUP_REMOVED lines=11> */
.L_x_2342:
[----:B------:R-:W-:Y:S05]  /*e8e0*/  BSYNC B2 ;  /* 0x0000000000027941 */ /* 0x000fea0003800000 */
.L_x_2341:
[----:B------:R-:W-:Y:S01]  /*e8f0*/  R2UR UR10, R12 ;  /* 0x000000000c0a72ca */ /* 0x000fe200000e0000 */
[----:B------:R-:W-:Y:S01]  /*e900*/  IMAD R18, R18, 0x8000, R17 ;  /* 0x0000800012127824 */ /* 0x000fe200078e0211 */
[----:B------:R-:W-:Y:S01]  /*e910*/  R2UR UR6, R10 ;  /* 0x000000000a0672ca */ /* 0x000fe200000e0000 */
[----:B------:R-:W-:Y:S01]  /*e920*/  UIADD3 UR4, UP0, UR38, 0x470, URZ ;  /* 0x0000047026047890 */ /* 0x000fe2000ff1e03f */
[----:B------:R-:W-:Y:S01]  /*e930*/  R2UR UR7, R11 ;  /* 0x000000000b0772ca */ /* 0x000fe200000e0000 */
[----:B0-----:R-:W-:Y:S01]  /*e940*/  IMAD.SHL.U32 R3, R19, 0x80, RZ ;  /* 0x0000008013037824 */ /* 0x001fe200078e00ff */
[----:B------:R-:W-:Y:S01]  /*e950*/  PLOP3.LUT P0, PT, PT, PT, PT, 0x80, 0x0 ;  /* 0x000000000000781c */ /* 0x000fe20003f0f070 */
[----:B------:R-:W-:Y:S01]  /*e960*/  VIADD R2, R2, 0x50 ;  /* 0x0000005002027836 */ /* 0x000fe20000000000 */
[----:B------:R-:W-:Y:S01]  /*e970*/  UIADD3.X UR5, URZ, UR39, URZ, UP0, !UPT ;  /* 0x000000273f057290 */ /* 0x000fe200087fe43f */
[----:B------:R-:W-:-:S11]  /*e980*/  VIADD R9, R18, 0x400 ;  /* 0x0000040012097836 */ /* 0x000fd60000000000 */
.L_x_2343:
        /* <DEDUP_REMOVED lines=15> */
.L_x_2344:
        /* <DEDUP_REMOVED lines=12> */
.L_x_2330:
[----:B------:R-:W-:Y:S05]  /*eb40*/  BSYNC B1 ;  /* 0x0000000000017941 */ /* 0x000fea0003800000 */
.L_x_2329:
[----:B------:R-:W2:Y:S01]  /*eb50*/  LDL R2, [R1+0xc] ;  /* 0x00000c0001027983 */ /* 0x000ea20000100800 */
[----:B------:R-:W-:Y:S01]  /*eb60*/  VIADD R18, R4, 0x1 ;  /* 0x0000000104127836 */ /* 0x000fe20000000000 */
[----:B------:R-:W-:Y:S04]  /*eb70*/  BSSY B1, `(.L_x_2345) ;  /* 0x00000a0000017945 */ /* 0x000fe80003800000 */
[----:B------:R-:W-:-:S04]  /*eb80*/  ISETP.NE.AND P0, PT, R18, 0x2, PT ;  /* 0x000000021200780c */ /* 0x000fc80003f05270 */
[----:B------:R-:W-:Y:S02]  /*eb90*/  SEL R18, R18, RZ, P0 ;  /* 0x000000ff12127207 */ /* 0x000fe40000000000 */
[----:B--2---:R-:W-:Y:S02]  /*eba0*/  ISETP.NE.AND P1, PT, R2, RZ, PT ;  /* 0x000000ff0200720c */ /* 0x004fe40003f25270 */
[----:B------:R-:W-:-:S04]  /*ebb0*/  SEL R2, RZ, 0x1, P0 ;  /* 0x00000001ff027807 */ /* 0x000fc80000000000 */
[----:B------:R-:W-:-:S05]  /*ebc0*/  LOP3.LUT R10, R5, R2, RZ, 0x3c, !PT ;  /* 0x00000002050a7212 */ /* 0x000fca00078e3cff */
[----:B------:R1:W-:Y:S02]  /*ebd0*/  STL [R1+0x4], R10 ;  /* 0x0000040a01007387 */ /* 0x0003e40000100800 */
[----:B------:R-:W-:Y:S05]  /*ebe0*/  @!P1 BRA `(.L_x_2346) ;  /* 0x0000000800609947 */ /* 0x000fea0003800000 */
[----:B------:R-:W2:Y:S01]  /*ebf0*/  LDL R3, [R1+0x10] ;  /* 0x0000100001037983 */ /* 0x000ea20000100800 */
[----:B------:R-:W-:Y:S01]  /*ec00*/  VIADD R7, R0, 0xffffffff ;  /* 0xffffffff00077836 */ /* 0x000fe20000000000 */
[----:B--2---:R-:W-:-:S13]  /*ec10*/  ISETP.NE.AND P1, PT, R3, RZ, PT ;  /* 0x000000ff0300720c */ /* 0x004fda0003f25270 */
[----:B------:R-:W-:Y:S05]  /*ec20*/  @!P1 BRA `(.L_x_2347) ;  /* 0x0000000000549947 */ /* 0x000fea0003800000 */
[----:B------:R-:W2:Y:S01]  /*ec30*/  LDL R12, [R1+0x8] ;  /* 0x00000800010c7983 */ /* 0x000ea20000100800 */
[----:B0-----:R-:W0:Y:S01]  /*ec40*/  LDC R9, c[0x0][0x43c] ;  /* 0x00010f00ff097b82 */ /* 0x001e220000000800 */
[----:B------:R-:W-:Y:S02]  /*ec50*/  ULDC.64 UR4, c[0x0][0x428] ;  /* 0x00010a0000047ab9 */ /* 0x000fe40000000a00 */
[----:B------:R-:W3:Y:S01]  /*ec60*/  LDL R11, [R1] ;  /* 0x00000000010b7983 */ /* 0x000ee20000100800 */
        /* <DEDUP_REMOVED lines=17> */
.L_x_2347:
[----:B------:R-:W-:Y:S01]  /*ed80*/  IMAD R2, R18, 0x8, R17 ;  /* 0x0000000812027824 */ /* 0x000fe200078e0211 */
[----:B------:R-:W-:Y:S01]  /*ed90*/  SHF.L.U32 R3, R10, 0x1f, RZ ;  /* 0x0000001f0a037819 */ /* 0x000fe200000006ff */
[----:B------:R-:W-:Y:S03]  /*eda0*/  BSSY B2, `(.L_x_2348) ;  /* 0x0000003000027945 */ /* 0x000fe60003800000 */
[----:B------:R-:W3:Y:S02]  /*edb0*/  SYNCS.PHASECHK.TRANS64.TRYWAIT P0, [R2+URZ+0x34840], R3 ;  /* 0x03484003020075a7 */ /* 0x000ee4000800017f */
[----:B---3--:R-:W-:Y:S05]  /*edc0*/  @!P0 BRA `(.L_x_2349) ;  /* 0x0000002000e08947 */ /* 0x008fea0003800000 */
.L_x_2417:
[----:B------:R-:W-:Y:S05]  /*edd0*/  BSYNC B2 ;  /* 0x0000000000027941 */ /* 0x000fea0003800000 */
.L_x_2348:
[----:B0-2---:R-:W0:Y:S01]  /*ede0*/  S2R R9, SR_TID.X ;  /* 0x0000000000097919 */ /* 0x005e220000002100 */
[----:B------:R-:W-:Y:S01]  /*edf0*/  BSSY B2, `(.L_x_2350) ;  /* 0x000000b000027945 */ /* 0x000fe20003800000 */
[----:B0-----:R-:W-:-:S04]  /*ee00*/  LOP3.LUT R9, R9, 0x7f, RZ, 0xc0, !PT ;  /* 0x0000007f09097812 */ /* 0x001fc800078ec0ff */
[----:B------:R-:W-:-:S13]  /*ee10*/  ISETP.NE.AND P1, PT, R9, RZ, PT ;  /* 0x000000ff0900720c */ /* 0x000fda0003f25270 */
[----:B------:R-:W-:Y:S05]  /*ee20*/  @P1 BRA `(.L_x_2351) ;  /* 0x00000000001c1947 */ /* 0x000fea0003800000 */
[----:B------:R-:W0:Y:S01]  /*ee30*/  S2R R9, SR_TID.X ;  /* 0x0000000000097919 */ /* 0x000e220000002100 */
[----:B---3--:R-:W-:-:S04]  /*ee40*/  IMAD.MOV.U32 R3, RZ, RZ, 0xc000 ;  /* 0x0000c000ff037424 */ /* 0x008fc800078e00ff */
[----:B------:R2:W-:Y:S01]  /*ee50*/  SYNCS.ARRIVE.TRANS64 RZ, [R2+URZ+0x34830], R3 ;  /* 0x0348300302ff79a7 */ /* 0x0005e2000800003f */
[----:B0-----:R-:W-:-:S04]  /*ee60*/  LOP3.LUT R9, R9, 0x1f, RZ, 0xc0, !PT ;  /* 0x0000001f09097812 */ /* 0x001fc800078ec0ff */
[----:B------:R-:W-:-:S13]  /*ee70*/  ISETP.NE.AND P0, PT, R9, RZ, PT ;  /* 0x000000ff0900720c */ /* 0x000fda0003f05270 */
[----:B--2---:R-:W-:Y:S05]  /*ee80*/  @!P0 BRA `(.L_x_2351) ;  /* 0x0000000000048947 */ /* 0x004fea0003800000 */
[----:B------:R-:W-:Y:S01]  /*ee90*/  BPT.TRAP 0x1 ;  /* 0x000000040000795c */ /* 0x000fe20000300000 */
.L_x_2351:
[----:B------:R-:W-:Y:S05]  /*eea0*/  BSYNC B2 ;  /* 0x0000000000027941 */ /* 0x000fea0003800000 */
.L_x_2350:
[----:B------:R-:W-:Y:S01]  /*eeb0*/  IMAD.MOV.U32 R12, RZ, RZ, RZ ;  /* 0x000000ffff0c7224 */ /* 0x000fe200078e00ff */
[----:B------:R-:W-:Y:S01]  /*eec0*/  UIADD3 UR4, UP0, UR38, 0x370, URZ ;  /* 0x0000037026047890 */ /* 0x000fe2000ff1e03f */
[C---:B---3--:R-:W-:Y:S01]  /*eed0*/  IMAD R3, R18.reuse, 0x8, R6 ;  /* 0x0000000812037824 */ /* 0x048fe200078e0206 */
        /* <DEDUP_REMOVED lines=9> */
.L_x_2352:
        /* <DEDUP_REMOVED lines=16> */
.L_x_2353:
        /* <DEDUP_REMOVED lines=15> */
.L_x_2354:
        /* <DEDUP_REMOVED lines=15> */
.L_x_2418:
[----:B------:R-:W-:Y:S05]  /*f250*/  BSYNC B2 ;  /* 0x0000000000027941 */ /* 0x000fea0003800000 */
.L_x_2355:
        /* <DEDUP_REMOVED lines=11> */
.L_x_2358:
[----:B------:R-:W-:Y:S05]  /*f310*/  BSYNC B2 ;  /* 0x0000000000027941 */ /* 0x000fea0003800000 */
.L_x_2357:
[----:B------:R-:W-:Y:S01]  /*f320*/  R2UR UR10, R12 ;  /* 0x000000000c0a72ca */ /* 0x000fe200000e0000 */
[----:B------:R-:W-:Y:S01]  /*f330*/  IMAD R4, R4, 0x8000, R17 ;  /* 0x0000800004047824 */ /* 0x000fe200078e0211 */
[----:B------:R-:W-:Y:S01]  /*f340*/  R2UR UR6, R10 ;  /* 0x000000000a0672ca */ /* 0x000fe200000e0000 */
[----:B------:R-:W-:Y:S01]  /*f350*/  UIADD3 UR4, UP0, UR38, 0x470, URZ ;  /* 0x0000047026047890 */ /* 0x000fe2000ff1e03f */
[----:B------:R-:W-:Y:S01]  /*f360*/  R2UR UR7, R11 ;  /* 0x000000000b0772ca */ /* 0x000fe200000e0000 */
[----:B------:R-:W-:Y:S01]  /*f370*/  IMAD.SHL.U32 R3, R19, 0x80, RZ ;  /* 0x0000008013037824 */ /* 0x000fe200078e00ff */
[----:B------:R-:W-:Y:S01]  /*f380*/  PLOP3.LUT P0, PT, PT, PT, PT, 0x80, 0x0 ;  /* 0x000000000000781c */ /* 0x000fe20003f0f070 */
[----:B0-----:R-:W-:Y:S01]  /*f390*/  VIADD R2, R2, 0x50 ;  /* 0x0000005002027836 */ /* 0x001fe20000000000 */
[----:B------:R-:W-:Y:S01]  /*f3a0*/  UIADD3.X UR5, URZ, UR39, URZ, UP0, !UPT ;  /* 0x000000273f057290 */ /* 0x000fe200087fe43f */
[----:B------:R-:W-:-:S11]  /*f3b0*/  VIADD R5, R4, 0x400 ;  /* 0x0000040004057836 */ /* 0x000fd60000000000 */
.L_x_2359:
        /* <DEDUP_REMOVED lines=15> */
.L_x_2360:
        /* <DEDUP_REMOVED lines=12> */
.L_x_2346:
[----:B------:R-:W-:Y:S05]  /*f570*/  BSYNC B1 ;  /* 0x0000000000017941 */ /* 0x000fea0003800000 */
.L_x_2345:
[C---:B------:R-:W-:Y:S01]  /*f580*/  ISETP.GT.AND P0, PT, R0.reuse, 0x1, PT ;  /* 0x000000010000780c */ /* 0x040fe20003f04270 */
[----:B------:R-:W-:-:S12]  /*f590*/  VIADD R0, R0, 0xfffffffe ;  /* 0xfffffffe00007836 */ /* 0x000fd80000000000 */
[----:B------:R-:W-:Y:S05]  /*f5a0*/  @P0 BRA `(.L_x_2361) ;  /* 0xffffffe800d80947 */ /* 0x000fea000383ffff */
.L_x_2328:
[----:B------:R-:W-:Y:S05]  /*f5b0*/  BSYNC B0 ;  /* 0x0000000000007941 */ /* 0x000fea0003800000 */
.L_x_2310:
[----:B0-----:R-:W0:Y:S01]  /*f5c0*/  S2R R0, SR_TID.X ;  /* 0x0000000000007919 */ /* 0x001e220000002100 */
[----:B------:R-:W-:Y:S01]  /*f5d0*/  BSSY B0, `(.L_x_2362) ;  /* 0x0000012000007945 */ /* 0x000fe20003800000 */
[----:B0-----:R-:W-:-:S04]  /*f5e0*/  LOP3.LUT R6, R0, 0x7f, RZ, 0xc0, !PT ;  /* 0x0000007f00067812 */ /* 0x001fc800078ec0ff */
[----:B------:R-:W-:-:S13]  /*f5f0*/  ISETP.NE.AND P1, PT, R6, RZ, PT ;  /* 0x000000ff0600720c */ /* 0x000fda0003f25270 */
[----:B------:R-:W-:Y:S05]  /*f600*/  @P1 BRA `(.L_x_2363) ;  /* 0x0000000000381947 */ /* 0x000fea0003800000 */
[----:B------:R-:W0:Y:S01]  /*f610*/  S2R R3, SR_LANEID ;  /* 0x0000000000037919 */ /* 0x000e220000000000 */
[----:B------:R-:W-:Y:S01]  /*f620*/  VOTEU.ANY UR4, UPT, PT ;  /* 0x0000000000047886 */ /* 0x000fe200038e0100 */
[----:B------:R-:W2:Y:S01]  /*f630*/  LDC.64 R4, c[0x0][0xc80] ;  /* 0x00032000ff047b82 */ /* 0x000ea20000000a00 */
[----:B------:R-:W0:Y:S01]  /*f640*/  FLO.U32 R0, UR4 ;  /* 0x0000000400007d00 */ /* 0x000e2200080e0000 */
[----:B------:R-:W-:-:S07]  /*f650*/  ULDC.64 UR6, c[0x0][0x208] ;  /* 0x0000820000067ab9 */ /* 0x000fce0000000a00 */
[----:B------:R-:W2:Y:S01]  /*f660*/  POPC R2, UR4 ;  /* 0x0000000400027d09 */ /* 0x000ea20008000000 */
[----:B0-----:R-:W-:-:S13]  /*f670*/  ISETP.EQ.U32.AND P0, PT, R0, R3, PT ;  /* 0x000000030000720c */ /* 0x001fda0003f02070 */
[----:B--2---:R-:W2:Y:S01]  /*f680*/  @P0 ATOMG.E.ADD.STRONG.GPU PT, R5, desc[UR6][R4.64], R2 ;  /* 0x00000002040509a8 */ /* 0x004ea200081ee1c6 */
[----:B------:R-:W0:Y:S02]  /*f690*/  S2R R3, SR_LTMASK ;  /* 0x0000000000037919 */ /* 0x000e240000003900 */
[----:B0-----:R-:W-:-:S06]  /*f6a0*/  LOP3.LUT R3, R3, UR4, RZ, 0xc0, !PT ;  /* 0x0000000403037c12 */ /* 0x001fcc000f8ec0ff */
[----:B------:R-:W0:Y:S01]  /*f6b0*/  POPC R3, R3 ;  /* 0x0000000300037309 */ /* 0x000e220000000000 */
[----:B--2---:R-:W0:Y:S02]  /*f6c0*/  SHFL.IDX PT, R0, R5, R0, 0x1f ;  /* 0x00001f0005007589 */ /* 0x004e2400000e0000 */
[----:B0-----:R-:W-:-:S05]  /*f6d0*/  IADD3 R0, R0, UR43, R3 ;  /* 0x0000002b00007c10 */ /* 0x001fca000fffe003 */
[----:B------:R0:W-:Y:S02]  /*f6e0*/  STL [R1+0x18], R0 ;  /* 0x0000180001007387 */ /* 0x0001e40000100800 */
.L_x_2363:
[----:B------:R-:W-:Y:S05]  /*f6f0*/  BSYNC B0 ;  /* 0x0000000000007941 */ /* 0x000fea0003800000 */
.L_x_2362:
[----:B0-----:R-:W2:Y:S01]  /*f700*/  LDL.LU R0, [R1+0xc] ;  /* 0x00000c0001007983 */ /* 0x001ea20000300800 */
[----:B------:R-:W-:Y:S01]  /*f710*/  BSSY B0, `(.L_x_2364) ;  /* 0x0000038000007945 */ /* 0x000fe20003800000 */
[----:B--2---:R-:W-:-:S13]  /*f720*/  ISETP.NE.AND P0, PT, R0, RZ, PT ;  /* 0x000000ff0000720c */ /* 0x004fda0003f05270 */
        /* <DEDUP_REMOVED lines=8> */
.L_x_2419:
[----:B------:R-:W-:Y:S05]  /*f7b0*/  BSYNC B1 ;  /* 0x0000000000017941 */ /* 0x000fea0003800000 */
.L_x_2366:
        /* <DEDUP_REMOVED lines=9> */
.L_x_2369:
[----:B------:R-:W-:Y:S05]  /*f850*/  BSYNC B1 ;  /* 0x0000000000017941 */ /* 0x000fea0003800000 */
.L_x_2368:
[----:B------:R-:W-:Y:S01]  /*f860*/  IMAD R2, R18, 0x8000, R17 ;  /* 0x0000800012027824 */ /* 0x000fe200078e0211 */
[----:B------:R-:W-:Y:S01]  /*f870*/  UIADD3 UR4, UP0, UR38, 0x470, URZ ;  /* 0x0000047026047890 */ /* 0x000fe2000ff1e03f */
[----:B------:R-:W-:Y:S01]  /*f880*/  IMAD.SHL.U32 R19, R19, 0x80, RZ ;  /* 0x0000008013137824 */ /* 0x000fe200078e00ff */
[----:B------:R-:W-:Y:S01]  /*f890*/  PLOP3.LUT P0, PT, PT, PT, PT, 0x80, 0x0 ;  /* 0x000000000000781c */ /* 0x000fe20003f0f070 */
[----:B0-----:R-:W-:Y:S01]  /*f8a0*/  VIADD R0, R0, 0x34850 ;  /* 0x0003485000007836 */ /* 0x001fe20000000000 */
[----:B------:R-:W-:Y:S01]  /*f8b0*/  UIADD3.X UR5, URZ, UR39, URZ, UP0, !UPT ;  /* 0x000000273f057290 */ /* 0x000fe200087fe43f */
[----:B------:R-:W-:Y:S01]  /*f8c0*/  VIADD R3, R2, 0x400 ;  /* 0x0000040002037836 */ /* 0x000fe20000000000 */
[----:B------:R-:W-:Y:S01]  /*f8d0*/  UMOV UR6, 0x0 ;  /* 0x0000000000067882 */ /* 0x000fe20000000000 */
[----:B------:R-:W-:Y:S01]  /*f8e0*/  UMOV UR7, 0x14f00000 ;  /* 0x14f0000000077882 */ /* 0x000fe20000000000 */
[----:B------:R-:W-:-:S08]  /*f8f0*/  UMOV UR10, URZ ;  /* 0x0000003f000a7c82 */ /* 0x000fd00008000000 */
.L_x_2370:
        /* <DEDUP_REMOVED lines=15> */
.L_x_2371:
        /* <DEDUP_REMOVED lines=10> */
.L_x_2365:
[----:B------:R-:W-:Y:S05]  /*fa90*/  BSYNC B0 ;  /* 0x0000000000007941 */ /* 0x000fea0003800000 */
.L_x_2364:
[----:B------:R-:W2:Y:S01]  /*faa0*/  LDL.LU R3, [R1+0x4] ;  /* 0x0000040001037983 */ /* 0x000ea20000300800 */
[----:B------:R-:W-:-:S05]  /*fab0*/  VIADD R18, R18, 0x1 ;  /* 0x0000000112127836 */ /* 0x000fca0000000000 */
[----:B------:R-:W-:-:S04]  /*fac0*/  ISETP.NE.AND P0, PT, R18, 0x2, PT ;  /* 0x000000021200780c */ /* 0x000fc80003f05270 */
[----:B------:R-:W-:Y:S02]  /*fad0*/  SEL R0, RZ, 0x1, P0 ;  /* 0x00000001ff007807 */ /* 0x000fe40000000000 */
[----:B------:R-:W-:Y:S02]  /*fae0*/  SEL R18, R18, RZ, P0 ;  /* 0x000000ff12127207 */ /* 0x000fe40000000000 */
[----:B--2---:R-:W-:-:S05]  /*faf0*/  LOP3.LUT R3, R3, R0, RZ, 0x3c, !PT ;  /* 0x0000000003037212 */ /* 0x004fca00078e3cff */
[----:B------:R2:W-:Y:S02]  /*fb00*/  STL [R1+0x4], R3 ;  /* 0x0000040301007387 */ /* 0x0005e40000100800 */
.L_x_2290:
[----:B------:R-:W-:Y:S05]  /*fb10*/  BSYNC B7 ;  /* 0x0000000000077941 */ /* 0x000fea0003800000 */
.L_x_2288:
[----:B0-----:R-:W3:Y:S04]  /*fb20*/  LDL R0, [R1+0x20] ;  /* 0x0000200001007983 */ /* 0x001ee80000100800 */
[----:B------:R0:W5:Y:S01]  /*fb30*/  LDL R2, [R1+0x18] ;  /* 0x0000180001027983 */ /* 0x0001620000100800 */
[----:B---3--:R-:W-:-:S13]  /*fb40*/  ISETP.NE.AND P0, PT, R0, RZ, PT ;  /* 0x000000ff0000720c */ /* 0x008fda0003f05270 */
[----:B0-----:R-:W-:Y:S05]  /*fb50*/  @!P0 BRA `(.L_x_2372) ;  /* 0x0000000000288947 */ /* 0x001fea0003800000 */
[----:B------:R-:W-:Y:S05]  /*fb60*/  WARPSYNC.ALL ;  /* 0x0000000000007948 */ /* 0x000fea0003800000 */
[----:B------:R-:W0:Y:S08]  /*fb70*/  S2UR UR5, SR_CgaCtaId ;  /* 0x00000000000579c3 */ /* 0x000e300000008800 */
[----:B------:R-:W-:Y:S06]  /*fb80*/  BAR.SYNC.DEFER_BLOCKING 0x5, 0x180 ;  /* 0x0146000000007b1d */ /* 0x000fec0000010000 */
[----:B------:R-:W-:-:S02]  /*fb90*/  UMOV UR4, 0x400 ;  /* 0x0000040000047882 */ /* 0x000fc40000000000 */
[----:B0-----:R-:W-:-:S06]  /*fba0*/  ULEA UR4, UR5, UR4, 0x18 ;  /* 0x0000000405047291 */ /* 0x001fcc000f8ec03f */
[----:B------:R-:W-:-:S05]  /*fbb0*/  IMAD.U32 R17, RZ, RZ, UR4 ;  /* 0x00000004ff117e24 */ /* 0x000fca000f8e00ff */
[----:B-----5:R-:W0:Y:S04]  /*fbc0*/  LDS R2, [R17+0x348d0] ;  /* 0x0348d00011027984 */ /* 0x020e280000000800 */
[----:B0-----:R0:W-:Y:S01]  /*fbd0*/  STL [R1+0x18], R2 ;  /* 0x0000180201007387 */ /* 0x0011e20000100800 */
[----:B------:R-:W-:Y:S06]  /*fbe0*/  BAR.ARV 0x4, 0x180 ;  /* 0x0106000000007b1d */ /* 0x000fec0000002000 */
[----:B------:R-:W-:Y:S05]  /*fbf0*/  BRA `(.L_x_2373) ;  /* 0x00000000002c7947 */ /* 0x000fea0003800000 */
.L_x_2372:
[----:B------:R-:W-:-:S03]  /*fc00*/  UMOV UR4, 0xffffffff ;  /* 0xffffffff00047882 */ /* 0x000fc60000000000 */
[----:B------:R-:W-:Y:S05]  /*fc10*/  BRA.DIV UR4, `(.L_x_2374) ;  /* 0x0000001604887947 */ /* 0x000fea000b800000 */
[----:B-----5:R0:W3:Y:S02]  /*fc20*/  SHFL.IDX PT, R14, R2, RZ, 0x1f ;  /* 0x00001fff020e7589 */ /* 0x0200e400000e0000 */
.L_x_2422:
[----:B--2---:R-:W2:Y:S01]  /*fc30*/  @!P1 S2R R3, SR_CgaCtaId ;  /* 0x0000000000039919 */ /* 0x004ea20000008800 */
[----:B------:R-:W-:Y:S05]  /*fc40*/  WARPSYNC.ALL ;  /* 0x0000000000007948 */ /* 0x000fea0003800000 */
[----:B------:R-:W-:Y:S01]  /*fc50*/  BAR.SYNC.DEFER_BLOCKING 0x4, 0x180 ;  /* 0x0106000000007b1d */ /* 0x000fe20000010000 */
[----:B------:R-:W-:-:S05]  /*fc60*/  @!P1 MOV R0, 0x400 ;  /* 0x0000040000009802 */ /* 0x000fca0000000f00 */
[----:B---3--:R3:W-:Y:S01]  /*fc70*/  STL [R1+0x18], R14 ;  /* 0x0000180e01007387 */ /* 0x0087e20000100800 */
[----:B--2---:R-:W-:-:S05]  /*fc80*/  @!P1 LEA R17, R3, R0, 0x18 ;  /* 0x0000000003119211 */ /* 0x004fca00078ec0ff */
[----:B------:R3:W-:Y:S01]  /*fc90*/  @!P1 STS [R17+0x348d0], R2 ;  /* 0x0348d00211009388 */ /* 0x0007e20000000800 */
[----:B------:R-:W-:Y:S06]  /*fca0*/  BAR.ARV 0x5, 0x180 ;  /* 0x0146000000007b1d */ /* 0x000fec0000002000 */
.L_x_2373:
[----:B------:R-:W4:Y:S01]  /*fcb0*/  LDL R0, [R1+0x18] ;  /* 0x0000180001007983 */ /* 0x000f220000100800 */
[----:B------:R-:W-:Y:S02]  /*fcc0*/  ULDC UR4, c[0x0][0xc38] ;  /* 0x00030e0000047ab9 */ /* 0x000fe40000000800 */
[----:B----4-:R-:W-:-:S13]  /*fcd0*/  ISETP.GE.AND P0, PT, R0, UR4, PT ;  /* 0x0000000400007c0c */ /* 0x010fda000bf06270 */
[----:B------:R-:W-:Y:S05]  /*fce0*/  @!P0 BRA `(.L_x_2375) ;  /* 0xffffffbc000c8947 */ /* 0x000fea000383ffff */
.L_x_2285:
[----:B-1----:R-:W4:Y:S01]  /*fcf0*/  LDL.LU R0, [R1+0x1c] ;  /* 0x00001c0001007983 */ /* 0x002f220000300800 */
[----:B------:R-:W-:Y:S01]  /*fd00*/  BSSY B0, `(.L_x_2376) ;  /* 0x000000b000007945 */ /* 0x000fe20003800000 */
[----:B------:R-:W1:Y:S01]  /*fd10*/  S2R R5, SR_CgaCtaId ;  /* 0x0000000000057919 */ /* 0x000e620000008800 */
[----:B----4-:R-:W-:-:S05]  /*fd20*/  VIADD R0, R0, 0x1 ;  /* 0x0000000100007836 */ /* 0x010fca0000000000 */
[----:B0--3--:R-:W-:-:S04]  /*fd30*/  LEA.HI R2, R0, R0, RZ, 0x1 ;  /* 0x0000000000027211 */ /* 0x009fc800078f08ff */
[----:B--2---:R-:W-:-:S05]  /*fd40*/  LOP3.LUT R3, R2, 0xfffffffe, RZ, 0xc0, !PT ;  /* 0xfffffffe02037812 */ /* 0x004fca00078ec0ff */
[----:B------:R-:W-:Y:S01]  /*fd50*/  IMAD.IADD R3, R0, 0x1, -R3 ;  /* 0x0000000100037824 */ /* 0x000fe200078e0a03 */
[----:B------:R-:W-:-:S04]  /*fd60*/  MOV R0, 0x400 ;  /* 0x0000040000007802 */ /* 0x000fc80000000f00 */
[----:B-1----:R-:W-:Y:S02]  /*fd70*/  LEA R0, R5, R0, 0x18 ;  /* 0x0000000005007211 */ /* 0x002fe400078ec0ff */
[----:B------:R-:W-:-:S04]  /*fd80*/  SHF.L.U32 R3, R3, 0x1f, RZ ;  /* 0x0000001f03037819 */ /* 0x000fc800000006ff */
[----:B------:R-:W0:Y:S02]  /*fd90*/  SYNCS.PHASECHK.TRANS64.TRYWAIT P0, [R0+URZ+0x34820], R3 ;  /* 0x03482003000075a7 */ /* 0x000e24000800017f */
[----:B0-----:R-:W-:Y:S05]  /*fda0*/  @!P0 BRA `(.L_x_2377) ;  /* 0x00000014004c8947 */ /* 0x001fea0003800000 */
.L_x_2423:
[----:B------:R-:W-:Y:S05]  /*fdb0*/  BSYNC B0 ;  /* 0x0000000000007941 */ /* 0x000fea0003800000 */
.L_x_2376:
[----:B------:R-:W-:-:S03]  /*fdc0*/  UMOV UR4, 0xffffffff ;  /* 0xffffffff00047882 */ /* 0x000fc60000000000 */
[----:B------:R-:W-:Y:S05]  /*fdd0*/  BRA.DIV UR4, `(.L_x_2378) ;  /* 0x0000001604547947 */ /* 0x000fea000b800000 */
[----:B------:R-:W1:Y:S02]  /*fde0*/  S2R R2, SR_TID.X ;  /* 0x0000000000027919 */ /* 0x000e640000002100 */
[----:B-1----:R-:W-:-:S04]  /*fdf0*/  SHF.R.U32.HI R2, RZ, 0x5, R2 ;  /* 0x00000005ff027819 */ /* 0x002fc80000011602 */
[----:B------:R-:W-:-:S05]  /*fe00*/  LOP3.LUT R2, R2, 0x3, RZ, 0xc0, !PT ;  /* 0x0000000302027812 */ /* 0x000fca00078ec0ff */
[----:B------:R1:W2:Y:S02]  /*fe10*/  SHFL.IDX PT, R14, R2, RZ, 0x1f ;  /* 0x00001fff020e7589 */ /* 0x0002a400000e0000 */
.L_x_2426:
[----:B--2---:R-:W-:Y:S01]  /*fe20*/  ISETP.NE.AND P0, PT, R14, RZ, PT ;  /* 0x000000ff0e00720c */ /* 0x004fe20003f05270 */
[----:B------:R-:W-:-:S12]  /*fe30*/  BSSY B0, `(.L_x_2379) ;  /* 0x0000027000007945 */ /* 0x000fd80003800000 */
[----:B------:R-:W-:Y:S05]  /*fe40*/  @P0 BRA `(.L_x_2380) ;  /* 0x0000000000940947 */ /* 0x000fea0003800000 */
[----:B------:R-:W-:-:S03]  /*fe50*/  UMOV UR4, 0xffffffff ;  /* 0xffffffff00047882 */ /* 0x000fc60000000000 */
[----:B------:R-:W-:Y:S05]  /*fe60*/  BRA.DIV UR4, `(.L_x_2381) ;  /* 0x0000001604647947 */ /* 0x000fea000b800000 */
[----:B------:R-:W-:-:S13]  /*fe70*/  ELECT P6, URZ, PT ;  /* 0x00000000003f782f */ /* 0x000fda00038c0000 */
.L_x_2429:
        /* <DEDUP_REMOVED lines=8> */
.L_x_2382:
        /* <DEDUP_REMOVED lines=13> */
.L_x_2430:
[----:B------:R-:W1:Y:S02]  /*ffd0*/  SYNCS.PHASECHK.TRANS64.TRYWAIT P0, [R3+URZ], R2 ;  /* 0x00000002030075a7 */ /* 0x000e64000800017f */
[----:B-1----:R-:W-:Y:S05]  /*ffe0*/  @!P0 BRA `(.L_x_2384) ;  /* 0x0000001400388947 */ /* 0x002fea0003800000 */
.L_x_2431:
[----:B------:R-:W-:Y:S05]  /*fff0*/  @!P2 BRA `(.L_x_2385) ;  /* 0x000000000004a947 */ /* 0x000fea0003800000 */
[----:B------:R-:W-:Y:S01]  /*10000*/  BPT.TRAP 0x1 ;  /* 0x000000040000795c */ /* 0x000fe20000300000 */
.L_x_2385:
[----:B-1----:R-:W-:-:S04]  /*10010*/  VIADD R3, R0, 0x34860 ;  /* 0x0003486000037836 */ /* 0x002fc80000000000 */
[----:B------:R-:W-:-:S04]  /*10020*/  IMAD R18, R18, 0x8, R3 ;  /* 0x0000000812127824 */ /* 0x000fc800078e0203 */
[----:B------:R-:W1:Y:S02]  /*10030*/  SYNCS.PHASECHK.TRANS64.TRYWAIT P0, [R18+URZ], R5 ;  /* 0x00000005120075a7 */ /* 0x000e64000800017f */
[----:B-1----:R-:W-:Y:S05]  /*10040*/  @!P0 BRA `(.L_x_2386) ;  /* 0x0000001400348947 */ /* 0x002fea0003800000 */
.L_x_2432:
[----:B------:R-:W-:-:S07]  /*10050*/  IMAD R3, R4, 0x8, R3 ;  /* 0x0000000804037824 */ /* 0x000fce00078e0203 */
.L_x_2387:
[----:B--2---:R2:W3:Y:S02]  /*10060*/  SYNCS.PHASECHK.TRANS64.TRYWAIT P0, [R3+URZ], R2 ;  /* 0x00000002030075a7 */ /* 0x0044e4000800017f */
[----:B---3--:R-:W-:Y:S05]  /*10070*/  @!P0 NANOSLEEP.SYNCS 0x989680 ;  /* 0x009896800000895d */ /* 0x008fea0003900000 */
[----:B------:R-:W3:Y:S02]  /*10080*/  @!P0 SYNCS.PHASECHK.TRANS64 P0, [R3+URZ], R2 ;  /* 0x00000002030085a7 */ /* 0x000ee4000800007f */
[----:B---3--:R-:W-:Y:S05]  /*10090*/  @!P0 BRA `(.L_x_2387) ;  /* 0xfffffffc00f08947 */ /* 0x008fea000383ffff */
.L_x_2380:
[----:B------:R-:W-:Y:S05]  /*100a0*/  BSYNC B0 ;  /* 0x0000000000007941 */ /* 0x000fea0003800000 */
.L_x_2379:
[----:B------:R-:W-:Y:S05]  /*100b0*/  EXIT ;  /* 0x000000000000794d */ /* 0x000fea0003800000 */
.L_x_2238:
[----:B0-----:R-:W-:-:S04]  /*100c0*/  IMAD.U32 R3, RZ, RZ, UR38 ;  /* 0x00000026ff037e24 */ /* 0x001fc8000f8e00ff */
[----:B------:R0:W1:Y:S03]  /*100d0*/  SYNCS.PHASECHK.TRANS64.TRYWAIT P1, [R3+URZ+0x34800], R0 ;  /* 0x03480000030075a7 */ /* 0x000066000802017f */
[----:B-1----:R-:W-:Y:S05]  /*100e0*/  @!P1 NANOSLEEP.SYNCS 0x989680 ;  /* 0x009896800000995d */ /* 0x002fea0003900000 */
[----:B------:R-:W1:Y:S02]  /*100f0*/  @!P1 SYNCS.PHASECHK.TRANS64 P1, [R3+URZ+0x34800], R0 ;  /* 0x03480000030095a7 */ /* 0x000e64000802007f */
[----:B-1----:R-:W-:Y:S05]  /*10100*/  @!P1 BRA `(.L_x_2238) ;  /* 0xfffffffc00ec9947 */ /* 0x002fea000383ffff */
[----:B------:R-:W-:Y:S05]  /*10110*/  BRA `(.L_x_2388) ;  /* 0xffffff1400887947 */ /* 0x000fea000383ffff */
.L_x_2242:
[----:B-1----:R1:W2:Y:S02]  /*10120*/  SYNCS.PHASECHK.TRANS64.TRYWAIT P2, [R2+URZ+0x34830], R3 ;  /* 0x03483003020075a7 */ /* 0x0022a4000804017f */
[----:B--2---:R-:W-:Y:S05]  /*10130*/  @!P2 NANOSLEEP.SYNCS 0x989680 ;  /* 0x009896800000a95d */ /* 0x004fea0003900000 */
[----:B------:R-:W2:Y:S02]  /*10140*/  @!P2 SYNCS.PHASECHK.TRANS64 P2, [R2+URZ+0x34830], R3 ;  /* 0x034830030200a5a7 */ /* 0x000ea4000804007f */
[----:B--2---:R-:W-:Y:S05]  /*10150*/  @!P2 BRA `(.L_x_2242) ;  /* 0xfffffffc00f0a947 */ /* 0x004fea000383ffff */
[----:B------:R-:W-:Y:S05]  /*10160*/  BRA `(.L_x_2241) ;  /* 0xffffff1400ac7947 */ /* 0x000fea000383ffff */
.L_x_2247:
[----:B-1----:R-:W-:-:S04]  /*10170*/  IMAD.U32 R7, RZ, RZ, UR7 ;  /* 0x00000007ff077e24 */ /* 0x002fc8000f8e00ff */
[----:B------:R1:W2:Y:S03]  /*10180*/  SYNCS.PHASECHK.TRANS64.TRYWAIT P3, [R7+URZ+0x34830], R0 ;  /* 0x03483000070075a7 */ /* 0x0002a6000806017f */
[----:B--2---:R-:W-:Y:S05]  /*10190*/  @!P3 NANOSLEEP.SYNCS 0x989680 ;  /* 0x009896800000b95d */ /* 0x004fea0003900000 */
[----:B------:R-:W2:Y:S02]  /*101a0*/  @!P3 SYNCS.PHASECHK.TRANS64 P3, [R7+URZ+0x34830], R0 ;  /* 0x034830000700b5a7 */ /* 0x000ea4000806007f */
[----:B--2---:R-:W-:Y:S05]  /*101b0*/  @!P3 BRA `(.L_x_2247) ;  /* 0xfffffffc00ecb947 */ /* 0x004fea000383ffff */
[----:B------:R-:W-:Y:S05]  /*101c0*/  BRA `(.L_x_2246) ;  /* 0xffffff3c00587947 */ /* 0x000fea000383ffff */
.L_x_2251:
[----:B-1----:R-:W-:-:S04]  /*101d0*/  IMAD.U32 R3, RZ, RZ, UR10 ;  /* 0x0000000aff037e24 */ /* 0x002fc8000f8e00ff */
[----:B------:R1:W2:Y:S03]  /*101e0*/  SYNCS.PHASECHK.TRANS64.TRYWAIT P3, [R3+URZ+0x34850], R0 ;  /* 0x03485000030075a7 */ /* 0x0002a6000806017f */
[----:B--2---:R-:W-:Y:S05]  /*101f0*/  @!P3 NANOSLEEP.SYNCS 0x989680 ;  /* 0x009896800000b95d */ /* 0x004fea0003900000 */
[----:B------:R-:W2:Y:S02]  /*10200*/  @!P3 SYNCS.PHASECHK.TRANS64 P3, [R3+URZ+0x34850], R0 ;  /* 0x034850000300b5a7 */ /* 0x000ea4000806007f */
[----:B--2---:R-:W-:Y:S05]  /*10210*/  @!P3 BRA `(.L_x_2251) ;  /* 0xfffffffc00ecb947 */ /* 0x004fea000383ffff */
[----:B------:R-:W-:Y:S05]  /*10220*/  BRA `(.L_x_2250) ;  /* 0xffffff4400987947 */ /* 0x000fea000383ffff */
.L_x_2257:
[----:B-1----:R-:W-:-:S04]  /*10230*/  IMAD.U32 R7, RZ, RZ, UR7 ;  /* 0x00000007ff077e24 */ /* 0x002fc8000f8e00ff */
[----:B------:R1:W2:Y:S03]  /*10240*/  SYNCS.PHASECHK.TRANS64.TRYWAIT P2, [R7+URZ+0x34830], R0 ;  /* 0x03483000070075a7 */ /* 0x0002a6000804017f */
[----:B--2---:R-:W-:Y:S05]  /*10250*/  @!P2 NANOSLEEP.SYNCS 0x989680 ;  /* 0x009896800000a95d */ /* 0x004fea0003900000 */
[----:B------:R-:W2:Y:S02]  /*10260*/  @!P2 SYNCS.PHASECHK.TRANS64 P2, [R7+URZ+0x34830], R0 ;  /* 0x034830000700a5a7 */ /* 0x000ea4000804007f */
[----:B--2---:R-:W-:Y:S05]  /*10270*/  @!P2 BRA `(.L_x_2257) ;  /* 0xfffffffc00eca947 */ /* 0x004fea000383ffff */
[----:B------:R-:W-:Y:S05]  /*10280*/  BRA `(.L_x_2256) ;  /* 0xffffff6400e87947 */ /* 0x000fea000383ffff */
.L_x_2261:
[----:B-1----:R-:W-:-:S04]  /*10290*/  IMAD.U32 R3, RZ, RZ, UR11 ;  /* 0x0000000bff037e24 */ /* 0x002fc8000f8e00ff */
[----:B------:R1:W2:Y:S03]  /*102a0*/  SYNCS.PHASECHK.TRANS64.TRYWAIT P2, [R3+URZ+0x34850], R0 ;  /* 0x03485000030075a7 */ /* 0x0002a6000804017f */
[----:B--2---:R-:W-:Y:S05]  /*102b0*/  @!P2 NANOSLEEP.SYNCS 0x989680 ;  /* 0x009896800000a95d */ /* 0x004fea0003900000 */
[----:B------:R-:W2:Y:S02]  /*102c0*/  @!P2 SYNCS.PHASECHK.TRANS64 P2, [R3+URZ+0x34850], R0 ;  /* 0x034850000300a5a7 */ /* 0x000ea4000804007f */
[----:B--2---:R-:W-:Y:S05]  /*102d0*/  @!P2 BRA `(.L_x_2261) ;  /* 0xfffffffc00eca947 */ /* 0x004fea000383ffff */
[----:B------:R-:W-:Y:S05]  /*102e0*/  BRA `(.L_x_2260) ;  /* 0xffffff7000287947 */ /* 0x000fea000383ffff */
.L_x_2266:
[----:B-1----:R-:W-:-:S04]  /*102f0*/  IMAD.U32 R3, RZ, RZ, UR5 ;  /* 0x00000005ff037e24 */ /* 0x002fc8000f8e00ff */
[----:B------:R1:W2:Y:S03]  /*10300*/  SYNCS.PHASECHK.TRANS64.TRYWAIT P0, [R3+URZ+0x34850], R2 ;  /* 0x03485002030075a7 */ /* 0x0002a6000800017f */
[----:B--2---:R-:W-:Y:S05]  /*10310*/  @!P0 NANOSLEEP.SYNCS 0x989680 ;  /* 0x009896800000895d */ /* 0x004fea0003900000 */
[----:B------:R-:W2:Y:S02]  /*10320*/  @!P0 SYNCS.PHASECHK.TRANS64 P0, [R3+URZ+0x34850], R2 ;  /* 0x03485002030085a7 */ /* 0x000ea4000800007f */
[----:B--2---:R-:W-:Y:S05]  /*10330*/  @!P0 BRA `(.L_x_2266) ;  /* 0xfffffffc00ec8947 */ /* 0x004fea000383ffff */
[----:B------:R-:W-:Y:S05]  /*10340*/  BRA `(.L_x_2265) ;  /* 0xffffff8800fc7947 */ /* 0x000fea000383ffff */
.L_x_2296:
[----:B------:R-:W-:Y:S02]  /*10350*/  IMAD.MOV.U32 R13, RZ, RZ, R0 ;  /* 0x000000ffff0d7224 */ /* 0x000fe400078e0000 */
[----:B------:R-:W-:Y:S02]  /*10360*/  IMAD.MOV.U32 R12, RZ, RZ, RZ ;  /* 0x000000ffff0c7224 */ /* 0x000fe400078e00ff */
[----:B------:R-:W-:Y:S02]  /*10370*/  IMAD.MOV.U32 R11, RZ, RZ, 0x1f ;  /* 0x0000001fff0b7424 */ /* 0x000fe400078e00ff */
[----:B------:R-:W-:-:S07]  /*10380*/  IMAD.MOV.U32 R15, RZ, RZ, -0x1 ;  /* 0xffffffffff0f7424 */ /* 0x000fce00078e00ff */
[----:B0-----:R-:W-:Y:S05]  /*10390*/  WARPSYNC.COLLECTIVE R15, `(.L_x_2389) ;  /* 0x000000000f087348 */ /* 0x001fea0003c00000 */
[----:B------:R1:W2:Y:S02]  /*103a0*/  SHFL.IDX P6, R14, R13, R12, R11 ;  /* 0x0000000c0d0e7389 */ /* 0x0002a400000c000b */
[----:B012---:R-:W-:Y:S01]  /*103b0*/  ENDCOLLECTIVE ;  /* 0x000000000000791b */ /* 0x007fe20003800000 */
.L_x_2389:
[----:B------:R-:W-:Y:S05]  /*103c0*/  BRA `(.L_x_2390) ;  /* 0xffffffc000207947 */ /* 0x000fea000383ffff */
.L_x_2298:
[----:B------:R-:W-:Y:S01]  /*103d0*/  BSSY B0, `(.L_x_2391) ;  /* 0x0000006000007945 */ /* 0x000fe20003800000 */
[----:B------:R-:W-:-:S07]  /*103e0*/  IMAD.MOV.U32 R15, RZ, RZ, -0x1 ;  /* 0xffffffffff0f7424 */ /* 0x000fce00078e00ff */
[----:B01----:R-:W-:Y:S05]  /*103f0*/  WARPSYNC.COLLECTIVE R15, `(.L_x_2392) ;  /* 0x000000000f0c7348 */ /* 0x003fea0003c00000 */
[----:B------:R-:W-:Y:S02]  /*10400*/  ELECT P6, UR62, PT ;  /* 0x00000000003e782f */ /* 0x000fe400038c0000 */
[----:B------:R-:W-:Y:S01]  /*10410*/  MOV R14, UR62 ;  /* 0x0000003e000e7c02 */ /* 0x000fe20008000f00 */
[----:B01----:R-:W-:Y:S10]  /*10420*/  ENDCOLLECTIVE ;  /* 0x000000000000791b */ /* 0x003ff40003800000 */
.L_x_2392:
[----:B------:R-:W-:Y:S05]  /*10430*/  BSYNC B0 ;  /* 0x0000000000007941 */ /* 0x000fea0003800000 */
.L_x_2391:
[----:B------:R-:W-:Y:S05]  /*10440*/  BRA `(.L_x_2393) ;  /* 0xffffffc000207947 */ /* 0x000fea000383ffff */
.L_x_2300:
[----:B-1----:R1:W2:Y:S02]  /*10450*/  SYNCS.PHASECHK.TRANS64.TRYWAIT P0, [R0+URZ+0x34840], R2 ;  /* 0x03484002000075a7 */ /* 0x0022a4000800017f */
[----:B--2---:R-:W-:Y:S05]  /*10460*/  @!P0 NANOSLEEP.SYNCS 0x989680 ;  /* 0x009896800000895d */ /* 0x004fea0003900000 */
[----:B------:R-:W2:Y:S02]  /*10470*/  @!P0 SYNCS.PHASECHK.TRANS64 P0, [R0+URZ+0x34840], R2 ;  /* 0x03484002000085a7 */ /* 0x000ea4000800007f */
[----:B--2---:R-:W-:Y:S05]  /*10480*/  @!P0 BRA `(.L_x_2300) ;  /* 0xfffffffc00f08947 */ /* 0x004fea000383ffff */
[----:B------:R-:W-:Y:S05]  /*10490*/  BRA `(.L_x_2394) ;  /* 0xffffffc000747947 */ /* 0x000fea000383ffff */
.L_x_2304:
[----:B------:R-:W-:Y:S02]  /*104a0*/  IMAD.MOV.U32 R13, RZ, RZ, R4 ;  /* 0x000000ffff0d7224 */ /* 0x000fe400078e0004 */
[----:B------:R-:W-:Y:S02]  /*104b0*/  IMAD.MOV.U32 R12, RZ, RZ, RZ ;  /* 0x000000ffff0c7224 */ /* 0x000fe400078e00ff */
[----:B------:R-:W-:Y:S02]  /*104c0*/  IMAD.MOV.U32 R11, RZ, RZ, 0x181f ;  /* 0x0000181fff0b7424 */ /* 0x000fe400078e00ff */
[----:B------:R-:W-:Y:S02]  /*104d0*/  IMAD.MOV.U32 R15, RZ, RZ, -0x1 ;  /* 0xffffffffff0f7424 */ /* 0x000fe400078e00ff */
[----:B------:R-:W-:-:S07]  /*104e0*/  IMAD.U32 R2, RZ, RZ, UR42 ;  /* 0x0000002aff027e24 */ /* 0x000fce000f8e00ff */
[----:B-----5:R-:W-:Y:S05]  /*104f0*/  WARPSYNC.COLLECTIVE R15, `(.L_x_2395) ;  /* 0x000000000f087348 */ /* 0x020fea0003c00000 */
[----:B------:R0:W1:Y:S02]  /*10500*/  SHFL.IDX P6, R14, R13, R12, R11 ;  /* 0x0000000c0d0e7389 */ /* 0x00006400000c000b */
[----:B01---5:R-:W-:Y:S01]  /*10510*/  ENDCOLLECTIVE ;  /* 0x000000000000791b */ /* 0x023fe20003800000 */
.L_x_2395:
[----:B------:R-:W-:Y:S02]  /*10520*/  IMAD R2, R2, 0x80, R10 ;  /* 0x0000008002027824 */ /* 0x000fe400078e020a */
[----:B------:R-:W-:Y:S02]  /*10530*/  IMAD.MOV.U32 R13, RZ, RZ, R0 ;  /* 0x000000ffff0d7224 */ /* 0x000fe400078e0000 */
[----:B------:R-:W-:-:S07]  /*10540*/  IMAD.MOV.U32 R5, RZ, RZ, R14 ;  /* 0x000000ffff057224 */ /* 0x000fce00078e000e */
[----:B------:R-:W-:Y:S05]  /*10550*/  WARPSYNC.COLLECTIVE R15, `(.L_x_2396) ;  /* 0x000000000f087348 */ /* 0x000fea0003c00000 */
[----:B------:R0:W1:Y:S02]  /*10560*/  SHFL.IDX P6, R14, R13, R12, R11 ;  /* 0x0000000c0d0e7389 */ /* 0x00006400000c000b */
[----:B01----:R-:W-:Y:S01]  /*10570*/  ENDCOLLECTIVE ;  /* 0x000000000000791b */ /* 0x003fe20003800000 */
.L_x_2396:
        /* <DEDUP_REMOVED lines=8> */
[----:B------:R-:W-:-:S04]  /*10600*/  @!P4 IMAD.X R5, RZ, RZ, R5, P3 ;  /* 0x000000ffff05c224 */ /* 0x000fc800018e0605 */
        /* <DEDUP_REMOVED lines=12> */
.L_x_2397:
[----:B------:R-:W-:Y:S02]  /*106d0*/  IMAD.MOV.U32 R13, RZ, RZ, R0 ;  /* 0x000000ffff0d7224 */ /* 0x000fe400078e0000 */
[----:B------:R-:W-:-:S07]  /*106e0*/  IMAD.MOV.U32 R5, RZ, RZ, R14 ;  /* 0x000000ffff057224 */ /* 0x000fce00078e000e */
[----:B------:R-:W-:Y:S05]  /*106f0*/  WARPSYNC.COLLECTIVE R15, `(.L_x_2398) ;  /* 0x000000000f087348 */ /* 0x000fea0003c00000 */
[----:B------:R0:W1:Y:S02]  /*10700*/  SHFL.IDX P6, R14, R13, R12, R11 ;  /* 0x0000000c0d0e7389 */ /* 0x00006400000c000b */
[----:B01----:R-:W-:Y:S01]  /*10710*/  ENDCOLLECTIVE ;  /* 0x000000000000791b */ /* 0x003fe20003800000 */
.L_x_2398:
[----:B------:R-:W-:Y:S01]  /*10720*/  ULDC.64 UR4, c[0x0][0x208] ;  /* 0x0000820000047ab9 */ /* 0x000fe20000000a00 */
[----:B------:R-:W-:Y:S02]  /*10730*/  IMAD.MOV.U32 R13, RZ, RZ, R4 ;  /* 0x000000ffff0d7224 */ /* 0x000fe400078e0004 */
[----:B------:R-:W-:Y:S02]  /*10740*/  IMAD.MOV.U32 R12, RZ, RZ, 0x2 ;  /* 0x00000002ff0c7424 */ /* 0x000fe400078e00ff */
[----:B------:R-:W-:-:S05]  /*10750*/  IMAD.MOV.U32 R6, RZ, RZ, R14 ;  /* 0x000000ffff067224 */ /* 0x000fca00078e000e */
        /* <DEDUP_REMOVED lines=14> */
.L_x_2399:
[----:B------:R-:W-:Y:S02]  /*10840*/  IMAD.MOV.U32 R13, RZ, RZ, R0 ;  /* 0x000000ffff0d7224 */ /* 0x000fe400078e0000 */
[----:B------:R-:W-:-:S07]  /*10850*/  IMAD.MOV.U32 R5, RZ, RZ, R14 ;  /* 0x000000ffff057224 */ /* 0x000fce00078e000e */
[----:B------:R-:W-:Y:S05]  /*10860*/  WARPSYNC.COLLECTIVE R15, `(.L_x_2400) ;  /* 0x000000000f087348 */ /* 0x000fea0003c00000 */
[----:B------:R0:W1:Y:S02]  /*10870*/  SHFL.IDX P6, R14, R13, R12, R11 ;  /* 0x0000000c0d0e7389 */ /* 0x00006400000c000b */
[----:B01----:R-:W-:Y:S01]  /*10880*/  ENDCOLLECTIVE ;  /* 0x000000000000791b */ /* 0x003fe20003800000 */
.L_x_2400:
        /* <DEDUP_REMOVED lines=18> */
.L_x_2401:
[----:B------:R-:W-:Y:S02]  /*109b0*/  IMAD.MOV.U32 R13, RZ, RZ, R0 ;  /* 0x000000ffff0d7224 */ /* 0x000fe400078e0000 */
[----:B------:R-:W-:-:S07]  /*109c0*/  IMAD.MOV.U32 R5, RZ, RZ, R14 ;  /* 0x000000ffff057224 */ /* 0x000fce00078e000e */
[----:B------:R-:W-:Y:S05]  /*109d0*/  WARPSYNC.COLLECTIVE R15, `(.L_x_2402) ;  /* 0x000000000f087348 */ /* 0x000fea0003c00000 */
[----:B------:R0:W1:Y:S02]  /*109e0*/  SHFL.IDX P6, R14, R13, R12, R11 ;  /* 0x0000000c0d0e7389 */ /* 0x00006400000c000b */
[----:B01----:R-:W-:Y:S01]  /*109f0*/  ENDCOLLECTIVE ;  /* 0x000000000000791b */ /* 0x003fe20003800000 */
.L_x_2402:
        /* <DEDUP_REMOVED lines=18> */
.L_x_2403:
[----:B------:R-:W-:Y:S02]  /*10b20*/  IMAD.MOV.U32 R13, RZ, RZ, R0 ;  /* 0x000000ffff0d7224 */ /* 0x000fe400078e0000 */
[----:B------:R-:W-:-:S07]  /*10b30*/  IMAD.MOV.U32 R5, RZ, RZ, R14 ;  /* 0x000000ffff057224 */ /* 0x000fce00078e000e */
[----:B------:R-:W-:Y:S05]  /*10b40*/  WARPSYNC.COLLECTIVE R15, `(.L_x_2404) ;  /* 0x000000000f087348 */ /* 0x000fea0003c00000 */
[----:B------:R0:W1:Y:S02]  /*10b50*/  SHFL.IDX P6, R14, R13, R12, R11 ;  /* 0x0000000c0d0e7389 */ /* 0x00006400000c000b */
[----:B01----:R-:W-:Y:S01]  /*10b60*/  ENDCOLLECTIVE ;  /* 0x000000000000791b */ /* 0x003fe20003800000 */
.L_x_2404:
        /* <DEDUP_REMOVED lines=18> */
.L_x_2405:
[----:B------:R-:W-:Y:S02]  /*10c90*/  IMAD.MOV.U32 R13, RZ, RZ, R0 ;  /* 0x000000ffff0d7224 */ /* 0x000fe400078e0000 */
[----:B------:R-:W-:-:S07]  /*10ca0*/  IMAD.MOV.U32 R5, RZ, RZ, R14 ;  /* 0x000000ffff057224 */ /* 0x000fce00078e000e */
[----:B------:R-:W-:Y:S05]  /*10cb0*/  WARPSYNC.COLLECTIVE R15, `(.L_x_2406) ;  /* 0x000000000f087348 */ /* 0x000fea0003c00000 */
[----:B------:R0:W1:Y:S02]  /*10cc0*/  SHFL.IDX P6, R14, R13, R12, R11 ;  /* 0x0000000c0d0e7389 */ /* 0x00006400000c000b */
[----:B01----:R-:W-:Y:S01]  /*10cd0*/  ENDCOLLECTIVE ;  /* 0x000000000000791b */ /* 0x003fe20003800000 */
.L_x_2406:
        /* <DEDUP_REMOVED lines=18> */
.L_x_2407:
[----:B------:R-:W-:Y:S02]  /*10e00*/  IMAD.MOV.U32 R13, RZ, RZ, R0 ;  /* 0x000000ffff0d7224 */ /* 0x000fe400078e0000 */
[----:B------:R-:W-:-:S07]  /*10e10*/  IMAD.MOV.U32 R5, RZ, RZ, R14 ;  /* 0x000000ffff057224 */ /* 0x000fce00078e000e */
[----:B------:R-:W-:Y:S05]  /*10e20*/  WARPSYNC.COLLECTIVE R15, `(.L_x_2408) ;  /* 0x000000000f087348 */ /* 0x000fea0003c00000 */
[----:B------:R0:W1:Y:S02]  /*10e30*/  SHFL.IDX P6, R14, R13, R12, R11 ;  /* 0x0000000c0d0e7389 */ /* 0x00006400000c000b */
[----:B01----:R-:W-:Y:S01]  /*10e40*/  ENDCOLLECTIVE ;  /* 0x000000000000791b */ /* 0x003fe20003800000 */
.L_x_2408:
[----:B------:R-:W-:Y:S01]  /*10e50*/  ULDC.64 UR4, c[0x0][0x208] ;  /* 0x0000820000047ab9 */ /* 0x000fe20000000a00 */
[----:B------:R-:W-:Y:S02]  /*10e60*/  IMAD.MOV.U32 R13, RZ, RZ, R4 ;  /* 0x000000ffff0d7224 */ /* 0x000fe400078e0004 */
[----:B------:R-:W-:Y:S02]  /*10e70*/  IMAD.MOV.U32 R12, RZ, RZ, 0x7 ;  /* 0x00000007ff0c7424 */ /* 0x000fe400078e00ff */
[----:B------:R-:W-:-:S05]  /*10e80*/  IMAD.MOV.U32 R6, RZ, RZ, R14 ;  /* 0x000000ffff067224 */ /* 0x000fca00078e000e */
[----:B------:R-:W-:-:S05]  /*10e90*/  @!P4 LEA R6, P3, R9, R6, 0x1 ;  /* 0x000000060906c211 */ /* 0x000fca00078608ff */
[----:B------:R-:W-:-:S04]  /*10ea0*/  @!P4 IMAD.X R5, RZ, RZ, R5, P3 ;  /* 0x000000ffff05c224 */ /* 0x000fc800018e0605 */
        /* <DEDUP_REMOVED lines=10> */
.L_x_2409:
[----:B------:R-:W-:Y:S02]  /*10f50*/  IMAD.MOV.U32 R13, RZ, RZ, R0 ;  /* 0x000000ffff0d7224 */ /* 0x000fe400078e0000 */
[----:B------:R-:W-:-:S07]  /*10f60*/  IMAD.MOV.U32 R4, RZ, RZ, R14 ;  /* 0x000000ffff047224 */ /* 0x000fce00078e000e */
[----:B------:R-:W-:Y:S05]  /*10f70*/  WARPSYNC.COLLECTIVE R15, `(.L_x_2410) ;  /* 0x000000000f087348 */ /* 0x000fea0003c00000 */
[----:B------:R0:W1:Y:S02]  /*10f80*/  SHFL.IDX P6, R14, R13, R12, R11 ;  /* 0x0000000c0d0e7389 */ /* 0x00006400000c000b */
[----:B01----:R-:W-:Y:S01]  /*10f90*/  ENDCOLLECTIVE ;  /* 0x000000000000791b */ /* 0x003fe20003800000 */
.L_x_2410:
[----:B------:R-:W-:Y:S01]  /*10fa0*/  IMAD.MOV.U32 R0, RZ, RZ, R14 ;  /* 0x000000ffff007224 */ /* 0x000fe200078e000e */
[----:B------:R-:W-:Y:S06]  /*10fb0*/  BRA `(.L_x_2411) ;  /* 0xffffffc000ec7947 */ /* 0x000fec000383ffff */
.L_x_2309:
[----:B0-----:R0:W1:Y:S02]  /*10fc0*/  SYNCS.PHASECHK.TRANS64.TRYWAIT P0, [R17+URZ+0x34820], R0 ;  /* 0x03482000110075a7 */ /* 0x001064000800017f */
[----:B-1----:R-:W-:Y:S05]  /*10fd0*/  @!P0 NANOSLEEP.SYNCS 0x989680 ;  /* 0x009896800000895d */ /* 0x002fea0003900000 */
[----:B------:R-:W1:Y:S02]  /*10fe0*/  @!P0 SYNCS.PHASECHK.TRANS64 P0, [R17+URZ+0x34820], R0 ;  /* 0x03482000110085a7 */ /* 0x000e64000800007f */
[----:B-1----:R-:W-:Y:S05]  /*10ff0*/  @!P0 BRA `(.L_x_2309) ;  /* 0xfffffffc00f08947 */ /* 0x002fea000383ffff */
[----:B------:R-:W-:Y:S05]  /*11000*/  BRA `(.L_x_2412) ;  /* 0xffffffc400647947 */ /* 0x000fea000383ffff */
.L_x_2316:
[----:B0-----:R0:W1:Y:S02]  /*11010*/  SYNCS.PHASECHK.TRANS64.TRYWAIT P0, [R2+URZ+0x34840], R3 ;  /* 0x03484003020075a7 */ /* 0x001064000800017f */
[----:B-1----:R-:W-:Y:S05]  /*11020*/  @!P0 NANOSLEEP.SYNCS 0x989680 ;  /* 0x009896800000895d */ /* 0x002fea0003900000 */
[----:B------:R-:W1:Y:S02]  /*11030*/  @!P0 SYNCS.PHASECHK.TRANS64 P0, [R2+URZ+0x34840], R3 ;  /* 0x03484003020085a7 */ /* 0x000e64000800007f */
[----:B-1----:R-:W-:Y:S05]  /*11040*/  @!P0 BRA `(.L_x_2316) ;  /* 0xfffffffc00f08947 */ /* 0x002fea000383ffff */
[----:B------:R-:W-:Y:S05]  /*11050*/  BRA `(.L_x_2413) ;  /* 0xffffffc800207947 */ /* 0x000fea000383ffff */
.L_x_2323:
[----:B0-----:R0:W1:Y:S02]  /*11060*/  SYNCS.PHASECHK.TRANS64.TRYWAIT P0, [R3+URZ+0x60], R2 ;  /* 0x00006002030075a7 */ /* 0x001064000800017f */
[----:B-1----:R-:W-:Y:S05]  /*11070*/  @!P0 NANOSLEEP.SYNCS 0x989680 ;  /* 0x009896800000895d */ /* 0x002fea0003900000 */
[----:B------:R-:W1:Y:S02]  /*11080*/  @!P0 SYNCS.PHASECHK.TRANS64 P0, [R3+URZ+0x60], R2 ;  /* 0x00006002030085a7 */ /* 0x000e64000800007f */
[----:B-1----:R-:W-:Y:S05]  /*11090*/  @!P0 BRA `(.L_x_2323) ;  /* 0xfffffffc00f08947 */ /* 0x002fea000383ffff */
[----:B------:R-:W-:Y:S05]  /*110a0*/  BRA `(.L_x_2414) ;  /* 0xffffffcc00247947 */ /* 0x000fea000383ffff */
.L_x_2333:
[----:B--2---:R2:W3:Y:S02]  /*110b0*/  SYNCS.PHASECHK.TRANS64.TRYWAIT P0, [R3+URZ+0x34840], R2 ;  /* 0x03484002030075a7 */ /* 0x0044e4000800017f */
[----:B---3--:R-:W-:Y:S05]  /*110c0*/  @!P0 NANOSLEEP.SYNCS 0x989680 ;  /* 0x009896800000895d */ /* 0x008fea0003900000 */
[----:B------:R-:W3:Y:S02]  /*110d0*/  @!P0 SYNCS.PHASECHK.TRANS64 P0, [R3+URZ+0x34840], R2 ;  /* 0x03484002030085a7 */ /* 0x000ee4000800007f */
[----:B---3--:R-:W-:Y:S05]  /*110e0*/  @!P0 BRA `(.L_x_2333) ;  /* 0xfffffffc00f08947 */ /* 0x008fea000383ffff */
[----:B------:R-:W-:Y:S05]  /*110f0*/  BRA `(.L_x_2415) ;  /* 0xffffffd000a87947 */ /* 0x000fea000383ffff */
.L_x_2340:
[----:B0-----:R0:W1:Y:S02]  /*11100*/  SYNCS.PHASECHK.TRANS64.TRYWAIT P0, [R2+URZ+0x60], R3 ;  /* 0x00006003020075a7 */ /* 0x001064000800017f */
[----:B-1----:R-:W-:Y:S05]  /*11110*/  @!P0 NANOSLEEP.SYNCS 0x989680 ;  /* 0x009896800000895d */ /* 0x002fea0003900000 */
[----:B------:R-:W1:Y:S02]  /*11120*/  @!P0 SYNCS.PHASECHK.TRANS64 P0, [R2+URZ+0x60], R3 ;  /* 0x00006003020085a7 */ /* 0x000e64000800007f */
[----:B-1----:R-:W-:Y:S05]  /*11130*/  @!P0 BRA `(.L_x_2340) ;  /* 0xfffffffc00f08947 */ /* 0x002fea000383ffff */
[----:B------:R-:W-:Y:S05]  /*11140*/  BRA `(.L_x_2416) ;  /* 0xffffffd400b47947 */ /* 0x000fea000383ffff */
.L_x_2349:
[----:B---3--:R3:W4:Y:S02]  /*11150*/  SYNCS.PHASECHK.TRANS64.TRYWAIT P0, [R2+URZ+0x34840], R3 ;  /* 0x03484003020075a7 */ /* 0x008724000800017f */
[----:B----4-:R-:W-:Y:S05]  /*11160*/  @!P0 NANOSLEEP.SYNCS 0x989680 ;  /* 0x009896800000895d */ /* 0x010fea0003900000 */
[----:B------:R-:W4:Y:S02]  /*11170*/  @!P0 SYNCS.PHASECHK.TRANS64 P0, [R2+URZ+0x34840], R3 ;  /* 0x03484003020085a7 */ /* 0x000f24000800007f */
[----:B----4-:R-:W-:Y:S05]  /*11180*/  @!P0 BRA `(.L_x_2349) ;  /* 0xfffffffc00f08947 */ /* 0x010fea000383ffff */
[----:B------:R-:W-:Y:S05]  /*11190*/  BRA `(.L_x_2417) ;  /* 0xffffffdc000c7947 */ /* 0x000fea000383ffff */
.L_x_2356:
[----:B0-----:R0:W1:Y:S02]  /*111a0*/  SYNCS.PHASECHK.TRANS64.TRYWAIT P0, [R2+URZ+0x60], R5 ;  /* 0x00006005020075a7 */ /* 0x001064000800017f */
[----:B-1----:R-:W-:Y:S05]  /*111b0*/  @!P0 NANOSLEEP.SYNCS 0x989680 ;  /* 0x009896800000895d */ /* 0x002fea0003900000 */
[----:B------:R-:W1:Y:S02]  /*111c0*/  @!P0 SYNCS.PHASECHK.TRANS64 P0, [R2+URZ+0x60], R5 ;  /* 0x00006005020085a7 */ /* 0x000e64000800007f */
[----:B-1----:R-:W-:Y:S05]  /*111d0*/  @!P0 BRA `(.L_x_2356) ;  /* 0xfffffffc00f08947 */ /* 0x002fea000383ffff */
[----:B------:R-:W-:Y:S05]  /*111e0*/  BRA `(.L_x_2418) ;  /* 0xffffffe000187947 */ /* 0x000fea000383ffff */
.L_x_2367:
[----:B0-----:R0:W2:Y:S02]  /*111f0*/  SYNCS.PHASECHK.TRANS64.TRYWAIT P0, [R0+URZ+0x34860], R3 ;  /* 0x03486003000075a7 */ /* 0x0010a4000800017f */
[----:B--2---:R-:W-:Y:S05]  /*11200*/  @!P0 NANOSLEEP.SYNCS 0x989680 ;  /* 0x009896800000895d */ /* 0x004fea0003900000 */
[----:B------:R-:W2:Y:S02]  /*11210*/  @!P0 SYNCS.PHASECHK.TRANS64 P0, [R0+URZ+0x34860], R3 ;  /* 0x03486003000085a7 */ /* 0x000ea4000800007f */
[----:B--2---:R-:W-:Y:S05]  /*11220*/  @!P0 BRA `(.L_x_2367) ;  /* 0xfffffffc00f08947 */ /* 0x004fea000383ffff */
[----:B------:R-:W-:Y:S05]  /*11230*/  BRA `(.L_x_2419) ;  /* 0xffffffe4005c7947 */ /* 0x000fea000383ffff */
.L_x_2374:
[----:B------:R-:W-:Y:S01]  /*11240*/  BSSY B0, `(.L_x_2420) ;  /* 0x0000008000007945 */ /* 0x000fe20003800000 */
[----:B-----5:R-:W-:Y:S02]  /*11250*/  IMAD.MOV.U32 R13, RZ, RZ, R2 ;  /* 0x000000ffff0d7224 */ /* 0x020fe400078e0002 */
[----:B------:R-:W-:Y:S02]  /*11260*/  IMAD.MOV.U32 R12, RZ, RZ, RZ ;  /* 0x000000ffff0c7224 */ /* 0x000fe400078e00ff */
[----:B------:R-:W-:Y:S02]  /*11270*/  IMAD.MOV.U32 R11, RZ, RZ, 0x1f ;  /* 0x0000001fff0b7424 */ /* 0x000fe400078e00ff */
[----:B------:R-:W-:-:S07]  /*11280*/  IMAD.MOV.U32 R15, RZ, RZ, -0x1 ;  /* 0xffffffffff0f7424 */ /* 0x000fce00078e00ff */
[----:B-12---:R-:W-:Y:S05]  /*11290*/  WARPSYNC.COLLECTIVE R15, `(.L_x_2421) ;  /* 0x000000000f087348 */ /* 0x006fea0003c00000 */
[----:B------:R0:W3:Y:S02]  /*112a0*/  SHFL.IDX P6, R14, R13, R12, R11 ;  /* 0x0000000c0d0e7389 */ /* 0x0000e400000c000b */
[----:B0123--:R-:W-:Y:S01]  /*112b0*/  ENDCOLLECTIVE ;  /* 0x000000000000791b */ /* 0x00ffe20003800000 */
.L_x_2421:
[----:B------:R-:W-:Y:S05]  /*112c0*/  BSYNC B0 ;  /* 0x0000000000007941 */ /* 0x000fea0003800000 */
.L_x_2420:
[----:B------:R-:W-:Y:S05]  /*112d0*/  BRA `(.L_x_2422) ;  /* 0xffffffe800547947 */ /* 0x000fea000383ffff */
.L_x_2377:
[----:B0-----:R0:W1:Y:S02]  /*112e0*/  SYNCS.PHASECHK.TRANS64.TRYWAIT P0, [R0+URZ+0x34820], R3 ;  /* 0x03482003000075a7 */ /* 0x001064000800017f */
[----:B-1----:R-:W-:Y:S05]  /*112f0*/  @!P0 NANOSLEEP.SYNCS 0x989680 ;  /* 0x009896800000895d */ /* 0x002fea0003900000 */
[----:B------:R-:W1:Y:S02]  /*11300*/  @!P0 SYNCS.PHASECHK.TRANS64 P0, [R0+URZ+0x34820], R3 ;  /* 0x03482003000085a7 */ /* 0x000e64000800007f */
[----:B-1----:R-:W-:Y:S05]  /*11310*/  @!P0 BRA `(.L_x_2377) ;  /* 0xfffffffc00f08947 */ /* 0x002fea000383ffff */
[----:B------:R-:W-:Y:S05]  /*11320*/  BRA `(.L_x_2423) ;  /* 0xffffffe800a07947 */ /* 0x000fea000383ffff */
.L_x_2378:
        /* <DEDUP_REMOVED lines=11> */
.L_x_2425:
[----:B------:R-:W-:Y:S05]  /*113e0*/  BSYNC B0 ;  /* 0x0000000000007941 */ /* 0x000fea0003800000 */
.L_x_2424:
[----:B------:R-:W-:Y:S05]  /*113f0*/  BRA `(.L_x_2426) ;  /* 0xffffffe800887947 */ /* 0x000fea000383ffff */
.L_x_2381:
[----:B------:R-:W-:Y:S01]  /*11400*/  BSSY B1, `(.L_x_2427) ;  /* 0x0000006000017945 */ /* 0x000fe20003800000 */
[----:B------:R-:W-:-:S07]  /*11410*/  IMAD.MOV.U32 R15, RZ, RZ, -0x1 ;  /* 0xffffffffff0f7424 */ /* 0x000fce00078e00ff */
[----:B01----:R-:W-:Y:S05]  /*11420*/  WARPSYNC.COLLECTIVE R15, `(.L_x_2428) ;  /* 0x000000000f0c7348 */ /* 0x003fea0003c00000 */
[----:B------:R-:W-:Y:S02]  /*11430*/  ELECT P6, UR62, PT ;  /* 0x00000000003e782f */ /* 0x000fe400038c0000 */
[----:B------:R-:W-:Y:S01]  /*11440*/  MOV R14, UR62 ;  /* 0x0000003e000e7c02 */ /* 0x000fe20008000f00 */
[----:B01----:R-:W-:Y:S10]  /*11450*/  ENDCOLLECTIVE ;  /* 0x000000000000791b */ /* 0x003ff40003800000 */
.L_x_2428:
[----:B------:R-:W-:Y:S05]  /*11460*/  BSYNC B1 ;  /* 0x0000000000017941 */ /* 0x000fea0003800000 */
.L_x_2427:
[----:B------:R-:W-:Y:S05]  /*11470*/  BRA `(.L_x_2429) ;  /* 0xffffffe800807947 */ /* 0x000fea000383ffff */
.L_x_2383:
[----:B0-----:R0:W1:Y:S02]  /*11480*/  SYNCS.PHASECHK.TRANS64.TRYWAIT P0, [R6+URZ], R5 ;  /* 0x00000005060075a7 */ /* 0x001064000800017f */
[----:B-1----:R-:W-:Y:S05]  /*11490*/  @!P0 NANOSLEEP.SYNCS 0x989680 ;  /* 0x009896800000895d */ /* 0x002fea0003900000 */
[----:B------:R-:W1:Y:S02]  /*114a0*/  @!P0 SYNCS.PHASECHK.TRANS64 P0, [R6+URZ], R5 ;  /* 0x00000005060085a7 */ /* 0x000e64000800007f */
[----:B-1----:R-:W-:Y:S05]  /*114b0*/  @!P0 BRA `(.L_x_2383) ;  /* 0xfffffffc00f08947 */ /* 0x002fea000383ffff */
[----:B------:R-:W-:Y:S05]  /*114c0*/  BRA `(.L_x_2430) ;  /* 0xffffffe800c07947 */ /* 0x000fea000383ffff */
.L_x_2384:
[----:B-1----:R1:W2:Y:S02]  /*114d0*/  SYNCS.PHASECHK.TRANS64.TRYWAIT P0, [R3+URZ], R2 ;  /* 0x00000002030075a7 */ /* 0x0022a4000800017f */
[----:B--2---:R-:W-:Y:S05]  /*114e0*/  @!P0 NANOSLEEP.SYNCS 0x989680 ;  /* 0x009896800000895d */ /* 0x004fea0003900000 */
[----:B------:R-:W2:Y:S02]  /*114f0*/  @!P0 SYNCS.PHASECHK.TRANS64 P0, [R3+URZ], R2 ;  /* 0x00000002030085a7 */ /* 0x000ea4000800007f */
[----:B--2---:R-:W-:Y:S05]  /*11500*/  @!P0 BRA `(.L_x_2384) ;  /* 0xfffffffc00f08947 */ /* 0x004fea000383ffff */
[----:B------:R-:W-:Y:S05]  /*11510*/  BRA `(.L_x_2431) ;  /* 0xffffffe800b47947 */ /* 0x000fea000383ffff */
.L_x_2386:
[----:B-1----:R1:W2:Y:S02]  /*11520*/  SYNCS.PHASECHK.TRANS64.TRYWAIT P0, [R18+URZ], R5 ;  /* 0x00000005120075a7 */ /* 0x0022a4000800017f */
[----:B--2---:R-:W-:Y:S05]  /*11530*/  @!P0 NANOSLEEP.SYNCS 0x989680 ;  /* 0x009896800000895d */ /* 0x004fea0003900000 */
[----:B------:R-:W2:Y:S02]  /*11540*/  @!P0 SYNCS.PHASECHK.TRANS64 P0, [R18+URZ], R5 ;  /* 0x00000005120085a7 */ /* 0x000ea4000800007f */
[----:B--2---:R-:W-:Y:S05]  /*11550*/  @!P0 BRA `(.L_x_2386) ;  /* 0xfffffffc00f08947 */ /* 0x004fea000383ffff */
[----:B------:R-:W-:Y:S05]  /*11560*/  BRA `(.L_x_2432) ;  /* 0xffffffe800b87947 */ /* 0x000fea000383ffff */
.L_x_2433:
        /* <DEDUP_REMOVED lines=9> */
.L_x_3200:


//--------------------- .text._ZN7cutlass13device_kernelIN5flash11enable_sm90INS1_16FlashAttnFwdSm90INS1_25CollectiveMainloopFwdSm90ILi2EN4cute5tupleIJNS5_1CILi1EEES8_S8_EEENS6_IJNS7_ILi128EEESA_NS7_ILi192EEEEEELi128ENS_10bfloat16_tEfNS_4arch4Sm90ELb1ELb0ELb0ELb1ELb0ELb0ELb0ELb1ELb1ELb1ELb0ELb0EEENS1_21CollectiveEpilogueFwdINS6_IJSA_SA_SA_EEES9_SD_SF_Li256ELb1ELb1ELb0ELb0EEENS1_36VarlenDynamicPersistentTileSchedulerILi128ELi128ELi256ELi128ELb0ELb1ELb1ELb1ELb1ELb1EEEEEEEEEvNT_6ParamsE --------------------------
	.section	.text._ZN7cutlass13device_kernelIN5flash11enable_sm90INS1_16FlashAttnFwdSm90INS1_25CollectiveMainloopFwdSm90ILi2EN4cute5tupleIJNS5_1CILi1EEES8_S8_EEENS6_IJNS7_ILi128EEESA_NS7_ILi192EEEEEELi128ENS_10bfloat16_tEfNS_4arch4Sm90ELb1ELb0ELb0ELb1ELb0ELb0ELb0ELb1ELb1ELb1ELb0ELb0EEENS1_21CollectiveEpilogueFwdINS6_IJSA_SA_SA_EEES9_SD_SF_Li256ELb1ELb1ELb0ELb0EEENS1_36VarlenDynamicPersistentTileSchedulerILi128ELi128ELi256ELi128ELb0ELb1ELb1ELb1ELb1ELb1EEEEEEEEEvNT_6ParamsE,"ax",@progbits
	.align	128
.text._ZN7cutlass13device_kernelIN5flash11enable_sm90INS1_16FlashAttnFwdSm90INS1_25CollectiveMainloopFwdSm90ILi2EN4cute5tupleIJNS5_1CILi1EEES8_S8_EEENS6_IJNS7_ILi128EEESA_NS7_ILi192EEEEEELi128ENS_10bfloat16_tEfNS_4arch4Sm90ELb1ELb0ELb0ELb1ELb0ELb0ELb0ELb1ELb1ELb1ELb0ELb0EEENS1_21CollectiveEpilogueFwdINS6_IJSA_SA_SA_EEES9_SD_SF_Li256ELb1ELb1ELb0ELb0EEENS1_36VarlenDynamicPersistentTileSchedulerILi128ELi128ELi256ELi128ELb0ELb1ELb1ELb1ELb1ELb1EEEEEEEEEvNT_6ParamsE:
        .type           _ZN7cutlass13device_kernelIN5flash11enable_sm90INS1_16FlashAttnFwdSm90INS1_25CollectiveMainloopFwdSm90ILi2EN4cute5tupleIJNS5_1CILi1EEES8_S8_EEENS6_IJNS7_ILi128EEESA_NS7_ILi192EEEEEELi128ENS_10bfloat16_tEfNS_4arch4Sm90ELb1ELb0ELb0ELb1ELb0ELb0ELb0ELb1ELb1ELb1ELb0ELb0EEENS1_21CollectiveEpilogueFwdINS6_IJSA_SA_SA_EEES9_SD_SF_Li256ELb1ELb1ELb0ELb0EEENS1_36VarlenDynamicPersistentTileSchedulerILi128ELi128ELi256ELi128ELb0ELb1ELb1ELb1ELb1ELb1EEEEEEEEEvNT_6ParamsE,@function
        .size           _ZN7cutlass13device_kernelIN5flash11enable_sm90INS1_16FlashAttnFwdSm90INS1_25CollectiveMainloopFwdSm90ILi2EN4cute5tupleIJNS5_1CILi1EEES8_S8_EEENS6_IJNS7_ILi128EEESA_NS7_ILi192EEEEEELi128ENS_10bfloat16_tEfNS_4arch4Sm90ELb1ELb0ELb0ELb1ELb0ELb0ELb0ELb1ELb1ELb1ELb0ELb0EEENS1_21CollectiveEpilogueFwdINS6_IJSA_SA_SA_EEES9_SD_SF_Li256ELb1ELb1ELb0ELb0EEENS1_36VarlenDynamicPersistentTileSchedulerILi128ELi128ELi256ELi128ELb0ELb1ELb1ELb1ELb1ELb1EEEEEEEEEvNT_6ParamsE,(.L_x_3201 - _ZN7cutlass13device_kernelIN5flash11enable_sm90INS1_16FlashAttnFwdSm90INS1_25CollectiveMainloopFwdSm90ILi2EN4cute5tupleIJNS5_1CILi1EEES8_S8_EEENS6_IJNS7_ILi128EEESA_NS7_ILi192EEEEEELi128ENS_10bfloat16_tEfNS_4arch4Sm90ELb1ELb0ELb0ELb1ELb0ELb0ELb0ELb1ELb1ELb1ELb0ELb0EEENS1_21CollectiveEpilogueFwdINS6_IJSA_SA_SA_EEES9_SD_SF_Li256ELb1ELb1ELb0ELb0EEENS1_36VarlenDynamicPersistentTileSchedulerILi128ELi128ELi256ELi128ELb0ELb1ELb1ELb1ELb1ELb1EEEEEEEEEvNT_6ParamsE)
        .other          _ZN7cutlass13device_kernelIN5flash11enable_sm90INS1_16FlashAttnFwdSm90INS1_25CollectiveMainloopFwdSm90ILi2EN4cute5tupleIJNS5_1CILi1EEES8_S8_EEENS6_IJNS7_ILi128EEESA_NS7_ILi192EEEEEELi128ENS_10bfloat16_tEfNS_4arch4Sm90ELb1ELb0ELb0ELb1ELb0ELb0ELb0ELb1ELb1ELb1ELb0ELb0EEENS1_21CollectiveEpilogueFwdINS6_IJSA_SA_SA_EEES9_SD_SF_Li256ELb1ELb1ELb0ELb0EEENS1_36VarlenDynamicPersistentTileSchedulerILi128ELi128ELi256ELi128ELb0ELb1ELb1ELb1ELb1ELb1EEEEEEEEEvNT_6ParamsE,@"STO_CUDA_ENTRY STV_DEFAULT"
_ZN7cutlass13device_kernelIN5flash11enable_sm90INS1_16FlashAttnFwdSm90INS1_25CollectiveMainloopFwdSm90ILi2EN4cute5tupleIJNS5_1CILi1EEES8_S8_EEENS6_IJNS7_ILi128EEESA_NS7_ILi192EEEEEELi128ENS_10bfloat16_tEfNS_4arch4Sm90ELb1ELb0ELb0ELb1ELb0ELb0ELb0ELb1ELb1ELb1ELb0ELb0EEENS1_21CollectiveEpilogueFwdINS6_IJSA_SA_SA_EEES9_SD_SF_Li256ELb1ELb1ELb0ELb0EEENS1_36VarlenDynamicPersistentTileSchedulerILi128ELi128ELi256ELi128ELb0ELb1ELb1ELb1ELb1ELb1EEEEEEEEEvNT_6ParamsE:
        /* <DEDUP_REMOVED lines=17> */
.L_x_2435:
[----:B------:R-:W-:Y:S05]  /*0110*/  BSYNC B0 ;  /* 0x0000000000007941 */ /* 0x000fea0003800000 */
.L_x_2434:
        /* <DEDUP_REMOVED lines=40> */
.L_x_2436:
        /* <DEDUP_REMOVED lines=22> */
.L_x_2437:
        /* <DEDUP_REMOVED lines=18> */
.L_x_2438:
        /* <DEDUP_REMOVED lines=22> */
.L_x_2439:
        /* <DEDUP_REMOVED lines=22> */
.L_x_2440:
        /* <DEDUP_REMOVED lines=8> */
.L_x_2442:
        /* <DEDUP_REMOVED lines=14> */
[----:B------:R-:W2:Y:S01]  /*0a40*/  LDL.LU R12, [R1+0x54] ;  /* 0x00005400010c7983 */ /* 0x000ea20000300800 */
[----:B------:R-:W1:Y:S02]  /*0a50*/  S2R R0, SR_TID.X ;  /* 0x0000000000007919 */ /* 0x000e640000002100 */
[----:B-1----:R-:W-:-:S05]  /*0a60*/  VIADD R198, R0, 0xffffff80 ;  /* 0xffffff8000c67836 */ /* 0x002fca0000000000 */
[----:B------:R-:W-:-:S04]  /*0a70*/  SHF.R.S32.HI R3, RZ, 0x1f, R198 ;  /* 0x0000001fff037819 */ /* 0x000fc800000114c6 */
[CC--:B------:R-:W-:Y:S02]  /*0a80*/  LEA.HI R0, R3.reuse, R198.reuse, RZ, 0x7 ;  /* 0x000000c603007211 */ /* 0x0c0fe400078f38ff */
[----:B0-----:R-:W-:Y:S02]  /*0a90*/  LEA.HI R2, R3, R198, RZ, 0x4 ;  /* 0x000000c603027211 */ /* 0x001fe400078f20ff */
[----:B------:R-:W-:Y:S02]  /*0aa0*/  LOP3.LUT R5, R0, 0xffffff80, RZ, 0xc0, !PT ;  /* 0xffffff8000057812 */ /* 0x000fe400078ec0ff */
[----:B------:R-:W-:-:S03]  /*0ab0*/  SHF.R.S32.HI R7, RZ, 0x4, R2 ;  /* 0x00000004ff077819 */ /* 0x000fc60000011402 */
[----:B------:R-:W-:Y:S01]  /*0ac0*/  IMAD.IADD R192, R198, 0x1, -R5 ;  /* 0x00000001c6c07824 */ /* 0x000fe200078e0a05 */
[C---:B------:R-:W-:Y:S02]  /*0ad0*/  LOP3.LUT R5, R2.reuse, 0x3fffff0, RZ, 0xc0, !PT ;  /* 0x03fffff002057812 */ /* 0x040fe400078ec0ff */
[----:B------:R-:W-:Y:S02]  /*0ae0*/  LEA.HI R2, R2, R7, RZ, 0x1 ;  /* 0x0000000702027211 */ /* 0x000fe400078f08ff */
[----:B------:R-:W-:Y:S02]  /*0af0*/  SHF.R.S32.HI R9, RZ, 0x1f, R192 ;  /* 0x0000001fff097819 */ /* 0x000fe400000114c0 */
[----:B------:R-:W-:Y:S02]  /*0b00*/  LEA.HI R4, R3, R198, RZ, 0x5 ;  /* 0x000000c603047211 */ /* 0x000fe400078f28ff */
[----:B------:R-:W-:Y:S02]  /*0b10*/  LEA.HI R6, R9, R192, RZ, 0x2 ;  /* 0x000000c009067211 */ /* 0x000fe400078f10ff */
[----:B------:R-:W-:-:S02]  /*0b20*/  LOP3.LUT R2, R2, 0x1ffffffe, RZ, 0xc0, !PT ;  /* 0x1ffffffe02027812 */ /* 0x000fc400078ec0ff */
[-C--:B------:R-:W-:Y:S01]  /*0b30*/  LEA.HI R10, R3, R198.reuse, RZ, 0x2 ;  /* 0x000000c6030a7211 */ /* 0x080fe200078f10ff */
[----:B------:R-:W-:Y:S01]  /*0b40*/  IMAD.SHL.U32 R4, R4, 0x20, RZ ;  /* 0x0000002004047824 */ /* 0x000fe200078e00ff */
[----:B------:R-:W-:Y:S01]  /*0b50*/  SHF.R.S32.HI R8, RZ, 0x2, R6 ;  /* 0x00000002ff087819 */ /* 0x000fe20000011406 */
[----:B------:R-:W-:Y:S01]  /*0b60*/  IMAD.IADD R2, R7, 0x1, -R2 ;  /* 0x0000000107027824 */ /* 0x000fe200078e0a02 */
[----:B------:R-:W-:Y:S02]  /*0b70*/  SHF.R.S32.HI R11, RZ, 0x1f, R6 ;  /* 0x0000001fff0b7819 */ /* 0x000fe40000011406 */
[----:B------:R-:W-:Y:S02]  /*0b80*/  LOP3.LUT R7, R10, 0xfffffffc, RZ, 0xc0, !PT ;  /* 0xfffffffc0a077812 */ /* 0x000fe400078ec0ff */
[----:B------:R-:W-:Y:S02]  /*0b90*/  LEA.HI R3, R3, R198, RZ, 0x3 ;  /* 0x000000c603037211 */ /* 0x000fe400078f18ff */
[----:B------:R-:W-:-:S02]  /*0ba0*/  LEA.HI R11, R11, R8, RZ, 0x3 ;  /* 0x000000080b0b7211 */ /* 0x000fc400078f18ff */
[----:B------:R-:W-:Y:S01]  /*0bb0*/  SHF.R.S32.HI R193, RZ, 0x7, R0 ;  /* 0x00000007ffc17819 */ /* 0x000fe20000011400 */
[----:B------:R-:W-:Y:S01]  /*0bc0*/  IMAD.IADD R5, R198, 0x1, -R5 ;  /* 0x00000001c6057824 */ /* 0x000fe200078e0a05 */
[----:B------:R-:W-:Y:S01]  /*0bd0*/  LOP3.LUT R4, R4, 0xfffffc00, RZ, 0xc0, !PT ;  /* 0xfffffc0004047812 */ /* 0x000fe200078ec0ff */
[----:B------:R-:W-:Y:S01]  /*0be0*/  IMAD.IADD R7, R198, 0x1, -R7 ;  /* 0x00000001c6077824 */ /* 0x000fe200078e0a07 */
[----:B------:R-:W-:Y:S02]  /*0bf0*/  LOP3.LUT R187, R3, 0xfffffff8, RZ, 0xc0, !PT ;  /* 0xfffffff803bb7812 */ /* 0x000fe400078ec0ff */
[----:B------:R-:W-:Y:S02]  /*0c00*/  LOP3.LUT R11, R11, 0xfffffff8, RZ, 0xc0, !PT ;  /* 0xfffffff80b0b7812 */ /* 0x000fe400078ec0ff */
[----:B------:R-:W-:Y:S02]  /*0c10*/  LEA.HI R9, R9, R192, RZ, 0x5 ;  /* 0x000000c009097211 */ /* 0x000fe400078f28ff */
[----:B------:R-:W-:Y:S01]  /*0c20*/  LEA.HI R0, R0, R193, RZ, 0x1 ;  /* 0x000000c100007211 */ /* 0x000fe200078f08ff */
[----:B------:R-:W-:Y:S01]  /*0c30*/  IMAD R5, R5, 0x40, R4 ;  /* 0x0000004005057824 */ /* 0x000fe200078e0204 */
[----:B------:R-:W-:Y:S01]  /*0c40*/  SHF.R.S32.HI R9, RZ, 0x5, R9 ;  /* 0x00000005ff097819 */ /* 0x000fe20000011409 */
[----:B------:R-:W-:Y:S01]  /*0c50*/  IMAD.IADD R187, R198, 0x1, -R187 ;  /* 0x00000001c6bb7824 */ /* 0x000fe200078e0abb */
[----:B------:R-:W-:Y:S01]  /*0c60*/  LEA.HI R4, R7, R7, RZ, 0x1 ;  /* 0x0000000707047211 */ /* 0x000fe200078f08ff */
[----:B------:R-:W-:Y:S01]  /*0c70*/  IMAD.IADD R8, R8, 0x1, -R11 ;  /* 0x0000000108087824 */ /* 0x000fe200078e0a0b */
[----:B------:R-:W-:Y:S01]  /*0c80*/  LOP3.LUT R0, R0, 0x3fffffe, RZ, 0xc0, !PT ;  /* 0x03fffffe00007812 */ /* 0x000fe200078ec0ff */
[----:B------:R-:W-:Y:S01]  /*0c90*/  IMAD.SHL.U32 R22, R187, 0x8, RZ ;  /* 0x00000008bb167824 */ /* 0x000fe200078e00ff */
[----:B------:R-:W-:Y:S01]  /*0ca0*/  LOP3.LUT R4, R4, 0x1ffffffe, RZ, 0xc0, !PT ;  /* 0x1ffffffe04047812 */ /* 0x000fe200078ec0ff */
[----:B------:R-:W-:-:S02]  /*0cb0*/  IMAD R9, R9, 0x10, R8 ;  /* 0x0000001009097824 */ /* 0x000fc400078e0208 */
[----:B------:R-:W-:Y:S01]  /*0cc0*/  IMAD.IADD R0, R193, 0x1, -R0 ;  /* 0x00000001c1007824 */ /* 0x000fe200078e0a00 */
[----:B------:R-:W-:Y:S01]  /*0cd0*/  LOP3.LUT R23, R6, 0x7ffffffc, RZ, 0xc0, !PT ;  /* 0x7ffffffc06177812 */ /* 0x000fe200078ec0ff */
[----:B------:R-:W-:Y:S02]  /*0ce0*/  VIADD R186, R22, 0x40 ;  /* 0x0000004016ba7836 */ /* 0x000fe40000000000 */
[----:B------:R-:W-:Y:S02]  /*0cf0*/  IMAD.IADD R7, R7, 0x1, -R4 ;  /* 0x0000000107077824 */ /* 0x000fe400078e0a04 */
[----:B------:R-:W-:Y:S01]  /*0d00*/  IMAD R194, R0, 0x40, R9 ;  /* 0x0000004000c27824 */ /* 0x000fe200078e0209 */
[----:B------:R-:W-:Y:S01]  /*0d10*/  SHF.R.S32.HI R190, RZ, 0x3, R3 ;  /* 0x00000003ffbe7819 */ /* 0x000fe20000011403 */
[----:B------:R-:W-:Y:S01]  /*0d20*/  IMAD R195, R2, 0x8, R5 ;  /* 0x0000000802c37824 */ /* 0x000fe200078e0205 */
[----:B------:R-:W-:Y:S01]  /*0d30*/  SHF.R.S32.HI R197, RZ, 0x1f, R22 ;  /* 0x0000001fffc57819 */ /* 0x000fe20000011416 */
[----:B------:R-:W-:Y:S01]  /*0d40*/  IMAD.MOV.U32 R191, RZ, RZ, RZ ;  /* 0x000000ffffbf7224 */ /* 0x000fe200078e00ff */
[----:B------:R-:W-:Y:S01]  /*0d50*/  SHF.R.S32.HI R196, RZ, 0x1f, R186 ;  /* 0x0000001fffc47819 */ /* 0x000fe200000114ba */
[----:B------:R-:W-:-:S02]  /*0d60*/  IMAD.IADD R23, R192, 0x1, -R23 ;  /* 0x00000001c0177824 */ /* 0x000fc400078e0a17 */
[----:B------:R-:W-:Y:S01]  /*0d70*/  IMAD R184, R7, 0x8, R194 ;  /* 0x0000000807b87824 */ /* 0x000fe200078e02c2 */
[----:B------:R-:W-:Y:S01]  /*0d80*/  UMOV UR38, URZ ;  /* 0x0000003f00267c82 */ /* 0x000fe20008000000 */
[----:B------:R-:W-:Y:S01]  /*0d90*/  UMOV UR36, URZ ;  /* 0x0000003f00247c82 */ /* 0x000fe20008000000 */
[----:B--2---:R-:W-:-:S07]  /*0da0*/  LOP3.LUT R19, R12, 0x1, RZ, 0xfc, !PT ;  /* 0x000000010c137812 */ /* 0x004fce00078efcff */
.L_x_2496:
[----:B0--3--:R-:W0:Y:S01]  /*0db0*/  LDC.64 R2, c[0x0][0xc88] ;  /* 0x00032200ff027b82 */ /* 0x009e220000000a00 */
[----:B------:R-:W-:Y:S01]  /*0dc0*/  ULDC.64 UR4, c[0x0][0xa28] ;  /* 0x00028a0000047ab9 */ /* 0x000fe20000000a00 */
[----:B------:R-:W-:Y:S01]  /*0dd0*/  ULDC.64 UR6, c[0x0][0xa18] ;  /* 0x0002860000067ab9 */ /* 0x000fe20000000a00 */
[----:B------:R-:W-:Y:S01]  /*0de0*/  IMAD.MOV.U32 R7, RZ, RZ, RZ ;  /* 0x000000ffff077224 */ /* 0x000fe200078e00ff */
[----:B------:R-:W-:Y:S01]  /*0df0*/  ULDC.64 UR8, c[0x0][0xa20] ;  /* 0x0002880000087ab9 */ /* 0x000fe20000000a00 */
[----:B0-----:R-:W-:-:S05]  /*0e00*/  IMAD.WIDE R2, R47, 0x4, R2 ;  /* 0x000000042f027825 */ /* 0x001fca00078e0202 */
[----:B--2---:R-:W2:Y:S01]  /*0e10*/  LDG.E R185, desc[UR56][R2.64] ;  /* 0x0000003802b97981 */ /* 0x004ea2000c1e1900 */
[----:B------:R-:W-:Y:S02]  /*0e20*/  ISETP.NE.U32.AND P0, PT, RZ, UR4, PT ;  /* 0x00000004ff007c0c */ /* 0x000fe4000bf05070 */
[----:B------:R-:W-:Y:S02]  /*0e30*/  ISETP.NE.U32.AND P1, PT, RZ, UR6, PT ;  /* 0x00000006ff007c0c */ /* 0x000fe4000bf25070 */
[----:B------:R-:W-:Y:S02]  /*0e40*/  ISETP.NE.AND.EX P0, PT, RZ, UR5, PT, P0 ;  /* 0x00000005ff007c0c */ /* 0x000fe4000bf05300 */
[----:B------:R-:W-:Y:S02]  /*0e50*/  ISETP.NE.AND.EX P1, PT, RZ, UR7, PT, P1 ;  /* 0x00000007ff007c0c */ /* 0x000fe4000bf25310 */
[----:B--2---:R-:W-:-:S09]  /*0e60*/  SHF.R.S32.HI R189, RZ, 0x1f, R185 ;  /* 0x0000001fffbd7819 */ /* 0x004fd200000114b9 */
[----:B------:R-:W-:Y:S01]  /*0e70*/  @P0 LEA R4, P2, R185, UR4, 0x2 ;  /* 0x00000004b9040c11 */ /* 0x000fe2000f8410ff */
[----:B------:R-:W-:-:S03]  /*0e80*/  ULDC UR4, c[0x0][0x288] ;  /* 0x0000a20000047ab9 */ /* 0x000fc60000000800 */
[C-C-:B------:R-:W-:Y:S02]  /*0e90*/  @P0 LEA.HI.X R5, R185.reuse, UR5, R189.reuse, 0x2, P2 ;  /* 0x00000005b9050c11 */ /* 0x140fe400090f14bd */
[C---:B------:R-:W-:Y:S01]  /*0ea0*/  @P1 LEA R2, P2, R185.reuse, UR6, 0x2 ;  /* 0x00000006b9021c11 */ /* 0x040fe2000f8410ff */
[----:B------:R-:W-:Y:S01]  /*0eb0*/  IMAD.U32 R17, RZ, RZ, UR4 ;  /* 0x00000004ff117e24 */ /* 0x000fe2000f8e00ff */
[----:B------:R-:W-:Y:S01]  /*0ec0*/  ULDC.64 UR4, c[0x0][0x418] ;  /* 0x0001060000047ab9 */ /* 0x000fe20000000a00 */
[----:B------:R0:W5:Y:S01]  /*0ed0*/  @P0 LDG.E R7, desc[UR56][R4.64] ;  /* 0x0000003804070981 */ /* 0x000162000c1e1900 */
[----:B------:R-:W-:-:S05]  /*0ee0*/  @P1 LEA.HI.X R3, R185, UR7, R189, 0x2, P2 ;  /* 0x00000007b9031c11 */ /* 0x000fca00090f14bd */
[----:B------:R0:W5:Y:S01]  /*0ef0*/  @P1 LDG.E R17, desc[UR56][R2.64] ;  /* 0x0000003802111981 */ /* 0x000162000c1e1900 */
[----:B------:R-:W-:Y:S01]  /*0f00*/  UISETP.NE.U32.AND UP0, UPT, UR4, URZ, UPT ;  /* 0x0000003f0400728c */ /* 0x000fe2000bf05070 */
[----:B------:R-:W-:Y:S02]  /*0f10*/  ISETP.NE.U32.AND P2, PT, RZ, UR8, PT ;  /* 0x00000008ff007c0c */ /* 0x000fe4000bf45070 */
[----:B------:R-:W-:Y:S01]  /*0f20*/  ULDC UR4, c[0x0][0x424] ;  /* 0x0001090000047ab9 */ /* 0x000fe20000000800 */
[----:B------:R-:W-:Y:S01]  /*0f30*/  UISETP.NE.AND.EX UP0, UPT, UR5, URZ, UPT, UP0 ;  /* 0x0000003f0500728c */ /* 0x000fe2000bf05300 */
[----:B------:R-:W-:Y:S02]  /*0f40*/  ISETP.NE.AND.EX P2, PT, RZ, UR9, PT, P2 ;  /* 0x00000009ff007c0c */ /* 0x000fe4000bf45320 */
[----:B------:R-:W-:Y:S01]  /*0f50*/  ULDC UR5, c[0x0][0x2f0] ;  /* 0x0000bc0000057ab9 */ /* 0x000fe20000000800 */
[----:B------:R-:W-:-:S04]  /*0f60*/  USEL UR4, UR4, 0x1, UP0 ;  /* 0x0000000104047887 */ /* 0x000fc80008000000 */
[----:B------:R-:W-:Y:S01]  /*0f70*/  UIMAD UR4, UR4, UR5, URZ ;  /* 0x00000005040472a4 */ /* 0x000fe2000f8e023f */
[----:B0---4-:R-:W-:Y:S11]  /*0f80*/  @P1 BRA `(.L_x_2443) ;  /* 0x0000000000241947 */ /* 0x011ff60003800000 */
        /* <DEDUP_REMOVED lines=9> */
.L_x_2443:
[----:B------:R-:W-:Y:S02]  /*1020*/  IMAD.U32 R16, RZ, RZ, UR4 ;  /* 0x00000004ff107e24 */ /* 0x000fe4000f8e00ff */
[----:B------:R-:W-:Y:S01]  /*1030*/  IMAD.MOV.U32 R188, RZ, RZ, R46 ;  /* 0x000000ffffbc7224 */ /* 0x000fe200078e002e */
[----:B------:R-:W-:Y:S06]  /*1040*/  @!P2 BRA `(.L_x_2444) ;  /* 0x000000000010a947 */ /* 0x000fec0003800000 */
[----:B------:R-:W-:-:S04]  /*1050*/  LEA R2, P0, R185, UR8, 0x2 ;  /* 0x00000008b9027c11 */ /* 0x000fc8000f8010ff */
[----:B------:R-:W-:-:S05]  /*1060*/  LEA.HI.X R3, R185, UR9, R189, 0x2, P0 ;  /* 0x00000009b9037c11 */ /* 0x000fca00080f14bd */
[----:B------:R0:W5:Y:S01]  /*1070*/  LDG.E R16, desc[UR56][R2.64] ;  /* 0x0000003802107981 */ /* 0x000162000c1e1900 */
[----:B------:R-:W-:Y:S05]  /*1080*/  BRA `(.L_x_2445) ;  /* 0x0000000000247947 */ /* 0x000fea0003800000 */
.L_x_2444:
        /* <DEDUP_REMOVED lines=9> */
.L_x_2445:
[----:B------:R-:W1:Y:S01]  /*1120*/  LDC R0, c[0x0][0x448] ;  /* 0x00011200ff007b82 */ /* 0x000e620000000800 */
[----:B------:R-:W-:Y:S01]  /*1130*/  IMAD.SHL.U32 R18, R45, 0x80, RZ ;  /* 0x000000802d127824 */ /* 0x000fe200078e00ff */
[----:B------:R-:W-:Y:S01]  /*1140*/  CS2R R86, SRZ ;  /* 0x0000000000567805 */ /* 0x000fe2000001ff00 */
[----:B-----5:R-:W-:Y:S01]  /*1150*/  IMAD.IADD R16, R16, 0x1, -R7 ;  /* 0x0000000110107824 */ /* 0x020fe200078e0a07 */
        /* <DEDUP_REMOVED lines=20> */
[----:B-1----:R-:W-:Y:S01]  /*12a0*/  ISETP.NE.AND P0, PT, R0, 0x1, PT ;  /* 0x000000010000780c */ /* 0x002fe20003f05270 */
[----:B------:R-:W-:Y:S01]  /*12b0*/  VIADD R0, R18, 0x7f ;  /* 0x0000007f12007836 */ /* 0x000fe20000000000 */
[----:B------:R-:W-:-:S02]  /*12c0*/  CS2R R32, SRZ ;  /* 0x0000000000207805 */ /* 0x000fc4000001ff00 */
[----:B------:R-:W-:Y:S02]  /*12d0*/  CS2R R42, SRZ ;  /* 0x00000000002a7805 */ /* 0x000fe4000001ff00 */
[----:B------:R-:W-:Y:S02]  /*12e0*/  CS2R R40, SRZ ;  /* 0x0000000000287805 */ /* 0x000fe4000001ff00 */
[----:B------:R-:W-:Y:S02]  /*12f0*/  CS2R R38, SRZ ;  /* 0x0000000000267805 */ /* 0x000fe4000001ff00 */
[----:B------:R-:W-:Y:S02]  /*1300*/  CS2R R36, SRZ ;  /* 0x0000000000247805 */ /* 0x000fe4000001ff00 */
[----:B------:R-:W-:Y:S01]  /*1310*/  CS2R R34, SRZ ;  /* 0x0000000000227805 */ /* 0x000fe2000001ff00 */
[----:B------:R-:W-:Y:S01]  /*1320*/  IMAD.MOV.U32 R89, RZ, RZ, RZ ;  /* 0x000000ffff597224 */ /* 0x000fe200078e00ff */
[----:B------:R-:W-:-:S02]  /*1330*/  CS2R R90, SRZ ;  /* 0x00000000005a7805 */ /* 0x000fc4000001ff00 */
[----:B------:R-:W-:Y:S01]  /*1340*/  CS2R R6, SRZ ;  /* 0x0000000000067805 */ /* 0x000fe2000001ff00 */
[----:B------:R-:W-:Y:S01]  /*1350*/  IMAD.MOV.U32 R30, RZ, RZ, RZ ;  /* 0x000000ffff1e7224 */ /* 0x000fe200078e00ff */
[----:B0-----:R-:W0:Y:S01]  /*1360*/  @P0 LDC R3, c[0x0][0x44c] ;  /* 0x00011300ff030b82 */ /* 0x001e220000000800 */
[----:B------:R-:W-:Y:S02]  /*1370*/  IMAD.MOV.U32 R8, RZ, RZ, RZ ;  /* 0x000000ffff087224 */ /* 0x000fe400078e00ff */
[----:B------:R-:W-:Y:S02]  /*1380*/  IMAD.MOV.U32 R93, RZ, RZ, RZ ;  /* 0x000000ffff5d7224 */ /* 0x000fe400078e00ff */
[----:B------:R-:W-:Y:S02]  /*1390*/  IMAD.MOV.U32 R10, RZ, RZ, RZ ;  /* 0x000000ffff0a7224 */ /* 0x000fe400078e00ff */
[----:B------:R-:W-:Y:S01]  /*13a0*/  IMAD.MOV.U32 R95, RZ, RZ, RZ ;  /* 0x000000ffff5f7224 */ /* 0x000fe200078e00ff */
[----:B------:R-:W1:Y:S01]  /*13b0*/  @P0 LDC R5, c[0x0][0x450] ;  /* 0x00011400ff050b82 */ /* 0x000e620000000800 */
[----:B0-----:R-:W-:Y:S01]  /*13c0*/  @P0 IMAD.HI.U32 R2, R0, R3, RZ ;  /* 0x0000000300020227 */ /* 0x001fe200078e00ff */
[----:B------:R-:W-:-:S04]  /*13d0*/  IADD3 R3, R16, 0x80, -R17 ;  /* 0x0000008010037810 */ /* 0x000fc80007ffe811 */
[----:B-1----:R-:W-:Y:S01]  /*13e0*/  @P0 SHF.R.U32.HI R0, RZ, R5, R2 ;  /* 0x00000005ff000219 */ /* 0x002fe20000011602 */
[----:B------:R-:W-:Y:S01]  /*13f0*/  VIADD R2, R16, 0x7f ;  /* 0x0000007f10027836 */ /* 0x000fe20000000000 */
[----:B------:R-:W-:-:S03]  /*1400*/  PLOP3.LUT P0, PT, PT, PT, PT, 0x80, 0x0 ;  /* 0x000000000000781c */ /* 0x000fc60003f0f070 */
[----:B------:R-:W-:Y:S01]  /*1410*/  IMAD.IADD R0, R3, 0x1, R0 ;  /* 0x0000000103007824 */ /* 0x000fe200078e0200 */
[----:B------:R-:W-:-:S04]  /*1420*/  SHF.R.S32.HI R3, RZ, 0x1f, R2 ;  /* 0x0000001fff037819 */ /* 0x000fc80000011402 */
[----:B------:R-:W-:Y:S02]  /*1430*/  SHF.R.S32.HI R5, RZ, 0x1f, R0 ;  /* 0x0000001fff057819 */ /* 0x000fe40000011400 */
[----:B------:R-:W-:Y:S02]  /*1440*/  LEA.HI R3, R3, R2, RZ, 0x7 ;  /* 0x0000000203037211 */ /* 0x000fe400078f38ff */
[----:B------:R-:W-:Y:S02]  /*1450*/  LEA.HI R5, R5, R0, RZ, 0x7 ;  /* 0x0000000005057211 */ /* 0x000fe400078f38ff */
[----:B------:R-:W-:Y:S02]  /*1460*/  SHF.R.S32.HI R3, RZ, 0x7, R3 ;  /* 0x00000007ff037819 */ /* 0x000fe40000011403 */
[----:B------:R-:W-:-:S04]  /*1470*/  SHF.R.S32.HI R88, RZ, 0x7, R5 ;  /* 0x00000007ff587819 */ /* 0x000fc80000011405 */
[----:B------:R-:W-:Y:S02]  /*1480*/  VIMNMX R88, R3, R88, PT ;  /* 0x0000005803587248 */ /* 0x000fe40003fe0100 */
[----:B------:R-:W-:Y:S02]  /*1490*/  CS2R R2, SRZ ;  /* 0x0000000000027805 */ /* 0x000fe4000001ff00 */
[----:B------:R-:W-:-:S13]  /*14a0*/  ISETP.GE.AND P1, PT, R88, 0x1, PT ;  /* 0x000000015800780c */ /* 0x000fda0003f26270 */
[----:B------:R-:W-:Y:S05]  /*14b0*/  @!P1 BRA `(.L_x_2446) ;  /* 0x0000008000089947 */ /* 0x000fea0003800000 */
        /* <DEDUP_REMOVED lines=31> */
.L_x_2447:
[----:B------:R-:W-:Y:S02]  /*16b0*/  LEA.HI R0, R191, R191, RZ, 0x1 ;  /* 0x000000bfbf007211 */ /* 0x000fe400078f08ff */
[----:B------:R-:W-:Y:S02]  /*16c0*/  ISETP.NE.AND P0, PT, R19, 0x3, PT ;  /* 0x000000031300780c */ /* 0x000fe40003f05270 */
[----:B------:R-:W-:-:S05]  /*16d0*/  LOP3.LUT R0, R0, 0xfffffffe, RZ, 0xc0, !PT ;  /* 0xfffffffe00007812 */ /* 0x000fca00078ec0ff */
[----:B------:R-:W-:-:S05]  /*16e0*/  IMAD.IADD R0, R191, 0x1, -R0 ;  /* 0x00000001bf007824 */ /* 0x000fca00078e0a00 */
[----:B------:R-:W-:-:S04]  /*16f0*/  SHF.L.U32 R0, R0, 0x1f, RZ ;  /* 0x0000001f00007819 */ /* 0x000fc800000006ff */
[----:B------:R-:W0:Y:S02]  /*1700*/  SYNCS.PHASECHK.TRANS64.TRYWAIT P1, [UR37+0x34800], R0 ;  /* 0x03480000ff0075a7 */ /* 0x000e240008020165 */
[----:B0-----:R-:W-:Y:S05]  /*1710*/  @!P1 BRA `(.L_x_2448) ;  /* 0x0000010000c89947 */ /* 0x001fea0003800000 */
.L_x_2621:
[----:B------:R-:W-:Y:S05]  /*1720*/  @!P0 BRA `(.L_x_2449) ;  /* 0x0000000000048947 */ /* 0x000fea0003800000 */
[----:B------:R-:W-:Y:S01]  /*1730*/  BPT.TRAP 0x1 ;  /* 0x000000040000795c */ /* 0x000fe20000300000 */
.L_x_2449:
[----:B------:R-:W-:Y:S02]  /*1740*/  IMAD.U32 R2, RZ, RZ, UR36 ;  /* 0x00000024ff027e24 */ /* 0x000fe4000f8e00ff */
[----:B0-----:R-:W-:-:S03]  /*1750*/  IMAD.U32 R3, RZ, RZ, UR38 ;  /* 0x00000026ff037e24 */ /* 0x001fc6000f8e00ff */
[----:B------:R-:W-:Y:S02]  /*1760*/  LEA R2, R2, UR37, 0x3 ;  /* 0x0000002502027c11 */ /* 0x000fe4000f8e18ff */
[----:B------:R-:W-:-:S04]  /*1770*/  SHF.L.U32 R3, R3, 0x1f, RZ ;  /* 0x0000001f03037819 */ /* 0x000fc800000006ff */
[----:B------:R0:W1:Y:S01]  /*1780*/  SYNCS.PHASECHK.TRANS64.TRYWAIT P2, [R2+URZ+0x34830], R3 ;  /* 0x03483003020075a7 */ /* 0x000062000804017f */
[----:B------:R-:W-:Y:S05]  /*1790*/  @!P0 BRA `(.L_x_2450) ;  /* 0x0000000000048947 */ /* 0x000fea0003800000 */
[----:B------:R-:W-:Y:S01]  /*17a0*/  BPT.TRAP 0x1 ;  /* 0x000000040000795c */ /* 0x000fe20000300000 */
.L_x_2450:
[----:B------:R-:W2:Y:S02]  /*17b0*/  S2R R0, SR_TID.X ;  /* 0x0000000000007919 */ /* 0x000ea40000002100 */
[----:B--2---:R-:W-:Y:S01]  /*17c0*/  LOP3.LUT P1, RZ, R0, 0x7f, RZ, 0xc0, !PT ;  /* 0x0000007f00ff7812 */ /* 0x004fe2000782c0ff */
[----:B-1----:R-:W-:-:S12]  /*17d0*/  @P2 BRA `(.L_x_2451) ;  /* 0x0000000000082947 */ /* 0x002fd80003800000 */
[----:B------:R-:W1:Y:S02]  /*17e0*/  SYNCS.PHASECHK.TRANS64.TRYWAIT P2, [R2+URZ+0x34830], R3 ;  /* 0x03483003020075a7 */ /* 0x000e64000804017f */
[----:B-1----:R-:W-:Y:S05]  /*17f0*/  @!P2 BRA `(.L_x_2452) ;  /* 0x0000010000a8a947 */ /* 0x002fea0003800000 */
.L_x_2451:
[----:B------:R-:W-:Y:S05]  /*1800*/  WARPSYNC.ALL ;  /* 0x0000000000007948 */ /* 0x000fea0003800000 */
[----:B------:R-:W-:Y:S01]  /*1810*/  UIADD3 UR4, UR37, 0x1c400, URZ ;  /* 0x0001c40025047890 */ /* 0x000fe2000fffe03f */
[----:B------:R-:W-:Y:S01]  /*1820*/  WARPGROUP.ARRIVE ;  /* 0x00000000000079c5 */ /* 0x000fe20000000000 */
[----:B------:R-:W-:Y:S01]  /*1830*/  ULOP3.LUT UR52, UR52, 0x10000, URZ, 0xfc, !UPT ;  /* 0x0001000034347892 */ /* 0x000fe2000f8efc3f */
[----:B------:R-:W2:Y:S01]  /*1840*/  LDC R0, c[0x0][0x448] ;  /* 0x00011200ff007b82 */ /* 0x000ea20000000800 */
[----:B------:R-:W-:Y:S01]  /*1850*/  USHF.R.U32.HI UR4, URZ, 0x4, UR4 ;  /* 0x000000043f047899 */ /* 0x000fe20008011604 */
[----:B01----:R-:W-:Y:S01]  /*1860*/  @!P1 VIADD R2, R2, 0x34840 ;  /* 0x0003484002029836 */ /* 0x003fe20000000000 */
[----:B------:R-:W-:Y:S01]  /*1870*/  UMOV UR53, 0x40000040 ;  /* 0x4000004000357882 */ /* 0x000fe20000000000 */
[----:B------:R-:W-:Y:S01]  /*1880*/  UMOV UR55, 0x40000040 ;  /* 0x4000004000377882 */ /* 0x000fe20000000000 */
[----:B------:R-:W-:Y:S01]  /*1890*/  ULOP3.LUT UR4, UR4, 0x3fff, URZ, 0xc0, !UPT ;  /* 0x00003fff04047892 */ /* 0x000fe2000f8ec03f */
[----:B------:R-:W-:Y:S01]  /*18a0*/  CS2R R150, SRZ ;  /* 0x0000000000967805 */ /* 0x000fe2000001ff00 */
[----:B------:R-:W-:Y:S01]  /*18b0*/  UMOV UR5, 0x40000040 ;  /* 0x4000004000057882 */ /* 0x000fe20000000000 */
[----:B------:R-:W-:Y:S01]  /*18c0*/  UMOV UR7, 0x40000040 ;  /* 0x4000004000077882 */ /* 0x000fe20000000000 */
[----:B------:R-:W-:Y:S01]  /*18d0*/  ULOP3.LUT UR39, UR4, 0x10000, URZ, 0xfc, !UPT ;  /* 0x0001000004277892 */ /* 0x000fe2000f8efc3f */
[----:B------:R-:W-:Y:S01]  /*18e0*/  @!P1 PRMT R2, RZ, 0x654, R2 ;  /* 0x00000654ff029816 */ /* 0x000fe20000000002 */
[----:B------:R-:W-:Y:S01]  /*18f0*/  UIADD3 UR4, UR52, 0x2, URZ ;  /* 0x0000000234047890 */ /* 0x000fe2000fffe03f */
[----:B------:R-:W-:Y:S01]  /*1900*/  CS2R R148, SRZ ;  /* 0x0000000000947805 */ /* 0x000fe2000001ff00 */
[----:B------:R-:W-:Y:S01]  /*1910*/  UIMAD UR54, UR36, 0xc00, UR39 ;  /* 0x00000c00243678a4 */ /* 0x000fe2000f8e0227 */
[----:B------:R-:W-:Y:S01]  /*1920*/  CS2R R146, SRZ ;  /* 0x0000000000927805 */ /* 0x000fe2000001ff00 */
[----:B------:R-:W-:Y:S01]  /*1930*/  UIADD3 UR8, UR52, 0x4, URZ ;  /* 0x0000000434087890 */ /* 0x000fe2000fffe03f */
[----:B------:R-:W-:Y:S01]  /*1940*/  CS2R R144, SRZ ;  /* 0x0000000000907805 */ /* 0x000fe2000001ff00 */
[----:B------:R-:W-:Y:S01]  /*1950*/  UIADD3 UR6, UR54, 0x2, URZ ;  /* 0x0000000236067890 */ /* 0x000fe2000fffe03f */
[----:B------:R-:W-:Y:S01]  /*1960*/  CS2R R142, SRZ ;  /* 0x00000000008e7805 */ /* 0x000fe2000001ff00 */
[----:B------:R-:W-:Y:S01]  /*1970*/  UIADD3 UR10, UR54, 0x4, URZ ;  /* 0x00000004360a7890 */ /* 0x000fe2000fffe03f */
[----:B------:R-:W-:Y:S01]  /*1980*/  CS2R R140, SRZ ;  /* 0x00000000008c7805 */ /* 0x000fe2000001ff00 */
[----:B------:R-:W-:Y:S01]  /*1990*/  UMOV UR9, 0x40000040 ;  /* 0x4000004000097882 */ /* 0x000fe20000000000 */
[----:B------:R-:W-:Y:S01]  /*19a0*/  HGMMA.64x128x16.F32.BF16 R24, gdesc[UR52], RZ, !UPT, gsb0 ;  /* 0x01e00000341879f0 */ /* 0x000fe2000c0018ff */
[----:B------:R-:W-:Y:S01]  /*19b0*/  UMOV UR11, 0x40000040 ;  /* 0x40000040000b7882 */ /* 0x000fe20000000000 */
[----:B------:R-:W-:Y:S01]  /*19c0*/  UIADD3 UR12, UR52, 0x6, URZ ;  /* 0x00000006340c7890 */ /* 0x000fe2000fffe03f */
[----:B--2---:R-:W-:Y:S01]  /*19d0*/  ISETP.NE.AND P2, PT, R0, 0x1, PT ;  /* 0x000000010000780c */ /* 0x004fe20003f45270 */
[----:B------:R-:W-:Y:S01]  /*19e0*/  UIADD3 UR14, UR54, 0x6, URZ ;  /* 0x00000006360e7890 */ /* 0x000fe2000fffe03f */
[----:B------:R-:W-:Y:S01]  /*19f0*/  IMAD.IADD R0, R184, 0x1, R18 ;  /* 0x00000001b8007824 */ /* 0x000fe200078e0212 */
        /* <DEDUP_REMOVED lines=11> */
[----:B------:R-:W0:Y:S01]  /*1ab0*/  @P2 LDC R3, c[0x0][0x44c] ;  /* 0x00011300ff032b82 */ /* 0x000e220000000800 */
        /* <DEDUP_REMOVED lines=9> */
[----:B------:R-:W1:Y:S01]  /*1b50*/  @P2 LDC R4, c[0x0][0x450] ;  /* 0x00011400ff042b82 */ /* 0x000e620000000800 */
        /* <DEDUP_REMOVED lines=13> */
[----:B0-----:R-:W-:Y:S01]  /*1c30*/  @P2 IMAD.HI.U32 R3, R0, R3, RZ ;  /* 0x0000000300032227 */ /* 0x001fe200078e00ff */
        /* <DEDUP_REMOVED lines=9> */
[----:B-1----:R-:W-:Y:S01]  /*1cd0*/  @P2 SHF.R.U32.HI R0, RZ, R4, R3 ;  /* 0x00000004ff002219 */ /* 0x002fe20000011603 */
[----:B------:R-:W-:Y:S01]  /*1ce0*/  UIADD3 UR50, UR54, 0x806, URZ ;  /* 0x0000080636327890 */ /* 0x000fe2000fffe03f */
[----:B------:R-:W-:Y:S01]  /*1cf0*/  IMAD.MOV.U32 R3, RZ, RZ, -0x80 ;  /* 0xffffff80ff037424 */ /* 0x000fe200078e00ff */
[----:B------:R-:W-:Y:S01]  /*1d00*/  UMOV UR49, 0x40000040 ;  /* 0x4000004000317882 */ /* 0x000fe20000000000 */
[----:B------:R-:W-:Y:S01]  /*1d10*/  UMOV UR51, 0x40000040 ;  /* 0x4000004000337882 */ /* 0x000fe20000000000 */
[----:B------:R-:W0:Y:S01]  /*1d20*/  SHFL.IDX PT, R5, R0, 0x1, 0x1c1f ;  /* 0x003c1f0000057f89 */ /* 0x000e2200000e0000 */
[----:B------:R-:W-:Y:S01]  /*1d30*/  IMAD R3, R88, R3, 0x80 ;  /* 0x0000008058037424 */ /* 0x000fe200078e0203 */
[----:B------:R-:W-:-:S03]  /*1d40*/  CS2R R116, SRZ ;  /* 0x0000000000747805 */ /* 0x000fc6000001ff00 */
[----:B------:R-:W-:Y:S02]  /*1d50*/  VIADD R6, R3, 0x1 ;  /* 0x0000000103067836 */ /* 0x000fe40000000000 */
[----:B------:R-:W-:Y:S02]  /*1d60*/  IMAD.IADD R4, R16, 0x1, R3 ;  /* 0x0000000110047824 */ /* 0x000fe400078e0203 */
[C---:B------:R-:W-:Y:S02]  /*1d70*/  IMAD R6, R23.reuse, -0x2, R6 ;  /* 0xfffffffe17067824 */ /* 0x040fe400078e0206 */
[----:B------:R-:W-:-:S03]  /*1d80*/  IMAD R3, R23, -0x2, R4 ;  /* 0xfffffffe17037824 */ /* 0x000fc600078e0204 */
[----:B------:R-:W-:-:S04]  /*1d90*/  IADD3 R6, -R17, R6, R16 ;  /* 0x0000000611067210 */ /* 0x000fc80007ffe110 */
[----:B0-----:R-:W-:-:S04]  /*1da0*/  VIADDMNMX R5, R5, R6, R3, PT ;  /* 0x0000000605057246 */ /* 0x001fc80003800103 */
[C---:B------:R-:W-:Y:S02]  /*1db0*/  ISETP.GT.AND P3, PT, R5.reuse, RZ, PT ;  /* 0x000000ff0500720c */ /* 0x040fe40003f64270 */
[C---:B------:R-:W-:Y:S02]  /*1dc0*/  ISETP.GT.AND P4, PT, R5.reuse, 0x1, PT ;  /* 0x000000010500780c */ /* 0x040fe40003f84270 */
[----:B------:R-:W-:Y:S01]  /*1dd0*/  ISETP.GT.AND P5, PT, R5, 0x8, PT ;  /* 0x000000080500780c */ /* 0x000fe20003fa4270 */
        /* <DEDUP_REMOVED lines=70> */
[----:B------:R-:W-:Y:S01]  /*2240*/  FMNMX.FTZ R4, R47, R4, !PT ;  /* 0x000000042f047209 */ /* 0x000fe20007810000 */
[----:B------:R-:W1:Y:S01]  /*2250*/  @P2 LDC R50, c[0x0][0x450] ;  /* 0x00011400ff322b82 */ /* 0x000e620000000800 */
        /* <DEDUP_REMOVED lines=54> */
[----:B------:R-:W-:Y:S02]  /*25c0*/  FSEL R87, R87, -INF , P3 ;  /* 0xff80000057577808 */ /* 0x000fe40001800000 */
[----:B------:R-:W-:-:S04]  /*25d0*/  FMNMX.FTZ R4, R115, R4, !PT ;  /* 0x0000000473047209 */ /* 0x000fc80007810000 */
[----:B------:R-:W-:-:S05]  /*25e0*/  FMNMX.FTZ R8, R87, R4, !PT ;  /* 0x0000000457087209 */ /* 0x000fca0007810000 */
[----:B------:R-:W2:Y:S02]  /*25f0*/  SHFL.BFLY PT, R5, R8, 0x2, 0x1f ;  /* 0x0c401f0008057f89 */ /* 0x000ea400000e0000 */
[----:B--2---:R-:W-:Y:S02]  /*2600*/  FMNMX.FTZ R10, R8, R5, !PT ;  /* 0x00000005080a7209 */ /* 0x004fe40007810000 */
[----:B------:R2:W3:Y:S04]  /*2610*/  SHFL.IDX PT, R5, R0, RZ, 0x1c1f ;  /* 0x001c1fff00057589 */ /* 0x0004e800000e0000 */
[----:B------:R-:W4:Y:S01]  /*2620*/  SHFL.BFLY PT, R11, R10, 0x1, 0x1f ;  /* 0x0c201f000a0b7f89 */ /* 0x000f2200000e0000 */
[----:B--2---:R-:W-:Y:S01]  /*2630*/  IMAD.U32 R0, RZ, RZ, UR6 ;  /* 0x00000006ff007e24 */ /* 0x004fe2000f8e00ff */
[----:B---3--:R-:W-:-:S02]  /*2640*/  VIADDMNMX R5, R5, R6, R3, PT ;  /* 0x0000000605057246 */ /* 0x008fc40003800103 */
[----:B----4-:R-:W-:Y:S02]  /*2650*/  FMNMX.FTZ R4, R10, R11, !PT ;  /* 0x0000000b0a047209 */ /* 0x010fe40007810000 */
[C---:B------:R-:W-:Y:S02]  /*2660*/  ISETP.GT.AND P4, PT, R5.reuse, 0x1, PT ;  /* 0x000000010500780c */ /* 0x040fe40003f84270 */
[C---:B------:R-:W-:Y:S01]  /*2670*/  FSETP.NEU.FTZ.AND P3, PT, R4.reuse, -INF , PT ;  /* 0xff8000000400780b */ /* 0x040fe20003f7d000 */
[----:B------:R-:W-:Y:S01]  /*2680*/  FMUL.FTZ R11, R4, R0 ;  /* 0x00000000040b7220 */ /* 0x000fe20000410000 */
[----:B------:R-:W-:Y:S02]  /*2690*/  ISETP.GT.AND P5, PT, R5, 0x8, PT ;  /* 0x000000080500780c */ /* 0x000fe40003fa4270 */
[----:B------:R-:W-:Y:S02]  /*26a0*/  FSEL R25, R25, -INF , P4 ;  /* 0xff80000019197808 */ /* 0x000fe40002000000 */
[----:B------:R-:W-:-:S02]  /*26b0*/  FSEL R42, R11, RZ, P3 ;  /* 0x000000ff0b2a7208 */ /* 0x000fc40001800000 */
[C---:B------:R-:W-:Y:S02]  /*26c0*/  ISETP.GT.AND P3, PT, R5.reuse, RZ, PT ;  /* 0x000000ff0500720c */ /* 0x040fe40003f64270 */
[----:B------:R-:W-:Y:S01]  /*26d0*/  ISETP.GT.AND P4, PT, R5, 0x10, PT ;  /* 0x000000100500780c */ /* 0x000fe20003f84270 */
        /* <DEDUP_REMOVED lines=8> */
[--C-:B------:R-:W-:Y:S01]  /*2760*/  FFMA.FTZ R8, R31, R0, -R42.reuse ;  /* 0x000000001f087223 */ /* 0x100fe2000001082a */
[----:B------:R-:W-:Y:S01]  /*2770*/  FSEL R29, R29, -INF , P3 ;  /* 0xff8000001d1d7808 */ /* 0x000fe20001800000 */
[----:B------:R-:W-:Y:S01]  /*2780*/  MUFU.EX2 R6, R27 ;  /* 0x0000001b00067308 */ /* 0x000fe20000000800 */
[----:B------:R-:W-:Y:S01]  /*2790*/  FMNMX.FTZ R10, R9, R10, !PT ;  /* 0x0000000a090a7209 */ /* 0x000fe20007810000 */
[-CC-:B------:R-:W-:Y:S01]  /*27a0*/  FFMA.FTZ R35, R35, R0.reuse, -R42.reuse ;  /* 0x0000000023237223 */ /* 0x180fe2000001082a */
[----:B------:R-:W-:Y:S01]  /*27b0*/  ISETP.GT.AND P3, PT, R5, 0x11, PT ;  /* 0x000000110500780c */ /* 0x000fe20003f64270 */
[-CC-:B------:R-:W-:Y:S01]  /*27c0*/  FFMA.FTZ R39, R39, R0.reuse, -R42.reuse ;  /* 0x0000000027277223 */ /* 0x180fe2000001082a */
[----:B------:R-:W-:Y:S01]  /*27d0*/  FSEL R11, R32, -INF , P4 ;  /* 0xff800000200b7808 */ /* 0x000fe20002000000 */
[--C-:B------:R-:W-:Y:S01]  /*27e0*/  FFMA.FTZ R43, R43, R0, -R42.reuse ;  /* 0x000000002b2b7223 */ /* 0x100fe2000001082a */
        /* <DEDUP_REMOVED lines=31> */
[----:B------:R-:W3:Y:S01]  /*29e0*/  MUFU.EX2 R8, R8 ;  /* 0x0000000800087308 */ /* 0x000ee20000000800 */
[----:B------:R-:W-:Y:S01]  /*29f0*/  ISETP.GT.AND P3, PT, R5, 0x29, PT ;  /* 0x000000290500780c */ /* 0x000fe20003f64270 */
[-CC-:B------:R-:W-:Y:S01]  /*2a00*/  FFMA.FTZ R32, R67, R0.reuse, -R42.reuse ;  /* 0x0000000043207223 */ /* 0x180fe2000001082a */
[----:B------:R-:W-:Y:S01]  /*2a10*/  FSEL R21, R44, -INF , P4 ;  /* 0xff8000002c157808 */ /* 0x000fe20002000000 */
[--C-:B------:R-:W-:Y:S01]  /*2a20*/  FFMA.FTZ R163, R107, R0, -R42.reuse ;  /* 0x000000006ba37223 */ /* 0x100fe2000001082a */
[----:B------:R-:W-:Y:S01]  /*2a30*/  FMNMX.FTZ R14, R41, R12, !PT ;  /* 0x0000000c290e7209 */ /* 0x000fe20007810000 */
[----:B------:R-:W-:Y:S01]  /*2a40*/  FFMA.FTZ R34, R71, R0, -R42 ;  /* 0x0000000047227223 */ /* 0x000fe2000001082a */
[----:B------:R-:W-:Y:S01]  /*2a50*/  ISETP.GT.AND P4, PT, R5, 0x30, PT ;  /* 0x000000300500780c */ /* 0x000fe20003f84270 */
[----:B------:R4:W-:Y:S01]  /*2a60*/  MUFU.EX2 R12, R39 ;  /* 0x00000027000c7308 */ /* 0x0009e20000000800 */
[----:B------:R-:W-:Y:S01]  /*2a70*/  FSEL R45, R45, -INF , P3 ;  /* 0xff8000002d2d7808 */ /* 0x000fe20001800000 */
[----:B--2---:R-:W-:Y:S01]  /*2a80*/  FADD.FTZ R46, R181, R6 ;  /* 0x00000006b52e7221 */ /* 0x004fe20000010000 */
        /* <DEDUP_REMOVED lines=13> */
[----:B------:R-:W5:Y:S01]  /*2b60*/  MUFU.EX2 R179, R179 ;  /* 0x000000b300b37308 */ /* 0x000f620000000800 */
[----:B------:R-:W-:Y:S01]  /*2b70*/  ISETP.GT.AND P3, PT, R5, 0x39, PT ;  /* 0x000000390500780c */ /* 0x000fe20003f64270 */
[----:B------:R-:W-:Y:S01]  /*2b80*/  FFMA.FTZ R155, R115, R0, -R42 ;  /* 0x00000000739b7223 */ /* 0x000fe2000001082a */
[----:B------:R-:W-:-:S02]  /*2b90*/  FSEL R31, R52, -INF , P4 ;  /* 0xff800000341f7808 */ /* 0x000fc40002000000 */
[----:B------:R-:W-:Y:S02]  /*2ba0*/  CS2R R114, SRZ ;  /* 0x0000000000727805 */ /* 0x000fe4000001ff00 */
[----:B------:R-:W-:Y:S02]  /*2bb0*/  FMNMX.FTZ R20, R49, R14, !PT ;  /* 0x0000000e31147209 */ /* 0x000fe40007810000 */
[----:B------:R-:W-:Y:S02]  /*2bc0*/  CS2R R112, SRZ ;  /* 0x0000000000707805 */ /* 0x000fe4000001ff00 */
[----:B------:R-:W-:Y:S01]  /*2bd0*/  ISETP.GT.AND P4, PT, R5, 0x40, PT ;  /* 0x000000400500780c */ /* 0x000fe20003f84270 */
[----:B------:R0:W-:Y:S01]  /*2be0*/  MUFU.EX2 R14, R43 ;  /* 0x0000002b000e7308 */ /* 0x0001e20000000800 */
[----:B------:R-:W-:Y:S02]  /*2bf0*/  FSEL R53, R53, -INF , P3 ;  /* 0xff80000035357808 */ /* 0x000fe40001800000 */
[----:B------:R-:W-:-:S02]  /*2c00*/  CS2R R110, SRZ ;  /* 0x00000000006e7805 */ /* 0x000fc4000001ff00 */
[----:B------:R-:W-:Y:S02]  /*2c10*/  FMNMX.FTZ R20, R31, R20, !PT ;  /* 0x000000141f147209 */ /* 0x000fe40007810000 */
[----:B------:R-:W-:Y:S02]  /*2c20*/  CS2R R108, SRZ ;  /* 0x00000000006c7805 */ /* 0x000fe4000001ff00 */
[----:B------:R-:W-:Y:S02]  /*2c30*/  ISETP.GT.AND P3, PT, R5, 0x41, PT ;  /* 0x000000410500780c */ /* 0x000fe40003f64270 */
[----:B------:R-:W-:Y:S02]  /*2c40*/  CS2R R106, SRZ ;  /* 0x00000000006a7805 */ /* 0x000fe4000001ff00 */
[----:B------:R-:W-:Y:S01]  /*2c50*/  FSEL R35, R56, -INF , P4 ;  /* 0xff80000038237808 */ /* 0x000fe20002000000 */
[----:B------:R-:W-:Y:S01]  /*2c60*/  MUFU.EX2 R173, R173 ;  /* 0x000000ad00ad7308 */ /* 0x000fe20000000800 */
[----:B------:R-:W-:-:S02]  /*2c70*/  FMNMX.FTZ R20, R53, R20, !PT ;  /* 0x0000001435147209 */ /* 0x000fc40007810000 */
[----:B------:R-:W-:Y:S02]  /*2c80*/  CS2R R104, SRZ ;  /* 0x0000000000687805 */ /* 0x000fe4000001ff00 */
        /* <DEDUP_REMOVED lines=8> */
[----:B----4-:R-:W-:Y:S02]  /*2d10*/  FSEL R39, R60, -INF , P4 ;  /* 0xff8000003c277808 */ /* 0x010fe40002000000 */
[----:B------:R-:W-:Y:S02]  /*2d20*/  CS2R R92, SRZ ;  /* 0x00000000005c7805 */ /* 0x000fe4000001ff00 */
[----:B------:R-:W-:Y:S02]  /*2d30*/  FMNMX.FTZ R24, R57, R20, !PT ;  /* 0x0000001439187209 */ /* 0x000fe40007810000 */
[----:B------:R-:W-:Y:S02]  /*2d40*/  CS2R R90, SRZ ;  /* 0x00000000005a7805 */ /* 0x000fe4000001ff00 */
[----:B------:R-:W-:Y:S01]  /*2d50*/  ISETP.GT.AND P4, PT, R5, 0x50, PT ;  /* 0x000000500500780c */ /* 0x000fe20003f84270 */
[----:B------:R4:W-:Y:S01]  /*2d60*/  MUFU.EX2 R20, R47 ;  /* 0x0000002f00147308 */ /* 0x0009e20000000800 */
[----:B------:R-:W-:-:S02]  /*2d70*/  FSEL R61, R61, -INF , P3 ;  /* 0xff8000003d3d7808 */ /* 0x000fc40001800000 */
[----:B------:R-:W-:Y:S02]  /*2d80*/  FMNMX.FTZ R24, R39, R24, !PT ;  /* 0x0000001827187209 */ /* 0x000fe40007810000 */
[----:B------:R-:W-:Y:S02]  /*2d90*/  ISETP.GT.AND P3, PT, R5, 0x51, PT ;  /* 0x000000510500780c */ /* 0x000fe40003f64270 */
[----:B0-----:R-:W-:Y:S01]  /*2da0*/  FSEL R43, R64, -INF , P4 ;  /* 0xff800000402b7808 */ /* 0x001fe20002000000 */
[----:B------:R-:W-:Y:S01]  /*2db0*/  MUFU.EX2 R169, R169 ;  /* 0x000000a900a97308 */ /* 0x000fe20000000800 */
[----:B------:R-:W-:Y:S02]  /*2dc0*/  FMNMX.FTZ R24, R61, R24, !PT ;  /* 0x000000183d187209 */ /* 0x000fe40007810000 */
[----:B------:R-:W-:Y:S02]  /*2dd0*/  ISETP.GT.AND P4, PT, R5, 0x58, PT ;  /* 0x000000580500780c */ /* 0x000fe40003f84270 */
[----:B------:R-:W-:-:S02]  /*2de0*/  FSEL R65, R65, -INF , P3 ;  /* 0xff80000041417808 */ /* 0x000fc40001800000 */
[----:B------:R-:W-:Y:S01]  /*2df0*/  FMNMX.FTZ R24, R43, R24, !PT ;  /* 0x000000182b187209 */ /* 0x000fe20007810000 */
[----:B------:R-:W-:Y:S01]  /*2e00*/  MUFU.EX2 R171, R171 ;  /* 0x000000ab00ab7308 */ /* 0x000fe20000000800 */
[----:B------:R-:W-:Y:S02]  /*2e10*/  ISETP.GT.AND P3, PT, R5, 0x59, PT ;  /* 0x000000590500780c */ /* 0x000fe40003f64270 */
[----:B----4-:R-:W-:Y:S02]  /*2e20*/  FSEL R47, R68, -INF , P4 ;  /* 0xff800000442f7808 */ /* 0x010fe40002000000 */
[----:B------:R-:W-:Y:S02]  /*2e30*/  FMNMX.FTZ R26, R65, R24, !PT ;  /* 0x00000018411a7209 */ /* 0x000fe40007810000 */
[----:B------:R-:W-:Y:S01]  /*2e40*/  ISETP.GT.AND P4, PT, R5, 0x60, PT ;  /* 0x000000600500780c */ /* 0x000fe20003f84270 */
[----:B------:R-:W-:Y:S01]  /*2e50*/  MUFU.EX2 R24, R7 ;  /* 0x0000000700187308 */ /* 0x000fe20000000800 */
[----:B------:R-:W-:-:S02]  /*2e60*/  FSEL R69, R69, -INF , P3 ;  /* 0xff80000045457808 */ /* 0x000fc40001800000 */
[----:B------:R-:W-:Y:S02]  /*2e70*/  FMNMX.FTZ R26, R47, R26, !PT ;  /* 0x0000001a2f1a7209 */ /* 0x000fe40007810000 */
[----:B------:R-:W-:Y:S02]  /*2e80*/  ISETP.GT.AND P3, PT, R5, 0x61, PT ;  /* 0x000000610500780c */ /* 0x000fe40003f64270 */
[----:B------:R-:W-:Y:S01]  /*2e90*/  FSEL R51, R72, -INF , P4 ;  /* 0xff80000048337808 */ /* 0x000fe20002000000 */
[----:B------:R-:W-:Y:S01]  /*2ea0*/  MUFU.EX2 R165, R165 ;  /* 0x000000a500a57308 */ /* 0x000fe20000000800 */
[----:B------:R-:W-:Y:S02]  /*2eb0*/  FMNMX.FTZ R26, R69, R26, !PT ;  /* 0x0000001a451a7209 */ /* 0x000fe40007810000 */
[----:B------:R-:W-:Y:S02]  /*2ec0*/  ISETP.GT.AND P4, PT, R5, 0x68, PT ;  /* 0x000000680500780c */ /* 0x000fe40003f84270 */
[----:B------:R-:W-:-:S02]  /*2ed0*/  FSEL R73, R73, -INF , P3 ;  /* 0xff80000049497808 */ /* 0x000fc40001800000 */
        /* <DEDUP_REMOVED lines=13> */
[----:B0-----:R-:W-:Y:S02]  /*2fb0*/  CS2R R96, SRZ ;  /* 0x0000000000607805 */ /* 0x001fe4000001ff00 */
        /* <DEDUP_REMOVED lines=12> */
[--C-:B------:R-:W-:Y:S02]  /*3080*/  FFMA.FTZ R30, R63, R0, -R42.reuse ;  /* 0x000000003f1e7223 */ /* 0x100fe4000001082a */
[----:B------:R-:W-:Y:S01]  /*3090*/  MUFU.EX2 R163, R163 ;  /* 0x000000a300a37308 */ /* 0x000fe20000000800 */
[----:B0-----:R-:W-:Y:S01]  /*30a0*/  CS2R R100, SRZ ;  /* 0x0000000000647805 */ /* 0x001fe2000001ff00 */
        /* <DEDUP_REMOVED lines=14> */
[----:B------:R-:W-:-:S06]  /*3190*/  FMUL.FTZ R40, R7, R0 ;  /* 0x0000000007287220 */ /* 0x000fcc0000410000 */
[----:B------:R-:W-:Y:S01]  /*31a0*/  MUFU.EX2 R44, R83 ;  /* 0x00000053002c7308 */ /* 0x000fe20000000800 */
[----:B------:R-:W-:-:S05]  /*31b0*/  FSEL R40, R40, RZ, P3 ;  /* 0x000000ff28287208 */ /* 0x000fca0001800000 */
        /* <DEDUP_REMOVED lines=13> */
[----:B------:R-:W4:Y:S01]  /*3290*/  MUFU.EX2 R3, R3 ;  /* 0x0000000300037308 */ /* 0x000f220000000800 */
        /* <DEDUP_REMOVED lines=8> */
[----:B--2---:R-:W-:Y:S01]  /*3320*/  FADD.FTZ R25, R177, R46 ;  /* 0x0000002eb1197221 */ /* 0x004fe20000010000 */
[-CC-:B------:R-:W-:Y:S01]  /*3330*/  FFMA.FTZ R57, R57, R0.reuse, -R40.reuse ;  /* 0x0000000039397223 */ /* 0x180fe20000010828 */
[-CC-:B------:R-:W-:Y:S01]  /*3340*/  FFMA.FTZ R39, R39, R0.reuse, -R40.reuse ;  /* 0x0000000027277223 */ /* 0x180fe20000010828 */
[-CC-:B------:R-:W-:Y:S01]  /*3350*/  FFMA.FTZ R61, R61, R0.reuse, -R40.reuse ;  /* 0x000000003d3d7223 */ /* 0x180fe20000010828 */
[----:B------:R-:W-:Y:S01]  /*3360*/  FADD.FTZ R46, R10, R25 ;  /* 0x000000190a2e7221 */ /* 0x000fe20000010000 */
[-CC-:B------:R-:W-:Y:S01]  /*3370*/  FFMA.FTZ R43, R43, R0.reuse, -R40.reuse ;  /* 0x000000002b2b7223 */ /* 0x180fe20000010828 */
[-C--:B------:R-:W-:Y:S01]  /*3380*/  FFMA.FTZ R65, R65, R0.reuse, -R40 ;  /* 0x0000000041417223 */ /* 0x080fe20000010828 */
[----:B------:R2:W3:Y:S01]  /*3390*/  MUFU.EX2 R182, R29 ;  /* 0x0000001d00b67308 */ /* 0x0004e20000000800 */
[----:B-----5:R-:W-:Y:S01]  /*33a0*/  FADD.FTZ R25, R179, R46 ;  /* 0x0000002eb3197221 */ /* 0x020fe20000010000 */
[----:B----4-:R-:W-:Y:S01]  /*33b0*/  FADD.FTZ R46, R3, R180 ;  /* 0x000000b4032e7221 */ /* 0x010fe20000010000 */
[-CC-:B------:R-:W-:Y:S01]  /*33c0*/  FFMA.FTZ R47, R47, R0.reuse, -R40.reuse ;  /* 0x000000002f2f7223 */ /* 0x180fe20000010828 */
[----:B------:R-:W-:Y:S01]  /*33d0*/  F2FP.BF16.F32.PACK_AB R183, R8, R183 ;  /* 0x000000b708b7723e */ /* 0x000fe200000010ff */
[----:B------:R-:W-:Y:S01]  /*33e0*/  FADD.FTZ R48, R12, R25 ;  /* 0x000000190c307221 */ /* 0x000fe20000010000 */
[-CC-:B------:R-:W-:Y:S01]  /*33f0*/  FFMA.FTZ R69, R69, R0.reuse, -R40.reuse ;  /* 0x0000000045457223 */ /* 0x180fe20000010828 */
[-C--:B------:R-:W-:Y:S01]  /*3400*/  FFMA.FTZ R51, R51, R0.reuse, -R40 ;  /* 0x0000000033337223 */ /* 0x080fe20000010828 */
[----:B------:R-:W4:Y:S01]  /*3410*/  MUFU.EX2 R11, R11 ;  /* 0x0000000b000b7308 */ /* 0x000f220000000800 */
[----:B0-----:R-:W-:Y:S01]  /*3420*/  FADD.FTZ R25, R9, R46 ;  /* 0x0000002e09197221 */ /* 0x001fe20000010000 */
[----:B--2---:R-:W-:Y:S01]  /*3430*/  FADD.FTZ R29, R173, R48 ;  /* 0x00000030ad1d7221 */ /* 0x004fe20000010000 */
[-CC-:B------:R-:W-:Y:S01]  /*3440*/  FFMA.FTZ R73, R73, R0.reuse, -R40.reuse ;  /* 0x0000000049497223 */ /* 0x180fe20000010828 */
[-CC-:B------:R-:W-:Y:S01]  /*3450*/  FFMA.FTZ R55, R55, R0.reuse, -R40.reuse ;  /* 0x0000000037377223 */ /* 0x180fe20000010828 */
[-CC-:B------:R-:W-:Y:S01]  /*3460*/  FFMA.FTZ R77, R77, R0.reuse, -R40.reuse ;  /* 0x000000004d4d7223 */ /* 0x180fe20000010828 */
[----:B------:R-:W-:Y:S01]  /*3470*/  FADD.FTZ R46, R14, R29 ;  /* 0x0000001d0e2e7221 */ /* 0x000fe20000010000 */
[-C--:B------:R-:W-:Y:S01]  /*3480*/  FFMA.FTZ R59, R59, R0.reuse, -R40 ;  /* 0x000000003b3b7223 */ /* 0x080fe20000010828 */
[----:B------:R0:W2:Y:S01]  /*3490*/  MUFU.EX2 R176, R33 ;  /* 0x0000002100b07308 */ /* 0x0000a20000000800 */
[----:B---3--:R-:W-:Y:S01]  /*34a0*/  FADD.FTZ R2, R182, R25 ;  /* 0x00000019b6027221 */ /* 0x008fe20000010000 */
[----:B------:R-:W-:Y:S01]  /*34b0*/  FADD.FTZ R29, R175, R46 ;  /* 0x0000002eaf1d7221 */ /* 0x000fe20000010000 */
[----:B------:R-:W-:Y:S01]  /*34c0*/  FFMA.FTZ R81, R81, R0, -R40 ;  /* 0x0000000051517223 */ /* 0x000fe20000010828 */
[----:B------:R-:W-:-:S02]  /*34d0*/  F2FP.BF16.F32.PACK_AB R177, R10, R177 ;  /* 0x000000b10ab1723e */ /* 0x000fc400000010ff */
[----:B------:R-:W-:Y:S01]  /*34e0*/  FADD.FTZ R46, R20, R29 ;  /* 0x0000001d142e7221 */ /* 0x000fe20000010000 */
[----:B------:R-:W-:Y:S01]  /*34f0*/  F2FP.BF16.F32.PACK_AB R180, R180, R3 ;  /* 0x00000003b4b4723e */ /* 0x000fe200000010ff */
[----:B------:R-:W3:Y:S01]  /*3500*/  MUFU.EX2 R13, R13 ;  /* 0x0000000d000d7308 */ /* 0x000ee20000000800 */
[----:B----4-:R-:W-:Y:S01]  /*3510*/  FADD.FTZ R25, R11, R2 ;  /* 0x000000020b197221 */ /* 0x010fe20000010000 */
[----:B------:R-:W-:Y:S01]  /*3520*/  FADD.FTZ R29, R169, R46 ;  /* 0x0000002ea91d7221 */ /* 0x000fe20000010000 */
[----:B0-----:R-:W-:Y:S01]  /*3530*/  IMAD.MOV.U32 R33, RZ, RZ, R18 ;  /* 0x000000ffff217224 */ /* 0x001fe200078e0012 */
[----:B------:R-:W-:Y:S02]  /*3540*/  F2FP.BF16.F32.PACK_AB R182, R182, R9 ;  /* 0x00000009b6b6723e */ /* 0x000fe400000010ff */
[----:B------:R-:W-:Y:S01]  /*3550*/  FADD.FTZ R46, R24, R29 ;  /* 0x0000001d182e7221 */ /* 0x000fe20000010000 */
[----:B------:R-:W-:Y:S01]  /*3560*/  F2FP.BF16.F32.PACK_AB R179, R12, R179 ;  /* 0x000000b30cb3723e */ /* 0x000fe200000010ff */
[----:B------:R0:W4:Y:S01]  /*3570*/  MUFU.EX2 R178, R37 ;  /* 0x0000002500b27308 */ /* 0x0001220000000800 */
[C---:B--2---:R-:W-:Y:S01]  /*3580*/  FADD.FTZ R2, R176.reuse, R25 ;  /* 0x00000019b0027221 */ /* 0x044fe20000010000 */
[----:B------:R-:W-:Y:S01]  /*3590*/  FADD.FTZ R29, R171, R46 ;  /* 0x0000002eab1d7221 */ /* 0x000fe20000010000 */
[----:B------:R-:W-:Y:S01]  /*35a0*/  F2FP.BF16.F32.PACK_AB R176, R176, R11 ;  /* 0x0000000bb0b0723e */ /* 0x000fe200000010ff */
[----:B------:R-:W-:Y:S01]  /*35b0*/  VIADD R11, R88, 0xfffffffe ;  /* 0xfffffffe580b7836 */ /* 0x000fe20000000000 */
[----:B------:R-:W-:Y:S01]  /*35c0*/  F2FP.BF16.F32.PACK_AB R173, R14, R173 ;  /* 0x000000ad0ead723e */ /* 0x000fe200000010ff */
[----:B------:R-:W-:Y:S01]  /*35d0*/  FADD.FTZ R46, R26, R29 ;  /* 0x0000001d1a2e7221 */ /* 0x000fe20000010000 */
[----:B------:R-:W-:Y:S01]  /*35e0*/  F2FP.BF16.F32.PACK_AB R175, R20, R175 ;  /* 0x000000af14af723e */ /* 0x000fe200000010ff */
[----:B------:R-:W2:Y:S01]  /*35f0*/  MUFU.EX2 R15, R15 ;  /* 0x0000000f000f7308 */ /* 0x000ea20000000800 */
[----:B---3--:R-:W-:Y:S01]  /*3600*/  FADD.FTZ R25, R13, R2 ;  /* 0x000000020d197221 */ /* 0x008fe20000010000 */
[----:B------:R-:W-:Y:S01]  /*3610*/  FADD.FTZ R29, R165, R46 ;  /* 0x0000002ea51d7221 */ /* 0x000fe20000010000 */
[----:B0-----:R-:W0:Y:S01]  /*3620*/  @P2 LDC R37, c[0x0][0x44c] ;  /* 0x00011300ff252b82 */ /* 0x001e220000000800 */
[----:B------:R-:W-:-:S02]  /*3630*/  F2FP.BF16.F32.PACK_AB R169, R24, R169 ;  /* 0x000000a918a9723e */ /* 0x000fc400000010ff */
[----:B------:R-:W-:Y:S01]  /*3640*/  CS2R R88, SRZ ;  /* 0x0000000000587805 */ /* 0x000fe2000001ff00 */
[----:B------:R-:W-:Y:S01]  /*3650*/  FADD.FTZ R46, R28, R29 ;  /* 0x0000001d1c2e7221 */ /* 0x000fe20000010000 */
[----:B------:R-:W-:Y:S01]  /*3660*/  F2FP.BF16.F32.PACK_AB R171, R26, R171 ;  /* 0x000000ab1aab723e */ /* 0x000fe200000010ff */
[----:B------:R-:W3:Y:S01]  /*3670*/  MUFU.EX2 R172, R41 ;  /* 0x0000002900ac7308 */ /* 0x000ee20000000800 */
[----:B----4-:R-:W-:Y:S01]  /*3680*/  FADD.FTZ R2, R178, R25 ;  /* 0x00000019b2027221 */ /* 0x010fe20000010000 */
[----:B------:R-:W-:Y:S01]  /*3690*/  FADD.FTZ R29, R167, R46 ;  /* 0x0000002ea71d7221 */ /* 0x000fe20000010000 */
[----:B------:R-:W-:Y:S02]  /*36a0*/  F2FP.BF16.F32.PACK_AB R165, R28, R165 ;  /* 0x000000a51ca5723e */ /* 0x000fe400000010ff */
[C---:B------:R-:W-:Y:S01]  /*36b0*/  F2FP.BF16.F32.PACK_AB R167, R30.reuse, R167 ;  /* 0x000000a71ea7723e */ /* 0x040fe200000010ff */
[----:B------:R-:W-:Y:S01]  /*36c0*/  FADD.FTZ R48, R30, R29 ;  /* 0x0000001d1e307221 */ /* 0x000fe20000010000 */
[----:B------:R-:W-:Y:S01]  /*36d0*/  F2FP.BF16.F32.PACK_AB R178, R178, R13 ;  /* 0x0000000db2b2723e */ /* 0x000fe200000010ff */
[----:B------:R-:W4:Y:S01]  /*36e0*/  MUFU.EX2 R21, R21 ;  /* 0x0000001500157308 */ /* 0x000f220000000800 */
[----:B--2---:R-:W-:-:S07]  /*36f0*/  FADD.FTZ R25, R15, R2 ;  /* 0x000000020f197221 */ /* 0x004fce0000010000 */
[----:B------:R-:W2:Y:S01]  /*3700*/  MUFU.EX2 R174, R45 ;  /* 0x0000002d00ae7308 */ /* 0x000ea20000000800 */
[C---:B---3--:R-:W-:Y:S01]  /*3710*/  FADD.FTZ R2, R172.reuse, R25 ;  /* 0x00000019ac027221 */ /* 0x048fe20000010000 */
[----:B------:R-:W-:Y:S01]  /*3720*/  F2FP.BF16.F32.PACK_AB R172, R172, R15 ;  /* 0x0000000facac723e */ /* 0x000fe200000010ff */
[----:B0-----:R-:W-:-:S05]  /*3730*/  @P2 IMAD.HI.U32 R37, R18, R37, RZ ;  /* 0x0000002512252227 */ /* 0x001fca00078e00ff */
[----:B------:R-:W0:Y:S01]  /*3740*/  MUFU.EX2 R27, R27 ;  /* 0x0000001b001b7308 */ /* 0x000e220000000800 */
[----:B----4-:R-:W-:Y:S01]  /*3750*/  FADD.FTZ R25, R21, R2 ;  /* 0x0000000215197221 */ /* 0x010fe20000010000 */
[----:B-1----:R-:W-:-:S04]  /*3760*/  @P2 SHF.R.U32.HI R33, RZ, R50, R37 ;  /* 0x00000032ff212219 */ /* 0x002fc80000011625 */
[----:B------:R-:W-:Y:S02]  /*3770*/  IADD3 R33, R33, R16, -R17 ;  /* 0x0000001021217210 */ /* 0x000fe40007ffe811 */
[----:B------:R-:W1:Y:S01]  /*3780*/  MUFU.EX2 R168, R49 ;  /* 0x0000003100a87308 */ /* 0x000e620000000800 */
[C---:B--2---:R-:W-:Y:S01]  /*3790*/  FADD.FTZ R2, R174.reuse, R25 ;  /* 0x00000019ae027221 */ /* 0x044fe20000010000 */
[----:B------:R-:W-:Y:S02]  /*37a0*/  SHF.R.S32.HI R50, RZ, 0x1f, R33 ;  /* 0x0000001fff327819 */ /* 0x000fe40000011421 */
[----:B------:R-:W-:Y:S02]  /*37b0*/  F2FP.BF16.F32.PACK_AB R174, R174, R21 ;  /* 0x00000015aeae723e */ /* 0x000fe400000010ff */
[----:B------:R-:W-:Y:S02]  /*37c0*/  LEA.HI R50, R50, R33, RZ, 0x7 ;  /* 0x0000002132327211 */ /* 0x000fe400078f38ff */
[----:B------:R-:W2:Y:S01]  /*37d0*/  MUFU.EX2 R31, R31 ;  /* 0x0000001f001f7308 */ /* 0x000ea20000000800 */
[----:B0-----:R-:W-:Y:S01]  /*37e0*/  FADD.FTZ R25, R27, R2 ;  /* 0x000000021b197221 */ /* 0x001fe20000010000 */
[-C--:B------:R-:W-:Y:S01]  /*37f0*/  FFMA.FTZ R2, R5, R0.reuse, -R40 ;  /* 0x0000000005027223 */ /* 0x080fe20000010828 */
[----:B------:R-:W-:Y:S01]  /*3800*/  SHF.R.S32.HI R10, RZ, 0x7, R50 ;  /* 0x00000007ff0a7819 */ /* 0x000fe20000011432 */
[----:B------:R-:W-:-:S03]  /*3810*/  FFMA.FTZ R40, R85, R0, -R40 ;  /* 0x0000000055287223 */ /* 0x000fc60000010828 */
[----:B------:R-:W-:Y:S01]  /*3820*/  VIMNMX R10, RZ, R10, !PT ;  /* 0x0000000aff0a7248 */ /* 0x000fe20007fe0100 */
[----:B------:R-:W0:Y:S01]  /*3830*/  MUFU.EX2 R170, R53 ;  /* 0x0000003500aa7308 */ /* 0x000e220000000800 */
[----:B-1----:R-:W-:Y:S01]  /*3840*/  FADD.FTZ R46, R168, R25 ;  /* 0x00000019a82e7221 */ /* 0x002fe20000010000 */
[----:B------:R-:W-:Y:S01]  /*3850*/  FADD.FTZ R25, R161, R48 ;  /* 0x00000030a1197221 */ /* 0x000fe20000010000 */
[----:B------:R-:W-:Y:S02]  /*3860*/  ISETP.GE.AND P3, PT, R11, R10, PT ;  /* 0x0000000a0b00720c */ /* 0x000fe40003f66270 */
[C---:B------:R-:W-:Y:S01]  /*3870*/  F2FP.BF16.F32.PACK_AB R161, R32.reuse, R161 ;  /* 0x000000a120a1723e */ /* 0x040fe200000010ff */
[----:B------:R-:W-:Y:S01]  /*3880*/  FADD.FTZ R48, R32, R25 ;  /* 0x0000001920307221 */ /* 0x000fe20000010000 */
[----:B------:R-:W-:Y:S01]  /*3890*/  F2FP.BF16.F32.PACK_AB R168, R168, R27 ;  /* 0x0000001ba8a8723e */ /* 0x000fe200000010ff */
[----:B------:R-:W1:Y:S01]  /*38a0*/  MUFU.EX2 R35, R35 ;  /* 0x0000002300237308 */ /* 0x000e620000000800 */
[----:B--2---:R-:W-:Y:S01]  /*38b0*/  FADD.FTZ R5, R31, R46 ;  /* 0x0000002e1f057221 */ /* 0x004fe20000010000 */
[----:B------:R-:W-:Y:S01]  /*38c0*/  FADD.FTZ R25, R163, R48 ;  /* 0x00000030a3197221 */ /* 0x000fe20000010000 */
[----:B------:R-:W-:-:S03]  /*38d0*/  F2FP.BF16.F32.PACK_AB R163, R34, R163 ;  /* 0x000000a322a3723e */ /* 0x000fc600000010ff */
[----:B------:R-:W-:Y:S02]  /*38e0*/  FADD.FTZ R8, R34, R25 ;  /* 0x0000001922087221 */ /* 0x000fe40000010000 */
        /* <DEDUP_REMOVED lines=51> */
[----:B------:R-:W-:-:S03]  /*3c20*/  F2FP.BF16.F32.PACK_AB R152, R152, R59 ;  /* 0x0000003b9898723e */ /* 0x000fc600000010ff */
[----:B--2---:R-:W-:-:S04]  /*3c30*/  FADD.FTZ R6, R2, R9 ;  /* 0x0000000902067221 */ /* 0x004fc80000010000 */
        /* <DEDUP_REMOVED lines=9> */
[----:B------:R-:W-:Y:S02]  /*3cd0*/  IMAD.MOV.U32 R2, RZ, RZ, 0x3f800000 ;  /* 0x3f800000ff027424 */ /* 0x000fe400078e00ff */
[----:B------:R-:W-:-:S07]  /*3ce0*/  IMAD.MOV.U32 R151, RZ, RZ, RZ ;  /* 0x000000ffff977224 */ /* 0x000fce00078e00ff */
.L_x_2462:
[----:B------:R-:W-:-:S04]  /*3cf0*/  UIADD3 UR6, UR59, 0x1, URZ ;  /* 0x000000013b067890 */ /* 0x000fc8000fffe03f */
[----:B------:R-:W-:-:S04]  /*3d00*/  UISETP.NE.AND UP0, UPT, UR6, 0x2, UPT ;  /* 0x000000020600788c */ /* 0x000fc8000bf05270 */
[----:B------:R-:W-:Y:S02]  /*3d10*/  USEL UR38, URZ, 0x1, UP0 ;  /* 0x000000013f267887 */ /* 0x000fe40008000000 */
[----:B------:R-:W-:Y:S02]  /*3d20*/  USEL UR36, UR6, URZ, UP0 ;  /* 0x0000003f06247287 */ /* 0x000fe40008000000 */
[----:B------:R-:W-:Y:S01]  /*3d30*/  ULOP3.LUT UR38, UR60, UR38, URZ, 0x3c, !UPT ;  /* 0x000000263c267292 */ /* 0x000fe2000f8e3c3f */
[----:B------:R-:W-:Y:S11]  /*3d40*/  @!P0 BRA `(.L_x_2454) ;  /* 0x0000000000048947 */ /* 0x000ff60003800000 */
[----:B------:R-:W-:Y:S01]  /*3d50*/  BPT.TRAP 0x1 ;  /* 0x000000040000795c */ /* 0x000fe20000300000 */
.L_x_2454:
[----:B------:R-:W-:Y:S01]  /*3d60*/  ULEA UR58, UR36, UR37, 0x3 ;  /* 0x00000025243a7291 */ /* 0x000fe2000f8e183f */
[----:B------:R-:W-:-:S05]  /*3d70*/  IMAD.U32 R0, RZ, RZ, UR38 ;  /* 0x00000026ff007e24 */ /* 0x000fca000f8e00ff */
[----:B------:R-:W-:-:S04]  /*3d80*/  SHF.L.U32 R0, R0, 0x1f, RZ ;  /* 0x0000001f00007819 */ /* 0x000fc800000006ff */
[----:B------:R0:W1:Y:S01]  /*3d90*/  SYNCS.PHASECHK.TRANS64.TRYWAIT P3, [UR58+0x34830], R0 ;  /* 0x03483000ff0075a7 */ /* 0x000062000806017a */
[----:B------:R-:W-:Y:S05]  /*3da0*/  @!P0 BRA `(.L_x_2455) ;  /* 0x0000000000048947 */ /* 0x000fea0003800000 */
[----:B------:R-:W-:Y:S01]  /*3db0*/  BPT.TRAP 0x1 ;  /* 0x000000040000795c */ /* 0x000fe20000300000 */
.L_x_2455:
[----:B-1----:R-:W-:Y:S05]  /*3dc0*/  @P3 BRA `(.L_x_2456) ;  /* 0x0000000000083947 */ /* 0x002fea0003800000 */
[----:B------:R-:W1:Y:S02]  /*3dd0*/  SYNCS.PHASECHK.TRANS64.TRYWAIT P3, [UR58+0x34830], R0 ;  /* 0x03483000ff0075a7 */ /* 0x000e64000806017a */
[----:B-1----:R-:W-:Y:S05]  /*3de0*/  @!P3 BRA `(.L_x_2457) ;  /* 0x000000dc0040b947 */ /* 0x002fea0003800000 */
.L_x_2456:
[----:B------:R-:W-:Y:S01]  /*3df0*/  UIMAD UR54, UR36, 0xc00, UR39 ;  /* 0x00000c00243678a4 */ /* 0x000fe2000f8e0227 */
[----:B------:R-:W-:Y:S01]  /*3e00*/  WARPGROUP.ARRIVE ;  /* 0x00000000000079c5 */ /* 0x000fe20000000000 */
[----:B------:R-:W-:Y:S01]  /*3e10*/  UMOV UR55, 0x40000040 ;  /* 0x4000004000377882 */ /* 0x000fe20000000000 */
[----:B------:R-:W-:Y:S01]  /*3e20*/  UMOV UR7, 0x40000040 ;  /* 0x4000004000077882 */ /* 0x000fe20000000000 */
[----:B------:R-:W-:Y:S01]  /*3e30*/  UIADD3 UR6, UR54, 0x2, URZ ;  /* 0x0000000236067890 */ /* 0x000fe2000fffe03f */
[-C--:B------:R-:W-:Y:S01]  /*3e40*/  FMUL.FTZ R88, R88, R3.reuse ;  /* 0x0000000358587220 */ /* 0x080fe20000410000 */
[----:B------:R-:W-:Y:S01]  /*3e50*/  UIADD3 UR10, UR54, 0x4, URZ ;  /* 0x00000004360a7890 */ /* 0x000fe2000fffe03f */
[-C--:B------:R-:W-:Y:S01]  /*3e60*/  FMUL.FTZ R89, R89, R3.reuse ;  /* 0x0000000359597220 */ /* 0x080fe20000410000 */
[----:B------:R-:W-:Y:S01]  /*3e70*/  UMOV UR11, 0x40000040 ;  /* 0x40000040000b7882 */ /* 0x000fe20000000000 */
[----:B------:R-:W-:Y:S01]  /*3e80*/  HGMMA.64x128x16.F32.BF16 R24, gdesc[UR52], RZ, !UPT, gsb0 ;  /* 0x01e00000341879f0 */ /* 0x000fe2000c0018ff */
        /* <DEDUP_REMOVED lines=116> */
.L_x_2458:
[----:B------:R-:W-:Y:S01]  /*45d0*/  ULEA UR7, UR59, UR37, 0x3 ;  /* 0x000000253b077291 */ /* 0x000fe2000f8e183f */
[----:B01----:R-:W-:-:S05]  /*45e0*/  IMAD.U32 R0, RZ, RZ, UR60 ;  /* 0x0000003cff007e24 */ /* 0x003fca000f8e00ff */
[----:B------:R-:W-:-:S04]  /*45f0*/  SHF.L.U32 R0, R0, 0x1f, RZ ;  /* 0x0000001f00007819 */ /* 0x000fc800000006ff */
[----:B------:R0:W1:Y:S01]  /*4600*/  SYNCS.PHASECHK.TRANS64.TRYWAIT P3, [UR7+0x34850], R0 ;  /* 0x03485000ff0075a7 */ /* 0x0000620008060147 */
[----:B------:R-:W-:Y:S05]  /*4610*/  @!P0 BRA `(.L_x_2459) ;  /* 0x0000000000048947 */ /* 0x000fea0003800000 */
[----:B------:R-:W-:Y:S01]  /*4620*/  BPT.TRAP 0x1 ;  /* 0x000000040000795c */ /* 0x000fe20000300000 */
.L_x_2459:
[----:B-1----:R-:W-:Y:S05]  /*4630*/  @P3 BRA `(.L_x_2460) ;  /* 0x0000000000083947 */ /* 0x002fea0003800000 */
[----:B------:R-:W1:Y:S02]  /*4640*/  SYNCS.PHASECHK.TRANS64.TRYWAIT P3, [UR7+0x34850], R0 ;  /* 0x03485000ff0075a7 */ /* 0x000e640008060147 */
[----:B-1----:R-:W-:Y:S05]  /*4650*/  @!P3 BRA `(.L_x_2461) ;  /* 0x000000d4003cb947 */ /* 0x002fea0003800000 */
.L_x_2460:
[----:B------:R-:W-:Y:S01]  /*4660*/  UIADD3 UR6, UR37, 0x400, URZ ;  /* 0x0000040025067890 */ /* 0x000fe2000fffe03f */
[----:B------:R-:W-:Y:S01]  /*4670*/  WARPGROUP.ARRIVE ;  /* 0x00000000000079c5 */ /* 0x000fe20000000000 */
[----:B------:R-:W-:Y:S01]  /*4680*/  UMOV UR11, 0x40000040 ;  /* 0x40000040000b7882 */ /* 0x000fe20000000000 */
[----:B-1----:R-:W1:Y:S01]  /*4690*/  @P2 LDC R3, c[0x0][0x44c] ;  /* 0x00011300ff032b82 */ /* 0x002e620000000800 */
[----:B------:R-:W-:Y:S01]  /*46a0*/  USHF.R.U32.HI UR6, URZ, 0x4, UR6 ;  /* 0x000000043f067899 */ /* 0x000fe20008011606 */
[----:B------:R-:W-:Y:S01]  /*46b0*/  IMAD.IADD R2, R184, 0x1, R18 ;  /* 0x00000001b8027824 */ /* 0x000fe200078e0212 */
[----:B------:R-:W-:Y:S02]  /*46c0*/  UMOV UR60, UR38 ;  /* 0x00000026003c7c82 */ /* 0x000fe40008000000 */
[----:B------:R-:W-:-:S03]  /*46d0*/  ULOP3.LUT UR6, UR6, 0x3fff, URZ, 0xc0, !UPT ;  /* 0x00003fff06067892 */ /* 0x000fc6000f8ec03f */
[----:B0-----:R-:W0:Y:S01]  /*46e0*/  @P2 LDC R0, c[0x0][0x450] ;  /* 0x00011400ff002b82 */ /* 0x001e220000000800 */
[----:B------:R-:W-:-:S04]  /*46f0*/  ULOP3.LUT UR6, UR6, 0x4000000, URZ, 0xfc, !UPT ;  /* 0x0400000006067892 */ /* 0x000fc8000f8efc3f */
[----:B------:R-:W-:-:S03]  /*4700*/  ULEA UR6, UR59, UR6, 0xb ;  /* 0x000000063b067291 */ /* 0x000fc6000f8e583f */
[----:B------:R-:W-:-:S04]  /*4710*/  UMOV UR59, UR36 ;  /* 0x00000024003b7c82 */ /* 0x000fc80008000000 */
[----:B------:R-:W-:Y:S02]  /*4720*/  UMOV UR10, UR6 ;  /* 0x00000006000a7c82 */ /* 0x000fe40008000000 */
[----:B------:R-:W-:Y:S01]  /*4730*/  HGMMA.64x128x16.F32.BF16 R88, R180, gdesc[UR8].tnspB, R88, gsb0 ;  /* 0x41e00008b4587df0 */ /* 0x000fe20008001858 */
[----:B------:R-:W-:Y:S01]  /*4740*/  UIADD3 UR10, UR6, 0x80, URZ ;  /* 0x00000080060a7890 */ /* 0x000fe2000fffe03f */
[----:B-1----:R-:W-:Y:S01]  /*4750*/  @P2 IMAD.HI.U32 R3, R2, R3, RZ ;  /* 0x0000000302032227 */ /* 0x002fe200078e00ff */
[----:B------:R-:W-:-:S04]  /*4760*/  UMOV UR11, 0x40000040 ;  /* 0x40000040000b7882 */ /* 0x000fc80000000000 */
[----:B0-----:R-:W-:Y:S01]  /*4770*/  @P2 SHF.R.U32.HI R2, RZ, R0, R3 ;  /* 0x00000000ff022219 */ /* 0x001fe20000011603 */
[----:B------:R-:W-:-:S04]  /*4780*/  IMAD.MOV.U32 R0, RZ, RZ, -0x80 ;  /* 0xffffff80ff007424 */ /* 0x000fc800078e00ff */
[----:B------:R-:W0:Y:S01]  /*4790*/  SHFL.IDX PT, R3, R2, 0x1, 0x1c1f ;  /* 0x003c1f0002037f89 */ /* 0x000e2200000e0000 */
[----:B------:R-:W-:-:S04]  /*47a0*/  IMAD R0, R11, R0, 0x1 ;  /* 0x000000010b007424 */ /* 0x000fc800078e0200 */
[----:B------:R-:W-:-:S05]  /*47b0*/  IMAD R0, R23, -0x2, R0 ;  /* 0xfffffffe17007824 */ /* 0x000fca00078e0200 */
[----:B------:R-:W-:-:S05]  /*47c0*/  IADD3 R12, -R17, R0, R16 ;  /* 0x00000000110c7210 */ /* 0x000fca0007ffe110 */
[----:B0-----:R-:W-:-:S05]  /*47d0*/  IMAD.IADD R0, R12, 0x1, R3 ;  /* 0x000000010c007824 */ /* 0x001fca00078e0203 */
        /* <DEDUP_REMOVED lines=65> */
[----:B------:R-:W-:Y:S01]  /*4bf0*/  FMNMX.FTZ R4, R51, R4, !PT ;  /* 0x0000000433047209 */ /* 0x000fe20007810000 */
[----:B------:R-:W-:Y:S01]  /*4c00*/  UMOV UR7, 0x40000040 ;  /* 0x4000004000077882 */ /* 0x000fe20000000000 */
        /* <DEDUP_REMOVED lines=57> */
[----:B------:R-:W-:Y:S01]  /*4fa0*/  UMOV UR11, 0x40000040 ;  /* 0x40000040000b7882 */ /* 0x000fe20000000000 */
[----:B------:R-:W-:Y:S01]  /*4fb0*/  UIADD3 UR6, UR6, 0x380, URZ ;  /* 0x0000038006067890 */ /* 0x000fe2000fffe03f */
[----:B-1----:R-:W-:-:S02]  /*4fc0*/  FMNMX.FTZ R20, R14, R165, !PT ;  /* 0x000000a50e147209 */ /* 0x002fc40007810000 */
[----:B------:R-:W1:Y:S04]  /*4fd0*/  SHFL.IDX PT, R165, R2, RZ, 0x1c1f ;  /* 0x001c1fff02a57589 */ /* 0x000e6800000e0000 */
[----:B------:R-:W2:Y:S01]  /*4fe0*/  SHFL.BFLY PT, R167, R20, 0x1, 0x1f ;  /* 0x0c201f0014a77f89 */ /* 0x000ea200000e0000 */
[----:B-1----:R-:W-:Y:S01]  /*4ff0*/  IMAD.IADD R30, R12, 0x1, R165 ;  /* 0x000000010c1e7824 */ /* 0x002fe200078e02a5 */
[----:B--2---:R-:W-:-:S04]  /*5000*/  FMNMX.FTZ R4, R20, R167, !PT ;  /* 0x000000a714047209 */ /* 0x004fc80007810000 */
[C---:B------:R-:W-:Y:S02]  /*5010*/  ISETP.GT.AND P4, PT, R30.reuse, RZ, PT ;  /* 0x000000ff1e00720c */ /* 0x040fe40003f84270 */
[----:B------:R-:W-:Y:S01]  /*5020*/  ISETP.GT.AND P5, PT, R30, 0x1, PT ;  /* 0x000000011e00780c */ /* 0x000fe20003fa4270 */
[----:B0-----:R-:W-:Y:S01]  /*5030*/  FMUL.FTZ R26, R4, R0 ;  /* 0x00000000041a7220 */ /* 0x001fe20000410000 */
        /* <DEDUP_REMOVED lines=8> */
[----:B------:R-:W-:Y:S02]  /*50c0*/  FSETP.NEU.FTZ.AND P3, PT, R4, -INF , PT ;  /* 0xff8000000400780b */ /* 0x000fe40003f7d000 */
[----:B------:R-:W-:-:S02]  /*50d0*/  FSEL R33, R33, -INF , P5 ;  /* 0xff80000021217808 */ /* 0x000fc40002800000 */
[----:B------:R-:W-:Y:S02]  /*50e0*/  ISETP.GT.AND P5, PT, R30, 0x19, PT ;  /* 0x000000191e00780c */ /* 0x000fe40003fa4270 */
[----:B------:R-:W-:Y:S02]  /*50f0*/  FSEL R12, R26, RZ, P3 ;  /* 0x000000ff1a0c7208 */ /* 0x000fe40001800000 */
[----:B------:R-:W-:Y:S02]  /*5100*/  FSEL R37, R37, -INF , P5 ;  /* 0xff80000025257808 */ /* 0x000fe40002800000 */
[C---:B------:R-:W-:Y:S01]  /*5110*/  ISETP.GT.AND P5, PT, R30.reuse, 0x21, PT ;  /* 0x000000211e00780c */ /* 0x040fe20003fa4270 */
[-CC-:B------:R-:W-:Y:S01]  /*5120*/  FFMA.FTZ R201, R201, R0.reuse, -R12.reuse ;  /* 0x00000000c9c97223 */ /* 0x180fe2000001080c */
[-CC-:B------:R-:W-:Y:S01]  /*5130*/  FFMA.FTZ R14, R203, R0.reuse, -R12.reuse ;  /* 0x00000000cb0e7223 */ /* 0x180fe2000001080c */
[-CC-:B------:R-:W-:Y:S01]  /*5140*/  FFMA.FTZ R34, R171, R0.reuse, -R12.reuse ;  /* 0x00000000ab227223 */ /* 0x180fe2000001080c */
[----:B------:R-:W-:Y:S01]  /*5150*/  FSEL R41, R41, -INF , P5 ;  /* 0xff80000029297808 */ /* 0x000fe20002800000 */
[-CC-:B------:R-:W-:Y:S01]  /*5160*/  FFMA.FTZ R175, R175, R0.reuse, -R12.reuse ;  /* 0x00000000afaf7223 */ /* 0x180fe2000001080c */
[----:B------:R-:W-:Y:S01]  /*5170*/  ISETP.GT.AND P5, PT, R30, 0x29, PT ;  /* 0x000000291e00780c */ /* 0x000fe20003fa4270 */
[-CC-:B------:R-:W-:Y:S01]  /*5180*/  FFMA.FTZ R38, R3, R0.reuse, -R12.reuse ;  /* 0x0000000003267223 */ /* 0x180fe2000001080c */
[----:B------:R-:W-:Y:S01]  /*5190*/  FSEL R3, R4, RZ, P3 ;  /* 0x000000ff04037208 */ /* 0x000fe20001800000 */
[-CC-:B------:R-:W-:Y:S01]  /*51a0*/  FFMA.FTZ R181, R181, R0.reuse, -R12.reuse ;  /* 0x00000000b5b57223 */ /* 0x180fe2000001080c */
[----:B------:R-:W-:Y:S01]  /*51b0*/  FSEL R45, R45, -INF , P5 ;  /* 0xff8000002d2d7808 */ /* 0x000fe20002800000 */
[-C--:B------:R-:W-:Y:S01]  /*51c0*/  FFMA.FTZ R183, R183, R0.reuse, -R12 ;  /* 0x00000000b7b77223 */ /* 0x080fe2000001080c */
[C---:B------:R-:W-:Y:S01]  /*51d0*/  ISETP.GT.AND P5, PT, R30.reuse, 0x31, PT ;  /* 0x000000311e00780c */ /* 0x040fe20003fa4270 */
[----:B------:R-:W-:Y:S01]  /*51e0*/  FADD.FTZ R3, -R3, R8 ;  /* 0x0000000803037221 */ /* 0x000fe20000010100 */
[----:B------:R-:W-:Y:S01]  /*51f0*/  IMAD.U32 R8, RZ, RZ, UR58 ;  /* 0x0000003aff087e24 */ /* 0x000fe2000f8e00ff */
[----:B------:R-:W-:Y:S01]  /*5200*/  MUFU.EX2 R181, R181 ;  /* 0x000000b500b57308 */ /* 0x000fe20000000800 */
[----:B------:R-:W-:Y:S01]  /*5210*/  FSEL R49, R49, -INF , P5 ;  /* 0xff80000031317808 */ /* 0x000fe20002800000 */
[----:B------:R-:W-:Y:S01]  /*5220*/  FFMA.FTZ R177, R177, R0, -R12 ;  /* 0x00000000b1b17223 */ /* 0x000fe2000001080c */
[----:B------:R-:W-:Y:S01]  /*5230*/  ISETP.GT.AND P5, PT, R30, 0x39, PT ;  /* 0x000000391e00780c */ /* 0x000fe20003fa4270 */
[----:B------:R-:W-:-:S02]  /*5240*/  @!P1 VIADD R8, R8, 0x34840 ;  /* 0x0003484008089836 */ /* 0x000fc40000000000 */
[-CC-:B------:R-:W-:Y:S01]  /*5250*/  FFMA.FTZ R179, R179, R0.reuse, -R12.reuse ;  /* 0x00000000b3b37223 */ /* 0x180fe2000001080c */
[-CC-:B------:R-:W-:Y:S01]  /*5260*/  FFMA.FTZ R173, R173, R0.reuse, -R12.reuse ;  /* 0x00000000adad7223 */ /* 0x180fe2000001080c */
[----:B------:R-:W-:Y:S01]  /*5270*/  FSEL R53, R53, -INF , P5 ;  /* 0xff80000035357808 */ /* 0x000fe20002800000 */
[----:B------:R-:W-:Y:S01]  /*5280*/  MUFU.EX2 R14, R14 ;  /* 0x0000000e000e7308 */ /* 0x000fe20000000800 */
[C---:B------:R-:W-:Y:S01]  /*5290*/  ISETP.GT.AND P5, PT, R30.reuse, 0x41, PT ;  /* 0x000000411e00780c */ /* 0x040fe20003fa4270 */
[-C--:B------:R-:W-:Y:S01]  /*52a0*/  FFMA.FTZ R51, R51, R0.reuse, -R12 ;  /* 0x0000000033337223 */ /* 0x080fe2000001080c */
[----:B------:R-:W-:Y:S01]  /*52b0*/  @!P1 PRMT R8, RZ, 0x654, R8 ;  /* 0x00000654ff089816 */ /* 0x000fe20000000008 */
        /* <DEDUP_REMOVED lines=9> */
[C---:B------:R-:W-:Y:S01]  /*5350*/  ISETP.GT.AND P5, PT, R30.reuse, 0x51, PT ;  /* 0x000000511e00780c */ /* 0x040fe20003fa4270 */
[-CC-:B------:R-:W-:Y:S01]  /*5360*/  FFMA.FTZ R31, R31, R0.reuse, -R12.reuse ;  /* 0x000000001f1f7223 */ /* 0x180fe2000001080c */
[-CC-:B------:R-:W-:Y:S01]  /*5370*/  FFMA.FTZ R46, R79, R0.reuse, -R12.reuse ;  /* 0x000000004f2e7223 */ /* 0x180fe2000001080c */
[----:B------:R-:W-:Y:S01]  /*5380*/  MUFU.EX2 R177, R177 ;  /* 0x000000b100b17308 */ /* 0x000fe20000000800 */
[----:B------:R-:W-:Y:S01]  /*5390*/  FSEL R65, R65, -INF , P5 ;  /* 0xff80000041417808 */ /* 0x000fe20002800000 */
[-CC-:B------:R-:W-:Y:S01]  /*53a0*/  FFMA.FTZ R35, R35, R0.reuse, -R12.reuse ;  /* 0x0000000023237223 */ /* 0x180fe2000001080c */
[C---:B------:R-:W-:Y:S01]  /*53b0*/  ISETP.GT.AND P5, PT, R30.reuse, 0x59, PT ;  /* 0x000000591e00780c */ /* 0x040fe20003fa4270 */
[----:B------:R-:W-:Y:S01]  /*53c0*/  FFMA.FTZ R39, R39, R0, -R12 ;  /* 0x0000000027277223 */ /* 0x000fe2000001080c */
[C---:B------:R-:W-:Y:S01]  /*53d0*/  ISETP.GT.AND P3, PT, R11.reuse, R10, PT ;  /* 0x0000000a0b00720c */ /* 0x040fe20003f64270 */
[----:B------:R-:W-:Y:S01]  /*53e0*/  VIADD R11, R11, 0xffffffff ;  /* 0xffffffff0b0b7836 */ /* 0x000fe20000000000 */
[----:B------:R-:W-:Y:S01]  /*53f0*/  FSEL R69, R69, -INF , P5 ;  /* 0xff80000045457808 */ /* 0x000fe20002800000 */
[----:B------:R-:W-:Y:S01]  /*5400*/  MUFU.EX2 R179, R179 ;  /* 0x000000b300b37308 */ /* 0x000fe20000000800 */
[----:B------:R-:W-:-:S04]  /*5410*/  ISETP.GT.AND P5, PT, R30, 0x61, PT ;  /* 0x000000611e00780c */ /* 0x000fc80003fa4270 */
[----:B------:R-:W-:Y:S02]  /*5420*/  FSEL R73, R73, -INF , P5 ;  /* 0xff80000049497808 */ /* 0x000fe40002800000 */
[C---:B------:R-:W-:Y:S01]  /*5430*/  ISETP.GT.AND P5, PT, R30.reuse, 0x69, PT ;  /* 0x000000691e00780c */ /* 0x040fe20003fa4270 */
[----:B------:R-:W-:Y:S03]  /*5440*/  MUFU.EX2 R173, R173 ;  /* 0x000000ad00ad7308 */ /* 0x000fe60000000800 */
[----:B------:R-:W-:Y:S02]  /*5450*/  FSEL R77, R77, -INF , P5 ;  /* 0xff8000004d4d7808 */ /* 0x000fe40002800000 */
[----:B------:R-:W-:Y:S01]  /*5460*/  ISETP.GT.AND P5, PT, R30, 0x71, PT ;  /* 0x000000711e00780c */ /* 0x000fe20003fa4270 */
[----:B------:R-:W-:Y:S02]  /*5470*/  WARPGROUP.DEPBAR.LE gsb0, 0x0 ;  /* 0x00008000000079c5 */ /* 0x000fe40000010000 */
[----:B------:R-:W-:Y:S01]  /*5480*/  FSEL R161, R28, -INF , P4 ;  /* 0xff8000001ca17808 */ /* 0x000fe20002000000 */
[----:B------:R-:W-:Y:S01]  /*5490*/  WARPGROUP.ARRIVE ;  /* 0x00000000000079c5 */ /* 0x000fe20000000000 */
[----:B------:R-:W-:Y:S01]  /*54a0*/  ISETP.GT.AND P4, PT, R30, 0x10, PT ;  /* 0x000000101e00780c */ /* 0x000fe20003f84270 */
[----:B------:R-:W-:Y:S01]  /*54b0*/  FFMA.FTZ R28, R199, R0, -R12 ;  /* 0x00000000c71c7223 */ /* 0x000fe2000001080c */
[----:B------:R-:W-:Y:S01]  /*54c0*/  FMNMX.FTZ R20, R161, R20, !PT ;  /* 0x00000014a1147209 */ /* 0x000fe20007810000 */
[----:B------:R-:W-:Y:S01]  /*54d0*/  MUFU.EX2 R21, R21 ;  /* 0x0000001500157308 */ /* 0x000fe20000000800 */
[----:B------:R-:W-:Y:S01]  /*54e0*/  FSEL R163, R32, -INF , P4 ;  /* 0xff80000020a37808 */ /* 0x000fe20002000000 */
[----:B------:R-:W-:Y:S01]  /*54f0*/  HGMMA.64x128x16.F32.BF16 R88, R156, gdesc[UR8].tnspB, R88, gsb0 ;  /* 0x41e000089c587df0 */ /* 0x000fe20008001858 */
[----:B------:R-:W-:-:S02]  /*5500*/  FMNMX.FTZ R20, R29, R20, !PT ;  /* 0x000000141d147209 */ /* 0x000fc40007810000 */
[----:B------:R-:W-:Y:S02]  /*5510*/  ISETP.GT.AND P4, PT, R30, 0x18, PT ;  /* 0x000000181e00780c */ /* 0x000fe40003f84270 */
[----:B------:R-:W-:Y:S01]  /*5520*/  FMNMX.FTZ R24, R163, R20, !PT ;  /* 0x00000014a3187209 */ /* 0x000fe20007810000 */
[----:B------:R-:W-:Y:S01]  /*5530*/  MUFU.EX2 R15, R15 ;  /* 0x0000000f000f7308 */ /* 0x000fe20000000800 */
[----:B------:R-:W-:Y:S01]  /*5540*/  FSEL R165, R36, -INF , P4 ;  /* 0xff80000024a57808 */ /* 0x000fe20002000000 */
[--C-:B------:R-:W-:Y:S01]  /*5550*/  FFMA.FTZ R36, R47, R0, -R12.reuse ;  /* 0x000000002f247223 */ /* 0x100fe2000001080c */
[----:B------:R-:W-:Y:S02]  /*5560*/  FMNMX.FTZ R24, R33, R24, !PT ;  /* 0x0000001821187209 */ /* 0x000fe40007810000 */
[----:B------:R-:W-:Y:S02]  /*5570*/  ISETP.GT.AND P4, PT, R30, 0x20, PT ;  /* 0x000000201e00780c */ /* 0x000fe40003f84270 */
[----:B------:R-:W-:Y:S01]  /*5580*/  FMNMX.FTZ R24, R165, R24, !PT ;  /* 0x00000018a5187209 */ /* 0x000fe20007810000 */
[----:B------:R0:W-:Y:S01]  /*5590*/  MUFU.EX2 R20, R201 ;  /* 0x000000c900147308 */ /* 0x0001e20000000800 */
[----:B------:R-:W-:Y:S01]  /*55a0*/  FSEL R167, R40, -INF , P4 ;  /* 0xff80000028a77808 */ /* 0x000fe20002000000 */
[----:B------:R-:W-:Y:S01]  /*55b0*/  FFMA.FTZ R40, R59, R0, -R12 ;  /* 0x000000003b287223 */ /* 0x000fe2000001080c */
[----:B------:R-:W-:-:S02]  /*55c0*/  FMNMX.FTZ R24, R37, R24, !PT ;  /* 0x0000001825187209 */ /* 0x000fc40007810000 */
[----:B------:R-:W-:Y:S02]  /*55d0*/  ISETP.GT.AND P4, PT, R30, 0x28, PT ;  /* 0x000000281e00780c */ /* 0x000fe40003f84270 */
[----:B------:R-:W-:Y:S01]  /*55e0*/  FMNMX.FTZ R26, R167, R24, !PT ;  /* 0x00000018a71a7209 */ /* 0x000fe20007810000 */
[----:B------:R-:W-:Y:S01]  /*55f0*/  MUFU.EX2 R40, R40 ;  /* 0x0000002800287308 */ /* 0x000fe20000000800 */
[----:B------:R-:W-:Y:S01]  /*5600*/  FSEL R199, R44, -INF , P4 ;  /* 0xff8000002cc77808 */ /* 0x000fe20002000000 */
[----:B------:R-:W-:Y:S01]  /*5610*/  FFMA.FTZ R44, R75, R0, -R12 ;  /* 0x000000004b2c7223 */ /* 0x000fe2000001080c */
[----:B------:R-:W-:Y:S02]  /*5620*/  FMNMX.FTZ R26, R41, R26, !PT ;  /* 0x0000001a291a7209 */ /* 0x000fe40007810000 */
[----:B------:R-:W-:Y:S02]  /*5630*/  ISETP.GT.AND P4, PT, R30, 0x30, PT ;  /* 0x000000301e00780c */ /* 0x000fe40003f84270 */
[----:B------:R-:W-:Y:S01]  /*5640*/  FMNMX.FTZ R26, R199, R26, !PT ;  /* 0x0000001ac71a7209 */ /* 0x000fe20007810000 */
[----:B------:R1:W-:Y:S01]  /*5650*/  MUFU.EX2 R24, R28 ;  /* 0x0000001c00187308 */ /* 0x0003e20000000800 */
[----:B0-----:R-:W-:-:S02]  /*5660*/  FSEL R201, R48, -INF , P4 ;  /* 0xff80000030c97808 */ /* 0x001fc40002000000 */
[----:B------:R-:W-:Y:S02]  /*5670*/  FMNMX.FTZ R26, R45, R26, !PT ;  /* 0x0000001a2d1a7209 */ /* 0x000fe40007810000 */
[----:B------:R-:W-:Y:S02]  /*5680*/  ISETP.GT.AND P4, PT, R30, 0x38, PT ;  /* 0x000000381e00780c */ /* 0x000fe40003f84270 */
[----:B------:R-:W-:Y:S01]  /*5690*/  FSEL R81, R81, -INF , P5 ;  /* 0xff80000051517808 */ /* 0x000fe20002800000 */
[----:B------:R-:W-:Y:S01]  /*56a0*/  MUFU.EX2 R38, R38 ;  /* 0x0000002600267308 */ /* 0x000fe20000000800 */
[----:B-1----:R-:W-:Y:S02]  /*56b0*/  FMNMX.FTZ R28, R201, R26, !PT ;  /* 0x0000001ac91c7209 */ /* 0x002fe40007810000 */
[----:B------:R-:W-:Y:S01]  /*56c0*/  FSEL R203, R52, -INF , P4 ;  /* 0xff80000034cb7808 */ /* 0x000fe20002000000 */
[----:B------:R-:W-:Y:S01]  /*56d0*/  FMUL.FTZ R52, R3, R0 ;  /* 0x0000000003347220 */ /* 0x000fe20000410000 */
        /* <DEDUP_REMOVED lines=8> */
[----:B------:R-:W-:Y:S01]  /*5760*/  FMNMX.FTZ R32, R205, R28, !PT ;  /* 0x0000001ccd207209 */ /* 0x000fe20007810000 */
[-CC-:B0-----:R-:W-:Y:S01]  /*5770*/  FFMA.FTZ R175, R169, R0.reuse, -R12.reuse ;  /* 0x00000000a9af7223 */ /* 0x181fe2000001080c */
[----:B------:R-:W-:Y:S01]  /*5780*/  FSEL R171, R60, -INF , P4 ;  /* 0xff8000003cab7808 */ /* 0x000fe20002000000 */
[----:B------:R-:W-:Y:S01]  /*5790*/  FFMA.FTZ R169, R43, R0, -R12 ;  /* 0x000000002ba97223 */ /* 0x000fe2000001080c */
        /* <DEDUP_REMOVED lines=17> */
[----:B------:R-:W-:Y:S01]  /*58b0*/  MUFU.EX2 R169, R169 ;  /* 0x000000a900a97308 */ /* 0x000fe20000000800 */
[----:B0-----:R-:W-:Y:S02]  /*58c0*/  FMNMX.FTZ R36, R43, R34, !PT ;  /* 0x000000222b247209 */ /* 0x001fe40007810000 */
[----:B------:R-:W-:Y:S02]  /*58d0*/  FSEL R209, R76, -INF , P4 ;  /* 0xff8000004cd17808 */ /* 0x000fe40002000000 */
[----:B------:R-:W-:Y:S02]  /*58e0*/  FMNMX.FTZ R36, R73, R36, !PT ;  /* 0x0000002449247209 */ /* 0x000fe40007810000 */
[----:B------:R-:W-:Y:S01]  /*58f0*/  ISETP.GT.AND P4, PT, R30, 0x70, PT ;  /* 0x000000701e00780c */ /* 0x000fe20003f84270 */
[----:B------:R0:W-:Y:S01]  /*5900*/  MUFU.EX2 R34, R51 ;  /* 0x0000003300227308 */ /* 0x0001e20000000800 */
[----:B------:R-:W-:-:S02]  /*5910*/  FMNMX.FTZ R36, R209, R36, !PT ;  /* 0x00000024d1247209 */ /* 0x000fc40007810000 */
[----:B------:R-:W-:Y:S02]  /*5920*/  FSEL R211, R80, -INF , P4 ;  /* 0xff80000050d37808 */ /* 0x000fe40002000000 */
[----:B------:R-:W-:Y:S02]  /*5930*/  FMNMX.FTZ R36, R77, R36, !PT ;  /* 0x000000244d247209 */ /* 0x000fe40007810000 */
[C---:B------:R-:W-:Y:S01]  /*5940*/  ISETP.GT.AND P4, PT, R30.reuse, 0x78, PT ;  /* 0x000000781e00780c */ /* 0x040fe20003f84270 */
[----:B------:R-:W-:Y:S01]  /*5950*/  MUFU.EX2 R27, R27 ;  /* 0x0000001b001b7308 */ /* 0x000fe20000000800 */
[----:B------:R-:W-:Y:S01]  /*5960*/  FMNMX.FTZ R36, R211, R36, !PT ;  /* 0x00000024d3247209 */ /* 0x000fe20007810000 */
[----:B0-----:R-:W-:Y:S01]  /*5970*/  FFMA.FTZ R51, R63, R0, -R12 ;  /* 0x000000003f337223 */ /* 0x001fe2000001080c */
[----:B------:R-:W-:Y:S02]  /*5980*/  ISETP.GT.AND P5, PT, R30, 0x79, PT ;  /* 0x000000791e00780c */ /* 0x000fe40003fa4270 */
[----:B------:R-:W-:-:S02]  /*5990*/  FSEL R213, R84, -INF , P4 ;  /* 0xff80000054d57808 */ /* 0x000fc40002000000 */
[----:B------:R-:W-:Y:S01]  /*59a0*/  FMNMX.FTZ R36, R81, R36, !PT ;  /* 0x0000002451247209 */ /* 0x000fe20007810000 */
[----:B------:R0:W-:Y:S01]  /*59b0*/  MUFU.EX2 R30, R55 ;  /* 0x00000037001e7308 */ /* 0x0001e20000000800 */
[----:B------:R-:W-:Y:S02]  /*59c0*/  FSEL R85, R85, -INF , P5 ;  /* 0xff80000055557808 */ /* 0x000fe40002800000 */
[----:B------:R-:W-:-:S04]  /*59d0*/  FMNMX.FTZ R36, R213, R36, !PT ;  /* 0x00000024d5247209 */ /* 0x000fc80007810000 */
[----:B------:R-:W-:Y:S01]  /*59e0*/  FMNMX.FTZ R42, R85, R36, !PT ;  /* 0x00000024552a7209 */ /* 0x000fe20007810000 */
[-CC-:B------:R-:W-:Y:S01]  /*59f0*/  FFMA.FTZ R36, R7, R0.reuse, -R12.reuse ;  /* 0x0000000007247223 */ /* 0x180fe2000001080c */
[----:B------:R-:W-:Y:S01]  /*5a00*/  MUFU.EX2 R51, R51 ;  /* 0x0000003300337308 */ /* 0x000fe20000000800 */
[----:B0-----:R-:W-:Y:S02]  /*5a10*/  FFMA.FTZ R55, R67, R0, -R12 ;  /* 0x0000000043377223 */ /* 0x001fe4000001080c */
[----:B------:R-:W0:Y:S05]  /*5a20*/  SHFL.BFLY PT, R59, R42, 0x2, 0x1f ;  /* 0x0c401f002a3b7f89 */ /* 0x000e2a00000e0000 */
[----:B------:R-:W-:Y:S08]  /*5a30*/  MUFU.EX2 R36, R36 ;  /* 0x0000002400247308 */ /* 0x000ff00000000800 */
[----:B------:R-:W-:Y:S01]  /*5a40*/  MUFU.EX2 R55, R55 ;  /* 0x0000003700377308 */ /* 0x000fe20000000800 */
[----:B------:R-:W-:-:S02]  /*5a50*/  WARPGROUP.DEPBAR.LE gsb0, 0x0 ;  /* 0x00008000000079c5 */ /* 0x000fc40000010000 */
[----:B------:R-:W-:-:S05]  /*5a60*/  WARPGROUP.ARRIVE ;  /* 0x00000000000079c5 */ /* 0x000fca0000000000 */
[----:B------:R-:W1:Y:S01]  /*5a70*/  MUFU.EX2 R44, R44 ;  /* 0x0000002c002c7308 */ /* 0x000e620000000800 */
[----:B0-----:R-:W-:Y:S01]  /*5a80*/  FMNMX.FTZ R59, R42, R59, !PT ;  /* 0x0000003b2a3b7209 */ /* 0x001fe20007810000 */
[----:B------:R-:W-:Y:S01]  /*5a90*/  FFMA.FTZ R42, R71, R0, -R12 ;  /* 0x00000000472a7223 */ /* 0x000fe2000001080c */
[----:B------:R-:W-:Y:S03]  /*5aa0*/  HGMMA.64x128x16.F32.BF16 R88, R152, gdesc[UR4].tnspB, R88, gsb0 ;  /* 0x41e0000498587df0 */ /* 0x000fe60008001858 */
[----:B------:R-:W0:Y:S02]  /*5ab0*/  SHFL.BFLY PT, R48, R59, 0x1, 0x1f ;  /* 0x0c201f003b307f89 */ /* 0x000e2400000e0000 */
[----:B------:R-:W-:Y:S08]  /*5ac0*/  MUFU.EX2 R42, R42 ;  /* 0x0000002a002a7308 */ /* 0x000ff00000000800 */
[----:B------:R-:W-:Y:S01]  /*5ad0*/  MUFU.EX2 R31, R31 ;  /* 0x0000001f001f7308 */ /* 0x000fe20000000800 */
[----:B-1----:R-:W-:-:S07]  /*5ae0*/  F2FP.BF16.F32.PACK_AB R157, R44, R27 ;  /* 0x0000001b2c9d723e */ /* 0x002fce00000010ff */
[----:B------:R-:W1:Y:S01]  /*5af0*/  MUFU.EX2 R46, R46 ;  /* 0x0000002e002e7308 */ /* 0x000e620000000800 */
[----:B0-----:R-:W-:Y:S01]  /*5b00*/  FMNMX.FTZ R7, R59, R48, !PT ;  /* 0x000000303b077209 */ /* 0x001fe20007810000 */
[----:B------:R-:W-:-:S06]  /*5b10*/  FFMA.FTZ R48, R83, R0, -R12 ;  /* 0x0000000053307223 */ /* 0x000fcc000001080c */
[----:B------:R-:W-:Y:S01]  /*5b20*/  MUFU.EX2 R35, R35 ;  /* 0x0000002300237308 */ /* 0x000fe20000000800 */
[-C--:B------:R-:W-:Y:S01]  /*5b30*/  FFMA.FTZ R12, R87, R0.reuse, -R12 ;  /* 0x00000000570c7223 */ /* 0x080fe2000001080c */
[C---:B------:R-:W-:Y:S01]  /*5b40*/  FSETP.NEU.FTZ.AND P4, PT, R7.reuse, -INF , PT ;  /* 0xff8000000700780b */ /* 0x040fe20003f9d000 */
[----:B------:R-:W-:-:S05]  /*5b50*/  FMUL.FTZ R50, R7, R0 ;  /* 0x0000000007327220 */ /* 0x000fca0000410000 */
[----:B------:R-:W-:Y:S01]  /*5b60*/  FSEL R50, R50, RZ, P4 ;  /* 0x000000ff32327208 */ /* 0x000fe20002000000 */
[----:B------:R-:W-:Y:S01]  /*5b70*/  MUFU.EX2 R48, R48 ;  /* 0x0000003000307308 */ /* 0x000fe20000000800 */
[----:B-1----:R-:W-:-:S03]  /*5b80*/  F2FP.BF16.F32.PACK_AB R159, R46, R31 ;  /* 0x0000001f2e9f723e */ /* 0x002fc600000010ff */
        /* <DEDUP_REMOVED lines=41> */
[----:B------:R-:W-:Y:S01]  /*5e20*/  FFMA.FTZ R50, R85, R0, -R50 ;  /* 0x0000000055327223 */ /* 0x000fe20000010832 */
[----:B------:R-:W-:-:S02]  /*5e30*/  F2FP.BF16.F32.PACK_AB R181, R14, R181 ;  /* 0x000000b50eb5723e */ /* 0x000fc400000010ff */
[----:B------:R-:W-:Y:S02]  /*5e40*/  F2FP.BF16.F32.PACK_AB R171, R30, R21 ;  /* 0x000000151eab723e */ /* 0x000fe400000010ff */
[----:B------:R-:W-:Y:S01]  /*5e50*/  F2FP.BF16.F32.PACK_AB R165, R40, R15 ;  /* 0x0000000f28a5723e */ /* 0x000fe200000010ff */
[----:B------:R-:W1:Y:S01]  /*5e60*/  MUFU.EX2 R29, R29 ;  /* 0x0000001d001d7308 */ /* 0x000e620000000800 */
[C---:B--2---:R-:W-:Y:S01]  /*5e70*/  FADD.FTZ R59, R25.reuse, R6 ;  /* 0x00000006193b7221 */ /* 0x044fe20000010000 */
[----:B------:R-:W-:Y:S01]  /*5e80*/  FADD.FTZ R6, R14, R57 ;  /* 0x000000390e067221 */ /* 0x000fe20000010000 */
[----:B------:R-:W-:Y:S02]  /*5e90*/  F2FP.BF16.F32.PACK_AB R180, R25, R180 ;  /* 0x000000b419b4723e */ /* 0x000fe400000010ff */
[----:B------:R-:W-:Y:S01]  /*5ea0*/  F2FP.BF16.F32.PACK_AB R167, R51, R36 ;  /* 0x0000002433a7723e */ /* 0x000fe200000010ff */
[----:B------:R-:W-:Y:S01]  /*5eb0*/  FADD.FTZ R57, R183, R6 ;  /* 0x00000006b7397221 */ /* 0x000fe20000010000 */
[C---:B------:R-:W-:Y:S01]  /*5ec0*/  F2FP.BF16.F32.PACK_AB R183, R20.reuse, R183 ;  /* 0x000000b714b7723e */ /* 0x040fe200000010ff */
[----:B------:R-:W2:Y:S01]  /*5ed0*/  MUFU.EX2 R176, R176 ;  /* 0x000000b000b07308 */ /* 0x000ea20000000800 */
[----:B------:R-:W-:Y:S01]  /*5ee0*/  F2FP.BF16.F32.PACK_AB R161, R55, R38 ;  /* 0x0000002637a1723e */ /* 0x000fe200000010ff */
[----:B------:R-:W-:Y:S01]  /*5ef0*/  FADD.FTZ R6, R20, R57 ;  /* 0x0000003914067221 */ /* 0x000fe20000010000 */
[----:B------:R-:W-:-:S03]  /*5f00*/  F2FP.BF16.F32.PACK_AB R163, R42, R13 ;  /* 0x0000000d2aa3723e */ /* 0x000fc600000010ff */
[----:B------:R-:W-:Y:S01]  /*5f10*/  FADD.FTZ R57, R177, R6 ;  /* 0x00000006b1397221 */ /* 0x000fe20000010000 */
[C---:B------:R-:W-:Y:S01]  /*5f20*/  F2FP.BF16.F32.PACK_AB R177, R24.reuse, R177 ;  /* 0x000000b118b1723e */ /* 0x040fe200000010ff */
[----:B------:R-:W3:Y:S02]  /*5f30*/  MUFU.EX2 R33, R33 ;  /* 0x0000002100217308 */ /* 0x000ee40000000800 */
[----:B------:R-:W-:-:S04]  /*5f40*/  FADD.FTZ R6, R24, R57 ;  /* 0x0000003918067221 */ /* 0x000fc80000010000 */
        /* <DEDUP_REMOVED lines=9> */
[----:B------:R-:W5:Y:S01]  /*5fe0*/  MUFU.EX2 R41, R41 ;  /* 0x0000002900297308 */ /* 0x000f620000000800 */
[----:B------:R-:W-:Y:S02]  /*5ff0*/  WARPGROUP.DEPBAR.LE gsb0, 0x0 ;  /* 0x00008000000079c5 */ /* 0x000fe40000010000 */
[----:B------:R0:W-:Y:S05]  /*6000*/  @!P1 SYNCS.ARRIVE.TRANS64.RED.A1T0 RZ, [R8+URZ], RZ ;  /* 0x000000ff08ff99a7 */ /* 0x0001ea000810043f */
[----:B------:R-:W5:Y:S01]  /*6010*/  MUFU.EX2 R174, R174 ;  /* 0x000000ae00ae7308 */ /* 0x000f620000000800 */
[----:B------:R-:W-:Y:S01]  /*6020*/  F2FP.BF16.F32.PACK_AB R153, R48, R35 ;  /* 0x000000233099723e */ /* 0x000fe200000010ff */
[----:B0-----:R-:W-:-:S06]  /*6030*/  @!P1 VIADD R8, R54, 0x34860 ;  /* 0x0003486036089836 */ /* 0x001fcc0000000000 */
[----:B------:R-:W0:Y:S01]  /*6040*/  MUFU.EX2 R45, R45 ;  /* 0x0000002d002d7308 */ /* 0x000e220000000800 */
[----:B------:R-:W-:-:S04]  /*6050*/  @!P1 PRMT R8, RZ, 0x654, R8 ;  /* 0x00000654ff089816 */ /* 0x000fc80000000008 */
[----:B------:R1:W-:Y:S03]  /*6060*/  @!P1 SYNCS.ARRIVE.TRANS64.RED.A1T0 RZ, [R8+URZ], RZ ;  /* 0x000000ff08ff99a7 */ /* 0x0003e6000810043f */
[----:B------:R-:W0:Y:S01]  /*6070*/  MUFU.EX2 R168, R168 ;  /* 0x000000a800a87308 */ /* 0x000e220000000800 */
[----:B-1----:R-:W-:-:S07]  /*6080*/  FADD.FTZ R8, R182, R59 ;  /* 0x0000003bb6087221 */ /* 0x002fce0000010000 */
[----:B------:R-:W1:Y:S01]  /*6090*/  MUFU.EX2 R49, R49 ;  /* 0x0000003100317308 */ /* 0x000e620000000800 */
[C---:B------:R-:W-:Y:S01]  /*60a0*/  F2FP.BF16.F32.PACK_AB R182, R29.reuse, R182 ;  /* 0x000000b61db6723e */ /* 0x040fe200000010ff */
[----:B------:R-:W-:-:S04]  /*60b0*/  FADD.FTZ R59, R29, R8 ;  /* 0x000000081d3b7221 */ /* 0x000fc80000010000 */
[----:B--2---:R-:W-:Y:S02]  /*60c0*/  FADD.FTZ R8, R176, R59 ;  /* 0x0000003bb0087221 */ /* 0x004fe40000010000 */
[----:B------:R-:W2:Y:S01]  /*60d0*/  MUFU.EX2 R170, R170 ;  /* 0x000000aa00aa7308 */ /* 0x000ea20000000800 */
[C---:B---3--:R-:W-:Y:S01]  /*60e0*/  F2FP.BF16.F32.PACK_AB R176, R33.reuse, R176 ;  /* 0x000000b021b0723e */ /* 0x048fe200000010ff */
[----:B------:R-:W-:-:S04]  /*60f0*/  FADD.FTZ R59, R33, R8 ;  /* 0x00000008213b7221 */ /* 0x000fc80000010000 */
[----:B----4-:R-:W-:Y:S02]  /*6100*/  FADD.FTZ R8, R178, R59 ;  /* 0x0000003bb2087221 */ /* 0x010fe40000010000 */
[----:B------:R3:W-:Y:S01]  /*6110*/  MUFU.EX2 R162, R47 ;  /* 0x0000002f00a27308 */ /* 0x0007e20000000800 */
[C---:B-----5:R-:W-:Y:S01]  /*6120*/  F2FP.BF16.F32.PACK_AB R178, R37.reuse, R178 ;  /* 0x000000b225b2723e */ /* 0x060fe200000010ff */
[----:B------:R-:W-:-:S04]  /*6130*/  FADD.FTZ R59, R37, R8 ;  /* 0x00000008253b7221 */ /* 0x000fc80000010000 */
[----:B------:R-:W-:Y:S02]  /*6140*/  FADD.FTZ R8, R172, R59 ;  /* 0x0000003bac087221 */ /* 0x000fe40000010000 */
[----:B------:R-:W4:Y:S01]  /*6150*/  MUFU.EX2 R53, R53 ;  /* 0x0000003500357308 */ /* 0x000f220000000800 */
[----:B---3--:R-:W-:Y:S01]  /*6160*/  FADD.FTZ R47, R175, R6 ;  /* 0x00000006af2f7221 */ /* 0x008fe20000010000 */
[C---:B------:R-:W-:Y:S01]  /*6170*/  F2FP.BF16.F32.PACK_AB R172, R41.reuse, R172 ;  /* 0x000000ac29ac723e */ /* 0x040fe200000010ff */
[----:B------:R-:W-:Y:S01]  /*6180*/  FADD.FTZ R59, R41, R8 ;  /* 0x00000008293b7221 */ /* 0x000fe20000010000 */
[C---:B------:R-:W-:Y:S01]  /*6190*/  F2FP.BF16.F32.PACK_AB R175, R32.reuse, R175 ;  /* 0x000000af20af723e */ /* 0x040fe200000010ff */
[----:B------:R-:W-:Y:S02]  /*61a0*/  FADD.FTZ R6, R32, R47 ;  /* 0x0000002f20067221 */ /* 0x000fe40000010000 */
[----:B------:R-:W-:Y:S01]  /*61b0*/  FADD.FTZ R8, R174, R59 ;  /* 0x0000003bae087221 */ /* 0x000fe20000010000 */
[----:B------:R-:W3:Y:S01]  /*61c0*/  MUFU.EX2 R164, R164 ;  /* 0x000000a400a47308 */ /* 0x000ee20000000800 */
[----:B------:R-:W-:Y:S01]  /*61d0*/  FADD.FTZ R47, R169, R6 ;  /* 0x00000006a92f7221 */ /* 0x000fe20000010000 */
[C---:B0-----:R-:W-:Y:S01]  /*61e0*/  F2FP.BF16.F32.PACK_AB R174, R45.reuse, R174 ;  /* 0x000000ae2dae723e */ /* 0x041fe200000010ff */
[----:B------:R-:W-:Y:S01]  /*61f0*/  FADD.FTZ R57, R45, R8 ;  /* 0x000000082d397221 */ /* 0x000fe20000010000 */
[C---:B------:R-:W-:Y:S01]  /*6200*/  F2FP.BF16.F32.PACK_AB R169, R34.reuse, R169 ;  /* 0x000000a922a9723e */ /* 0x040fe200000010ff */
[----:B------:R-:W-:-:S02]  /*6210*/  FADD.FTZ R6, R34, R47 ;  /* 0x0000002f22067221 */ /* 0x000fc40000010000 */
[----:B------:R-:W-:Y:S01]  /*6220*/  FADD.FTZ R8, R168, R57 ;  /* 0x00000039a8087221 */ /* 0x000fe20000010000 */
[----:B------:R-:W0:Y:S01]  /*6230*/  MUFU.EX2 R9, R9 ;  /* 0x0000000900097308 */ /* 0x000e220000000800 */
[C---:B-1----:R-:W-:Y:S02]  /*6240*/  F2FP.BF16.F32.PACK_AB R168, R49.reuse, R168 ;  /* 0x000000a831a8723e */ /* 0x042fe400000010ff */
[----:B------:R-:W-:-:S04]  /*6250*/  FADD.FTZ R25, R49, R8 ;  /* 0x0000000831197221 */ /* 0x000fc80000010000 */
[----:B--2---:R-:W-:Y:S01]  /*6260*/  FADD.FTZ R8, R170, R25 ;  /* 0x00000019aa087221 */ /* 0x004fe20000010000 */
[----:B------:R-:W1:Y:S01]  /*6270*/  MUFU.EX2 R166, R166 ;  /* 0x000000a600a67308 */ /* 0x000e620000000800 */
[----:B------:R-:W-:Y:S01]  /*6280*/  FADD.FTZ R25, R21, R6 ;  /* 0x0000000615197221 */ /* 0x000fe20000010000 */
[C---:B----4-:R-:W-:Y:S01]  /*6290*/  F2FP.BF16.F32.PACK_AB R170, R53.reuse, R170 ;  /* 0x000000aa35aa723e */ /* 0x050fe200000010ff */
[----:B------:R-:W-:Y:S02]  /*62a0*/  FADD.FTZ R29, R53, R8 ;  /* 0x00000008351d7221 */ /* 0x000fe40000010000 */
[----:B------:R-:W-:Y:S02]  /*62b0*/  FADD.FTZ R6, R30, R25 ;  /* 0x000000191e067221 */ /* 0x000fe40000010000 */
[----:B---3--:R-:W-:Y:S01]  /*62c0*/  FADD.FTZ R8, R164, R29 ;  /* 0x0000001da4087221 */ /* 0x008fe20000010000 */
[----:B------:R-:W2:Y:S01]  /*62d0*/  MUFU.EX2 R5, R61 ;  /* 0x0000003d00057308 */ /* 0x000ea20000000800 */
[----:B------:R-:W-:Y:S01]  /*62e0*/  FADD.FTZ R25, R15, R6 ;  /* 0x000000060f197221 */ /* 0x000fe20000010000 */
[C---:B0-----:R-:W-:Y:S01]  /*62f0*/  F2FP.BF16.F32.PACK_AB R164, R9.reuse, R164 ;  /* 0x000000a409a4723e */ /* 0x041fe200000010ff */
[----:B------:R-:W-:-:S02]  /*6300*/  FADD.FTZ R29, R9, R8 ;  /* 0x00000008091d7221 */ /* 0x000fc40000010000 */
[----:B------:R-:W-:-:S03]  /*6310*/  FADD.FTZ R25, R40, R25 ;  /* 0x0000001928197221 */ /* 0x000fc60000010000 */
[----:B------:R-:W0:Y:S01]  /*6320*/  MUFU.EX2 R160, R160 ;  /* 0x000000a000a07308 */ /* 0x000e220000000800 */
[----:B-1----:R-:W-:Y:S01]  /*6330*/  FADD.FTZ R6, R166, R29 ;  /* 0x0000001da6067221 */ /* 0x002fe20000010000 */
[----:B------:R-:W-:-:S04]  /*6340*/  FADD.FTZ R8, R36, R25 ;  /* 0x0000001924087221 */ /* 0x000fc80000010000 */
[----:B------:R-:W-:Y:S01]  /*6350*/  FADD.FTZ R29, R51, R8 ;  /* 0x00000008331d7221 */ /* 0x000fe20000010000 */
[----:B------:R-:W-:Y:S01]  /*6360*/  IMAD.MOV.U32 R8, RZ, RZ, R4 ;  /* 0x000000ffff087224 */ /* 0x000fe200078e0004 */
[----:B------:R-:W1:Y:S01]  /*6370*/  MUFU.EX2 R65, R65 ;  /* 0x0000004100417308 */ /* 0x000e620000000800 */
[C---:B--2---:R-:W-:Y:S01]  /*6380*/  FADD.FTZ R25, R5.reuse, R6 ;  /* 0x0000000605197221 */ /* 0x044fe20000010000 */
[----:B------:R-:W-:Y:S01]  /*6390*/  FADD.FTZ R6, R38, R29 ;  /* 0x0000001d26067221 */ /* 0x000fe20000010000 */
[----:B------:R-:W-:-:S03]  /*63a0*/  F2FP.BF16.F32.PACK_AB R166, R5, R166 ;  /* 0x000000a605a6723e */ /* 0x000fc600000010ff */
[----:B------:R-:W-:Y:S02]  /*63b0*/  FADD.FTZ R6, R55, R6 ;  /* 0x0000000637067221 */ /* 0x000fe40000010000 */
[----:B------:R-:W2:Y:S01]  /*63c0*/  MUFU.EX2 R69, R69 ;  /* 0x0000004500457308 */ /* 0x000ea20000000800 */
[----:B0-----:R-:W-:Y:S01]  /*63d0*/  FADD.FTZ R25, R160, R25 ;  /* 0x00000019a0197221 */ /* 0x001fe20000010000 */
[----:B------:R-:W-:-:S04]  /*63e0*/  FADD.FTZ R9, R13, R6 ;  /* 0x000000060d097221 */ /* 0x000fc80000010000 */
[----:B------:R-:W-:Y:S01]  /*63f0*/  FADD.FTZ R6, R42, R9 ;  /* 0x000000092a067221 */ /* 0x000fe20000010000 */
[----:B------:R-:W-:Y:S01]  /*6400*/  IMAD.MOV.U32 R9, RZ, RZ, R7 ;  /* 0x000000ffff097224 */ /* 0x000fe200078e0007 */
[----:B------:R-:W0:Y:S01]  /*6410*/  MUFU.EX2 R156, R43 ;  /* 0x0000002b009c7308 */ /* 0x000e220000000800 */
[----:B-1----:R-:W-:Y:S01]  /*6420*/  FADD.FTZ R25, R65, R25 ;  /* 0x0000001941197221 */ /* 0x002fe20000010000 */
[----:B------:R-:W-:Y:S01]  /*6430*/  FADD.FTZ R5, R27, R6 ;  /* 0x000000061b057221 */ /* 0x000fe20000010000 */
[----:B------:R-:W-:Y:S02]  /*6440*/  F2FP.BF16.F32.PACK_AB R160, R65, R160 ;  /* 0x000000a041a0723e */ /* 0x000fe400000010ff */
[----:B------:R-:W-:Y:S01]  /*6450*/  FADD.FTZ R25, R162, R25 ;  /* 0x00000019a2197221 */ /* 0x000fe20000010000 */
[----:B------:R-:W-:Y:S02]  /*6460*/  FADD.FTZ R6, R44, R5 ;  /* 0x000000052c067221 */ /* 0x000fe40000010000 */
[----:B------:R-:W1:Y:S01]  /*6470*/  MUFU.EX2 R73, R73 ;  /* 0x0000004900497308 */ /* 0x000e620000000800 */
[----:B--2---:R-:W-:Y:S01]  /*6480*/  FADD.FTZ R25, R69, R25 ;  /* 0x0000001945197221 */ /* 0x004fe20000010000 */
[----:B------:R-:W-:Y:S01]  /*6490*/  FADD.FTZ R5, R31, R6 ;  /* 0x000000061f057221 */ /* 0x000fe20000010000 */
[----:B------:R-:W-:-:S03]  /*64a0*/  F2FP.BF16.F32.PACK_AB R162, R69, R162 ;  /* 0x000000a245a2723e */ /* 0x000fc600000010ff */
[----:B------:R-:W-:Y:S02]  /*64b0*/  FADD.FTZ R6, R46, R5 ;  /* 0x000000052e067221 */ /* 0x000fe40000010000 */
[----:B------:R-:W2:Y:S01]  /*64c0*/  MUFU.EX2 R158, R209 ;  /* 0x000000d1009e7308 */ /* 0x000ea20000000800 */
[----:B0-----:R-:W-:Y:S01]  /*64d0*/  FADD.FTZ R25, R156, R25 ;  /* 0x000000199c197221 */ /* 0x001fe20000010000 */
[----:B------:R-:W-:-:S04]  /*64e0*/  FADD.FTZ R5, R35, R6 ;  /* 0x0000000623057221 */ /* 0x000fc80000010000 */
[----:B------:R-:W-:Y:S02]  /*64f0*/  FADD.FTZ R6, R48, R5 ;  /* 0x0000000530067221 */ /* 0x000fe40000010000 */
        /* <DEDUP_REMOVED lines=16> */
[----:B-1----:R-:W-:-:S04]  /*6600*/  FADD.FTZ R25, R154, R25 ;  /* 0x000000199a197221 */ /* 0x002fc80000010000 */
[C---:B--2---:R-:W-:Y:S01]  /*6610*/  FADD.FTZ R6, R50.reuse, R25 ;  /* 0x0000001932067221 */ /* 0x044fe20000010000 */
[----:B------:R-:W-:Y:S01]  /*6620*/  F2FP.BF16.F32.PACK_AB R154, R50, R154 ;  /* 0x0000009a329a723e */ /* 0x000fe200000010ff */
[C---:B0-----:R-:W-:Y:S01]  /*6630*/  FADD.FTZ R5, R12.reuse, R5 ;  /* 0x000000050c057221 */ /* 0x041fe20000010000 */
[----:B------:R-:W-:Y:S01]  /*6640*/  F2FP.BF16.F32.PACK_AB R155, R12, R39 ;  /* 0x000000270c9b723e */ /* 0x000fe200000010ff */
[----:B------:R-:W-:Y:S06]  /*6650*/  @P3 BRA `(.L_x_2462) ;  /* 0xffffffd400a43947 */ /* 0x000fec000383ffff */
.L_x_2453:
[----:B------:R-:W-:-:S13]  /*6660*/  ISETP.GE.AND P2, PT, R11, RZ, PT ;  /* 0x000000ff0b00720c */ /* 0x000fda0003f46270 */
[----:B------:R-:W-:Y:S05]  /*6670*/  @!P2 BRA `(.L_x_2463) ;  /* 0x000000200024a947 */ /* 0x000fea0003800000 */
[----:B------:R-:W-:Y:S01]  /*6680*/  IMAD.MOV.U32 R9, RZ, RZ, R4 ;  /* 0x000000ffff097224 */ /* 0x000fe200078e0004 */
[----:B------:R-:W-:Y:S01]  /*6690*/  UMOV UR59, UR38 ;  /* 0x00000026003b7c82 */ /* 0x000fe20008000000 */
[----:B------:R-:W-:Y:S01]  /*66a0*/  IMAD.MOV.U32 R8, RZ, RZ, R7 ;  /* 0x000000ffff087224 */ /* 0x000fe200078e0007 */
[----:B------:R-:W-:-:S06]  /*66b0*/  UMOV UR58, UR36 ;  /* 0x00000024003a7c82 */ /* 0x000fcc0008000000 */
.L_x_2472:
[----:B------:R-:W-:-:S04]  /*66c0*/  UIADD3 UR36, UR58, 0x1, URZ ;  /* 0x000000013a247890 */ /* 0x000fc8000fffe03f */
[----:B------:R-:W-:-:S04]  /*66d0*/  UISETP.NE.AND UP0, UPT, UR36, 0x2, UPT ;  /* 0x000000022400788c */ /* 0x000fc8000bf05270 */
[----:B------:R-:W-:Y:S02]  /*66e0*/  USEL UR38, URZ, 0x1, UP0 ;  /* 0x000000013f267887 */ /* 0x000fe40008000000 */
[----:B------:R-:W-:Y:S02]  /*66f0*/  USEL UR36, UR36, URZ, UP0 ;  /* 0x0000003f24247287 */ /* 0x000fe40008000000 */
[----:B------:R-:W-:Y:S01]  /*6700*/  ULOP3.LUT UR38, UR59, UR38, URZ, 0x3c, !UPT ;  /* 0x000000263b267292 */ /* 0x000fe2000f8e3c3f */
[----:B------:R-:W-:Y:S11]  /*6710*/  @!P0 BRA `(.L_x_2464) ;  /* 0x0000000000048947 */ /* 0x000ff60003800000 */
[----:B------:R-:W-:Y:S01]  /*6720*/  BPT.TRAP 0x1 ;  /* 0x000000040000795c */ /* 0x000fe20000300000 */
.L_x_2464:
[----:B------:R-:W-:Y:S01]  /*6730*/  ULEA UR6, UR36, UR37, 0x3 ;  /* 0x0000002524067291 */ /* 0x000fe2000f8e183f */
[----:B------:R-:W-:-:S05]  /*6740*/  IMAD.U32 R0, RZ, RZ, UR38 ;  /* 0x00000026ff007e24 */ /* 0x000fca000f8e00ff */
[----:B------:R-:W-:-:S04]  /*6750*/  SHF.L.U32 R0, R0, 0x1f, RZ ;  /* 0x0000001f00007819 */ /* 0x000fc800000006ff */
[----:B------:R0:W1:Y:S01]  /*6760*/  SYNCS.PHASECHK.TRANS64.TRYWAIT P2, [UR6+0x34830], R0 ;  /* 0x03483000ff0075a7 */ /* 0x0000620008040146 */
[----:B------:R-:W-:Y:S05]  /*6770*/  @!P0 BRA `(.L_x_2465) ;  /* 0x0000000000048947 */ /* 0x000fea0003800000 */
[----:B------:R-:W-:Y:S01]  /*6780*/  BPT.TRAP 0x1 ;  /* 0x000000040000795c */ /* 0x000fe20000300000 */
.L_x_2465:
[----:B-1----:R-:W-:Y:S05]  /*6790*/  @P2 BRA `(.L_x_2466) ;  /* 0x0000000000082947 */ /* 0x002fea0003800000 */
[----:B------:R-:W1:Y:S02]  /*67a0*/  SYNCS.PHASECHK.TRANS64.TRYWAIT P2, [UR6+0x34830], R0 ;  /* 0x03483000ff0075a7 */ /* 0x000e640008040146 */
[----:B-1----:R-:W-:Y:S05]  /*67b0*/  @!P2 BRA `(.L_x_2467) ;  /* 0x000000b000fca947 */ /* 0x002fea0003800000 */
.L_x_2466:
        /* <DEDUP_REMOVED lines=126> */
.L_x_2468:
[----:B------:R-:W-:Y:S01]  /*6fa0*/  ULEA UR7, UR58, UR37, 0x3 ;  /* 0x000000253a077291 */ /* 0x000fe2000f8e183f */
[----:B01----:R-:W-:-:S05]  /*6fb0*/  IMAD.U32 R0, RZ, RZ, UR59 ;  /* 0x0000003bff007e24 */ /* 0x003fca000f8e00ff */
[----:B------:R-:W-:-:S04]  /*6fc0*/  SHF.L.U32 R0, R0, 0x1f, RZ ;  /* 0x0000001f00007819 */ /* 0x000fc800000006ff */
[----:B------:R0:W1:Y:S01]  /*6fd0*/  SYNCS.PHASECHK.TRANS64.TRYWAIT P2, [UR7+0x34850], R0 ;  /* 0x03485000ff0075a7 */ /* 0x0000620008040147 */
[----:B------:R-:W-:Y:S05]  /*6fe0*/  @!P0 BRA `(.L_x_2469) ;  /* 0x0000000000048947 */ /* 0x000fea0003800000 */
[----:B------:R-:W-:Y:S01]  /*6ff0*/  BPT.TRAP 0x1 ;  /* 0x000000040000795c */ /* 0x000fe20000300000 */
.L_x_2469:
[----:B-1----:R-:W-:Y:S05]  /*7000*/  @P2 BRA `(.L_x_2470) ;  /* 0x0000000000082947 */ /* 0x002fea0003800000 */
[----:B------:R-:W1:Y:S02]  /*7010*/  SYNCS.PHASECHK.TRANS64.TRYWAIT P2, [UR7+0x34850], R0 ;  /* 0x03485000ff0075a7 */ /* 0x000e640008040147 */
[----:B-1----:R-:W-:Y:S05]  /*7020*/  @!P2 BRA `(.L_x_2471) ;  /* 0x000000a800f8a947 */ /* 0x002fea0003800000 */
.L_x_2470:
[----:B------:R-:W-:Y:S01]  /*7030*/  UIADD3 UR6, UR37, 0x400, URZ ;  /* 0x0000040025067890 */ /* 0x000fe2000fffe03f */
[----:B------:R-:W-:Y:S01]  /*7040*/  WARPGROUP.ARRIVE ;  /* 0x00000000000079c5 */ /* 0x000fe20000000000 */
[----:B------:R-:W-:Y:S01]  /*7050*/  UMOV UR11, 0x40000040 ;  /* 0x40000040000b7882 */ /* 0x000fe20000000000 */
[----:B01----:R-:W-:Y:S01]  /*7060*/  FMNMX.FTZ R0, R24, R8, !PT ;  /* 0x0000000818007209 */ /* 0x003fe20007810000 */
[----:B------:R-:W-:Y:S01]  /*7070*/  USHF.R.U32.HI UR6, URZ, 0x4, UR6 ;  /* 0x000000043f067899 */ /* 0x000fe20008011606 */
[----:B------:R-:W-:Y:S01]  /*7080*/  ISETP.GT.AND P2, PT, R11, RZ, PT ;  /* 0x000000ff0b00720c */ /* 0x000fe20003f44270 */
[----:B------:R-:W-:Y:S01]  /*7090*/  UMOV UR59, UR38 ;  /* 0x00000026003b7c82 */ /* 0x000fe20008000000 */
[----:B------:R-:W-:Y:S01]  /*70a0*/  FMNMX.FTZ R3, R25, R0, !PT ;  /* 0x0000000019037209 */ /* 0x000fe20007810000 */
[----:B------:R-:W-:Y:S01]  /*70b0*/  ULOP3.LUT UR6, UR6, 0x3fff, URZ, 0xc0, !UPT ;  /* 0x00003fff06067892 */ /* 0x000fe2000f8ec03f */
[----:B------:R-:W-:Y:S02]  /*70c0*/  VIADD R11, R11, 0xffffffff ;  /* 0xffffffff0b0b7836 */ /* 0x000fe40000000000 */
[----:B------:R-:W-:Y:S01]  /*70d0*/  FMNMX.FTZ R0, R28, R3, !PT ;  /* 0x000000031c007209 */ /* 0x000fe20007810000 */
[----:B------:R-:W-:-:S03]  /*70e0*/  ULOP3.LUT UR6, UR6, 0x4000000, URZ, 0xfc, !UPT ;  /* 0x0400000006067892 */ /* 0x000fc6000f8efc3f */
[----:B------:R-:W-:Y:S01]  /*70f0*/  FMNMX.FTZ R3, R29, R0, !PT ;  /* 0x000000001d037209 */ /* 0x000fe20007810000 */
[----:B------:R-:W-:-:S03]  /*7100*/  ULEA UR6, UR58, UR6, 0xb ;  /* 0x000000063a067291 */ /* 0x000fc6000f8e583f */
[----:B------:R-:W-:Y:S01]  /*7110*/  FMNMX.FTZ R0, R32, R3, !PT ;  /* 0x0000000320007209 */ /* 0x000fe20007810000 */
[----:B------:R-:W-:-:S03]  /*7120*/  UMOV UR58, UR36 ;  /* 0x00000024003a7c82 */ /* 0x000fc60008000000 */
        /* <DEDUP_REMOVED lines=39> */
[----:B------:R-:W-:-:S04]  /*73a0*/  FMNMX.FTZ R2, R30, R17, !PT ;  /* 0x000000111e027209 */ /* 0x000fc80007810000 */
[----:B------:R-:W-:Y:S01]  /*73b0*/  FMNMX.FTZ R21, R31, R2, !PT ;  /* 0x000000021f157209 */ /* 0x000fe20007810000 */
[----:B------:R-:W-:Y:S01]  /*73c0*/  HGMMA.64x128x16.F32.BF16 R88, R176, gdesc[UR8].tnspB, R88, gsb0 ;  /* 0x41e00008b0587df0 */ /* 0x000fe20008001858 */
[----:B------:R-:W-:Y:S01]  /*73d0*/  UIADD3 UR10, UR6, 0x100, URZ ;  /* 0x00000100060a7890 */ /* 0x000fe2000fffe03f */
[----:B------:R-:W-:Y:S01]  /*73e0*/  UMOV UR11, 0x40000040 ;  /* 0x40000040000b7882 */ /* 0x000fe20000000000 */
[----:B------:R-:W-:-:S04]  /*73f0*/  FMNMX.FTZ R2, R34, R21, !PT ;  /* 0x0000001522027209 */ /* 0x000fc80007810000 */
[----:B------:R-:W-:Y:S02]  /*7400*/  FMNMX.FTZ R21, R35, R2, !PT ;  /* 0x0000000223157209 */ /* 0x000fe40007810000 */
[----:B-1----:R-:W-:Y:S02]  /*7410*/  FMNMX.FTZ R7, R4, R7, !PT ;  /* 0x0000000704077209 */ /* 0x002fe40007810000 */
[----:B------:R-:W-:-:S03]  /*7420*/  FMNMX.FTZ R2, R38, R21, !PT ;  /* 0x0000001526027209 */ /* 0x000fc60007810000 */
        /* <DEDUP_REMOVED lines=54> */
[-CC-:B------:R-:W-:Y:S01]  /*7790*/  FFMA.FTZ R14, R84, R0.reuse, -R169.reuse ;  /* 0x00000000540e7223 */ /* 0x180fe200000108a9 */
[----:B------:R-:W-:Y:S01]  /*77a0*/  FMNMX.FTZ R2, R58, R33, !PT ;  /* 0x000000213a027209 */ /* 0x000fe20007810000 */
[----:B------:R-:W-:-:S02]  /*77b0*/  FFMA.FTZ R85, R85, R0, -R169 ;  /* 0x0000000055557223 */ /* 0x000fc400000108a9 */
[----:B------:R-:W0:Y:S01]  /*77c0*/  MUFU.EX2 R180, R180 ;  /* 0x000000b400b47308 */ /* 0x000e220000000800 */
[----:B------:R-:W-:-:S04]  /*77d0*/  FMNMX.FTZ R33, R59, R2, !PT ;  /* 0x000000023b217209 */ /* 0x000fc80007810000 */
[----:B------:R-:W-:-:S03]  /*77e0*/  FMNMX.FTZ R2, R62, R33, !PT ;  /* 0x000000213e027209 */ /* 0x000fc60007810000 */
[----:B------:R-:W2:Y:S01]  /*77f0*/  MUFU.EX2 R13, R13 ;  /* 0x0000000d000d7308 */ /* 0x000ea20000000800 */
[----:B-1----:R-:W-:-:S04]  /*7800*/  FMNMX.FTZ R37, R63, R2, !PT ;  /* 0x000000023f257209 */ /* 0x002fc80007810000 */
[----:B------:R-:W-:-:S03]  /*7810*/  FMNMX.FTZ R2, R66, R37, !PT ;  /* 0x0000002542027209 */ /* 0x000fc60007810000 */
[----:B------:R-:W-:Y:S01]  /*7820*/  MUFU.EX2 R182, R182 ;  /* 0x000000b600b67308 */ /* 0x000fe20000000800 */
[----:B------:R-:W-:Y:S01]  /*7830*/  FMNMX.FTZ R37, R67, R2, !PT ;  /* 0x0000000243257209 */ /* 0x000fe20007810000 */
[----:B0-----:R-:W-:-:S03]  /*7840*/  FFMA.FTZ R6, R3, R6, R180 ;  /* 0x0000000603067223 */ /* 0x001fc600000100b4 */
[----:B------:R-:W-:-:S03]  /*7850*/  FMNMX.FTZ R2, R70, R37, !PT ;  /* 0x0000002546027209 */ /* 0x000fc60007810000 */
[----:B------:R0:W-:Y:S01]  /*7860*/  MUFU.EX2 R37, R53 ;  /* 0x0000003500257308 */ /* 0x0001e20000000800 */
[----:B------:R-:W-:Y:S02]  /*7870*/  FMNMX.FTZ R41, R71, R2, !PT ;  /* 0x0000000247297209 */ /* 0x000fe40007810000 */
[----:B--2---:R-:W-:Y:S02]  /*7880*/  F2FP.BF16.F32.PACK_AB R180, R13, R180 ;  /* 0x000000b40db4723e */ /* 0x004fe400000010ff */
[----:B------:R-:W-:-:S03]  /*7890*/  FMNMX.FTZ R2, R74, R41, !PT ;  /* 0x000000294a027209 */ /* 0x000fc60007810000 */
[----:B------:R-:W-:Y:S01]  /*78a0*/  MUFU.EX2 R15, R15 ;  /* 0x0000000f000f7308 */ /* 0x000fe20000000800 */
[----:B------:R-:W-:Y:S01]  /*78b0*/  FMNMX.FTZ R41, R75, R2, !PT ;  /* 0x000000024b297209 */ /* 0x000fe20007810000 */
[----:B0-----:R-:W-:-:S03]  /*78c0*/  FFMA.FTZ R53, R69, R0, -R169 ;  /* 0x0000000045357223 */ /* 0x001fc600000108a9 */
        /* <DEDUP_REMOVED lines=8> */
[----:B------:R-:W-:-:S05]  /*7950*/  FMNMX.FTZ R2, R87, R2, !PT ;  /* 0x0000000257027209 */ /* 0x000fca0007810000 */
[----:B0-----:R-:W0:Y:S02]  /*7960*/  SHFL.BFLY PT, R57, R2, 0x2, 0x1f ;  /* 0x0c401f0002397f89 */ /* 0x001e2400000e0000 */
[----:B------:R-:W-:Y:S08]  /*7970*/  MUFU.EX2 R172, R172 ;  /* 0x000000ac00ac7308 */ /* 0x000ff00000000800 */
[----:B------:R-:W-:Y:S08]  /*7980*/  MUFU.EX2 R174, R174 ;  /* 0x000000ae00ae7308 */ /* 0x000ff00000000800 */
[----:B------:R1:W-:Y:S01]  /*7990*/  MUFU.EX2 R33, R49 ;  /* 0x0000003100217308 */ /* 0x0003e20000000800 */
[----:B0-----:R-:W-:-:S07]  /*79a0*/  FMNMX.FTZ R16, R2, R57, !PT ;  /* 0x0000003902107209 */ /* 0x001fce0007810000 */
[----:B------:R0:W-:Y:S01]  /*79b0*/  MUFU.EX2 R45, R61 ;  /* 0x0000003d002d7308 */ /* 0x0001e20000000800 */
[-CC-:B-1----:R-:W-:Y:S01]  /*79c0*/  FFMA.FTZ R49, R65, R0.reuse, -R169.reuse ;  /* 0x0000000041317223 */ /* 0x182fe200000108a9 */
[-CC-:B------:R-:W-:Y:S01]  /*79d0*/  FFMA.FTZ R65, R81, R0.reuse, -R169.reuse ;  /* 0x0000000051417223 */ /* 0x180fe200000108a9 */
[----:B------:R-:W1:Y:S05]  /*79e0*/  SHFL.BFLY PT, R69, R16, 0x1, 0x1f ;  /* 0x0c201f0010457f89 */ /* 0x000e6a00000e0000 */
[----:B------:R-:W-:Y:S01]  /*79f0*/  MUFU.EX2 R168, R168 ;  /* 0x000000a800a87308 */ /* 0x000fe20000000800 */
[----:B0-----:R-:W-:Y:S01]  /*7a00*/  FFMA.FTZ R61, R77, R0, -R169 ;  /* 0x000000004d3d7223 */ /* 0x001fe200000108a9 */
[----:B------:R-:W-:-:S02]  /*7a10*/  WARPGROUP.DEPBAR.LE gsb0, 0x0 ;  /* 0x00008000000079c5 */ /* 0x000fc40000010000 */
[----:B------:R-:W-:Y:S01]  /*7a20*/  WARPGROUP.ARRIVE ;  /* 0x00000000000079c5 */ /* 0x000fe20000000000 */
[-CC-:B------:R-:W-:Y:S01]  /*7a30*/  FFMA.FTZ R164, R56, R0.reuse, -R169.reuse ;  /* 0x0000000038a47223 */ /* 0x180fe200000108a9 */
[----:B------:R-:W-:Y:S02]  /*7a40*/  FFMA.FTZ R166, R60, R0, -R169 ;  /* 0x000000003ca67223 */ /* 0x000fe400000108a9 */
[----:B------:R-:W-:Y:S02]  /*7a50*/  MUFU.EX2 R170, R170 ;  /* 0x000000aa00aa7308 */ /* 0x000fe40000000800 */
[----:B------:R-:W-:Y:S01]  /*7a60*/  HGMMA.64x128x16.F32.BF16 R88, R160, gdesc[UR8].tnspB, R88, gsb0 ;  /* 0x41e00008a0587df0 */ /* 0x000fe20008001858 */
[----:B------:R-:W-:Y:S01]  /*7a70*/  UIADD3 UR10, UR6, 0x300, URZ ;  /* 0x00000300060a7890 */ /* 0x000fe2000fffe03f */
[----:B------:R-:W-:Y:S01]  /*7a80*/  UMOV UR11, 0x40000040 ;  /* 0x40000040000b7882 */ /* 0x000fe20000000000 */
[----:B------:R-:W-:-:S03]  /*7a90*/  UIADD3 UR6, UR6, 0x380, URZ ;  /* 0x0000038006067890 */ /* 0x000fc6000fffe03f */
[----:B------:R-:W-:Y:S01]  /*7aa0*/  MUFU.EX2 R164, R164 ;  /* 0x000000a400a47308 */ /* 0x000fe20000000800 */
[----:B-1----:R-:W-:-:S05]  /*7ab0*/  FMNMX.FTZ R4, R16, R69, !PT ;  /* 0x0000004510047209 */ /* 0x002fca0007810000 */
[C---:B------:R-:W-:Y:S02]  /*7ac0*/  FADD.FTZ R69, -R4.reuse, R9 ;  /* 0x0000000904457221 */ /* 0x040fe40000010100 */
[----:B------:R-:W-:Y:S02]  /*7ad0*/  MUFU.EX2 R166, R166 ;  /* 0x000000a600a67308 */ /* 0x000fe40000000800 */
[-C--:B------:R-:W-:Y:S01]  /*7ae0*/  FMUL.FTZ R2, R69, R0.reuse ;  /* 0x0000000045027220 */ /* 0x080fe20000410000 */
[----:B------:R-:W-:-:S04]  /*7af0*/  FMUL.FTZ R69, R4, R0 ;  /* 0x0000000004457220 */ /* 0x000fc80000410000 */
[-CC-:B------:R-:W-:Y:S01]  /*7b00*/  FFMA.FTZ R20, R31, R0.reuse, -R69.reuse ;  /* 0x000000001f147223 */ /* 0x180fe20000010845 */
[----:B------:R-:W-:Y:S01]  /*7b10*/  IMAD.U32 R31, RZ, RZ, UR7 ;  /* 0x00000007ff1f7e24 */ /* 0x000fe2000f8e00ff */
[----:B------:R-:W-:Y:S01]  /*7b20*/  UMOV UR7, 0x40000040 ;  /* 0x4000004000077882 */ /* 0x000fe20000000000 */
[-CC-:B------:R-:W-:Y:S01]  /*7b30*/  FFMA.FTZ R16, R27, R0.reuse, -R69.reuse ;  /* 0x000000001b107223 */ /* 0x180fe20000010845 */
[-CC-:B------:R-:W-:Y:S01]  /*7b40*/  FFMA.FTZ R181, R26, R0.reuse, -R69.reuse ;  /* 0x000000001ab57223 */ /* 0x180fe20000010845 */
[----:B------:R-:W-:Y:S01]  /*7b50*/  IMAD.U32 R27, RZ, RZ, UR36 ;  /* 0x00000024ff1b7e24 */ /* 0x000fe2000f8e00ff */
[----:B------:R-:W-:Y:S01]  /*7b60*/  MUFU.EX2 R2, R2 ;  /* 0x0000000200027308 */ /* 0x000fe20000000800 */
[-CC-:B------:R-:W-:Y:S01]  /*7b70*/  FFMA.FTZ R183, R30, R0.reuse, -R69.reuse ;  /* 0x000000001eb77223 */ /* 0x180fe20000010845 */
[-CC-:B------:R-:W-:Y:S01]  /*7b80*/  FFMA.FTZ R177, R34, R0.reuse, -R69.reuse ;  /* 0x0000000022b17223 */ /* 0x180fe20000010845 */
[-CC-:B------:R-:W-:Y:S01]  /*7b90*/  FFMA.FTZ R24, R35, R0.reuse, -R69.reuse ;  /* 0x0000000023187223 */ /* 0x180fe20000010845 */
[----:B------:R-:W-:Y:S01]  /*7ba0*/  @!P1 LEA R27, R27, UR37, 0x3 ;  /* 0x000000251b1b9c11 */ /* 0x000fe2000f8e18ff */
[-CC-:B------:R-:W-:Y:S01]  /*7bb0*/  FFMA.FTZ R179, R38, R0.reuse, -R69.reuse ;  /* 0x0000000026b37223 */ /* 0x180fe20000010845 */
[-CC-:B------:R-:W-:Y:S01]  /*7bc0*/  FFMA.FTZ R26, R39, R0.reuse, -R69.reuse ;  /* 0x00000000271a7223 */ /* 0x180fe20000010845 */
[----:B------:R-:W-:Y:S01]  /*7bd0*/  FFMA.FTZ R173, R42, R0, -R69 ;  /* 0x000000002aad7223 */ /* 0x000fe20000010845 */
[----:B------:R-:W0:Y:S01]  /*7be0*/  MUFU.EX2 R181, R181 ;  /* 0x000000b500b57308 */ /* 0x000e220000000800 */
[----:B------:R-:W-:-:S02]  /*7bf0*/  @!P1 VIADD R27, R27, 0x34840 ;  /* 0x000348401b1b9836 */ /* 0x000fc40000000000 */
[-CC-:B------:R-:W-:Y:S01]  /*7c00*/  FFMA.FTZ R28, R43, R0.reuse, -R69.reuse ;  /* 0x000000002b1c7223 */ /* 0x180fe20000010845 */
[-CC-:B------:R-:W-:Y:S01]  /*7c10*/  FFMA.FTZ R175, R46, R0.reuse, -R69.reuse ;  /* 0x000000002eaf7223 */ /* 0x180fe20000010845 */
[-CC-:B------:R-:W-:Y:S01]  /*7c20*/  FFMA.FTZ R30, R47, R0.reuse, -R69.reuse ;  /* 0x000000002f1e7223 */ /* 0x180fe20000010845 */
[-C--:B------:R-:W-:Y:S01]  /*7c30*/  FFMA.FTZ R32, R51, R0.reuse, -R69 ;  /* 0x0000000033207223 */ /* 0x080fe20000010845 */
[----:B------:R-:W-:Y:S01]  /*7c40*/  @!P1 PRMT R27, RZ, 0x654, R27 ;  /* 0x00000654ff1b9816 */ /* 0x000fe2000000001b */
        /* <DEDUP_REMOVED lines=42> */
[----:B------:R-:W-:Y:S01]  /*7ef0*/  MUFU.EX2 R32, R32 ;  /* 0x0000002000207308 */ /* 0x000fe20000000800 */
[----:B-1----:R-:W-:-:S07]  /*7f00*/  FADD.FTZ R5, R175, R38 ;  /* 0x00000026af057221 */ /* 0x002fce0000010000 */
[----:B------:R-:W-:Y:S01]  /*7f10*/  MUFU.EX2 R171, R171 ;  /* 0x000000ab00ab7308 */ /* 0x000fe20000000800 */
[C---:B--2---:R-:W-:Y:S01]  /*7f20*/  FADD.FTZ R38, R30.reuse, R5 ;  /* 0x000000051e267221 */ /* 0x044fe20000010000 */
[----:B------:R-:W-:Y:S01]  /*7f30*/  F2FP.BF16.F32.PACK_AB R175, R30, R175 ;  /* 0x000000af1eaf723e */ /* 0x000fe200000010ff */
[----:B------:R-:W-:Y:S02]  /*7f40*/  WARPGROUP.DEPBAR.LE gsb0, 0x0 ;  /* 0x00008000000079c5 */ /* 0x000fe40000010000 */
[----:B------:R-:W-:Y:S01]  /*7f50*/  WARPGROUP.ARRIVE ;  /* 0x00000000000079c5 */ /* 0x000fe20000000000 */
[-CC-:B------:R-:W-:Y:S01]  /*7f60*/  FFMA.FTZ R160, R64, R0.reuse, -R169.reuse ;  /* 0x0000000040a07223 */ /* 0x180fe200000108a9 */
[-C--:B------:R-:W-:Y:S01]  /*7f70*/  FFMA.FTZ R162, R68, R0.reuse, -R169 ;  /* 0x0000000044a27223 */ /* 0x080fe200000108a9 */
[----:B------:R-:W-:Y:S01]  /*7f80*/  FFMA.FTZ R169, R50, R0, -R69 ;  /* 0x0000000032a97223 */ /* 0x000fe20000010845 */
[----:B------:R-:W-:Y:S02]  /*7f90*/  MUFU.EX2 R34, R34 ;  /* 0x0000002200227308 */ /* 0x000fe40000000800 */
[----:B------:R-:W-:Y:S06]  /*7fa0*/  HGMMA.64x128x16.F32.BF16 R88, R156, gdesc[UR8].tnspB, R88, gsb0 ;  /* 0x41e000089c587df0 */ /* 0x000fec0008001858 */
[----:B------:R-:W0:Y:S08]  /*7fb0*/  MUFU.EX2 R169, R169 ;  /* 0x000000a900a97308 */ /* 0x000e300000000800 */
[----:B------:R-:W1:Y:S08]  /*7fc0*/  MUFU.EX2 R165, R165 ;  /* 0x000000a500a57308 */ /* 0x000e700000000800 */
[----:B------:R-:W2:Y:S01]  /*7fd0*/  MUFU.EX2 R36, R36 ;  /* 0x0000002400247308 */ /* 0x000ea20000000800 */
[----:B0-----:R-:W-:Y:S01]  /*7fe0*/  FADD.FTZ R5, R169, R38 ;  /* 0x00000026a9057221 */ /* 0x001fe20000010000 */
[----:B------:R-:W-:-:S03]  /*7ff0*/  F2FP.BF16.F32.PACK_AB R169, R32, R169 ;  /* 0x000000a920a9723e */ /* 0x000fc600000010ff */
[----:B------:R-:W-:-:S03]  /*8000*/  FADD.FTZ R16, R32, R5 ;  /* 0x0000000520107221 */ /* 0x000fc60000010000 */
[----:B------:R-:W0:Y:S01]  /*8010*/  MUFU.EX2 R167, R167 ;  /* 0x000000a700a77308 */ /* 0x000e220000000800 */
[----:B------:R-:W-:Y:S01]  /*8020*/  FADD.FTZ R5, R171, R16 ;  /* 0x00000010ab057221 */ /* 0x000fe20000010000 */
[----:B------:R-:W-:-:S03]  /*8030*/  F2FP.BF16.F32.PACK_AB R171, R34, R171 ;  /* 0x000000ab22ab723e */ /* 0x000fc600000010ff */
[----:B------:R-:W-:-:S03]  /*8040*/  FADD.FTZ R16, R34, R5 ;  /* 0x0000000522107221 */ /* 0x000fc60000010000 */
[----:B------:R-:W-:Y:S01]  /*8050*/  MUFU.EX2 R160, R160 ;  /* 0x000000a000a07308 */ /* 0x000fe20000000800 */
[----:B-1----:R-:W-:Y:S01]  /*8060*/  FADD.FTZ R5, R165, R16 ;  /* 0x00000010a5057221 */ /* 0x002fe20000010000 */
[----:B--2---:R-:W-:-:S03]  /*8070*/  F2FP.BF16.F32.PACK_AB R165, R36, R165 ;  /* 0x000000a524a5723e */ /* 0x004fc600000010ff */
[----:B------:R-:W-:-:S03]  /*8080*/  FADD.FTZ R16, R36, R5 ;  /* 0x0000000524107221 */ /* 0x000fc60000010000 */
[----:B------:R-:W-:Y:S01]  /*8090*/  MUFU.EX2 R66, R66 ;  /* 0x0000004200427308 */ /* 0x000fe20000000800 */
[----:B0-----:R-:W-:-:S07]  /*80a0*/  FADD.FTZ R5, R167, R16 ;  /* 0x00000010a7057221 */ /* 0x001fce0000010000 */
[----:B------:R-:W-:Y:S08]  /*80b0*/  MUFU.EX2 R49, R49 ;  /* 0x0000003100317308 */ /* 0x000ff00000000800 */
[----:B------:R-:W0:Y:S08]  /*80c0*/  MUFU.EX2 R67, R67 ;  /* 0x0000004300437308 */ /* 0x000e300000000800 */
[----:B------:R-:W-:Y:S08]  /*80d0*/  MUFU.EX2 R162, R162 ;  /* 0x000000a200a27308 */ /* 0x000ff00000000800 */
[----:B------:R-:W-:Y:S01]  /*80e0*/  MUFU.EX2 R70, R70 ;  /* 0x0000004600467308 */ /* 0x000fe20000000800 */
[----:B0-----:R-:W-:-:S07]  /*80f0*/  F2FP.BF16.F32.PACK_AB R161, R67, R66 ;  /* 0x0000004243a1723e */ /* 0x001fce00000010ff */
[----:B------:R-:W-:Y:S08]  /*8100*/  MUFU.EX2 R53, R53 ;  /* 0x0000003500357308 */ /* 0x000ff00000000800 */
[----:B------:R-:W0:Y:S08]  /*8110*/  MUFU.EX2 R71, R71 ;  /* 0x0000004700477308 */ /* 0x000e300000000800 */
[----:B------:R-:W-:Y:S08]  /*8120*/  MUFU.EX2 R8, R8 ;  /* 0x0000000800087308 */ /* 0x000ff00000000800 */
[----:B------:R-:W-:Y:S01]  /*8130*/  MUFU.EX2 R74, R74 ;  /* 0x0000004a004a7308 */ /* 0x000fe20000000800 */
[----:B0-----:R-:W-:-:S07]  /*8140*/  F2FP.BF16.F32.PACK_AB R163, R71, R70 ;  /* 0x0000004647a3723e */ /* 0x001fce00000010ff */
[----:B------:R-:W0:Y:S08]  /*8150*/  MUFU.EX2 R57, R73 ;  /* 0x0000004900397308 */ /* 0x000e300000000800 */
[----:B------:R-:W1:Y:S08]  /*8160*/  MUFU.EX2 R75, R75 ;  /* 0x0000004b004b7308 */ /* 0x000e700000000800 */
[----:B------:R-:W-:Y:S01]  /*8170*/  MUFU.EX2 R10, R10 ;  /* 0x0000000a000a7308 */ /* 0x000fe20000000800 */
[----:B------:R-:W-:-:S02]  /*8180*/  WARPGROUP.DEPBAR.LE gsb0, 0x0 ;  /* 0x00008000000079c5 */ /* 0x000fc40000010000 */
[----:B------:R-:W-:-:S05]  /*8190*/  WARPGROUP.ARRIVE ;  /* 0x00000000000079c5 */ /* 0x000fca0000000000 */
[----:B------:R-:W-:Y:S01]  /*81a0*/  MUFU.EX2 R78, R78 ;  /* 0x0000004e004e7308 */ /* 0x000fe20000000800 */
[----:B0-----:R-:W-:Y:S02]  /*81b0*/  F2FP.BF16.F32.PACK_AB R156, R57, R8 ;  /* 0x00000008399c723e */ /* 0x001fe400000010ff */
[----:B-1----:R-:W-:Y:S01]  /*81c0*/  F2FP.BF16.F32.PACK_AB R157, R75, R74 ;  /* 0x0000004a4b9d723e */ /* 0x002fe200000010ff */
[----:B------:R-:W-:Y:S04]  /*81d0*/  HGMMA.64x128x16.F32.BF16 R88, R152, gdesc[UR4].tnspB, R88, gsb0 ;  /* 0x41e0000498587df0 */ /* 0x000fe80008001858 */
[----:B------:R-:W0:Y:S08]  /*81e0*/  MUFU.EX2 R61, R61 ;  /* 0x0000003d003d7308 */ /* 0x000e300000000800 */
[----:B------:R-:W1:Y:S08]  /*81f0*/  MUFU.EX2 R79, R79 ;  /* 0x0000004f004f7308 */ /* 0x000e700000000800 */
[----:B------:R-:W-:Y:S01]  /*8200*/  MUFU.EX2 R12, R12 ;  /* 0x0000000c000c7308 */ /* 0x000fe20000000800 */
[----:B0-----:R-:W-:-:S07]  /*8210*/  F2FP.BF16.F32.PACK_AB R158, R61, R10 ;  /* 0x0000000a3d9e723e */ /* 0x001fce00000010ff */
[----:B------:R-:W-:Y:S01]  /*8220*/  MUFU.EX2 R82, R82 ;  /* 0x0000005200527308 */ /* 0x000fe20000000800 */
[----:B-1----:R-:W-:-:S07]  /*8230*/  F2FP.BF16.F32.PACK_AB R159, R79, R78 ;  /* 0x0000004e4f9f723e */ /* 0x002fce00000010ff */
        /* <DEDUP_REMOVED lines=77> */
.L_x_2463:
        /* <DEDUP_REMOVED lines=67> */
.L_x_2473:
[----:B------:R-:W-:Y:S01]  /*8b40*/  ULEA UR5, UR36, UR37, 0x3 ;  /* 0x0000002524057291 */ /* 0x000fe2000f8e183f */
[----:B------:R-:W-:-:S05]  /*8b50*/  IMAD.U32 R2, RZ, RZ, UR38 ;  /* 0x00000026ff027e24 */ /* 0x000fca000f8e00ff */
[----:B------:R-:W-:-:S04]  /*8b60*/  SHF.L.U32 R2, R2, 0x1f, RZ ;  /* 0x0000001f02027819 */ /* 0x000fc800000006ff */
[----:B------:R0:W1:Y:S01]  /*8b70*/  SYNCS.PHASECHK.TRANS64.TRYWAIT P2, [UR5+0x34850], R2 ;  /* 0x03485002ff0075a7 */ /* 0x0000620008040145 */
[----:B------:R-:W-:Y:S05]  /*8b80*/  @!P0 BRA `(.L_x_2474) ;  /* 0x0000000000048947 */ /* 0x000fea0003800000 */
[----:B------:R-:W-:Y:S01]  /*8b90*/  BPT.TRAP 0x1 ;  /* 0x000000040000795c */ /* 0x000fe20000300000 */
.L_x_2474:
[----:B-1----:R-:W-:Y:S05]  /*8ba0*/  @P2 BRA `(.L_x_2475) ;  /* 0x0000000000082947 */ /* 0x002fea0003800000 */
[----:B------:R-:W1:Y:S02]  /*8bb0*/  SYNCS.PHASECHK.TRANS64.TRYWAIT P0, [UR5+0x34850], R2 ;  /* 0x03485002ff0075a7 */ /* 0x000e640008000145 */
[----:B-1----:R-:W-:Y:S05]  /*8bc0*/  @!P0 BRA `(.L_x_2476) ;  /* 0x0000009000288947 */ /* 0x002fea0003800000 */
.L_x_2475:
[----:B------:R-:W-:Y:S01]  /*8bd0*/  UIADD3 UR37, UR37, 0x400, URZ ;  /* 0x0000040025257890 */ /* 0x000fe2000fffe03f */
[----:B------:R-:W-:Y:S01]  /*8be0*/  WARPGROUP.ARRIVE ;  /* 0x00000000000079c5 */ /* 0x000fe20000000000 */
[----:B------:R-:W-:Y:S01]  /*8bf0*/  UMOV UR7, 0x40000040 ;  /* 0x4000004000077882 */ /* 0x000fe20000000000 */
[----:B-1----:R-:W1:Y:S01]  /*8c00*/  SHFL.BFLY PT, R3, R6, 0x2, 0x1f ;  /* 0x0c401f0006037f89 */ /* 0x002e6200000e0000 */
[----:B------:R-:W-:Y:S01]  /*8c10*/  USHF.R.U32.HI UR37, URZ, 0x4, UR37 ;  /* 0x000000043f257899 */ /* 0x000fe20008011625 */
[----:B------:R-:W-:Y:S02]  /*8c20*/  IMAD.U32 R15, RZ, RZ, UR5 ;  /* 0x00000005ff0f7e24 */ /* 0x000fe4000f8e00ff */
[----:B0-----:R-:W0:Y:S01]  /*8c30*/  SHFL.BFLY PT, R2, R5, 0x2, 0x1f ;  /* 0x0c401f0005027f89 */ /* 0x001e2200000e0000 */
[----:B------:R-:W-:Y:S01]  /*8c40*/  ULOP3.LUT UR37, UR37, 0x3fff, URZ, 0xc0, !UPT ;  /* 0x00003fff25257892 */ /* 0x000fe2000f8ec03f */
[----:B------:R-:W-:Y:S02]  /*8c50*/  IMAD.MOV.U32 R11, RZ, RZ, RZ ;  /* 0x000000ffff0b7224 */ /* 0x000fe400078e00ff */
[----:B------:R-:W-:Y:S01]  /*8c60*/  VIADD R191, R191, 0x1 ;  /* 0x00000001bfbf7836 */ /* 0x000fe20000000000 */
[----:B------:R-:W-:-:S04]  /*8c70*/  ULOP3.LUT UR4, UR37, 0x4000000, URZ, 0xfc, !UPT ;  /* 0x0400000025047892 */ /* 0x000fc8000f8efc3f */
[----:B------:R-:W-:Y:S02]  /*8c80*/  ULEA UR4, UR36, UR4, 0xb ;  /* 0x0000000424047291 */ /* 0x000fe4000f8e583f */
        /* <DEDUP_REMOVED lines=8> */
[----:B0-----:R-:W-:Y:S01]  /*8d10*/  FADD.FTZ R8, R2, R5 ;  /* 0x0000000502087221 */ /* 0x001fe20000010000 */
[----:B------:R-:W-:Y:S01]  /*8d20*/  IMAD.MOV.U32 R5, RZ, RZ, RZ ;  /* 0x000000ffff057224 */ /* 0x000fe200078e00ff */
[----:B------:R-:W0:Y:S04]  /*8d30*/  SHFL.BFLY PT, R2, R3, 0x1, 0x1f ;  /* 0x0c201f0003027f89 */ /* 0x000e2800000e0000 */
[----:B------:R-:W1:Y:S01]  /*8d40*/  SHFL.BFLY PT, R9, R8, 0x1, 0x1f ;  /* 0x0c201f0008097f89 */ /* 0x000e6200000e0000 */
[----:B0-----:R-:W-:Y:S01]  /*8d50*/  FADD.FTZ R12, R3, R2 ;  /* 0x00000002030c7221 */ /* 0x001fe20000010000 */
[----:B------:R-:W-:-:S02]  /*8d60*/  IMAD.MOV.U32 R3, RZ, RZ, -0x800000 ;  /* 0xff800000ff037424 */ /* 0x000fc400078e00ff */
[----:B------:R-:W-:Y:S02]  /*8d70*/  IMAD.MOV.U32 R2, RZ, RZ, -0x800000 ;  /* 0xff800000ff027424 */ /* 0x000fe400078e00ff */
[----:B-1----:R-:W-:Y:S01]  /*8d80*/  FADD.FTZ R14, R8, R9 ;  /* 0x00000009080e7221 */ /* 0x002fe20000010000 */
[----:B------:R-:W-:-:S04]  /*8d90*/  FSETP.NE.FTZ.AND P0, PT, R12, RZ, PT ;  /* 0x000000ff0c00720b */ /* 0x000fc80003f15000 */
        /* <DEDUP_REMOVED lines=116> */
.L_x_2446:
        /* <DEDUP_REMOVED lines=24> */
[----:B------:R-:W-:Y:S02]  /*9660*/  MOV R16, R0 ;  /* 0x0000000000107202 */ /* 0x000fe40000000f00 */
[----:B--2---:R-:W-:-:S03]  /*9670*/  MOV R17, R5 ;  /* 0x0000000500117202 */ /* 0x004fc60000000f00 */
[----:B------:R-:W-:-:S03]  /*9680*/  IMAD.WIDE R4, R195, 0x2, R16 ;  /* 0x00000002c3047825 */ /* 0x000fc600078e0210 */
[C---:B------:R-:W-:Y:S02]  /*9690*/  LOP3.LUT R9, R4.reuse, 0x380, RZ, 0xc0, !PT ;  /* 0x0000038004097812 */ /* 0x040fe400078ec0ff */
[C---:B------:R-:W-:Y:S02]  /*96a0*/  IADD3 R97, P5, R4.reuse, 0x40, RZ ;  /* 0x0000004004617810 */ /* 0x040fe40007fbe0ff */
[C---:B------:R-:W-:Y:S02]  /*96b0*/  IADD3 R99, P4, R4.reuse, 0x60, RZ ;  /* 0x0000006004637810 */ /* 0x040fe40007f9e0ff */
[----:B------:R-:W-:Y:S01]  /*96c0*/  SHF.R.U64 R9, R9, 0x3, RZ ;  /* 0x0000000309097819 */ /* 0x000fe200000012ff */
[--C-:B------:R-:W-:Y:S01]  /*96d0*/  IMAD.X R25, RZ, RZ, R5.reuse, P5 ;  /* 0x000000ffff197224 */ /* 0x100fe200028e0605 */
[----:B------:R-:W-:Y:S01]  /*96e0*/  LOP3.LUT R14, R97, 0x380, RZ, 0xc0, !PT ;  /* 0x00000380610e7812 */ /* 0x000fe200078ec0ff */
[----:B------:R-:W-:Y:S01]  /*96f0*/  IMAD.X R15, RZ, RZ, R5, P4 ;  /* 0x000000ffff0f7224 */ /* 0x000fe200020e0605 */
[----:B------:R-:W-:Y:S01]  /*9700*/  LOP3.LUT R20, R99, 0x380, RZ, 0xc0, !PT ;  /* 0x0000038063147812 */ /* 0x000fe200078ec0ff */
[----:B------:R-:W-:Y:S01]  /*9710*/  BAR.SYNC.DEFER_BLOCKING 0x1, 0x100 ;  /* 0x0044000000007b1d */ /* 0x000fe20000010000 */
[----:B------:R-:W-:-:S02]  /*9720*/  IADD3 R31, P6, R4, 0x20, RZ ;  /* 0x00000020041f7810 */ /* 0x000fc40007fde0ff */
        /* <DEDUP_REMOVED lines=12> */
[----:B------:R-:W-:Y:S02]  /*97f0*/  MOV R94, R4 ;  /* 0x00000004005e7202 */ /* 0x000fe40000000f00 */
[----:B------:R-:W-:Y:S02]  /*9800*/  LOP3.LUT R24, R14, R97, RZ, 0x3c, !PT ;  /* 0x000000610e187212 */ /* 0x000fe400078e3cff */
[----:B------:R-:W-:Y:S02]  /*9810*/  F2FP.BF16.F32.PACK_AB R5, R8, R93 ;  /* 0x0000005d0805723e */ /* 0x000fe400000010ff */
[----:B------:R-:W-:Y:S02]  /*9820*/  LOP3.LUT R14, R20, R99, RZ, 0x3c, !PT ;  /* 0x00000063140e7212 */ /* 0x000fe400078e3cff */
[----:B------:R-:W-:Y:S02]  /*9830*/  LOP3.LUT R8, R103, 0x380, RZ, 0xc0, !PT ;  /* 0x0000038067087812 */ /* 0x000fe400078ec0ff */
[----:B------:R-:W-:-:S02]  /*9840*/  LOP3.LUT R12, R31, 0x380, RZ, 0xc0, !PT ;  /* 0x000003801f0c7812 */ /* 0x000fc400078ec0ff */
[----:B------:R-:W-:Y:S02]  /*9850*/  LOP3.LUT R20, R105, 0x380, RZ, 0xc0, !PT ;  /* 0x0000038069147812 */ /* 0x000fe400078ec0ff */
[----:B------:R-:W-:Y:S02]  /*9860*/  SHF.R.U64 R8, R8, 0x3, RZ ;  /* 0x0000000308087819 */ /* 0x000fe400000012ff */
[----:B------:R-:W-:Y:S02]  /*9870*/  SHF.R.U64 R12, R12, 0x3, RZ ;  /* 0x000000030c0c7819 */ /* 0x000fe400000012ff */
[----:B------:R-:W-:Y:S02]  /*9880*/  SHF.R.U64 R20, R20, 0x3, RZ ;  /* 0x0000000314147819 */ /* 0x000fe400000012ff */
[----:B------:R-:W-:Y:S02]  /*9890*/  F2FP.BF16.F32.PACK_AB R4, R10, R95 ;  /* 0x0000005f0a04723e */ /* 0x000fe400000010ff */
[----:B------:R-:W-:-:S02]  /*98a0*/  LOP3.LUT R10, R8, R103, RZ, 0x3c, !PT ;  /* 0x00000067080a7212 */ /* 0x000fc400078e3cff */
[----:B-1----:R-:W-:Y:S01]  /*98b0*/  LOP3.LUT R44, R101, 0x380, RZ, 0xc0, !PT ;  /* 0x00000380652c7812 */ /* 0x002fe200078ec0ff */
[----:B------:R1:W-:Y:S01]  /*98c0*/  STSM.16.M88.4 [R94], R4 ;  /* 0x000000045e007844 */ /* 0x0003e20000000200 */
[----:B------:R-:W-:Y:S02]  /*98d0*/  LOP3.LUT R26, R12, R31, RZ, 0x3c, !PT ;  /* 0x0000001f0c1a7212 */ /* 0x000fe400078e3cff */
[----:B------:R-:W-:Y:S02]  /*98e0*/  LOP3.LUT R8, R20, R105, RZ, 0x3c, !PT ;  /* 0x0000006914087212 */ /* 0x000fe400078e3cff */
[----:B------:R-:W-:Y:S02]  /*98f0*/  LOP3.LUT R31, R88, 0x380, RZ, 0xc0, !PT ;  /* 0x00000380581f7812 */ /* 0x000fe400078ec0ff */
[----:B------:R-:W-:Y:S02]  /*9900*/  SHF.R.U64 R44, R44, 0x3, RZ ;  /* 0x000000032c2c7819 */ /* 0x000fe400000012ff */
[----:B------:R-:W-:-:S02]  /*9910*/  MOV R30, R8 ;  /* 0x00000008001e7202 */ /* 0x000fc40000000f00 */
[----:B------:R-:W-:Y:S02]  /*9920*/  SHF.R.U64 R31, R31, 0x3, RZ ;  /* 0x000000031f1f7819 */ /* 0x000fe400000012ff */
[----:B------:R-:W-:Y:S02]  /*9930*/  F2FP.BF16.F32.PACK_AB R9, R35, R34 ;  /* 0x000000222309723e */ /* 0x000fe400000010ff */
[----:B------:R-:W2:Y:S01]  /*9940*/  LDC.64 R34, c[0x0][0xc00] ;  /* 0x00030000ff227b82 */ /* 0x000ea20000000a00 */
[----:B------:R-:W-:Y:S02]  /*9950*/  LOP3.LUT R12, R44, R101, RZ, 0x3c, !PT ;  /* 0x000000652c0c7212 */ /* 0x000fe400078e3cff */
[----:B------:R-:W-:Y:S02]  /*9960*/  LOP3.LUT R20, R31, R88, RZ, 0x3c, !PT ;  /* 0x000000581f147212 */ /* 0x000fe400078e3cff */
[----:B------:R-:W-:Y:S02]  /*9970*/  MOV R31, R10 ;  /* 0x0000000a001f7202 */ /* 0x000fe40000000f00 */
[----:B------:R-:W-:-:S02]  /*9980*/  MOV R92, R26 ;  /* 0x0000001a005c7202 */ /* 0x000fc40000000f00 */
[----:B------:R-:W-:Y:S02]  /*9990*/  F2FP.BF16.F32.PACK_AB R8, R89, R90 ;  /* 0x0000005a5908723e */ /* 0x000fe400000010ff */
[----:B------:R-:W-:Y:S02]  /*99a0*/  F2FP.BF16.F32.PACK_AB R10, R37, R36 ;  /* 0x00000024250a723e */ /* 0x000fe400000010ff */
[----:B------:R-:W-:Y:S02]  /*99b0*/  F2FP.BF16.F32.PACK_AB R11, R39, R38 ;  /* 0x00000026270b723e */ /* 0x000fe400000010ff */
[----:B------:R-:W-:Y:S02]  /*99c0*/  MOV R91, R24 ;  /* 0x00000018005b7202 */ /* 0x000fe40000000f00 */
[----:B------:R-:W-:Y:S01]  /*99d0*/  MOV R88, R14 ;  /* 0x0000000e00587202 */ /* 0x000fe20000000f00 */
[----:B------:R-:W-:Y:S01]  /*99e0*/  STSM.16.M88.4 [R92], R8 ;  /* 0x000000085c007844 */ /* 0x000fe20000000200 */
[----:B------:R-:W-:-:S02]  /*99f0*/  MOV R44, R12 ;  /* 0x0000000c002c7202 */ /* 0x000fc40000000f00 */
[----:B-1----:R-:W-:Y:S02]  /*9a00*/  F2FP.BF16.F32.PACK_AB R4, R41, R40 ;  /* 0x000000282904723e */ /* 0x002fe400000010ff */
[----:B------:R-:W-:Y:S02]  /*9a10*/  F2FP.BF16.F32.PACK_AB R5, R43, R42 ;  /* 0x0000002a2b05723e */ /* 0x000fe400000010ff */
[----:B------:R-:W-:Y:S02]  /*9a20*/  F2FP.BF16.F32.PACK_AB R6, R32, R33 ;  /* 0x000000212006723e */ /* 0x000fe400000010ff */
[----:B------:R-:W-:Y:S02]  /*9a30*/  F2FP.BF16.F32.PACK_AB R7, R28, R29 ;  /* 0x0000001d1c07723e */ /* 0x000fe400000010ff */
[----:B------:R-:W-:Y:S02]  /*9a40*/  F2FP.BF16.F32.PACK_AB R12, R49, R48 ;  /* 0x00000030310c723e */ /* 0x000fe400000010ff */
[----:B------:R-:W-:Y:S01]  /*9a50*/  F2FP.BF16.F32.PACK_AB R13, R51, R50 ;  /* 0x00000032330d723e */ /* 0x000fe200000010ff */
[----:B------:R1:W-:Y:S01]  /*9a60*/  STSM.16.M88.4 [R91], R4 ;  /* 0x000000045b007844 */ /* 0x0003e20000000200 */
[----:B------:R-:W-:-:S02]  /*9a70*/  F2FP.BF16.F32.PACK_AB R14, R53, R52 ;  /* 0x00000034350e723e */ /* 0x000fc400000010ff */
[----:B------:R-:W-:Y:S02]  /*9a80*/  F2FP.BF16.F32.PACK_AB R15, R55, R54 ;  /* 0x00000036370f723e */ /* 0x000fe400000010ff */
[----:B------:R-:W-:Y:S02]  /*9a90*/  F2FP.BF16.F32.PACK_AB R24, R57, R56 ;  /* 0x000000383918723e */ /* 0x000fe400000010ff */
[----:B------:R-:W-:Y:S01]  /*9aa0*/  F2FP.BF16.F32.PACK_AB R25, R59, R58 ;  /* 0x0000003a3b19723e */ /* 0x000fe200000010ff */
[----:B------:R-:W-:Y:S01]  /*9ab0*/  STSM.16.M88.4 [R88], R12 ;  /* 0x0000000c58007844 */ /* 0x000fe20000000200 */
[----:B------:R-:W-:Y:S02]  /*9ac0*/  F2FP.BF16.F32.PACK_AB R26, R61, R60 ;  /* 0x0000003c3d1a723e */ /* 0x000fe400000010ff */
[----:B------:R-:W-:Y:S02]  /*9ad0*/  F2FP.BF16.F32.PACK_AB R27, R63, R62 ;  /* 0x0000003e3f1b723e */ /* 0x000fe400000010ff */
[----:B------:R-:W-:Y:S01]  /*9ae0*/  MOV R21, R20 ;  /* 0x0000001400157202 */ /* 0x000fe20000000f00 */
[----:B------:R-:W-:Y:S01]  /*9af0*/  IMAD.MOV.U32 R20, RZ, RZ, RZ ;  /* 0x000000ffff147224 */ /* 0x000fe200078e00ff */
[----:B------:R-:W-:Y:S01]  /*9b00*/  ISETP.NE.U32.AND P2, PT, RZ, UR4, PT ;  /* 0x00000004ff007c0c */ /* 0x000fe2000bf45070 */
[----:B------:R3:W-:Y:S01]  /*9b10*/  STSM.16.M88.4 [R44], R24 ;  /* 0x000000182c007844 */ /* 0x0007e20000000200 */
[----:B--2---:R-:W-:Y:S01]  /*9b20*/  ISETP.NE.U32.AND P0, PT, R34, RZ, PT ;  /* 0x000000ff2200720c */ /* 0x004fe20003f05070 */
[C---:B-1----:R-:W-:Y:S01]  /*9b30*/  IMAD.SHL.U32 R5, R185.reuse, 0x4, RZ ;  /* 0x00000004b9057824 */ /* 0x042fe200078e00ff */
[----:B------:R-:W-:Y:S01]  /*9b40*/  SHF.L.U64.HI R10, R185, 0x2, R189 ;  /* 0x00000002b90a7819 */ /* 0x000fe200000102bd */
[----:B------:R1:W-:Y:S01]  /*9b50*/  STSM.16.M88.4 [R31], R64 ;  /* 0x000000401f007844 */ /* 0x0003e20000000200 */
[----:B------:R-:W-:-:S02]  /*9b60*/  ISETP.NE.AND.EX P2, PT, RZ, UR5, PT, P2 ;  /* 0x00000005ff007c0c */ /* 0x000fc4000bf45320 */
[----:B------:R-:W-:Y:S01]  /*9b70*/  ISETP.NE.AND.EX P0, PT, R35, RZ, PT, P0 ;  /* 0x000000ff2300720c */ /* 0x000fe20003f05300 */
[----:B------:R1:W-:Y:S01]  /*9b80*/  STSM.16.M88.4 [R30], R72 ;  /* 0x000000481e007844 */ /* 0x0003e20000000200 */
[----:B------:R-:W-:-:S03]  /*9b90*/  IADD3 R6, P1, R5, R34, RZ ;  /* 0x0000002205067210 */ /* 0x000fc60007f3e0ff */
[----:B------:R1:W-:Y:S02]  /*9ba0*/  STSM.16.M88.4 [R21], R80 ;  /* 0x0000005015007844 */ /* 0x0003e40000000200 */
[----:B------:R-:W-:Y:S01]  /*9bb0*/  IMAD.X R7, R10, 0x1, R35, P1 ;  /* 0x000000010a077824 */ /* 0x000fe200008e0623 */
[----:B------:R-:W-:Y:S03]  /*9bc0*/  BAR.SYNC.DEFER_BLOCKING 0x1, 0x100 ;  /* 0x0044000000007b1d */ /* 0x000fe60000010000 */
[----:B------:R-:W-:-:S03]  /*9bd0*/  @P2 IADD3 R4, P3, R5, UR4, RZ ;  /* 0x0000000405042c10 */ /* 0x000fc6000ff7e0ff */
[----:B------:R-:W-:Y:S01]  /*9be0*/  ULDC UR4, c[0x0][0xa88] ;  /* 0x0002a20000047ab9 */ /* 0x000fe20000000800 */
[----:B------:R-:W-:Y:S01]  /*9bf0*/  @P2 IADD3.X R5, R10, UR5, RZ, P3, !PT ;  /* 0x000000050a052c10 */ /* 0x000fe20009ffe4ff */
[----:B------:R-:W-:Y:S01]  /*9c00*/  IMAD.U32 R9, RZ, RZ, UR4 ;  /* 0x00000004ff097e24 */ /* 0x000fe2000f8e00ff */
[----:B---3--:R-:W2:Y:S01]  /*9c10*/  LDC R44, c[0x0][0xbe8] ;  /* 0x0002fa00ff2c7b82 */ /* 0x008ea20000000800 */
[----:B------:R1:W5:Y:S04]  /*9c20*/  @P0 LDG.E R20, desc[UR56][R6.64] ;  /* 0x0000003806140981 */ /* 0x000368000c1e1900 */
[----:B------:R1:W5:Y:S01]  /*9c30*/  @P2 LDG.E R9, desc[UR56][R4.64] ;  /* 0x0000003804092981 */ /* 0x000362000c1e1900 */
[----:B--2---:R-:W-:-:S13]  /*9c40*/  ISETP.NE.AND P1, PT, R44, 0x1, PT ;  /* 0x000000012c00780c */ /* 0x004fda0003f25270 */
[----:B------:R-:W2:Y:S08]  /*9c50*/  @P1 LDC R8, c[0x0][0xbec] ;  /* 0x0002fb00ff081b82 */ /* 0x000eb00000000800 */
[----:B------:R-:W3:Y:S01]  /*9c60*/  @P1 LDC R11, c[0x0][0xbf0] ;  /* 0x0002fc00ff0b1b82 */ /* 0x000ee20000000800 */
[----:B-1----:R-:W-:Y:S05]  /*9c70*/  @P2 BRA `(.L_x_2479) ;  /* 0x0000000000102947 */ /* 0x002fea0003800000 */
[----:B------:R-:W-:Y:S05]  /*9c80*/  @!P0 BRA `(.L_x_2479) ;  /* 0x00000000000c8947 */ /* 0x000fea0003800000 */
[----:B------:R-:W4:Y:S04]  /*9c90*/  LDG.E R4, desc[UR56][R6.64] ;  /* 0x0000003806047981 */ /* 0x000f28000c1e1900 */
[----:B-----5:R-:W4:Y:S02]  /*9ca0*/  LDG.E R9, desc[UR56][R6.64+0x4] ;  /* 0x0000043806097981 */ /* 0x020f24000c1e1900 */
[----:B----4-:R-:W-:-:S07]  /*9cb0*/  IMAD.IADD R9, R9, 0x1, -R4 ;  /* 0x0000000109097824 */ /* 0x010fce00078e0a04 */
.L_x_2479:
[----:B------:R-:W-:Y:S01]  /*9cc0*/  SHF.R.S32.HI R52, RZ, 0x1f, R188 ;  /* 0x0000001fff347819 */ /* 0x000fe200000114bc */
[----:B------:R-:W-:Y:S01]  /*9cd0*/  IMAD.IADD R15, R184, 0x1, R18 ;  /* 0x00000001b80f7824 */ /* 0x000fe200078e0212 */
[----:B------:R-:W-:Y:S01]  /*9ce0*/  ULDC.64 UR4, c[0x0][0xb90] ;  /* 0x0002e40000047ab9 */ /* 0x000fe20000000a00 */
[----:B-----5:R-:W-:Y:S01]  /*9cf0*/  SHF.R.S32.HI R21, RZ, 0x1f, R20 ;  /* 0x0000001fff157819 */ /* 0x020fe20000011414 */
[----:B------:R-:W-:Y:S01]  /*9d00*/  IMAD.IADD R24, R194, 0x1, R18 ;  /* 0x00000001c2187824 */ /* 0x000fe200078e0212 */
[----:B------:R-:W-:Y:S01]  /*9d10*/  SEL R189, R189, RZ, !P0 ;  /* 0x000000ffbdbd7207 */ /* 0x000fe20004000000 */
[----:B------:R-:W-:Y:S01]  /*9d20*/  IMAD R5, R52, UR4, RZ ;  /* 0x0000000434057c24 */ /* 0x000fe2000f8e02ff */
[----:B------:R-:W-:Y:S01]  /*9d30*/  SEL R185, R185, RZ, !P0 ;  /* 0x000000ffb9b97207 */ /* 0x000fe20004000000 */
[----:B--2---:R-:W-:-:S04]  /*9d40*/  @P1 IMAD.HI.U32 R6, R15, R8, RZ ;  /* 0x000000080f061227 */ /* 0x004fc800078e00ff */
[----:B------:R-:W-:Y:S01]  /*9d50*/  IMAD.MOV.U32 R7, RZ, RZ, R15 ;  /* 0x000000ffff077224 */ /* 0x000fe200078e000f */
[----:B---3--:R-:W-:Y:S01]  /*9d60*/  @P1 SHF.R.U32.HI R7, RZ, R11, R6 ;  /* 0x0000000bff071219 */ /* 0x008fe20000011606 */
[C---:B------:R-:W-:Y:S02]  /*9d70*/  IMAD R13, R188.reuse, UR5, R5 ;  /* 0x00000005bc0d7c24 */ /* 0x040fe4000f8e0205 */
[----:B------:R-:W-:Y:S01]  /*9d80*/  IMAD.WIDE.U32 R4, R188, UR4, R20 ;  /* 0x00000004bc047c25 */ /* 0x000fe2000f8e0014 */
[----:B------:R-:W-:-:S03]  /*9d90*/  ULDC.64 UR4, c[0x0][0xb98] ;  /* 0x0002e60000047ab9 */ /* 0x000fc60000000a00 */
[----:B------:R-:W-:Y:S02]  /*9da0*/  IMAD R11, R190, 0x40, R22 ;  /* 0x00000040be0b7824 */ /* 0x000fe400078e0216 */
[----:B------:R-:W-:Y:S02]  /*9db0*/  IMAD.IADD R5, R5, 0x1, R13 ;  /* 0x0000000105057824 */ /* 0x000fe400078e020d */
        /* <DEDUP_REMOVED lines=13> */
[----:B------:R-:W-:Y:S01]  /*9e90*/  IMAD R53, R9, R44, RZ ;  /* 0x0000002c09357224 */ /* 0x000fe200078e02ff */
[----:B------:R-:W-:-:S02]  /*9ea0*/  IADD3.X R5, R13, R5, R8, P2, !PT ;  /* 0x000000050d057210 */ /* 0x000fc400017fe408 */
[----:B------:R-:W-:Y:S01]  /*9eb0*/  IADD3 R7, P3, R16, 0x2000, RZ ;  /* 0x0000200010077810 */ /* 0x000fe20007f7e0ff */
[----:B------:R-:W-:Y:S01]  /*9ec0*/  IMAD R6, R6, UR4, RZ ;  /* 0x0000000406067c24 */ /* 0x000fe2000f8e02ff */
[----:B------:R-:W-:Y:S01]  /*9ed0*/  IADD3 R15, P0, R16, 0x1000, RZ ;  /* 0x00001000100f7810 */ /* 0x000fe20007f1e0ff */
[----:B------:R-:W-:Y:S01]  /*9ee0*/  IMAD.WIDE.U32 R4, R11, UR4, R4 ;  /* 0x000000040b047c25 */ /* 0x000fe2000f8e0004 */
[----:B------:R-:W-:Y:S02]  /*9ef0*/  LOP3.LUT R8, R7, 0x380, RZ, 0xc0, !PT ;  /* 0x0000038007087812 */ /* 0x000fe400078ec0ff */
[----:B------:R-:W-:Y:S01]  /*9f00*/  LOP3.LUT R36, R37, 0x380, RZ, 0xc0, !PT ;  /* 0x0000038025247812 */ /* 0x000fe200078ec0ff */
[----:B------:R-:W-:Y:S01]  /*9f10*/  IMAD R13, R11, UR5, R6 ;  /* 0x000000050b0d7c24 */ /* 0x000fe2000f8e0206 */
[----:B------:R-:W-:Y:S01]  /*9f20*/  ULDC.64 UR4, c[0x0][0xb50] ;  /* 0x0002d40000047ab9 */ /* 0x000fe20000000a00 */
[----:B------:R-:W-:Y:S01]  /*9f30*/  SHF.R.U64 R8, R8, 0x3, RZ ;  /* 0x0000000308087819 */ /* 0x000fe200000012ff */
[----:B------:R-:W-:Y:S01]  /*9f40*/  VIADD R6, R24, 0x8 ;  /* 0x0000000818067836 */ /* 0x000fe20000000000 */
[----:B------:R-:W-:Y:S01]  /*9f50*/  LEA R10, P4, R4, UR4, 0x2 ;  /* 0x00000004040a7c11 */ /* 0x000fe2000f8810ff */
[----:B------:R-:W-:Y:S01]  /*9f60*/  IMAD.IADD R11, R5, 0x1, R13 ;  /* 0x00000001050b7824 */ /* 0x000fe200078e020d */
[----:B------:R-:W-:Y:S01]  /*9f70*/  LOP3.LUT R8, R8, R7, RZ, 0x3c, !PT ;  /* 0x0000000708087212 */ /* 0x000fe200078e3cff */
[----:B------:R-:W-:Y:S01]  /*9f80*/  IMAD.X R13, RZ, RZ, R17, P0 ;  /* 0x000000ffff0d7224 */ /* 0x000fe200000e0611 */
[----:B------:R-:W-:Y:S01]  /*9f90*/  IADD3 R7, P2, R16, 0x3000, RZ ;  /* 0x0000300010077810 */ /* 0x000fe20007f5e0ff */
[----:B------:R-:W-:Y:S01]  /*9fa0*/  SHFL.IDX PT, R48, R10, RZ, 0x1c1f ;  /* 0x001c1fff0a307589 */ /* 0x000fe200000e0000 */
[----:B------:R-:W-:Y:S01]  /*9fb0*/  LEA.HI.X R14, R4, UR5, R11, 0x2, P4 ;  /* 0x00000005040e7c11 */ /* 0x000fe2000a0f140b */
[--C-:B------:R-:W-:Y:S01]  /*9fc0*/  IMAD.X R9, RZ, RZ, R17.reuse, P3 ;  /* 0x000000ffff097224 */ /* 0x100fe200018e0611 */
[----:B------:R-:W-:Y:S01]  /*9fd0*/  LOP3.LUT R5, R7, 0x380, RZ, 0xc0, !PT ;  /* 0x0000038007057812 */ /* 0x000fe200078ec0ff */
[----:B------:R-:W-:Y:S01]  /*9fe0*/  SHFL.IDX PT, R50, R10, 0x1, 0x1c1f ;  /* 0x003c1f000a327f89 */ /* 0x000fe200000e0000 */
[----:B------:R-:W-:Y:S01]  /*9ff0*/  LOP3.LUT P0, RZ, R192, 0x3, RZ, 0xc0, !PT ;  /* 0x00000003c0ff7812 */ /* 0x000fe2000780c0ff */
[----:B------:R-:W-:Y:S01]  /*a000*/  ULDC.64 UR4, c[0x0][0xaa0] ;  /* 0x0002a80000047ab9 */ /* 0x000fe20000000a00 */
[----:B------:R-:W-:Y:S01]  /*a010*/  SHF.R.U64 R4, R5, 0x3, RZ ;  /* 0x0000000305047819 */ /* 0x000fe200000012ff */
[----:B------:R-:W1:Y:S01]  /*a020*/  SHFL.IDX PT, R49, R14, RZ, 0x1c1f ;  /* 0x001c1fff0e317589 */ /* 0x000e6200000e0000 */
[----:B------:R-:W-:Y:S01]  /*a030*/  IMAD.X R5, RZ, RZ, R17, P2 ;  /* 0x000000ffff057224 */ /* 0x000fe200010e0611 */
[----:B------:R-:W-:-:S02]  /*a040*/  ISETP.GE.OR P2, PT, R24, R53, P0 ;  /* 0x000000351800720c */ /* 0x000fc40000746670 */
[----:B------:R-:W2:Y:S01]  /*a050*/  SHFL.IDX PT, R51, R14, 0x1, 0x1c1f ;  /* 0x003c1f000e337f89 */ /* 0x000ea200000e0000 */
[----:B------:R-:W-:Y:S02]  /*a060*/  ISETP.GE.OR P0, PT, R6, R53, P0 ;  /* 0x000000350600720c */ /* 0x000fe40000706670 */
[C---:B------:R-:W-:Y:S02]  /*a070*/  IADD3 R33, P4, R16.reuse, 0x6000, RZ ;  /* 0x0000600010217810 */ /* 0x040fe40007f9e0ff */
[----:B------:R-:W-:Y:S02]  /*a080*/  LOP3.LUT R11, R16, 0x380, RZ, 0xc0, !PT ;  /* 0x00000380100b7812 */ /* 0x000fe400078ec0ff */
[----:B------:R-:W-:Y:S02]  /*a090*/  LOP3.LUT R32, R33, 0x380, RZ, 0xc0, !PT ;  /* 0x0000038021207812 */ /* 0x000fe400078ec0ff */
[----:B------:R-:W-:Y:S02]  /*a0a0*/  SHF.R.U64 R11, R11, 0x3, RZ ;  /* 0x000000030b0b7819 */ /* 0x000fe400000012ff */
[----:B------:R-:W-:-:S02]  /*a0b0*/  LOP3.LUT R4, R4, R7, RZ, 0x3c, !PT ;  /* 0x0000000704047212 */ /* 0x000fc400078e3cff */
[----:B------:R-:W-:Y:S02]  /*a0c0*/  IADD3 R7, P3, R16, 0x7000, RZ ;  /* 0x0000700010077810 */ /* 0x000fe40007f7e0ff */
[----:B------:R-:W-:Y:S02]  /*a0d0*/  SHF.R.U64 R40, R40, 0x3, RZ ;  /* 0x0000000328287819 */ /* 0x000fe400000012ff */
[----:B------:R-:W-:Y:S01]  /*a0e0*/  SHF.R.U64 R36, R36, 0x3, RZ ;  /* 0x0000000324247819 */ /* 0x000fe200000012ff */
[--C-:B------:R-:W-:Y:S01]  /*a0f0*/  IMAD.X R29, RZ, RZ, R17.reuse, P3 ;  /* 0x000000ffff1d7224 */ /* 0x100fe200018e0611 */
[----:B------:R-:W-:Y:S01]  /*a100*/  SHF.R.U64 R32, R32, 0x3, RZ ;  /* 0x0000000320207819 */ /* 0x000fe200000012ff */
[----:B-1----:R1:W-:Y:S01]  /*a110*/  @!P2 ST.E desc[UR56][R48.64], R3 ;  /* 0x000000033000a985 */ /* 0x0023e2000c101938 */
[----:B------:R-:W-:Y:S02]  /*a120*/  LOP3.LUT R16, R11, R16, RZ, 0x3c, !PT ;  /* 0x000000100b107212 */ /* 0x000fe400078e3cff */
[----:B------:R-:W-:Y:S01]  /*a130*/  LOP3.LUT R40, R40, R41, RZ, 0x3c, !PT ;  /* 0x0000002928287212 */ /* 0x000fe200078e3cff */
[----:B--2---:R2:W-:Y:S01]  /*a140*/  @!P0 ST.E desc[UR56][R50.64], R2 ;  /* 0x0000000232008985 */ /* 0x0045e2000c101938 */
[----:B------:R-:W-:Y:S01]  /*a150*/  LOP3.LUT R36, R36, R37, RZ, 0x3c, !PT ;  /* 0x0000002524247212 */ /* 0x000fe200078e3cff */
[--C-:B------:R-:W-:Y:S01]  /*a160*/  IMAD.X R41, RZ, RZ, R17.reuse, P6 ;  /* 0x000000ffff297224 */ /* 0x100fe200030e0611 */
[----:B------:R-:W-:Y:S01]  /*a170*/  LOP3.LUT R32, R32, R33, RZ, 0x3c, !PT ;  /* 0x0000002120207212 */ /* 0x000fe200078e3cff */
[--C-:B------:R-:W-:Y:S01]  /*a180*/  IMAD.X R37, RZ, RZ, R17.reuse, P5 ;  /* 0x000000ffff257224 */ /* 0x100fe200028e0611 */
[----:B------:R3:W5:Y:S01]  /*a190*/  LD.E.128 R24, desc[UR56][R16.64] ;  /* 0x0000003810187980 */ /* 0x000762000c101d00 */
[----:B------:R-:W-:Y:S01]  /*a1a0*/  IMAD.X R33, RZ, RZ, R17, P4 ;  /* 0x000000ffff217224 */ /* 0x000fe200020e0611 */
[----:B------:R-:W-:Y:S01]  /*a1b0*/  LOP3.LUT R12, R15, 0x380, RZ, 0xc0, !PT ;  /* 0x000003800f0c7812 */ /* 0x000fe200078ec0ff */
[----:B-1----:R-:W1:Y:S01]  /*a1c0*/  @P1 LDC R49, c[0x0][0xbec] ;  /* 0x0002fb00ff311b82 */ /* 0x002e620000000800 */
[----:B------:R-:W-:Y:S01]  /*a1d0*/  IMAD R3, R21, UR4, RZ ;  /* 0x0000000415037c24 */ /* 0x000fe2000f8e02ff */
[----:B------:R-:W-:Y:S01]  /*a1e0*/  LOP3.LUT R6, R7, 0x380, RZ, 0xc0, !PT ;  /* 0x0000038007067812 */ /* 0x000fe200078ec0ff */
[----:B------:R-:W5:Y:S01]  /*a1f0*/  LD.E.128 R8, desc[UR56][R8.64] ;  /* 0x0000003808087980 */ /* 0x000f62000c101d00 */
[----:B------:R-:W-:-:S02]  /*a200*/  SHF.R.U64 R12, R12, 0x3, RZ ;  /* 0x000000030c0c7819 */ /* 0x000fc400000012ff */
[----:B------:R-:W-:Y:S02]  /*a210*/  SHF.R.U64 R6, R6, 0x3, RZ ;  /* 0x0000000306067819 */ /* 0x000fe400000012ff */
[----:B--2---:R-:W2:Y:S01]  /*a220*/  @P1 LDC R51, c[0x0][0xbf0] ;  /* 0x0002fc00ff331b82 */ /* 0x004ea20000000800 */
[----:B---3--:R-:W-:Y:S01]  /*a230*/  IMAD R17, R20, UR5, R3 ;  /* 0x0000000514117c24 */ /* 0x008fe2000f8e0203 */
[----:B------:R-:W-:Y:S01]  /*a240*/  LOP3.LUT R12, R12, R15, RZ, 0x3c, !PT ;  /* 0x0000000f0c0c7212 */ /* 0x000fe200078e3cff */
[----:B------:R-:W-:Y:S01]  /*a250*/  IMAD.WIDE.U32 R2, R20, UR4, RZ ;  /* 0x0000000414027c25 */ /* 0x000fe2000f8e00ff */
[----:B------:R-:W-:Y:S01]  /*a260*/  ULDC.64 UR4, c[0x0][0xae8] ;  /* 0x0002ba0000047ab9 */ /* 0x000fe20000000a00 */
[----:B------:R-:W-:Y:S01]  /*a270*/  LOP3.LUT R28, R6, R7, RZ, 0x3c, !PT ;  /* 0x00000007061c7212 */ /* 0x000fe200078e3cff */
[----:B------:R-:W5:Y:S01]  /*a280*/  LD.E.128 R40, desc[UR56][R40.64] ;  /* 0x0000003828287980 */ /* 0x000f62000c101d00 */
[----:B------:R-:W-:Y:S02]  /*a290*/  IMAD.IADD R3, R3, 0x1, R17 ;  /* 0x0000000103037824 */ /* 0x000fe400078e0211 */
[----:B------:R-:W-:Y:S01]  /*a2a0*/  IMAD R17, R187, 0x20, R190 ;  /* 0x00000020bb117824 */ /* 0x000fe200078e02be */
[----:B------:R-:W5:Y:S01]  /*a2b0*/  LD.E.128 R12, desc[UR56][R12.64] ;  /* 0x000000380c0c7980 */ /* 0x000f62000c101d00 */
[----:B------:R-:W-:-:S02]  /*a2c0*/  IMAD R21, R52, UR4, RZ ;  /* 0x0000000434157c24 */ /* 0x000fc4000f8e02ff */
[----:B------:R-:W-:Y:S01]  /*a2d0*/  IMAD.IADD R48, R18, 0x1, R17 ;  /* 0x0000000112307824 */ /* 0x000fe200078e0211 */
[----:B------:R-:W5:Y:S01]  /*a2e0*/  LD.E.128 R4, desc[UR56][R4.64] ;  /* 0x0000003804047980 */ /* 0x000f62000c101d00 */
[----:B------:R-:W-:Y:S02]  /*a2f0*/  IMAD R21, R188, UR5, R21 ;  /* 0x00000005bc157c24 */ /* 0x000fe4000f8e0215 */
[----:B-1----:R-:W-:Y:S01]  /*a300*/  @P1 IMAD.HI.U32 R16, R48, R49, RZ ;  /* 0x0000003130101227 */ /* 0x002fe200078e00ff */
[----:B------:R-:W5:Y:S03]  /*a310*/  LD.E.128 R36, desc[UR56][R36.64] ;  /* 0x0000003824247980 */ /* 0x000f66000c101d00 */
[----:B------:R-:W-:Y:S01]  /*a320*/  IMAD.WIDE.U32 R2, R188, UR4, R2 ;  /* 0x00000004bc027c25 */ /* 0x000fe2000f8e0002 */
[----:B------:R-:W-:Y:S01]  /*a330*/  ULDC.64 UR4, c[0x0][0xaf0] ;  /* 0x0002bc0000047ab9 */ /* 0x000fe20000000a00 */
[----:B------:R-:W5:Y:S02]  /*a340*/  LD.E.128 R32, desc[UR56][R32.64] ;  /* 0x0000003820207980 */ /* 0x000f64000c101d00 */
[----:B------:R-:W-:Y:S01]  /*a350*/  IMAD.MOV.U32 R17, RZ, RZ, R48 ;  /* 0x000000ffff117224 */ /* 0x000fe200078e0030 */
[----:B--2---:R-:W-:Y:S01]  /*a360*/  @P1 SHF.R.U32.HI R17, RZ, R51, R16 ;  /* 0x00000033ff111219 */ /* 0x004fe20000011610 */
[----:B------:R-:W-:Y:S01]  /*a370*/  IMAD.IADD R3, R3, 0x1, R21 ;  /* 0x0000000103037824 */ /* 0x000fe200078e0215 */
[----:B------:R-:W5:Y:S01]  /*a380*/  LD.E.128 R28, desc[UR56][R28.64] ;  /* 0x000000381c1c7980 */ /* 0x000f62000c101d00 */
[----:B------:R-:W-:Y:S01]  /*a390*/  IMAD R20, R189, UR4, RZ ;  /* 0x00000004bd147c24 */ /* 0x000fe2000f8e02ff */
[----:B------:R-:W-:Y:S01]  /*a3a0*/  SHF.R.S32.HI R16, RZ, 0x1f, R17 ;  /* 0x0000001fff107819 */ /* 0x000fe20000011411 */
[C---:B------:R-:W-:Y:S01]  /*a3b0*/  IMAD.WIDE.U32 R2, R185.reuse, UR4, R2 ;  /* 0x00000004b9027c25 */ /* 0x040fe2000f8e0002 */
[----:B------:R-:W-:Y:S01]  /*a3c0*/  @!PT LDS RZ, [RZ] ;  /* 0x00000000fffff984 */ /* 0x000fe20000000800 */
[----:B------:R-:W-:Y:S01]  /*a3d0*/  @!PT LDS RZ, [RZ] ;  /* 0x00000000fffff984 */ /* 0x000fe20000000800 */
[----:B------:R-:W-:Y:S01]  /*a3e0*/  @!PT LDS RZ, [RZ] ;  /* 0x00000000fffff984 */ /* 0x000fe20000000800 */
[----:B------:R-:W-:Y:S01]  /*a3f0*/  @!PT LDS RZ, [RZ] ;  /* 0x00000000fffff984 */ /* 0x000fe20000000800 */
[----:B------:R1:W-:Y:S06]  /*a400*/  MEMBAR.ALL.CTA ;  /* 0x0000000000007992 */ /* 0x0003ec0000008000 */
[----:B-1----:R-:W1:Y:S01]  /*a410*/  FENCE.VIEW.ASYNC.S ;  /* 0x00000000000073c6 */ /* 0x002e620000000000 */
[----:B------:R-:W-:Y:S01]  /*a420*/  IMAD R21, R185, UR5, R20 ;  /* 0x00000005b9157c24 */ /* 0x000fe2000f8e0214 */
[----:B------:R-:W-:Y:S01]  /*a430*/  ULDC.64 UR4, c[0x0][0xae0] ;  /* 0x0002b80000047ab9 */ /* 0x000fe20000000a00 */
[----:B------:R-:W-:-:S02]  /*a440*/  IMAD.MOV R49, RZ, RZ, -R17 ;  /* 0x000000ffff317224 */ /* 0x000fc400078e0a11 */
        /* <DEDUP_REMOVED lines=10> */
[----:B------:R-:W-:Y:S01]  /*a4f0*/  IMAD.WIDE.U32 R2, R21, UR4, R2 ;  /* 0x0000000415027c25 */ /* 0x000fe2000f8e0002 */
[----:B------:R-:W-:-:S03]  /*a500*/  ISETP.GE.AND P2, PT, R44, R53, PT ;  /* 0x000000352c00720c */ /* 0x000fc60003f46270 */
[----:B------:R-:W-:Y:S01]  /*a510*/  IMAD R17, R21, UR5, R18 ;  /* 0x0000000515117c24 */ /* 0x000fe2000f8e0212 */
[----:B------:R-:W-:Y:S01]  /*a520*/  ULDC.64 UR4, c[0x0][0xa80] ;  /* 0x0002a00000047ab9 */ /* 0x000fe20000000a00 */
[----:B0-----:R-:W-:Y:S01]  /*a530*/  VIADD R0, R0, 0x34820 ;  /* 0x0003482000007836 */ /* 0x001fe20000000000 */
[----:B------:R-:W-:Y:S01]  /*a540*/  LEA R18, P3, R2, UR4, 0x1 ;  /* 0x0000000402127c11 */ /* 0x000fe2000f8608ff */
[----:B------:R-:W-:Y:S02]  /*a550*/  IMAD.IADD R3, R3, 0x1, R17 ;  /* 0x0000000103037824 */ /* 0x000fe400078e0211 */
[----:B------:R-:W-:Y:S01]  /*a560*/  VIADD R16, R44, 0x20 ;  /* 0x000000202c107836 */ /* 0x000fe20000000000 */
[----:B------:R-:W-:Y:S02]  /*a570*/  PRMT R0, RZ, 0x654, R0 ;  /* 0x00000654ff007816 */ /* 0x000fe40000000000 */
[----:B------:R-:W-:Y:S02]  /*a580*/  LEA.HI.X R20, R2, UR5, R3, 0x1, P3 ;  /* 0x0000000502147c11 */ /* 0x000fe400098f0c03 */
[-C--:B------:R-:W-:Y:S01]  /*a590*/  ISETP.GE.AND P0, PT, R16, R53.reuse, PT ;  /* 0x000000351000720c */ /* 0x080fe20003f06270 */
[----:B------:R-:W-:Y:S01]  /*a5a0*/  VIADD R16, R44, 0x40 ;  /* 0x000000402c107836 */ /* 0x000fe20000000000 */
[----:B-1----:R0:W-:Y:S01]  /*a5b0*/  SYNCS.ARRIVE.TRANS64.RED.A1T0 RZ, [R0+URZ], RZ ;  /* 0x000000ff00ff79a7 */ /* 0x0021e2000810043f */
[----:B------:R0:W1:Y:S01]  /*a5c0*/  SHFL.IDX PT, R3, R18, RZ, 0x181f ;  /* 0x00181fff12037589 */ /* 0x00006200000e0000 */
[----:B------:R-:W-:Y:S03]  /*a5d0*/  BSSY B1, `(.L_x_2480) ;  /* 0x000000d000017945 */ /* 0x000fe60003800000 */
[----:B------:R0:W2:Y:S01]  /*a5e0*/  SHFL.IDX PT, R17, R20, RZ, 0x181f ;  /* 0x00181fff14117589 */ /* 0x0000a200000e0000 */
[----:B------:R-:W-:Y:S01]  /*a5f0*/  ISETP.GE.AND P1, PT, R16, R53, PT ;  /* 0x000000351000720c */ /* 0x000fe20003f26270 */
[----:B------:R-:W-:-:S12]  /*a600*/  @P2 BRA `(.L_x_2481) ;  /* 0x0000000000242947 */ /* 0x000fd80003800000 */
[----:B------:R-:W-:Y:S02]  /*a610*/  ULDC UR4, c[0x0][0xac8] ;  /* 0x0002b20000047ab9 */ /* 0x000fe40000000800 */
[----:B------:R-:W-:Y:S02]  /*a620*/  ISETP.GE.AND P2, PT, R22, UR4, PT ;  /* 0x0000000416007c0c */ /* 0x000fe4000bf46270 */
[----:B------:R-:W-:-:S11]  /*a630*/  ISETP.GE.AND P3, PT, R186, UR4, PT ;  /* 0x00000004ba007c0c */ /* 0x000fd6000bf66270 */
[-C--:B-1----:R-:W-:Y:S02]  /*a640*/  @!P2 LEA R2, P4, R22, R3.reuse, 0x1 ;  /* 0x000000031602a211 */ /* 0x082fe400078808ff */
[----:B------:R-:W-:Y:S02]  /*a650*/  @!P3 LEA R16, P5, R186, R3, 0x1 ;  /* 0x00000003ba10b211 */ /* 0x000fe400078a08ff */
[-C--:B--2---:R-:W-:Y:S02]  /*a660*/  @!P2 LEA.HI.X R3, R22, R17.reuse, R197, 0x1, P4 ;  /* 0x000000111603a211 */ /* 0x084fe400020f0cc5 */
[----:B------:R-:W-:-:S03]  /*a670*/  @!P3 LEA.HI.X R17, R186, R17, R196, 0x1, P5 ;  /* 0x00000011ba11b211 */ /* 0x000fc600028f0cc4 */
[----:B-----5:R3:W-:Y:S04]  /*a680*/  @!P2 ST.E.128 desc[UR56][R2.64], R24 ;  /* 0x000000180200a985 */ /* 0x0207e8000c101d38 */
[----:B------:R3:W-:Y:S02]  /*a690*/  @!P3 ST.E.128 desc[UR56][R16.64], R40 ;  /* 0x000000281000b985 */ /* 0x0007e4000c101d38 */
.L_x_2481:
[----:B------:R-:W-:Y:S05]  /*a6a0*/  BSYNC B1 ;  /* 0x0000000000017941 */ /* 0x000fea0003800000 */
.L_x_2480:
[----:B--23--:R2:W3:Y:S01]  /*a6b0*/  SHFL.IDX PT, R17, R20, 0x1, 0x181f ;  /* 0x00381f0014117f89 */ /* 0x00c4e200000e0000 */
[----:B------:R-:W-:Y:S03]  /*a6c0*/  BSSY B1, `(.L_x_2482) ;  /* 0x000000c000017945 */ /* 0x000fe60003800000 */
[----:B-1----:R2:W1:Y:S01]  /*a6d0*/  SHFL.IDX PT, R3, R18, 0x1, 0x181f ;  /* 0x00381f0012037f89 */ /* 0x00246200000e0000 */
[----:B------:R-:W-:Y:S05]  /*a6e0*/  @P0 BRA `(.L_x_2483) ;  /* 0x0000000000240947 */ /* 0x000fea0003800000 */
[----:B------:R-:W-:Y:S02]  /*a6f0*/  ULDC UR4, c[0x0][0xac8] ;  /* 0x0002b20000047ab9 */ /* 0x000fe40000000800 */
[----:B------:R-:W-:Y:S02]  /*a700*/  ISETP.GE.AND P3, PT, R22, UR4, PT ;  /* 0x0000000416007c0c */ /* 0x000fe4000bf66270 */
[----:B------:R-:W-:-:S11]  /*a710*/  ISETP.GE.AND P4, PT, R186, UR4, PT ;  /* 0x00000004ba007c0c */ /* 0x000fd6000bf86270 */
[-C--:B-1----:R-:W-:Y:S02]  /*a720*/  @!P3 LEA R2, P0, R22, R3.reuse, 0x1 ;  /* 0x000000031602b211 */ /* 0x082fe400078008ff */
[----:B------:R-:W-:Y:S02]  /*a730*/  @!P4 LEA R16, P2, R186, R3, 0x1 ;  /* 0x00000003ba10c211 */ /* 0x000fe400078408ff */
[-C--:B---3--:R-:W-:Y:S02]  /*a740*/  @!P3 LEA.HI.X R3, R22, R17.reuse, R197, 0x1, P0 ;  /* 0x000000111603b211 */ /* 0x088fe400000f0cc5 */
[----:B------:R-:W-:-:S03]  /*a750*/  @!P4 LEA.HI.X R17, R186, R17, R196, 0x1, P2 ;  /* 0x00000011ba11c211 */ /* 0x000fc600010f0cc4 */
[----:B-----5:R4:W-:Y:S04]  /*a760*/  @!P3 ST.E.128 desc[UR56][R2.64], R12 ;  /* 0x0000000c0200b985 */ /* 0x0209e8000c101d38 */
[----:B------:R4:W-:Y:S02]  /*a770*/  @!P4 ST.E.128 desc[UR56][R16.64], R36 ;  /* 0x000000241000c985 */ /* 0x0009e4000c101d38 */
.L_x_2483:
[----:B------:R-:W-:Y:S05]  /*a780*/  BSYNC B1 ;  /* 0x0000000000017941 */ /* 0x000fea0003800000 */
.L_x_2482:
[----:B----45:R4:W0:Y:S01]  /*a790*/  SHFL.IDX PT, R13, R20, 0x2, 0x181f ;  /* 0x00581f00140d7f89 */ /* 0x03082200000e0000 */
        /* <DEDUP_REMOVED lines=8> */
[-C--:B0-----:R-:W-:Y:S02]  /*a820*/  @!P2 LEA.HI.X R3, R22, R13.reuse, R197, 0x1, P0 ;  /* 0x0000000d1603a211 */ /* 0x081fe400000f0cc5 */
[----:B------:R-:W-:-:S03]  /*a830*/  @!P3 LEA.HI.X R13, R186, R13, R196, 0x1, P1 ;  /* 0x0000000dba0db211 */ /* 0x000fc600008f0cc4 */
[----:B------:R0:W-:Y:S04]  /*a840*/  @!P2 ST.E.128 desc[UR56][R2.64], R8 ;  /* 0x000000080200a985 */ /* 0x0001e8000c101d38 */
[----:B------:R0:W-:Y:S02]  /*a850*/  @!P3 ST.E.128 desc[UR56][R12.64], R32 ;  /* 0x000000200c00b985 */ /* 0x0001e4000c101d38 */
.L_x_2485:
[----:B------:R-:W-:Y:S05]  /*a860*/  BSYNC B1 ;  /* 0x0000000000017941 */ /* 0x000fea0003800000 */
.L_x_2484:
[----:B0-----:R-:W-:Y:S01]  /*a870*/  VIADD R0, R44, 0x60 ;  /* 0x000000602c007836 */ /* 0x001fe20000000000 */
[----:B------:R0:W0:Y:S04]  /*a880*/  SHFL.IDX PT, R9, R20, 0x3, 0x181f ;  /* 0x00781f0014097f89 */ /* 0x00002800000e0000 */
[----:B------:R-:W-:Y:S01]  /*a890*/  ISETP.GE.AND P0, PT, R0, R53, PT ;  /* 0x000000350000720c */ /* 0x000fe20003f06270 */
[----:B------:R0:W0:-:S12]  /*a8a0*/  SHFL.IDX PT, R11, R18, 0x3, 0x181f ;  /* 0x00781f00120b7f89 */ /* 0x00001800000e0000 */
[----:B------:R-:W-:Y:S05]  /*a8b0*/  @P0 BRA `(.L_x_2486) ;  /* 0x0000000800d80947 */ /* 0x000fea0003800000 */
[----:B------:R-:W-:Y:S02]  /*a8c0*/  ULDC UR4, c[0x0][0xac8] ;  /* 0x0002b20000047ab9 */ /* 0x000fe40000000800 */
[----:B------:R-:W-:-:S13]  /*a8d0*/  ISETP.GE.AND P1, PT, R22, UR4, PT ;  /* 0x0000000416007c0c */ /* 0x000fda000bf26270 */
[----:B0-----:R-:W-:-:S04]  /*a8e0*/  @!P1 LEA R2, P0, R22, R11, 0x1 ;  /* 0x0000000b16029211 */ /* 0x001fc800078008ff */
[----:B-1----:R-:W-:Y:S02]  /*a8f0*/  @!P1 LEA.HI.X R3, R22, R9, R197, 0x1, P0 ;  /* 0x0000000916039211 */ /* 0x002fe400000f0cc5 */
[----:B------:R-:W-:-:S03]  /*a900*/  ISETP.GE.AND P0, PT, R186, UR4, PT ;  /* 0x00000004ba007c0c */ /* 0x000fc6000bf06270 */
[----:B------:R0:W-:Y:S10]  /*a910*/  @!P1 ST.E.128 desc[UR56][R2.64], R4 ;  /* 0x0000000402009985 */ /* 0x0001f4000c101d38 */
[----:B------:R-:W-:Y:S05]  /*a920*/  @P0 BRA `(.L_x_2486) ;  /* 0x0000000800bc0947 */ /* 0x000fea0003800000 */
[----:B0-----:R-:W-:-:S04]  /*a930*/  LEA R2, P0, R186, R11, 0x1 ;  /* 0x0000000bba027211 */ /* 0x001fc800078008ff */
[----:B------:R-:W-:-:S05]  /*a940*/  LEA.HI.X R3, R186, R9, R196, 0x1, P0 ;  /* 0x00000009ba037211 */ /* 0x000fca00000f0cc4 */
[----:B------:R0:W-:Y:S01]  /*a950*/  ST.E.128 desc[UR56][R2.64], R28 ;  /* 0x0000001c02007985 */ /* 0x0001e2000c101d38 */
[----:B------:R-:W-:Y:S05]  /*a960*/  BRA `(.L_x_2486) ;  /* 0x0000000800ac7947 */ /* 0x000fea0003800000 */
.L_x_2478:
[----:B------:R-:W2:Y:S01]  /*a970*/  LDC.64 R4, c[0x0][0xc00] ;  /* 0x00030000ff047b82 */ /* 0x000ea20000000a00 */
[----:B------:R-:W-:Y:S01]  /*a980*/  ULDC.64 UR4, c[0x0][0xc08] ;  /* 0x0003020000047ab9 */ /* 0x000fe20000000a00 */
[----:B------:R-:W-:-:S06]  /*a990*/  IMAD.MOV.U32 R6, RZ, RZ, RZ ;  /* 0x000000ffff067224 */ /* 0x000fcc00078e00ff */
[----:B------:R-:W3:Y:S01]  /*a9a0*/  LDC.64 R2, c[0x0][0xc00] ;  /* 0x00030000ff027b82 */ /* 0x000ee20000000a00 */
[----:B------:R-:W-:-:S04]  /*a9b0*/  ISETP.NE.U32.AND P1, PT, RZ, UR4, PT ;  /* 0x00000004ff007c0c */ /* 0x000fc8000bf25070 */
[----:B------:R-:W-:-:S03]  /*a9c0*/  ISETP.NE.AND.EX P1, PT, RZ, UR5, PT, P1 ;  /* 0x00000005ff007c0c */ /* 0x000fc6000bf25310 */
[----:B------:R-:W4:Y:S01]  /*a9d0*/  LDC R17, c[0x0][0xbe8] ;  /* 0x0002fa00ff117b82 */ /* 0x000f220000000800 */
[----:B--2---:R-:W-:-:S04]  /*a9e0*/  ISETP.NE.U32.AND P0, PT, R4, RZ, PT ;  /* 0x000000ff0400720c */ /* 0x004fc80003f05070 */
[----:B------:R-:W-:Y:S01]  /*a9f0*/  ISETP.NE.AND.EX P0, PT, R5, RZ, PT, P0 ;  /* 0x000000ff0500720c */ /* 0x000fe20003f05300 */
[----:B---3--:R-:W-:-:S04]  /*aa00*/  IMAD.WIDE R4, R185, 0x4, R2 ;  /* 0x00000004b9047825 */ /* 0x008fc800078e0202 */
[----:B------:R-:W2:Y:S01]  /*aa10*/  @P1 LDC.64 R2, c[0x0][0xc08] ;  /* 0x00030200ff021b82 */ /* 0x000ea20000000a00 */
[----:B------:R-:W-:Y:S02]  /*aa20*/  ULDC UR4, c[0x0][0xa88] ;  /* 0x0002a20000047ab9 */ /* 0x000fe40000000800 */
[----:B0-----:R-:W-:-:S05]  /*aa30*/  IMAD.U32 R0, RZ, RZ, UR4 ;  /* 0x00000004ff007e24 */ /* 0x001fca000f8e00ff */
[----:B------:R0:W5:Y:S01]  /*aa40*/  @P0 LDG.E R6, desc[UR56][R4.64] ;  /* 0x0000003804060981 */ /* 0x000162000c1e1900 */
[----:B--2---:R-:W-:-:S05]  /*aa50*/  @P1 IMAD.WIDE R2, R185, 0x4, R2 ;  /* 0x00000004b9021825 */ /* 0x004fca00078e0202 */
[----:B------:R0:W5:Y:S01]  /*aa60*/  @P1 LDG.E R0, desc[UR56][R2.64] ;  /* 0x0000003802001981 */ /* 0x000162000c1e1900 */
[----:B----4-:R-:W-:Y:S02]  /*aa70*/  ISETP.NE.AND P2, PT, R17, 0x1, PT ;  /* 0x000000011100780c */ /* 0x010fe40003f45270 */
[----:B------:R-:W-:-:S11]  /*aa80*/  ISETP.GE.AND P3, PT, R198, 0x80, PT ;  /* 0x00000080c600780c */ /* 0x000fd60003f66270 */
[----:B------:R-:W2:Y:S08]  /*aa90*/  @P2 LDC R12, c[0x0][0xbec] ;  /* 0x0002fb00ff0c2b82 */ /* 0x000eb00000000800 */
[----:B------:R-:W3:Y:S01]  /*aaa0*/  @P2 LDC R21, c[0x0][0xbf0] ;  /* 0x0002fc00ff152b82 */ /* 0x000ee20000000800 */
[----:B0-----:R-:W-:Y:S05]  /*aab0*/  @P1 BRA `(.L_x_2487) ;  /* 0x0000000000101947 */ /* 0x001fea0003800000 */
[----:B------:R-:W-:Y:S05]  /*aac0*/  @!P0 BRA `(.L_x_2487) ;  /* 0x00000000000c8947 */ /* 0x000fea0003800000 */
[----:B------:R-:W4:Y:S04]  /*aad0*/  LDG.E R3, desc[UR56][R4.64] ;  /* 0x0000003804037981 */ /* 0x000f28000c1e1900 */
[----:B-----5:R-:W4:Y:S02]  /*aae0*/  LDG.E R0, desc[UR56][R4.64+0x4] ;  /* 0x0000043804007981 */ /* 0x020f24000c1e1900 */
[----:B----4-:R-:W-:-:S07]  /*aaf0*/  IMAD.IADD R0, R0, 0x1, -R3 ;  /* 0x0000000100007824 */ /* 0x010fce00078e0a03 */
.L_x_2487:
        /* <DEDUP_REMOVED lines=45> */
.L_x_2489:
[----:B------:R-:W-:Y:S05]  /*add0*/  BSYNC B1 ;  /* 0x0000000000017941 */ /* 0x000fea0003800000 */
.L_x_2488:
        /* <DEDUP_REMOVED lines=38> */
[----:B------:R-:W-:Y:S01]  /*b040*/  IMAD.IADD R3, R3, 0x1, R5 ;  /* 0x0000000103037824 */ /* 0x000fe200078e0205 */
[----:B------:R-:W-:Y:S01]  /*b050*/  LEA R4, P3, R2, UR4, 0x1 ;  /* 0x0000000402047c11 */ /* 0x000fe2000f8608ff */
[----:B------:R-:W-:-:S03]  /*b060*/  VIADD R0, R18, 0x20 ;  /* 0x0000002012007836 */ /* 0x000fc60000000000 */
[----:B------:R-:W-:Y:S01]  /*b070*/  LEA.HI.X R5, R2, UR5, R3, 0x1, P3 ;  /* 0x0000000502057c11 */ /* 0x000fe200098f0c03 */
[----:B------:R0:W2:Y:S01]  /*b080*/  SHFL.IDX PT, R7, R4, RZ, 0x181f ;  /* 0x00181fff04077589 */ /* 0x0000a200000e0000 */
[-C--:B------:R-:W-:Y:S01]  /*b090*/  ISETP.GE.AND P1, PT, R0, R17.reuse, PT ;  /* 0x000000110000720c */ /* 0x080fe20003f26270 */
[----:B------:R-:W-:Y:S02]  /*b0a0*/  VIADD R0, R18, 0x40 ;  /* 0x0000004012007836 */ /* 0x000fe40000000000 */
[----:B------:R0:W3:Y:S03]  /*b0b0*/  SHFL.IDX PT, R3, R5, RZ, 0x181f ;  /* 0x00181fff05037589 */ /* 0x0000e600000e0000 */
[----:B------:R-:W-:Y:S01]  /*b0c0*/  ISETP.GE.AND P0, PT, R0, R17, PT ;  /* 0x000000110000720c */ /* 0x000fe20003f06270 */
[----:B------:R-:W-:-:S12]  /*b0d0*/  @P2 BRA `(.L_x_2491) ;  /* 0x0000000000242947 */ /* 0x000fd80003800000 */
[----:B------:R-:W-:Y:S02]  /*b0e0*/  ULDC UR4, c[0x0][0xac8] ;  /* 0x0002b20000047ab9 */ /* 0x000fe40000000800 */
[----:B------:R-:W-:Y:S02]  /*b0f0*/  ISETP.GE.AND P4, PT, R22, UR4, PT ;  /* 0x0000000416007c0c */ /* 0x000fe4000bf86270 */
[----:B------:R-:W-:-:S11]  /*b100*/  ISETP.GE.AND P5, PT, R186, UR4, PT ;  /* 0x00000004ba007c0c */ /* 0x000fd6000bfa6270 */
[-C--:B--2---:R-:W-:Y:S02]  /*b110*/  @!P4 LEA R6, P2, R22, R7.reuse, 0x1 ;  /* 0x000000071606c211 */ /* 0x084fe400078408ff */
[----:B------:R-:W-:Y:S02]  /*b120*/  @!P5 LEA R2, P3, R186, R7, 0x1 ;  /* 0x00000007ba02d211 */ /* 0x000fe400078608ff */
[-C--:B---3--:R-:W-:Y:S02]  /*b130*/  @!P4 LEA.HI.X R7, R22, R3.reuse, R197, 0x1, P2 ;  /* 0x000000031607c211 */ /* 0x088fe400010f0cc5 */
[----:B------:R-:W-:-:S03]  /*b140*/  @!P5 LEA.HI.X R3, R186, R3, R196, 0x1, P3 ;  /* 0x00000003ba03d211 */ /* 0x000fc600018f0cc4 */
[----:B------:R4:W-:Y:S04]  /*b150*/  @!P4 ST.E.128 desc[UR56][R6.64], RZ ;  /* 0x000000ff0600c985 */ /* 0x0009e8000c101d38 */
[----:B------:R4:W-:Y:S02]  /*b160*/  @!P5 ST.E.128 desc[UR56][R2.64], RZ ;  /* 0x000000ff0200d985 */ /* 0x0009e4000c101d38 */
.L_x_2491:
[----:B------:R-:W-:Y:S05]  /*b170*/  BSYNC B1 ;  /* 0x0000000000017941 */ /* 0x000fea0003800000 */
.L_x_2490:
[----:B---34-:R3:W4:Y:S01]  /*b180*/  SHFL.IDX PT, R3, R5, 0x1, 0x181f ;  /* 0x00381f0005037f89 */ /* 0x01872200000e0000 */
[----:B------:R-:W-:Y:S03]  /*b190*/  BSSY B1, `(.L_x_2492) ;  /* 0x000000c000017945 */ /* 0x000fe60003800000 */
[----:B--2---:R3:W2:Y:S01]  /*b1a0*/  SHFL.IDX PT, R7, R4, 0x1, 0x181f ;  /* 0x00381f0004077f89 */ /* 0x0046a200000e0000 */
[----:B------:R-:W-:Y:S05]  /*b1b0*/  @P1 BRA `(.L_x_2493) ;  /* 0x0000000000241947 */ /* 0x000fea0003800000 */
[----:B------:R-:W-:Y:S02]  /*b1c0*/  ULDC UR4, c[0x0][0xac8] ;  /* 0x0002b20000047ab9 */ /* 0x000fe40000000800 */
[----:B------:R-:W-:Y:S02]  /*b1d0*/  ISETP.GE.AND P3, PT, R22, UR4, PT ;  /* 0x0000000416007c0c */ /* 0x000fe4000bf66270 */
[----:B------:R-:W-:-:S11]  /*b1e0*/  ISETP.GE.AND P4, PT, R186, UR4, PT ;  /* 0x00000004ba007c0c */ /* 0x000fd6000bf86270 */
[-C--:B--2---:R-:W-:Y:S02]  /*b1f0*/  @!P3 LEA R6, P1, R22, R7.reuse, 0x1 ;  /* 0x000000071606b211 */ /* 0x084fe400078208ff */
[----:B------:R-:W-:Y:S02]  /*b200*/  @!P4 LEA R2, P2, R186, R7, 0x1 ;  /* 0x00000007ba02c211 */ /* 0x000fe400078408ff */
[-C--:B----4-:R-:W-:Y:S02]  /*b210*/  @!P3 LEA.HI.X R7, R22, R3.reuse, R197, 0x1, P1 ;  /* 0x000000031607b211 */ /* 0x090fe400008f0cc5 */
[----:B------:R-:W-:-:S03]  /*b220*/  @!P4 LEA.HI.X R3, R186, R3, R196, 0x1, P2 ;  /* 0x00000003ba03c211 */ /* 0x000fc600010f0cc4 */
[----:B------:R2:W-:Y:S04]  /*b230*/  @!P3 ST.E.128 desc[UR56][R6.64], RZ ;  /* 0x000000ff0600b985 */ /* 0x0005e8000c101d38 */
[----:B------:R2:W-:Y:S02]  /*b240*/  @!P4 ST.E.128 desc[UR56][R2.64], RZ ;  /* 0x000000ff0200c985 */ /* 0x0005e4000c101d38 */
.L_x_2493:
[----:B------:R-:W-:Y:S05]  /*b250*/  BSYNC B1 ;  /* 0x0000000000017941 */ /* 0x000fea0003800000 */
.L_x_2492:
[----:B--2-4-:R2:W4:Y:S01]  /*b260*/  SHFL.IDX PT, R3, R5, 0x2, 0x181f ;  /* 0x00581f0005037f89 */ /* 0x01452200000e0000 */
[----:B------:R-:W-:Y:S03]  /*b270*/  BSSY B1, `(.L_x_2494) ;  /* 0x000000c000017945 */ /* 0x000fe60003800000 */
[----:B------:R2:W0:Y:S01]  /*b280*/  SHFL.IDX PT, R7, R4, 0x2, 0x181f ;  /* 0x00581f0004077f89 */ /* 0x00042200000e0000 */
[----:B------:R-:W-:Y:S05]  /*b290*/  @P0 BRA `(.L_x_2495) ;  /* 0x0000000000240947 */ /* 0x000fea0003800000 */
[----:B------:R-:W-:Y:S02]  /*b2a0*/  ULDC UR4, c[0x0][0xac8] ;  /* 0x0002b20000047ab9 */ /* 0x000fe40000000800 */
[----:B------:R-:W-:Y:S02]  /*b2b0*/  ISETP.GE.AND P2, PT, R22, UR4, PT ;  /* 0x0000000416007c0c */ /* 0x000fe4000bf46270 */
[----:B------:R-:W-:-:S11]  /*b2c0*/  ISETP.GE.AND P3, PT, R186, UR4, PT ;  /* 0x00000004ba007c0c */ /* 0x000fd6000bf66270 */
[-C--:B0-----:R-:W-:Y:S02]  /*b2d0*/  @!P2 LEA R6, P0, R22, R7.reuse, 0x1 ;  /* 0x000000071606a211 */ /* 0x081fe400078008ff */
[----:B------:R-:W-:Y:S02]  /*b2e0*/  @!P3 LEA R2, P1, R186, R7, 0x1 ;  /* 0x00000007ba02b211 */ /* 0x000fe400078208ff */
[-C--:B----4-:R-:W-:Y:S02]  /*b2f0*/  @!P2 LEA.HI.X R7, R22, R3.reuse, R197, 0x1, P0 ;  /* 0x000000031607a211 */ /* 0x090fe400000f0cc5 */
[----:B------:R-:W-:-:S03]  /*b300*/  @!P3 LEA.HI.X R3, R186, R3, R196, 0x1, P1 ;  /* 0x00000003ba03b211 */ /* 0x000fc600008f0cc4 */
[----:B------:R0:W-:Y:S04]  /*b310*/  @!P2 ST.E.128 desc[UR56][R6.64], RZ ;  /* 0x000000ff0600a985 */ /* 0x0001e8000c101d38 */
[----:B------:R0:W-:Y:S02]  /*b320*/  @!P3 ST.E.128 desc[UR56][R2.64], RZ ;  /* 0x000000ff0200b985 */ /* 0x0001e4000c101d38 */
.L_x_2495:
[----:B------:R-:W-:Y:S05]  /*b330*/  BSYNC B1 ;  /* 0x0000000000017941 */ /* 0x000fea0003800000 */
.L_x_2494:
[----:B------:R-:W-:Y:S01]  /*b340*/  VIADD R0, R18, 0x60 ;  /* 0x0000006012007836 */ /* 0x000fe20000000000 */
[----:B0-23--:R-:W0:Y:S04]  /*b350*/  SHFL.IDX PT, R5, R5, 0x3, 0x181f ;  /* 0x00781f0005057f89 */ /* 0x00de2800000e0000 */
[----:B------:R-:W-:Y:S01]  /*b360*/  ISETP.GE.AND P0, PT, R0, R17, PT ;  /* 0x000000110000720c */ /* 0x000fe20003f06270 */
[----:B----4-:R2:W3:-:S12]  /*b370*/  SHFL.IDX PT, R3, R4, 0x3, 0x181f ;  /* 0x00781f0004037f89 */ /* 0x0104d800000e0000 */
[----:B--2---:R-:W-:Y:S05]  /*b380*/  @P0 BRA `(.L_x_2486) ;  /* 0x0000000000240947 */ /* 0x004fea0003800000 */
[----:B------:R-:W-:Y:S02]  /*b390*/  ULDC UR4, c[0x0][0xac8] ;  /* 0x0002b20000047ab9 */ /* 0x000fe40000000800 */
[----:B------:R-:W-:Y:S02]  /*b3a0*/  ISETP.GE.AND P2, PT, R22, UR4, PT ;  /* 0x0000000416007c0c */ /* 0x000fe4000bf46270 */
[----:B------:R-:W-:-:S11]  /*b3b0*/  ISETP.GE.AND P3, PT, R186, UR4, PT ;  /* 0x00000004ba007c0c */ /* 0x000fd6000bf66270 */
[-C--:B---3--:R-:W-:Y:S02]  /*b3c0*/  @!P2 LEA R6, P0, R22, R3.reuse, 0x1 ;  /* 0x000000031606a211 */ /* 0x088fe400078008ff */
[----:B------:R-:W-:Y:S02]  /*b3d0*/  @!P3 LEA R2, P1, R186, R3, 0x1 ;  /* 0x00000003ba02b211 */ /* 0x000fe400078208ff */
[-C--:B0-----:R-:W-:Y:S02]  /*b3e0*/  @!P2 LEA.HI.X R7, R22, R5.reuse, R197, 0x1, P0 ;  /* 0x000000051607a211 */ /* 0x081fe400000f0cc5 */
[----:B------:R-:W-:-:S03]  /*b3f0*/  @!P3 LEA.HI.X R3, R186, R5, R196, 0x1, P1 ;  /* 0x00000005ba03b211 */ /* 0x000fc600008f0cc4 */
[----:B------:R0:W-:Y:S04]  /*b400*/  @!P2 ST.E.128 desc[UR56][R6.64], RZ ;  /* 0x000000ff0600a985 */ /* 0x0001e8000c101d38 */
[----:B------:R0:W-:Y:S02]  /*b410*/  @!P3 ST.E.128 desc[UR56][R2.64], RZ ;  /* 0x000000ff0200b985 */ /* 0x0001e4000c101d38 */
.L_x_2486:
[----:B------:R-:W-:Y:S05]  /*b420*/  BSYNC B0 ;  /* 0x0000000000007941 */ /* 0x000fea0003800000 */
.L_x_2477:
[----:B------:R-:W-:Y:S02]  /*b430*/  ULDC UR4, c[0x0][0xc3c] ;  /* 0x00030f0000047ab9 */ /* 0x000fe40000000800 */
[----:B-1----:R-:W-:-:S13]  /*b440*/  ISETP.GE.AND P0, PT, R47, UR4, PT ;  /* 0x000000042f007c0c */ /* 0x002fda000bf06270 */
[----:B------:R-:W-:Y:S05]  /*b450*/  @!P0 BRA `(.L_x_2496) ;  /* 0xffffff5800548947 */ /* 0x000fea000383ffff */
[----:B------:R-:W-:Y:S05]  /*b460*/  EXIT ;  /* 0x000000000000794d */ /* 0x000fea0003800000 */
.L_x_2441:
[----:B------:R-:W-:-:S08]  /*b470*/  NOP ;  /* 0x0000000000007918 */ /* 0x000fd00000000000 */
[----:B0-----:R-:W0:-:S00]  /*b480*/  USETMAXREG.DEALLOC.CTAPOOL 0x18 ;  /* 0x00000018000079c8 */ /* 0x001e0000080e0500 */
[----:B0-----:R-:W-:Y:S01]  /*b490*/  LOP3.LUT R0, R0, 0x3, RZ, 0xc0, !PT ;  /* 0x0000000300007812 */ /* 0x001fe200078ec0ff */
[----:B------:R-:W-:-:S05]  /*b4a0*/  IMAD.MOV.U32 R5, RZ, RZ, RZ ;  /* 0x000000ffff057224 */ /* 0x000fca00078e00ff */
[----:B------:R-:W0:Y:S02]  /*b4b0*/  SHFL.IDX PT, R0, R0, RZ, 0x1f ;  /* 0x00001fff00007589 */ /* 0x000e2400000e0000 */
[----:B0-----:R-:W-:-:S04]  /*b4c0*/  ISETP.NE.AND P0, PT, R0, RZ, PT ;  /* 0x000000ff0000720c */ /* 0x001fc80003f05270 */
[----:B------:R-:W-:-:S05]  /*b4d0*/  P2R R0, PR, RZ, 0x1 ;  /* 0x00000001ff007803 */ /* 0x000fca0000000000 */
[----:B------:R0:W-:Y:S04]  /*b4e0*/  STL [R1+0x50], R0 ;  /* 0x0000500001007387 */ /* 0x0001e80000100800 */
        /* <DEDUP_REMOVED lines=8> */
.L_x_2497:
[----:B0-----:R-:W0:Y:S01]  /*b570*/  S2R R0, SR_TID.X ;  /* 0x0000000000007919 */ /* 0x001e220000002100 */
[----:B------:R-:W-:Y:S01]  /*b580*/  ULDC UR4, c[0x0][0xc3c] ;  /* 0x00030f0000047ab9 */ /* 0x000fe20000000800 */
[----:B------:R-:W1:Y:S01]  /*b590*/  S2UR UR6, SR_CTAID.X ;  /* 0x00000000000679c3 */ /* 0x000e620000002500 */
        /* <DEDUP_REMOVED lines=39> */
.L_x_2503:
        /* <DEDUP_REMOVED lines=12> */
.L_x_2502:
[----:B------:R-:W-:Y:S05]  /*b8d0*/  BSYNC B0 ;  /* 0x0000000000007941 */ /* 0x000fea0003800000 */
.L_x_2501:
        /* <DEDUP_REMOVED lines=21> */
.L_x_2499:
        /* <DEDUP_REMOVED lines=20> */
.L_x_2504:
        /* <DEDUP_REMOVED lines=57> */
.L_x_2500:
[----:B------:R-:W-:Y:S02]  /*bf00*/  IMAD.MOV.U32 R17, RZ, RZ, RZ ;  /* 0x000000ffff117224 */ /* 0x000fe400078e00ff */
[----:B------:R-:W-:Y:S02]  /*bf10*/  IMAD.U32 R16, RZ, RZ, UR6 ;  /* 0x00000006ff107e24 */ /* 0x000fe4000f8e00ff */
[----:B------:R-:W-:-:S07]  /*bf20*/  IMAD.MOV.U32 R18, RZ, RZ, RZ ;  /* 0x000000ffff127224 */ /* 0x000fce00078e00ff */
.L_x_2505:
[----:B------:R-:W-:-:S13]  /*bf30*/  ISETP.NE.AND P0, PT, R0, RZ, PT ;  /* 0x000000ff0000720c */ /* 0x000fda0003f05270 */
[----:B------:R-:W1:Y:S01]  /*bf40*/  @!P0 S2R R3, SR_CgaCtaId ;  /* 0x0000000000038919 */ /* 0x000e620000008800 */
[----:B------:R-:W-:-:S04]  /*bf50*/  @!P0 MOV R0, 0x400 ;  /* 0x0000040000008802 */ /* 0x000fc80000000f00 */
[----:B-1----:R-:W-:-:S05]  /*bf60*/  @!P0 LEA R0, R3, R0, 0x18 ;  /* 0x0000000003008211 */ /* 0x002fca00078ec0ff */
[----:B------:R1:W-:Y:S01]  /*bf70*/  @!P0 STS.128 [R0+0x348d0], R16 ;  /* 0x0348d01000008388 */ /* 0x0003e20000000c00 */
[----:B------:R-:W-:Y:S06]  /*bf80*/  BAR.ARV 0x5, 0x180 ;  /* 0x0146000000007b1d */ /* 0x000fec0000002000 */
.L_x_2498:
[----:B01----:R-:W-:Y:S01]  /*bf90*/  IMAD.MOV.U32 R0, RZ, RZ, 0x1 ;  /* 0x00000001ff007424 */ /* 0x003fe200078e00ff */
[----:B------:R0:W-:Y:S01]  /*bfa0*/  STL [R1+0x48], RZ ;  /* 0x000048ff01007387 */ /* 0x0001e20000100800 */
[----:B------:R-:W-:Y:S02]  /*bfb0*/  ULDC UR4, c[0x0][0xc3c] ;  /* 0x00030f0000047ab9 */ /* 0x000fe40000000800 */
[----:B--2---:R-:W-:Y:S01]  /*bfc0*/  ISETP.GE.AND P0, PT, R19, UR4, PT ;  /* 0x0000000413007c0c */ /* 0x004fe2000bf06270 */
        /* <DEDUP_REMOVED lines=30> */
.L_x_2608:
[----:B0-----:R-:W0:Y:S02]  /*c1b0*/  LDC.64 R2, c[0x0][0xc88] ;  /* 0x00032200ff027b82 */ /* 0x001e240000000a00 */
[----:B0-----:R-:W-:-:S05]  /*c1c0*/  IMAD.WIDE R2, R19, 0x4, R2 ;  /* 0x0000000413027825 */ /* 0x001fca00078e0202 */
[----:B--2---:R-:W2:Y:S01]  /*c1d0*/  LDG.E R12, desc[UR56][R2.64] ;  /* 0x00000038020c7981 */ /* 0x004ea2000c1e1900 */
[----:B------:R-:W-:Y:S05]  /*c1e0*/  YIELD ;  /* 0x0000000000007946 */ /* 0x000fea0003800000 */
[----:B------:R-:W-:Y:S01]  /*c1f0*/  ULDC.64 UR4, c[0x0][0xa28] ;  /* 0x00028a0000047ab9 */ /* 0x000fe20000000a00 */
[----:B------:R-:W-:Y:S01]  /*c200*/  IMAD.MOV.U32 R0, RZ, RZ, RZ ;  /* 0x000000ffff007224 */ /* 0x000fe200078e00ff */
[----:B------:R-:W-:Y:S01]  /*c210*/  ISETP.NE.U32.AND P0, PT, RZ, UR4, PT ;  /* 0x00000004ff007c0c */ /* 0x000fe2000bf05070 */
[----:B------:R-:W-:Y:S01]  /*c220*/  IMAD.MOV.U32 R6, RZ, RZ, RZ ;  /* 0x000000ffff067224 */ /* 0x000fe200078e00ff */
[----:B------:R-:W-:Y:S01]  /*c230*/  ULDC.64 UR8, c[0x0][0xa18] ;  /* 0x0002860000087ab9 */ /* 0x000fe20000000a00 */
[----:B------:R-:W-:Y:S01]  /*c240*/  ULDC.64 UR6, c[0x0][0xa08] ;  /* 0x0002820000067ab9 */ /* 0x000fe20000000a00 */
[----:B------:R-:W-:-:S02]  /*c250*/  ISETP.NE.AND.EX P0, PT, RZ, UR5, PT, P0 ;  /* 0x00000005ff007c0c */ /* 0x000fc4000bf05300 */
        /* <DEDUP_REMOVED lines=45> */
.L_x_2507:
[----:B------:R-:W-:Y:S01]  /*c530*/  IMAD.MOV.U32 R2, RZ, RZ, R12 ;  /* 0x000000ffff027224 */ /* 0x000fe200078e000c */
[----:B------:R-:W-:Y:S01]  /*c540*/  ULDC.64 UR4, c[0x0][0xa20] ;  /* 0x0002880000047ab9 */ /* 0x000fe20000000a00 */
[----:B-----5:R-:W-:Y:S01]  /*c550*/  IMAD.IADD R3, R8, 0x1, R0 ;  /* 0x0000000108037824 */ /* 0x020fe200078e0200 */
[----:B------:R-:W-:Y:S02]  /*c560*/  ISETP.NE.U32.AND P1, PT, RZ, UR4, PT ;  /* 0x00000004ff007c0c */ /* 0x000fe4000bf25070 */
[----:B------:R2:W-:Y:S02]  /*c570*/  STL [R1+0x10], R2 ;  /* 0x0000100201007387 */ /* 0x0005e40000100800 */
[----:B------:R-:W-:Y:S02]  /*c580*/  ISETP.NE.AND.EX P1, PT, RZ, UR5, PT, P1 ;  /* 0x00000005ff007c0c */ /* 0x000fe4000bf25310 */
[----:B------:R2:W-:Y:S11]  /*c590*/  STL [R1+0x18], R3 ;  /* 0x0000180301007387 */ /* 0x0005f60000100800 */
[----:B--2---:R-:W-:Y:S05]  /*c5a0*/  @!P1 BRA `(.L_x_2508) ;  /* 0x0000000000109947 */ /* 0x004fea0003800000 */
[----:B------:R-:W-:-:S04]  /*c5b0*/  IADD3 R6, P0, R11, UR4, RZ ;  /* 0x000000040b067c10 */ /* 0x000fc8000ff1e0ff */
[----:B------:R-:W-:-:S05]  /*c5c0*/  IADD3.X R7, R10, UR5, RZ, P0, !PT ;  /* 0x000000050a077c10 */ /* 0x000fca00087fe4ff */
[----:B------:R2:W5:Y:S01]  /*c5d0*/  LDG.E R6, desc[UR56][R6.64] ;  /* 0x0000003806067981 */ /* 0x000562000c1e1900 */
[----:B------:R-:W-:Y:S05]  /*c5e0*/  BRA `(.L_x_2509) ;  /* 0x0000000000107947 */ /* 0x000fea0003800000 */
.L_x_2508:
[----:B------:R-:W-:Y:S05]  /*c5f0*/  @!P0 BRA `(.L_x_2509) ;  /* 0x00000000000c8947 */ /* 0x000fea0003800000 */
[----:B------:R-:W2:Y:S04]  /*c600*/  LDG.E R6, desc[UR56][R4.64] ;  /* 0x0000003804067981 */ /* 0x000ea8000c1e1900 */
[----:B------:R-:W2:Y:S02]  /*c610*/  LDG.E R4, desc[UR56][R4.64+0x4] ;  /* 0x0000043804047981 */ /* 0x000ea4000c1e1900 */
[----:B--2---:R-:W-:-:S07]  /*c620*/  IMAD.IADD R6, R4, 0x1, -R6 ;  /* 0x0000000104067824 */ /* 0x004fce00078e0a06 */
.L_x_2509:
[----:B-----5:R-:W-:Y:S01]  /*c630*/  IMAD.IADD R6, R6, 0x1, -R0 ;  /* 0x0000000106067824 */ /* 0x020fe200078e0a00 */
[----:B------:R-:W-:Y:S01]  /*c640*/  BSSY B7, `(.L_x_2510) ;  /* 0x000043b000077945 */ /* 0x000fe20003800000 */
[----:B------:R-:W3:Y:S02]  /*c650*/  LDC R0, c[0x0][0x448] ;  /* 0x00011200ff007b82 */ /* 0x000ee40000000800 */
[----:B---3--:R-:W-:Y:S01]  /*c660*/  ISETP.NE.AND P0, PT, R0, 0x1, PT ;  /* 0x000000010000780c */ /* 0x008fe20003f05270 */
[----:B------:R-:W-:-:S04]  /*c670*/  IMAD.SHL.U32 R0, R17, 0x80, RZ ;  /* 0x0000008011007824 */ /* 0x000fc800078e00ff */
[----:B------:R-:W-:-:S08]  /*c680*/  VIADD R0, R0, 0x7f ;  /* 0x0000007f00007836 */ /* 0x000fd00000000000 */
[----:B------:R-:W3:Y:S08]  /*c690*/  @P0 LDC R2, c[0x0][0x44c] ;  /* 0x00011300ff020b82 */ /* 0x000ef00000000800 */
[----:B------:R-:W4:Y:S01]  /*c6a0*/  @P0 LDC R3, c[0x0][0x450] ;  /* 0x00011400ff030b82 */ /* 0x000f220000000800 */
[----:B---3--:R-:W-:-:S05]  /*c6b0*/  @P0 IMAD.HI.U32 R2, R0, R2, RZ ;  /* 0x0000000200020227 */ /* 0x008fca00078e00ff */
[----:B----4-:R-:W-:Y:S02]  /*c6c0*/  @P0 SHF.R.U32.HI R0, RZ, R3, R2 ;  /* 0x00000003ff000219 */ /* 0x010fe40000011602 */
[C---:B------:R-:W-:Y:S01]  /*c6d0*/  IADD3 R2, R6.reuse, 0x80, -R9 ;  /* 0x0000008006027810 */ /* 0x040fe20007ffe809 */
[----:B------:R-:W-:-:S04]  /*c6e0*/  VIADD R6, R6, 0x7f ;  /* 0x0000007f06067836 */ /* 0x000fc80000000000 */
[----:B------:R-:W-:Y:S01]  /*c6f0*/  IMAD.IADD R0, R2, 0x1, R0 ;  /* 0x0000000102007824 */ /* 0x000fe200078e0200 */
[----:B------:R-:W-:-:S04]  /*c700*/  SHF.R.S32.HI R2, RZ, 0x1f, R6 ;  /* 0x0000001fff027819 */ /* 0x000fc80000011406 */
[----:B------:R-:W-:Y:S02]  /*c710*/  SHF.R.S32.HI R3, RZ, 0x1f, R0 ;  /* 0x0000001fff037819 */ /* 0x000fe40000011400 */
[----:B------:R-:W-:Y:S02]  /*c720*/  LEA.HI R2, R2, R6, RZ, 0x7 ;  /* 0x0000000602027211 */ /* 0x000fe400078f38ff */
[----:B------:R-:W-:Y:S02]  /*c730*/  LEA.HI R3, R3, R0, RZ, 0x7 ;  /* 0x0000000003037211 */ /* 0x000fe400078f38ff */
[----:B------:R-:W-:Y:S02]  /*c740*/  SHF.R.S32.HI R2, RZ, 0x7, R2 ;  /* 0x00000007ff027819 */ /* 0x000fe40000011402 */
[----:B------:R-:W-:-:S04]  /*c750*/  SHF.R.S32.HI R3, RZ, 0x7, R3 ;  /* 0x00000007ff037819 */ /* 0x000fc80000011403 */
[----:B------:R-:W-:-:S04]  /*c760*/  VIMNMX R4, R2, R3, PT ;  /* 0x0000000302047248 */ /* 0x000fc80003fe0100 */
[----:B------:R-:W-:Y:S01]  /*c770*/  ISETP.GT.AND P0, PT, R4, RZ, PT ;  /* 0x000000ff0400720c */ /* 0x000fe20003f04270 */
[----:B------:R3:W-:-:S12]  /*c780*/  STL [R1+0x2c], R4 ;  /* 0x00002c0401007387 */ /* 0x0007d80000100800 */
[----:B---3--:R-:W-:Y:S05]  /*c790*/  @P0 BRA `(.L_x_2511) ;  /* 0x0000000000440947 */ /* 0x008fea0003800000 */
[----:B------:R-:W3:Y:S02]  /*c7a0*/  S2R R4, SR_TID.X ;  /* 0x0000000000047919 */ /* 0x000ee40000002100 */
[----:B---3--:R-:W-:-:S04]  /*c7b0*/  LOP3.LUT R4, R4, 0x7f, RZ, 0xc0, !PT ;  /* 0x0000007f04047812 */ /* 0x008fc800078ec0ff */
[----:B------:R-:W-:-:S13]  /*c7c0*/  ISETP.NE.AND P0, PT, R4, RZ, PT ;  /* 0x000000ff0400720c */ /* 0x000fda0003f05270 */
[----:B------:R-:W-:Y:S05]  /*c7d0*/  @P0 BRA `(.L_x_2512) ;  /* 0x0000004000840947 */ /* 0x000fea0003800000 */
[----:B------:R-:W3:Y:S01]  /*c7e0*/  S2R R3, SR_LANEID ;  /* 0x0000000000037919 */ /* 0x000ee20000000000 */
[----:B------:R-:W-:Y:S02]  /*c7f0*/  VOTEU.ANY UR4, UPT, PT ;  /* 0x0000000000047886 */ /* 0x000fe400038e0100 */
[----:B------:R-:W3:Y:S08]  /*c800*/  FLO.U32 R0, UR4 ;  /* 0x0000000400007d00 */ /* 0x000ef000080e0000 */
[----:B------:R-:W4:Y:S01]  /*c810*/  POPC R5, UR4 ;  /* 0x0000000400057d09 */ /* 0x000f220008000000 */
[----:B---3--:R-:W-:-:S02]  /*c820*/  ISETP.EQ.U32.AND P0, PT, R0, R3, PT ;  /* 0x000000030000720c */ /* 0x008fc40003f02070 */
[----:B------:R-:W4:Y:S11]  /*c830*/  LDC.64 R2, c[0x0][0xc60] ;  /* 0x00031800ff027b82 */ /* 0x000f360000000a00 */
[----:B----4-:R-:W3:Y:S01]  /*c840*/  @P0 ATOMG.E.ADD.STRONG.GPU PT, R3, desc[UR56][R2.64], R5 ;  /* 0x00000005020309a8 */ /* 0x010ee200081ee1f8 */
[----:B------:R-:W4:Y:S02]  /*c850*/  S2R R4, SR_LTMASK ;  /* 0x0000000000047919 */ /* 0x000f240000003900 */
[----:B----4-:R-:W-:-:S04]  /*c860*/  LOP3.LUT R4, R4, UR4, RZ, 0xc0, !PT ;  /* 0x0000000404047c12 */ /* 0x010fc8000f8ec0ff */
[----:B--2---:R-:W2:Y:S01]  /*c870*/  POPC R7, R4 ;  /* 0x0000000400077309 */ /* 0x004ea20000000000 */
[----:B---3--:R-:W2:Y:S02]  /*c880*/  SHFL.IDX PT, R0, R3, R0, 0x1f ;  /* 0x00001f0003007589 */ /* 0x008ea400000e0000 */
[----:B--2---:R-:W-:Y:S01]  /*c890*/  IADD3 R16, R0, UR36, R7 ;  /* 0x0000002400107c10 */ /* 0x004fe2000fffe007 */
[----:B------:R-:W-:Y:S06]  /*c8a0*/  BRA `(.L_x_2512) ;  /* 0x0000004000507947 */ /* 0x000fec0003800000 */
.L_x_2511:
[----:B------:R-:W3:Y:S01]  /*c8b0*/  LDL R0, [R1+0x4] ;  /* 0x0000040001007983 */ /* 0x000ee20000100800 */
        /* <DEDUP_REMOVED lines=20> */
.L_x_2514:
[----:B------:R-:W-:Y:S05]  /*ca00*/  BSYNC B6 ;  /* 0x0000000000067941 */ /* 0x000fea0003800000 */
.L_x_2513:
        /* <DEDUP_REMOVED lines=21> */
.L_x_2517:
        /* <DEDUP_REMOVED lines=16> */
.L_x_2516:
[----:B------:R-:W-:Y:S05]  /*cc60*/  BSYNC B6 ;  /* 0x0000000000067941 */ /* 0x000fea0003800000 */
.L_x_2515:
[----:B------:R-:W3:Y:S01]  /*cc70*/  LDL.LU R2, [R1] ;  /* 0x0000000001027983 */ /* 0x000ee20000300800 */
[----:B------:R-:W-:-:S03]  /*cc80*/  ULDC.64 UR4, c[0x0][0x9f8] ;  /* 0x00027e0000047ab9 */ /* 0x000fc60000000a00 */
[----:B------:R-:W4:Y:S04]  /*cc90*/  LDL.LU R4, [R1+0xc] ;  /* 0x00000c0001047983 */ /* 0x000f280000300800 */
[----:B--2---:R-:W2:Y:S01]  /*cca0*/  LDL R7, [R1+0x10] ;  /* 0x0000100001077983 */ /* 0x004ea20000100800 */
[----:B------:R-:W-:-:S03]  /*ccb0*/  ISETP.NE.U32.AND P0, PT, RZ, UR4, PT ;  /* 0x00000004ff007c0c */ /* 0x000fc6000bf05070 */
[----:B------:R-:W5:Y:S01]  /*ccc0*/  LDL R0, [R1+0x2c] ;  /* 0x00002c0001007983 */ /* 0x000f620000100800 */
[----:B------:R-:W-:-:S13]  /*ccd0*/  ISETP.NE.AND.EX P0, PT, RZ, UR5, PT, P0 ;  /* 0x00000005ff007c0c */ /* 0x000fda000bf05300 */
[----:B---3--:R-:W-:-:S04]  /*cce0*/  @P0 IADD3 R2, P1, R2, UR4, RZ ;  /* 0x0000000402020c10 */ /* 0x008fc8000ff3e0ff */
[----:B----4-:R-:W-:Y:S01]  /*ccf0*/  @P0 IADD3.X R3, R4, UR5, RZ, P1, !PT ;  /* 0x0000000504030c10 */ /* 0x010fe20008ffe4ff */
[----:B------:R-:W-:-:S04]  /*cd00*/  ULDC.64 UR4, c[0x0][0xa08] ;  /* 0x0002820000047ab9 */ /* 0x000fc80000000a00 */
[----:B--2---:R2:W3:Y:S02]  /*cd10*/  @P0 LDG.E R7, desc[UR56][R2.64] ;  /* 0x0000003802070981 */ /* 0x0044e4000c1e1900 */
[----:B--2---:R-:W2:Y:S01]  /*cd20*/  LDC.64 R2, c[0x0][0x418] ;  /* 0x00010600ff027b82 */ /* 0x004ea20000000a00 */
[----:B-----5:R-:W-:Y:S01]  /*cd30*/  VIADD R4, R0, 0xffffffff ;  /* 0xffffffff00047836 */ /* 0x020fe20000000000 */
[----:B---3--:R-:W-:Y:S01]  /*cd40*/  SHF.R.S32.HI R8, RZ, 0x1f, R7 ;  /* 0x0000001fff087819 */ /* 0x008fe20000011407 */
[----:B------:R3:W-:Y:S04]  /*cd50*/  @P0 STL [R1+0x10], R7 ;  /* 0x0000100701000387 */ /* 0x0007e80000100800 */
[----:B------:R3:W-:Y:S01]  /*cd60*/  STL [R1+0x1c], R8 ;  /* 0x00001c0801007387 */ /* 0x0007e20000100800 */
[----:B--2---:R-:W-:Y:S01]  /*cd70*/  LOP3.LUT P0, RZ, R2, UR4, RZ, 0xfc, !PT ;  /* 0x0000000402ff7c12 */ /* 0x004fe2000f80fcff */
[----:B------:R-:W-:-:S03]  /*cd80*/  UMOV UR4, 0xffffffff ;  /* 0xffffffff00047882 */ /* 0x000fc60000000000 */
[----:B------:R-:W-:-:S04]  /*cd90*/  LOP3.LUT P0, RZ, R3, UR5, RZ, 0xfc, P0 ;  /* 0x0000000503ff7c12 */ /* 0x000fc8000800fcff */
[----:B------:R-:W-:Y:S01]  /*cda0*/  SEL R0, R7, RZ, !P0 ;  /* 0x000000ff07007207 */ /* 0x000fe20004000000 */
[----:B---3--:R-:W-:Y:S08]  /*cdb0*/  BRA.DIV UR4, `(.L_x_2518) ;  /* 0x0000004e04c47947 */ /* 0x008ff0000b800000 */
[----:B------:R-:W2:Y:S02]  /*cdc0*/  S2R R5, SR_TID.X ;  /* 0x0000000000057919 */ /* 0x000ea40000002100 */
[----:B--2---:R-:W-:-:S04]  /*cdd0*/  SHF.R.U32.HI R5, RZ, 0x5, R5 ;  /* 0x00000005ff057819 */ /* 0x004fc80000011605 */
[----:B------:R-:W-:-:S05]  /*cde0*/  LOP3.LUT R5, R5, 0x3, RZ, 0xc0, !PT ;  /* 0x0000000305057812 */ /* 0x000fca00078ec0ff */
[----:B------:R2:W3:Y:S02]  /*cdf0*/  SHFL.IDX PT, R14, R5, RZ, 0x1f ;  /* 0x00001fff050e7589 */ /* 0x0004e400000e0000 */
.L_x_2624:
[----:B------:R-:W-:Y:S01]  /*ce00*/  PLOP3.LUT P1, PT, PT, PT, PT, 0x8, 0x0 ;  /* 0x000000000000781c */ /* 0x000fe20003f2e170 */
[----:B------:R4:W-:Y:S01]  /*ce10*/  STL [R1], R0 ;  /* 0x0000000001007387 */ /* 0x0009e20000100800 */
[----:B---3--:R-:W-:-:S03]  /*ce20*/  ISETP.NE.AND P0, PT, R14, RZ, PT ;  /* 0x000000ff0e00720c */ /* 0x008fc60003f05270 */
[----:B------:R3:W-:Y:S01]  /*ce30*/  STL [R1+0xc], R4 ;  /* 0x00000c0401007387 */ /* 0x0007e20000100800 */
[----:B----4-:R-:W-:-:S05]  /*ce40*/  P2R R0, PR, RZ, 0x2 ;  /* 0x00000002ff007803 */ /* 0x010fca0000000000 */
[----:B------:R3:W-:Y:S04]  /*ce50*/  STL [R1+0x20], R0 ;  /* 0x0000200001007387 */ /* 0x0007e80000100800 */
[----:B------:R-:W-:Y:S05]  /*ce60*/  @P0 BRA `(.L_x_2519) ;  /* 0x0000000400480947 */ /* 0x000fea0003800000 */
[----:B------:R-:W-:-:S03]  /*ce70*/  UMOV UR4, 0xffffffff ;  /* 0xffffffff00047882 */ /* 0x000fc60000000000 */
[----:B------:R-:W-:Y:S05]  /*ce80*/  BRA.DIV UR4, `(.L_x_2520) ;  /* 0x0000004e04c47947 */ /* 0x000fea000b800000 */
[----:B------:R-:W-:-:S13]  /*ce90*/  ELECT P6, URZ, PT ;  /* 0x00000000003f782f */ /* 0x000fda00038c0000 */
.L_x_2627:
[----:B------:R-:W-:Y:S05]  /*cea0*/  @!P6 BRA `(.L_x_2519) ;  /* 0x000000040038e947 */ /* 0x000fea0003800000 */
[----:B------:R-:W-:-:S04]  /*ceb0*/  ISETP.NE.U32.AND P0, PT, R2, RZ, PT ;  /* 0x000000ff0200720c */ /* 0x000fc80003f05070 */
[----:B------:R-:W-:-:S13]  /*cec0*/  ISETP.NE.AND.EX P0, PT, R3, RZ, PT, P0 ;  /* 0x000000ff0300720c */ /* 0x000fda0003f05300 */
[----:B------:R-:W-:Y:S05]  /*ced0*/  @!P0 BRA `(.L_x_2521) ;  /* 0x0000000000548947 */ /* 0x000fea0003800000 */
[----:B------:R-:W4:Y:S01]  /*cee0*/  LDC R6, c[0x0][0x43c] ;  /* 0x00010f00ff067b82 */ /* 0x000f220000000800 */
[----:B01----:R-:W-:Y:S01]  /*cef0*/  IMAD.MOV.U32 R9, RZ, RZ, R4 ;  /* 0x000000ffff097224 */ /* 0x003fe200078e0004 */
[----:B------:R-:W-:-:S03]  /*cf00*/  ULDC.64 UR4, c[0x0][0x428] ;  /* 0x00010a0000047ab9 */ /* 0x000fc60000000a00 */
[----:B---3--:R-:W-:Y:S01]  /*cf10*/  IMAD.MOV.U32 R0, RZ, RZ, R9 ;  /* 0x000000ffff007224 */ /* 0x008fe200078e0009 */
[----:B----4-:R-:W-:-:S13]  /*cf20*/  ISETP.NE.AND P0, PT, R6, 0x1, PT ;  /* 0x000000010600780c */ /* 0x010fda0003f05270 */
[----:B--2---:R-:W0:Y:S02]  /*cf30*/  @P0 LDC.64 R4, c[0x0][0x440] ;  /* 0x00011000ff040b82 */ /* 0x004e240000000a00 */
        /* <DEDUP_REMOVED lines=13> */
[----:B------:R-:W2:Y:S04]  /*d010*/  LDG.E R0, desc[UR56][R2.64] ;  /* 0x0000003802007981 */ /* 0x000ea8000c1e1900 */
[----:B--2---:R4:W-:Y:S02]  /*d020*/  STL [R1], R0 ;  /* 0x0000000001007387 */ /* 0x0049e40000100800 */
.L_x_2521:
[----:B------:R-:W5:Y:S04]  /*d030*/  LDL R7, [R1+0x4] ;  /* 0x0000040001077983 */ /* 0x000f680000100800 */
[----:B---34-:R-:W5:Y:S04]  /*d040*/  LDL R0, [R1+0x8] ;  /* 0x0000080001007983 */ /* 0x018f680000100800 */
[----:B------:R-:W3:Y:S01]  /*d050*/  LDL R2, [R1+0x14] ;  /* 0x0000140001027983 */ /* 0x000ee20000100800 */
[----:B-----5:R-:W-:Y:S01]  /*d060*/  IMAD R0, R0, 0x8, R7 ;  /* 0x0000000800007824 */ /* 0x020fe200078e0207 */
[----:B---3--:R-:W-:-:S04]  /*d070*/  SHF.L.U32 R2, R2, 0x1f, RZ ;  /* 0x0000001f02027819 */ /* 0x008fc800000006ff */
[----:B------:R-:W3:Y:S02]  /*d080*/  SYNCS.PHASECHK.TRANS64.TRYWAIT P0, [R0+URZ+0x34840], R2 ;  /* 0x03484002000075a7 */ /* 0x000ee4000800017f */
[----:B---3--:R-:W-:Y:S05]  /*d090*/  @!P0 BRA `(.L_x_2522) ;  /* 0x0000004c00608947 */ /* 0x008fea0003800000 */
.L_x_2628:
[----:B------:R-:W4:Y:S02]  /*d0a0*/  S2R R3, SR_TID.X ;  /* 0x0000000000037919 */ /* 0x000f240000002100 */
        /* <DEDUP_REMOVED lines=10> */
.L_x_2523:
[----:B------:R-:W4:Y:S04]  /*d150*/  LDL R6, [R1+0x4] ;  /* 0x0000040001067983 */ /* 0x000f280000100800 */
[----:B--2---:R-:W4:Y:S04]  /*d160*/  LDL R5, [R1+0x8] ;  /* 0x0000080001057983 */ /* 0x004f280000100800 */
[----:B------:R-:W2:Y:S04]  /*d170*/  LDL R4, [R1+0xc] ;  /* 0x00000c0001047983 */ /* 0x000ea80000100800 */
[----:B------:R-:W5:Y:S04]  /*d180*/  LDL R3, [R1+0x18] ;  /* 0x0000180001037983 */ /* 0x000f680000100800 */
[----:B---3--:R-:W3:Y:S01]  /*d190*/  LDL R2, [R1] ;  /* 0x0000000001027983 */ /* 0x008ee20000100800 */
        /* <DEDUP_REMOVED lines=9> */
[----:B----4-:R-:W-:Y:S01]  /*d230*/  IMAD R0, R5, 0xc000, R6 ;  /* 0x0000c00005007824 */ /* 0x010fe200078e0206 */
[----:B--2---:R-:W-:-:S04]  /*d240*/  R2UR UR11, R4 ;  /* 0x00000000040b72ca */ /* 0x004fc800000e0000 */
[----:B------:R-:W-:Y:S02]  /*d250*/  R2UR UR8, R0 ;  /* 0x00000000000872ca */ /* 0x000fe400000e0000 */
[----:B-----5:R-:W-:Y:S02]  /*d260*/  R2UR UR5, R3 ;  /* 0x00000000030572ca */ /* 0x020fe400000e0000 */
[----:B------:R-:W-:Y:S02]  /*d270*/  P2R R0, PR, RZ, 0x1 ;  /* 0x00000001ff007803 */ /* 0x000fe40000000000 */
[----:B---3--:R-:W-:-:S03]  /*d280*/  R2UR UR13, R2 ;  /* 0x00000000020d72ca */ /* 0x008fc600000e0000 */
[----:B------:R4:W-:Y:S04]  /*d290*/  STL [R1+0x20], R0 ;  /* 0x0000200001007387 */ /* 0x0009e80000100800 */
[----:B------:R-:W-:Y:S02]  /*d2a0*/  UIADD3 UR14, UR8, 0x1c400, URZ ;  /* 0x0001c400080e7890 */ /* 0x000fe4000fffe03f */
[----:B------:R-:W-:Y:S02]  /*d2b0*/  ULEA UR11, UR11, UR5, 0x7 ;  /* 0x000000050b0b7291 */ /* 0x000fe4000f8e383f */
[----:B------:R-:W-:Y:S02]  /*d2c0*/  UIADD3.X UR5, URZ, UR39, URZ, UP0, !UPT ;  /* 0x000000273f057290 */ /* 0x000fe400087fe43f */
[----:B------:R-:W-:-:S02]  /*d2d0*/  UIADD3 UR15, UR8, 0x20400, URZ ;  /* 0x00020400080f7890 */ /* 0x000fc4000fffe03f */
        /* <DEDUP_REMOVED lines=10> */
[----:B----4-:R-:W-:Y:S01]  /*d380*/  NOP ;  /* 0x0000000000007918 */ /* 0x010fe20000000000 */
.L_x_2519:
[----:B------:R-:W4:Y:S04]  /*d390*/  LDL R2, [R1+0x4] ;  /* 0x0000040001027983 */ /* 0x000f280000100800 */
[----:B------:R-:W5:Y:S04]  /*d3a0*/  LDL.LU R3, [R1+0x30] ;  /* 0x0000300001037983 */ /* 0x000f680000300800 */
[----:B--2---:R-:W2:Y:S04]  /*d3b0*/  LDL.LU R5, [R1+0x28] ;  /* 0x0000280001057983 */ /* 0x004ea80000300800 */
[----:B---3--:R-:W3:Y:S01]  /*d3c0*/  LDL.LU R4, [R1+0x38] ;  /* 0x0000380001047983 */ /* 0x008ee20000300800 */
[----:B------:R-:W-:Y:S05]  /*d3d0*/  WARPSYNC.ALL ;  /* 0x0000000000007948 */ /* 0x000fea0003800000 */
[----:B------:R-:W-:Y:S01]  /*d3e0*/  ULDC.64 UR4, c[0x0][0x298] ;  /* 0x0000a60000047ab9 */ /* 0x000fe20000000a00 */
[----:B------:R-:W-:Y:S01]  /*d3f0*/  ULDC.64 UR6, c[0x0][0xa00] ;  /* 0x0002800000067ab9 */ /* 0x000fe20000000a00 */
[----:B------:R-:W-:Y:S01]  /*d400*/  BSSY B6, `(.L_x_2524) ;  /* 0x0000024000067945 */ /* 0x000fe20003800000 */
[----:B------:R-:W-:Y:S01]  /*d410*/  BAR.SYNC.DEFER_BLOCKING 0x8, 0x180 ;  /* 0x0206000000007b1d */ /* 0x000fe20000010000 */
[----:B------:R-:W-:-:S04]  /*d420*/  ISETP.NE.U32.AND P0, PT, RZ, UR6, PT ;  /* 0x00000006ff007c0c */ /* 0x000fc8000bf05070 */
[----:B------:R-:W-:Y:S01]  /*d430*/  ISETP.NE.AND.EX P0, PT, RZ, UR7, PT, P0 ;  /* 0x00000007ff007c0c */ /* 0x000fe2000bf05300 */
[----:B----4-:R-:W-:Y:S01]  /*d440*/  VIADD R2, R2, 0x10400 ;  /* 0x0001040002027836 */ /* 0x010fe20000000000 */
[----:B-----5:R-:W-:-:S04]  /*d450*/  SHF.R.S32.HI R0, RZ, 0x1f, R3 ;  /* 0x0000001fff007819 */ /* 0x020fc80000011403 */
[----:B------:R-:W-:Y:S02]  /*d460*/  LOP3.LUT P1, RZ, R2, 0x3ff, RZ, 0xc0, !PT ;  /* 0x000003ff02ff7812 */ /* 0x000fe4000782c0ff */
[----:B--2---:R-:W-:Y:S01]  /*d470*/  SEL R5, R5, RZ, !P0 ;  /* 0x000000ff05057207 */ /* 0x004fe20004000000 */
[----:B------:R-:W-:Y:S01]  /*d480*/  IMAD R0, R0, UR4, RZ ;  /* 0x0000000400007c24 */ /* 0x000fe2000f8e02ff */
[----:B---3--:R-:W-:-:S03]  /*d490*/  SEL R4, R4, RZ, !P0 ;  /* 0x000000ff04047207 */ /* 0x008fc60004000000 */
[C---:B------:R-:W-:Y:S02]  /*d4a0*/  IMAD R0, R3.reuse, UR5, R0 ;  /* 0x0000000503007c24 */ /* 0x040fe4000f8e0200 */
[----:B------:R-:W-:-:S05]  /*d4b0*/  IMAD.WIDE.U32 R2, R3, UR4, RZ ;  /* 0x0000000403027c25 */ /* 0x000fca000f8e00ff */
[----:B------:R2:W-:Y:S04]  /*d4c0*/  STL.64 [R1+0x40], R2 ;  /* 0x0000400201007387 */ /* 0x0005e80000100a00 */
[----:B------:R3:W-:Y:S04]  /*d4d0*/  STL [R1+0x28], R5 ;  /* 0x0000280501007387 */ /* 0x0007e80000100800 */
[----:B------:R3:W-:Y:S01]  /*d4e0*/  STL [R1+0x4c], R4 ;  /* 0x00004c0401007387 */ /* 0x0007e20000100800 */
[----:B--2---:R-:W-:Y:S01]  /*d4f0*/  IMAD.IADD R2, R3, 0x1, R0 ;  /* 0x0000000103027824 */ /* 0x004fe200078e0200 */
[----:B------:R-:W-:-:S05]  /*d500*/  SHF.R.S32.HI R0, RZ, 0x1f, R18 ;  /* 0x0000001fff007819 */ /* 0x000fca0000011412 */
[----:B------:R3:W-:Y:S04]  /*d510*/  STL [R1+0x38], R0 ;  /* 0x0000380001007387 */ /* 0x0007e80000100800 */
[----:B------:R3:W-:Y:S01]  /*d520*/  STL [R1+0x30], R2 ;  /* 0x0000300201007387 */ /* 0x0007e20000100800 */
[----:B------:R-:W-:Y:S05]  /*d530*/  @!P1 BRA `(.L_x_2525) ;  /* 0x0000000000409947 */ /* 0x000fea0003800000 */
[----:B---3--:R-:W-:Y:S01]  /*d540*/  MOV R2, 0x0 ;  /* 0x0000000000027802 */ /* 0x008fe20000000f00 */
[----:B------:R-:W-:Y:S01]  /*d550*/  ULDC.64 UR6, c[0x4][0xb8] ;  /* 0x01002e0000067ab9 */ /* 0x000fe20000000a00 */
[----:B------:R-:W-:Y:S01]  /*d560*/  ULDC.64 UR8, c[0x4][0xc0] ;  /* 0x0100300000087ab9 */ /* 0x000fe20000000a00 */
[----:B------:R-:W-:Y:S01]  /*d570*/  ULDC.64 UR4, c[0x4][0x20] ;  /* 0x0100080000047ab9 */ /* 0x000fe20000000a00 */
[----:B------:R-:W-:Y:S02]  /*d580*/  IMAD.U32 R4, RZ, RZ, UR6 ;  /* 0x00000006ff047e24 */ /* 0x000fe4000f8e00ff */
[----:B------:R-:W2:Y:S01]  /*d590*/  LDC.64 R2, c[0x4][R2] ;  /* 0x0100000002027b82 */ /* 0x000ea20000000a00 */
        /* <DEDUP_REMOVED lines=10> */
.L_x_2525:
[----:B------:R-:W-:Y:S05]  /*d640*/  BSYNC B6 ;  /* 0x0000000000067941 */ /* 0x000fea0003800000 */
.L_x_2524:
[----:B---3--:R-:W2:Y:S01]  /*d650*/  LDL.LU R5, [R1+0x30] ;  /* 0x0000300001057983 */ /* 0x008ea20000300800 */
[----:B------:R-:W-:Y:S01]  /*d660*/  ULDC.64 UR4, c[0x0][0x2d8] ;  /* 0x0000b60000047ab9 */ /* 0x000fe20000000a00 */
[----:B------:R-:W3:Y:S01]  /*d670*/  LDC R7, c[0x0][0x448] ;  /* 0x00011200ff077b82 */ /* 0x000ee20000000800 */
[----:B------:R-:W-:Y:S01]  /*d680*/  ULDC.64 UR6, c[0x0][0x280] ;  /* 0x0000a00000067ab9 */ /* 0x000fe20000000a00 */
[----:B------:R-:W2:Y:S04]  /*d690*/  LDL.LU.64 R2, [R1+0x40] ;  /* 0x0000400001027983 */ /* 0x000ea80000300a00 */
[----:B------:R-:W4:Y:S04]  /*d6a0*/  LDL.LU R0, [R1+0x38] ;  /* 0x0000380001007983 */ /* 0x000f280000300800 */
[----:B------:R-:W4:Y:S04]  /*d6b0*/  LDL.LU R6, [R1+0x4c] ;  /* 0x00004c0001067983 */ /* 0x000f280000300800 */
[----:B------:R-:W4:Y:S01]  /*d6c0*/  LDL.LU R4, [R1+0x28] ;  /* 0x0000280001047983 */ /* 0x000f220000300800 */
[----:B01----:R-:W0:Y:S01]  /*d6d0*/  S2R R9, SR_TID.X ;  /* 0x0000000000097919 */ /* 0x003e220000002100 */
[----:B------:R-:W1:Y:S01]  /*d6e0*/  S2R R8, SR_TID.X ;  /* 0x0000000000087919 */ /* 0x000e620000002100 */
[----:B---3--:R-:W-:Y:S01]  /*d6f0*/  ISETP.NE.AND P0, PT, R7, 0x1, PT ;  /* 0x000000010700780c */ /* 0x008fe20003f05270 */
[----:B0-----:R-:W-:-:S02]  /*d700*/  IMAD.SHL.U32 R9, R9, 0x8, RZ ;  /* 0x0000000809097824 */ /* 0x001fc400078e00ff */
[----:B-1----:R-:W-:-:S03]  /*d710*/  IMAD.SHL.U32 R10, R8, 0x8, RZ ;  /* 0x00000008080a7824 */ /* 0x002fc600078e00ff */
[----:B------:R-:W-:-:S04]  /*d720*/  LOP3.LUT R9, R9, 0x38, RZ, 0xc0, !PT ;  /* 0x0000003809097812 */ /* 0x000fc800078ec0ff */
[C---:B------:R-:W-:Y:S02]  /*d730*/  LOP3.LUT R11, R9.reuse, 0x40, RZ, 0xfc, !PT ;  /* 0x00000040090b7812 */ /* 0x040fe400078efcff */
[----:B------:R-:W-:Y:S02]  /*d740*/  LOP3.LUT R9, R9, 0x80, RZ, 0xfc, !PT ;  /* 0x0000008009097812 */ /* 0x000fe400078efcff */
[----:B------:R-:W-:Y:S01]  /*d750*/  LOP3.LUT R10, R10, 0x38, RZ, 0xc0, !PT ;  /* 0x000000380a0a7812 */ /* 0x000fe200078ec0ff */
[----:B--2---:R-:W-:Y:S02]  /*d760*/  IMAD.MOV.U32 R3, RZ, RZ, R5 ;  /* 0x000000ffff037224 */ /* 0x004fe400078e0005 */
[----:B------:R-:W0:Y:S01]  /*d770*/  S2R R5, SR_TID.X ;  /* 0x0000000000057919 */ /* 0x000e220000002100 */
[----:B----4-:R-:W-:Y:S02]  /*d780*/  IMAD R0, R0, UR4, RZ ;  /* 0x0000000400007c24 */ /* 0x010fe4000f8e02ff */
[----:B------:R-:W-:-:S04]  /*d790*/  IMAD.WIDE.U32 R2, R18, UR4, R2 ;  /* 0x0000000412027c25 */ /* 0x000fc8000f8e0002 */
[----:B------:R-:W-:Y:S01]  /*d7a0*/  IMAD R0, R18, UR5, R0 ;  /* 0x0000000512007c24 */ /* 0x000fe2000f8e0200 */
[----:B------:R-:W-:-:S03]  /*d7b0*/  ULDC.64 UR4, c[0x0][0x2e0] ;  /* 0x0000b80000047ab9 */ /* 0x000fc60000000a00 */
[----:B------:R-:W-:Y:S02]  /*d7c0*/  IMAD.IADD R3, R3, 0x1, R0 ;  /* 0x0000000103037824 */ /* 0x000fe400078e0200 */
[----:B------:R-:W-:Y:S02]  /*d7d0*/  IMAD R0, R6, UR4, RZ ;  /* 0x0000000406007c24 */ /* 0x000fe4000f8e02ff */
[C---:B------:R-:W-:Y:S01]  /*d7e0*/  IMAD.WIDE.U32 R2, R4.reuse, UR4, R2 ;  /* 0x0000000404027c25 */ /* 0x040fe2000f8e0002 */
[----:B------:R-:W1:Y:S03]  /*d7f0*/  @P0 LDC R6, c[0x0][0x450] ;  /* 0x00011400ff060b82 */ /* 0x000e660000000800 */
[----:B------:R-:W-:Y:S01]  /*d800*/  IMAD R0, R4, UR5, R0 ;  /* 0x0000000504007c24 */ /* 0x000fe2000f8e0200 */
[----:B------:R-:W-:Y:S01]  /*d810*/  ULDC.64 UR4, c[0x0][0x2d0] ;  /* 0x0000b40000047ab9 */ /* 0x000fe20000000a00 */
[----:B------:R-:W2:Y:S02]  /*d820*/  S2R R4, SR_TID.X ;  /* 0x0000000000047919 */ /* 0x000ea40000002100 */
[----:B------:R-:W-:Y:S01]  /*d830*/  IMAD.IADD R3, R3, 0x1, R0 ;  /* 0x0000000103037824 */ /* 0x000fe200078e0200 */
[----:B0-----:R-:W-:-:S04]  /*d840*/  LOP3.LUT R5, R5, 0x7f, RZ, 0xc0, !PT ;  /* 0x0000007f05057812 */ /* 0x001fc800078ec0ff */
[----:B------:R-:W-:Y:S01]  /*d850*/  SHF.R.U32.HI R5, RZ, 0x3, R5 ;  /* 0x00000003ff057819 */ /* 0x000fe20000011605 */
[----:B--2---:R-:W-:-:S05]  /*d860*/  IMAD.SHL.U32 R4, R4, 0x10, RZ ;  /* 0x0000001004047824 */ /* 0x004fca00078e00ff */
[----:B------:R-:W-:Y:S02]  /*d870*/  LOP3.LUT R4, R5, 0x70, R4, 0xf8, !PT ;  /* 0x0000007005047812 */ /* 0x000fe400078ef804 */
[----:B------:R-:W0:Y:S03]  /*d880*/  @P0 LDC R5, c[0x0][0x44c] ;  /* 0x00011300ff050b82 */ /* 0x000e260000000800 */
[----:B------:R-:W-:-:S04]  /*d890*/  IMAD R0, R17, 0x80, R4 ;  /* 0x0000008011007824 */ /* 0x000fc800078e0204 */
        /* <DEDUP_REMOVED lines=11> */
[----:B------:R-:W-:-:S05]  /*d950*/  SHF.R.S32.HI R4, RZ, 0x1f, R0 ;  /* 0x0000001fff047819 */ /* 0x000fca0000011400 */
[----:B------:R-:W-:Y:S02]  /*d960*/  IMAD R6, R4, UR4, RZ ;  /* 0x0000000404067c24 */ /* 0x000fe4000f8e02ff */
[C---:B------:R-:W-:Y:S01]  /*d970*/  IMAD.WIDE.U32 R4, R0.reuse, UR4, R2 ;  /* 0x0000000400047c25 */ /* 0x040fe2000f8e0002 */
[----:B------:R-:W-:Y:S02]  /*d980*/  ULDC UR4, c[0x0][0x2b8] ;  /* 0x0000ae0000047ab9 */ /* 0x000fe40000000800 */
[----:B------:R-:W-:Y:S01]  /*d990*/  ISETP.GE.AND P0, PT, R9, UR4, PT ;  /* 0x0000000409007c0c */ /* 0x000fe2000bf06270 */
[----:B------:R-:W-:Y:S01]  /*d9a0*/  IMAD R0, R0, UR5, R6 ;  /* 0x0000000500007c24 */ /* 0x000fe2000f8e0206 */
[----:B------:R0:W5:Y:S01]  /*d9b0*/  LDL R9, [R1+0x24] ;  /* 0x0000240001097983 */ /* 0x0001620000100800 */
[----:B------:R-:W-:Y:S02]  /*d9c0*/  LEA R3, P3, R4, UR6, 0x1 ;  /* 0x0000000604037c11 */ /* 0x000fe4000f8608ff */
[----:B------:R-:W-:Y:S01]  /*d9d0*/  IMAD.IADD R0, R5, 0x1, R0 ;  /* 0x0000000105007824 */ /* 0x000fe200078e0200 */
[----:B------:R-:W-:-:S02]  /*d9e0*/  ISETP.GE.AND P2, PT, R10, UR4, PT ;  /* 0x000000040a007c0c */ /* 0x000fc4000bf46270 */
[----:B------:R-:W-:Y:S01]  /*d9f0*/  ISETP.GE.AND P1, PT, R11, UR4, PT ;  /* 0x000000040b007c0c */ /* 0x000fe2000bf26270 */
[----:B------:R-:W-:Y:S01]  /*da00*/  UMOV UR4, 0xffffffff ;  /* 0xffffffff00047882 */ /* 0x000fe20000000000 */
[----:B------:R-:W-:Y:S02]  /*da10*/  LEA.HI.X R0, R4, UR7, R0, 0x1, P3 ;  /* 0x0000000704007c11 */ /* 0x000fe400098f0c00 */
[----:B0-----:R-:W-:Y:S09]  /*da20*/  BRA.DIV UR4, `(.L_x_2526) ;  /* 0x0000004604107947 */ /* 0x001ff2000b800000 */
[----:B------:R-:W0:Y:S02]  /*da30*/  S2R R4, SR_TID.X ;  /* 0x0000000000047919 */ /* 0x000e240000002100 */
[----:B0-----:R-:W-:-:S04]  /*da40*/  LOP3.LUT R4, R4, 0x7f, RZ, 0xc0, !PT ;  /* 0x0000007f04047812 */ /* 0x001fc800078ec0ff */
[----:B------:R-:W-:Y:S02]  /*da50*/  SHF.R.U32.HI R5, RZ, 0x3, R4 ;  /* 0x00000003ff057819 */ /* 0x000fe40000011604 */
[----:B------:R-:W2:Y:S03]  /*da60*/  LDL.LU R4, [R1+0x34] ;  /* 0x0000340001047983 */ /* 0x000ea60000300800 */
[----:B------:R-:W-:Y:S01]  /*da70*/  IMAD R17, R17, 0x80, R5 ;  /* 0x0000008011117824 */ /* 0x000fe200078e0205 */
[----:B------:R-:W-:Y:S04]  /*da80*/  SHFL.IDX PT, R6, R3, 0x1, 0x181f ;  /* 0x00381f0003067f89 */ /* 0x000fe800000e0000 */
[----:B------:R-:W0:Y:S04]  /*da90*/  SHFL.IDX PT, R5, R3, RZ, 0x181f ;  /* 0x00181fff03057589 */ /* 0x000e2800000e0000 */
[----:B------:R-:W-:Y:S01]  /*daa0*/  SHFL.IDX PT, R8, R0, 0x1, 0x181f ;  /* 0x00381f0000087f89 */ /* 0x000fe200000e0000 */
[----:B--2---:R-:W-:-:S02]  /*dab0*/  IMAD R2, R4, R7, RZ ;  /* 0x0000000704027224 */ /* 0x004fc400078e02ff */
[----:B------:R-:W-:-:S03]  /*dac0*/  VIADD R4, R17, 0x10 ;  /* 0x0000001011047836 */ /* 0x000fc60000000000 */
[-C--:B------:R-:W-:Y:S02]  /*dad0*/  ISETP.GE.AND P4, PT, R17, R2.reuse, PT ;  /* 0x000000021100720c */ /* 0x080fe40003f86270 */
[----:B------:R-:W-:Y:S02]  /*dae0*/  ISETP.GE.AND P3, PT, R4, R2, PT ;  /* 0x000000020400720c */ /* 0x000fe40003f66270 */
[----:B------:R-:W1:Y:S09]  /*daf0*/  SHFL.IDX PT, R4, R0, RZ, 0x181f ;  /* 0x00181fff00047589 */ /* 0x000e7200000e0000 */
[----:B0-----:R-:W-:-:S05]  /*db00*/  @!P4 LEA R5, P5, R10, R5, 0x1 ;  /* 0x000000050a05c211 */ /* 0x001fca00078a08ff */
[----:B-1----:R-:W-:Y:S01]  /*db10*/  @!P4 IMAD.X R4, RZ, RZ, R4, P5 ;  /* 0x000000ffff04c224 */ /* 0x002fe200028e0604 */
[----:B------:R-:W-:-:S04]  /*db20*/  @!P3 LEA R7, P5, R10, R6, 0x1 ;  /* 0x000000060a07b211 */ /* 0x000fc800078a08ff */
        /* <DEDUP_REMOVED lines=9> */
[----:B------:R-:W0:Y:S04]  /*dbc0*/  SHFL.IDX PT, R7, R3, 0x2, 0x181f ;  /* 0x00581f0003077f89 */ /* 0x000e2800000e0000 */
[----:B------:R-:W-:Y:S04]  /*dbd0*/  @!P3 LDGSTS.E.BYPASS.LTC128B.128 [R9+0x10c00], desc[UR56][R4.64], !P2 ;  /* 0x10c000000409bfae */ /* 0x000fe8000d101d78 */
[----:B------:R-:W-:Y:S04]  /*dbe0*/  @!P3 LDGSTS.E.BYPASS.LTC128B.128 [R9+0x14c00], desc[UR56][R4.64+0x80], !P1 ;  /* 0x14c000800409bfae */ /* 0x000fe8000c901d78 */
[----:B------:R1:W-:Y:S04]  /*dbf0*/  @!P3 LDGSTS.E.BYPASS.LTC128B.128 [R9+0x18c00], desc[UR56][R4.64+0x100], !P0 ;  /* 0x18c001000409bfae */ /* 0x0003e8000c101d78 */
[----:B------:R-:W2:Y:S01]  /*dc00*/  SHFL.IDX PT, R6, R0, 0x2, 0x181f ;  /* 0x00581f0000067f89 */ /* 0x000ea200000e0000 */
[----:B-1----:R-:W-:-:S05]  /*dc10*/  VIADD R4, R17, 0x20 ;  /* 0x0000002011047836 */ /* 0x002fca0000000000 */
[----:B------:R-:W-:-:S13]  /*dc20*/  ISETP.GE.AND P3, PT, R4, R2, PT ;  /* 0x000000020400720c */ /* 0x000fda0003f66270 */
[----:B0-----:R-:W-:-:S05]  /*dc30*/  @!P3 LEA R7, P4, R10, R7, 0x1 ;  /* 0x000000070a07b211 */ /* 0x001fca00078808ff */
[----:B--2---:R-:W-:-:S04]  /*dc40*/  @!P3 IMAD.X R4, RZ, RZ, R6, P4 ;  /* 0x000000ffff04b224 */ /* 0x004fc800020e0606 */
[----:B------:R-:W-:Y:S02]  /*dc50*/  @!P3 IMAD.MOV.U32 R5, RZ, RZ, R4 ;  /* 0x000000ffff05b224 */ /* 0x000fe400078e0004 */
[----:B------:R-:W-:-:S05]  /*dc60*/  @!P3 IMAD.MOV.U32 R4, RZ, RZ, R7 ;  /* 0x000000ffff04b224 */ /* 0x000fca00078e0007 */
        /* <DEDUP_REMOVED lines=53> */
.L_x_2645:
        /* <DEDUP_REMOVED lines=12> */
.L_x_2528:
[----:B------:R-:W-:Y:S05]  /*e080*/  BSYNC B0 ;  /* 0x0000000000007941 */ /* 0x000fea0003800000 */
.L_x_2527:
[----:B012---:R-:W2:Y:S01]  /*e090*/  LDL R9, [R1+0x4] ;  /* 0x0000040001097983 */ /* 0x007ea20000100800 */
[----:B------:R-:W-:Y:S01]  /*e0a0*/  PLOP3.LUT P0, PT, PT, PT, PT, 0x80, 0x0 ;  /* 0x000000000000781c */ /* 0x000fe20003f0f070 */
[----:B------:R-:W-:Y:S01]  /*e0b0*/  NOP ;  /* 0x0000000000007918 */ /* 0x000fe20000000000 */
[----:B--2---:R-:W-:-:S11]  /*e0c0*/  VIADD R6, R9, 0x34800 ;  /* 0x0003480009067836 */ /* 0x004fd60000000000 */
.L_x_2529:
        /* <DEDUP_REMOVED lines=19> */
.L_x_2646:
[----:B------:R-:W-:Y:S05]  /*e200*/  BSYNC B0 ;  /* 0x0000000000007941 */ /* 0x000fea0003800000 */
.L_x_2530:
[----:B0-----:R-:W2:Y:S01]  /*e210*/  LDL R2, [R1+0x2c] ;  /* 0x00002c0001027983 */ /* 0x001ea20000100800 */
[----:B------:R-:W-:Y:S01]  /*e220*/  BSSY B0, `(.L_x_2532) ;  /* 0x000021f000007945 */ /* 0x000fe20003800000 */
[----:B--2---:R-:W-:-:S13]  /*e230*/  ISETP.GE.AND P0, PT, R2, 0x2, PT ;  /* 0x000000020200780c */ /* 0x004fda0003f06270 */
[----:B------:R-:W-:Y:S05]  /*e240*/  @!P0 BRA `(.L_x_2533) ;  /* 0x0000002000708947 */ /* 0x000fea0003800000 */
[C---:B------:R-:W-:Y:S01]  /*e250*/  LOP3.LUT R0, R2.reuse, 0x1, RZ, 0xc0, !PT ;  /* 0x0000000102007812 */ /* 0x040fe200078ec0ff */
[----:B------:R-:W-:Y:S01]  /*e260*/  VIADD R4, R2, 0xfffffffe ;  /* 0xfffffffe02047836 */ /* 0x000fe20000000000 */
[----:B------:R-:W-:Y:S02]  /*e270*/  BSSY B2, `(.L_x_2534) ;  /* 0x00000b9000027945 */ /* 0x000fe40003800000 */
[----:B------:R-:W-:Y:S01]  /*e280*/  ISETP.NE.U32.AND P0, PT, R0, 0x1, PT ;  /* 0x000000010000780c */ /* 0x000fe20003f05070 */
[----:B------:R-:W-:-:S12]  /*e290*/  IMAD.MOV.U32 R0, RZ, RZ, R4 ;  /* 0x000000ffff007224 */ /* 0x000fd800078e0004 */
[----:B------:R-:W-:Y:S05]  /*e2a0*/  @!P0 BRA `(.L_x_2535) ;  /* 0x0000000800d48947 */ /* 0x000fea0003800000 */
[----:B------:R-:W2:Y:S04]  /*e2b0*/  LDL R5, [R1+0x20] ;  /* 0x0000200001057983 */ /* 0x000ea80000100800 */
[----:B------:R-:W3:Y:S04]  /*e2c0*/  LDL R3, [R1+0x8] ;  /* 0x0000080001037983 */ /* 0x000ee80000100800 */
[----:B------:R-:W4:Y:S01]  /*e2d0*/  LDL R2, [R1+0x14] ;  /* 0x0000140001027983 */ /* 0x000f220000100800 */
[----:B------:R-:W-:Y:S01]  /*e2e0*/  BSSY B1, `(.L_x_2536) ;  /* 0x00000ad000017945 */ /* 0x000fe20003800000 */
[----:B--2---:R-:W-:Y:S01]  /*e2f0*/  ISETP.NE.AND P1, PT, R5, RZ, PT ;  /* 0x000000ff0500720c */ /* 0x004fe20003f25270 */
        /* <DEDUP_REMOVED lines=9> */
[----:B------:R-:W-:Y:S01]  /*e390*/  ISETP.NE.AND.EX P0, PT, RZ, UR5, PT, P0 ;  /* 0x00000005ff007c0c */ /* 0x000fe2000bf05300 */
[----:B------:R-:W-:-:S12]  /*e3a0*/  IMAD.MOV.U32 R8, RZ, RZ, R4 ;  /* 0x000000ffff087224 */ /* 0x000fd800078e0004 */
[----:B0-----:R-:W-:Y:S05]  /*e3b0*/  @!P0 BRA `(.L_x_2538) ;  /* 0x0000000000508947 */ /* 0x001fea0003800000 */
[----:B------:R-:W2:Y:S01]  /*e3c0*/  LDL R10, [R1+0x1c] ;  /* 0x00001c00010a7983 */ /* 0x000ea20000100800 */
[----:B------:R-:W0:Y:S03]  /*e3d0*/  LDC R5, c[0x0][0x43c] ;  /* 0x00010f00ff057b82 */ /* 0x000e260000000800 */
[----:B------:R-:W3:Y:S01]  /*e3e0*/  LDL R7, [R1+0x10] ;  /* 0x0000100001077983 */ /* 0x000ee20000100800 */
[----:B------:R-:W-:Y:S01]  /*e3f0*/  IMAD.MOV.U32 R0, RZ, RZ, R4 ;  /* 0x000000ffff007224 */ /* 0x000fe200078e0004 */
[----:B------:R-:W-:Y:S01]  /*e400*/  ULDC.64 UR6, c[0x0][0x428] ;  /* 0x00010a0000067ab9 */ /* 0x000fe20000000a00 */
[----:B0-----:R-:W-:-:S13]  /*e410*/  ISETP.NE.AND P0, PT, R5, 0x1, PT ;  /* 0x000000010500780c */ /* 0x001fda0003f05270 */
[----:B-----5:R-:W0:Y:S02]  /*e420*/  @P0 LDC.64 R2, c[0x0][0x440] ;  /* 0x00011000ff020b82 */ /* 0x020e240000000a00 */
[----:B0-----:R-:W-:-:S05]  /*e430*/  @P0 IMAD.HI.U32 R2, R4, R2, RZ ;  /* 0x0000000204020227 */ /* 0x001fca00078e00ff */
[----:B------:R-:W-:-:S04]  /*e440*/  @P0 SHF.R.U32.HI R0, RZ, R3, R2 ;  /* 0x00000003ff000219 */ /* 0x000fc80000011602 */
[--C-:B------:R-:W-:Y:S01]  /*e450*/  SHF.R.S32.HI R3, RZ, 0x1f, R0.reuse ;  /* 0x0000001fff037819 */ /* 0x100fe20000011400 */
[----:B------:R-:W-:-:S04]  /*e460*/  IMAD.MOV R8, RZ, RZ, -R0 ;  /* 0x000000ffff087224 */ /* 0x000fc800078e0a00 */
[----:B------:R-:W-:Y:S02]  /*e470*/  IMAD R8, R5, R8, R4 ;  /* 0x0000000805087224 */ /* 0x000fe400078e0204 */
[----:B--2---:R-:W-:-:S04]  /*e480*/  IMAD R2, R10, UR6, RZ ;  /* 0x000000060a027c24 */ /* 0x004fc8000f8e02ff */
[----:B---3--:R-:W-:Y:S02]  /*e490*/  IMAD R5, R7, UR7, R2 ;  /* 0x0000000707057c24 */ /* 0x008fe4000f8e0202 */
[----:B------:R-:W-:-:S04]  /*e4a0*/  IMAD.MOV.U32 R2, RZ, RZ, R0 ;  /* 0x000000ffff027224 */ /* 0x000fc800078e0000 */
[----:B------:R-:W-:-:S04]  /*e4b0*/  IMAD.WIDE.U32 R2, R7, UR6, R2 ;  /* 0x0000000607027c25 */ /* 0x000fc8000f8e0002 */
[----:B------:R-:W-:Y:S01]  /*e4c0*/  IMAD.IADD R0, R5, 0x1, R3 ;  /* 0x0000000105007824 */ /* 0x000fe200078e0203 */
[----:B------:R-:W-:-:S04]  /*e4d0*/  LEA R10, P0, R2, UR4, 0x2 ;  /* 0x00000004020a7c11 */ /* 0x000fc8000f8010ff */
[----:B------:R-:W-:-:S05]  /*e4e0*/  LEA.HI.X R11, R2, UR5, R0, 0x2, P0 ;  /* 0x00000005020b7c11 */ /* 0x000fca00080f1400 */
[----:B------:R0:W5:Y:S04]  /*e4f0*/  LDG.E R3, desc[UR56][R10.64] ;  /* 0x000000380a037981 */ /* 0x000168000c1e1900 */
.L_x_2538:
[----:B------:R-:W2:Y:S01]  /*e500*/  LDL R0, [R1+0x4] ;  /* 0x0000040001007983 */ /* 0x000ea20000100800 */
[----:B------:R-:W-:Y:S01]  /*e510*/  BSSY B3, `(.L_x_2539) ;  /* 0x0000005000037945 */ /* 0x000fe20003800000 */
[----:B--2---:R-:W-:Y:S01]  /*e520*/  IMAD R2, R9, 0x8, R0 ;  /* 0x0000000809027824 */ /* 0x004fe200078e0200 */
[----:B------:R-:W-:-:S04]  /*e530*/  SHF.L.U32 R0, R12, 0x1f, RZ ;  /* 0x0000001f0c007819 */ /* 0x000fc800000006ff */
[----:B------:R-:W1:Y:S02]  /*e540*/  SYNCS.PHASECHK.TRANS64.TRYWAIT P0, [R2+URZ+0x34840], R0 ;  /* 0x03484000020075a7 */ /* 0x000e64000800017f */
[----:B-1----:R-:W-:Y:S05]  /*e550*/  @!P0 BRA `(.L_x_2540) ;  /* 0x00000044003c8947 */ /* 0x002fea0003800000 */
.L_x_2647:
[----:B------:R-:W-:Y:S05]  /*e560*/  BSYNC B3 ;  /* 0x0000000000037941 */ /* 0x000fea0003800000 */
.L_x_2539:
        /* <DEDUP_REMOVED lines=12> */
.L_x_2542:
[----:B------:R-:W-:Y:S05]  /*e630*/  BSYNC B3 ;  /* 0x0000000000037941 */ /* 0x000fea0003800000 */
.L_x_2541:
        /* <DEDUP_REMOVED lines=13> */
.L_x_2543:
        /* <DEDUP_REMOVED lines=10> */
[----:B------:R-:W-:Y:S01]  /*e7b0*/  IMAD.MOV.U32 R14, RZ, RZ, 0x40 ;  /* 0x00000040ff0e7424 */ /* 0x000fe200078e00ff */
[----:B------:R-:W-:Y:S01]  /*e7c0*/  PLOP3.LUT P0, PT, PT, PT, PT, 0x80, 0x0 ;  /* 0x000000000000781c */ /* 0x000fe20003f0f070 */
[----:B------:R-:W-:Y:S01]  /*e7d0*/  VIADD R5, R7, 0x20400 ;  /* 0x0002040007057836 */ /* 0x000fe20000000000 */
[----:B------:R-:W-:Y:S01]  /*e7e0*/  UMOV UR6, 0x0 ;  /* 0x0000000000067882 */ /* 0x000fe20000000000 */
[----:B------:R-:W-:Y:S01]  /*e7f0*/  UMOV UR7, 0x14f00000 ;  /* 0x14f0000000077882 */ /* 0x000fe20000000000 */
[----:B------:R-:W-:-:S15]  /*e800*/  R2UR UR10, R14 ;  /* 0x000000000e0a72ca */ /* 0x000fde00000e0000 */
.L_x_2544:
        /* <DEDUP_REMOVED lines=15> */
.L_x_2545:
        /* <DEDUP_REMOVED lines=10> */
[----:B0-----:R-:W2:Y:S04]  /*e9a0*/  LDL.LU R10, [R1+0x14] ;  /* 0x00001400010a7983 */ /* 0x001ea80000300800 */
[----:B------:R-:W3:Y:S01]  /*e9b0*/  LDL R5, [R1+0x8] ;  /* 0x0000080001057983 */ /* 0x000ee20000100800 */
[----:B------:R-:W-:Y:S01]  /*e9c0*/  BSSY B3, `(.L_x_2546) ;  /* 0x0000005000037945 */ /* 0x000fe20003800000 */
[----:B--2---:R-:W-:Y:S01]  /*e9d0*/  SHF.L.U32 R0, R10, 0x1f, RZ ;  /* 0x0000001f0a007819 */ /* 0x004fe200000006ff */
[----:B---3--:R-:W-:-:S04]  /*e9e0*/  IMAD R2, R5, 0x8, R6 ;  /* 0x0000000805027824 */ /* 0x008fc800078e0206 */
[----:B------:R-:W0:Y:S02]  /*e9f0*/  SYNCS.PHASECHK.TRANS64.TRYWAIT P0, [R2+URZ+0x60], R0 ;  /* 0x00006000020075a7 */ /* 0x000e24000800017f */
[----:B0-----:R-:W-:Y:S05]  /*ea00*/  @!P0 BRA `(.L_x_2547) ;  /* 0x0000004000248947 */ /* 0x001fea0003800000 */
.L_x_2648:
[----:B------:R-:W-:Y:S05]  /*ea10*/  BSYNC B3 ;  /* 0x0000000000037941 */ /* 0x000fea0003800000 */
.L_x_2546:
        /* <DEDUP_REMOVED lines=14> */
.L_x_2549:
[----:B------:R-:W-:Y:S05]  /*eb00*/  BSYNC B3 ;  /* 0x0000000000037941 */ /* 0x000fea0003800000 */
.L_x_2548:
        /* <DEDUP_REMOVED lines=13> */
.L_x_2550:
        /* <DEDUP_REMOVED lines=16> */
.L_x_2551:
        /* <DEDUP_REMOVED lines=13> */
.L_x_2537:
[----:B------:R-:W-:Y:S05]  /*edb0*/  BSYNC B1 ;  /* 0x0000000000017941 */ /* 0x000fea0003800000 */
.L_x_2536:
[----:B------:R-:W2:Y:S04]  /*edc0*/  LDL.LU R0, [R1+0x2c] ;  /* 0x00002c0001007983 */ /* 0x000ea80000300800 */
[----:B------:R3:W-:Y:S04]  /*edd0*/  STL [R1+0x8], R9 ;  /* 0x0000080901007387 */ /* 0x0007e80000100800 */
[----:B------:R3:W-:Y:S02]  /*ede0*/  STL [R1+0x14], R12 ;  /* 0x0000140c01007387 */ /* 0x0007e40000100800 */
[----:B--23--:R-:W-:-:S07]  /*edf0*/  VIADD R0, R0, 0xfffffffd ;  /* 0xfffffffd00007836 */ /* 0x00cfce0000000000 */
.L_x_2535:
[----:B------:R-:W-:Y:S05]  /*ee00*/  BSYNC B2 ;  /* 0x0000000000027941 */ /* 0x000fea0003800000 */
.L_x_2534:
[----:B------:R-:W-:-:S13]  /*ee10*/  ISETP.NE.AND P0, PT, R4, RZ, PT ;  /* 0x000000ff0400720c */ /* 0x000fda0003f05270 */
[----:B------:R-:W-:Y:S05]  /*ee20*/  @!P0 BRA `(.L_x_2533) ;  /* 0x0000001400788947 */ /* 0x000fea0003800000 */
[----:B0-----:R0:W5:Y:S02]  /*ee30*/  LDL R8, [R1] ;  /* 0x0000000001087983 */ /* 0x0011640000100800 */
.L_x_2584:
[----:B--2---:R-:W2:Y:S04]  /*ee40*/  LDL R4, [R1+0x20] ;  /* 0x0000200001047983 */ /* 0x004ea80000100800 */
[----:B---3--:R-:W3:Y:S04]  /*ee50*/  LDL R3, [R1+0x8] ;  /* 0x0000080001037983 */ /* 0x008ee80000100800 */
[----:B----4-:R-:W4:Y:S01]  /*ee60*/  LDL R2, [R1+0x14] ;  /* 0x0000140001027983 */ /* 0x010f220000100800 */
[----:B------:R-:W-:Y:S05]  /*ee70*/  YIELD ;  /* 0x0000000000007946 */ /* 0x000fea0003800000 */
        /* <DEDUP_REMOVED lines=32> */
.L_x_2554:
[----:B------:R-:W3:Y:S01]  /*f080*/  LDL R2, [R1+0x4] ;  /* 0x0000040001027983 */ /* 0x000ee20000100800 */
[----:B------:R-:W-:Y:S01]  /*f090*/  BSSY B2, `(.L_x_2555) ;  /* 0x0000005000027945 */ /* 0x000fe20003800000 */
[----:B---3--:R-:W-:Y:S01]  /*f0a0*/  IMAD R3, R4, 0x8, R2 ;  /* 0x0000000804037824 */ /* 0x008fe200078e0202 */
[----:B------:R-:W-:-:S04]  /*f0b0*/  SHF.L.U32 R2, R5, 0x1f, RZ ;  /* 0x0000001f05027819 */ /* 0x000fc800000006ff */
[----:B------:R-:W3:Y:S02]  /*f0c0*/  SYNCS.PHASECHK.TRANS64.TRYWAIT P0, [R3+URZ+0x34840], R2 ;  /* 0x03484002030075a7 */ /* 0x000ee4000800017f */
[----:B---3--:R-:W-:Y:S05]  /*f0d0*/  @!P0 BRA `(.L_x_2556) ;  /* 0x0000003800848947 */ /* 0x008fea0003800000 */
.L_x_2649:
[----:B------:R-:W-:Y:S05]  /*f0e0*/  BSYNC B2 ;  /* 0x0000000000027941 */ /* 0x000fea0003800000 */
.L_x_2555:
        /* <DEDUP_REMOVED lines=12> */
.L_x_2558:
[----:B------:R-:W-:Y:S05]  /*f1b0*/  BSYNC B2 ;  /* 0x0000000000027941 */ /* 0x000fea0003800000 */
.L_x_2557:
        /* <DEDUP_REMOVED lines=13> */
.L_x_2559:
        /* <DEDUP_REMOVED lines=16> */
.L_x_2560:
        /* <DEDUP_REMOVED lines=15> */
.L_x_2561:
        /* <DEDUP_REMOVED lines=17> */
.L_x_2650:
[----:B------:R-:W-:Y:S05]  /*f590*/  BSYNC B2 ;  /* 0x0000000000027941 */ /* 0x000fea0003800000 */
.L_x_2562:
        /* <DEDUP_REMOVED lines=11> */
.L_x_2565:
[----:B------:R-:W-:Y:S05]  /*f650*/  BSYNC B2 ;  /* 0x0000000000027941 */ /* 0x000fea0003800000 */
.L_x_2564:
        /* <DEDUP_REMOVED lines=14> */
.L_x_2566:
        /* <DEDUP_REMOVED lines=16> */
.L_x_2567:
        /* <DEDUP_REMOVED lines=13> */
.L_x_2553:
[----:B------:R-:W-:Y:S05]  /*f910*/  BSYNC B1 ;  /* 0x0000000000017941 */ /* 0x000fea0003800000 */
.L_x_2552:
[----:B------:R-:W3:Y:S01]  /*f920*/  LDL R2, [R1+0x20] ;  /* 0x0000200001027983 */ /* 0x000ee20000100800 */
[----:B------:R-:W-:Y:S01]  /*f930*/  VIADD R3, R4, 0x1 ;  /* 0x0000000104037836 */ /* 0x000fe20000000000 */
[----:B------:R-:W-:Y:S04]  /*f940*/  BSSY B1, `(.L_x_2568) ;  /* 0x00000a9000017945 */ /* 0x000fe80003800000 */
[----:B------:R-:W-:-:S04]  /*f950*/  ISETP.NE.AND P0, PT, R3, 0x2, PT ;  /* 0x000000020300780c */ /* 0x000fc80003f05270 */
[----:B------:R-:W-:Y:S02]  /*f960*/  SEL R11, R3, RZ, P0 ;  /* 0x000000ff030b7207 */ /* 0x000fe40000000000 */
[----:B---3--:R-:W-:Y:S02]  /*f970*/  ISETP.NE.AND P1, PT, R2, RZ, PT ;  /* 0x000000ff0200720c */ /* 0x008fe40003f25270 */
        /* <DEDUP_REMOVED lines=29> */
.L_x_2570:
[----:B------:R-:W4:Y:S01]  /*fb50*/  LDL R2, [R1+0x4] ;  /* 0x0000040001027983 */ /* 0x000f220000100800 */
[----:B------:R-:W-:Y:S01]  /*fb60*/  SHF.L.U32 R3, R10, 0x1f, RZ ;  /* 0x0000001f0a037819 */ /* 0x000fe200000006ff */
[----:B------:R-:W-:Y:S01]  /*fb70*/  BSSY B2, `(.L_x_2571) ;  /* 0x0000004000027945 */ /* 0x000fe20003800000 */
[----:B----4-:R-:W-:-:S04]  /*fb80*/  IMAD R2, R11, 0x8, R2 ;  /* 0x000000080b027824 */ /* 0x010fc800078e0202 */
[----:B------:R-:W4:Y:S02]  /*fb90*/  SYNCS.PHASECHK.TRANS64.TRYWAIT P0, [R2+URZ+0x34840], R3 ;  /* 0x03484003020075a7 */ /* 0x000f24000800017f */
[----:B----4-:R-:W-:Y:S05]  /*fba0*/  @!P0 BRA `(.L_x_2572) ;  /* 0x0000002c00f88947 */ /* 0x010fea0003800000 */
.L_x_2651:
[----:B------:R-:W-:Y:S05]  /*fbb0*/  BSYNC B2 ;  /* 0x0000000000027941 */ /* 0x000fea0003800000 */
.L_x_2571:
        /* <DEDUP_REMOVED lines=12> */
.L_x_2574:
[----:B------:R-:W-:Y:S05]  /*fc80*/  BSYNC B2 ;  /* 0x0000000000027941 */ /* 0x000fea0003800000 */
.L_x_2573:
        /* <DEDUP_REMOVED lines=15> */
.L_x_2575:
        /* <DEDUP_REMOVED lines=16> */
.L_x_2576:
        /* <DEDUP_REMOVED lines=15> */
.L_x_2577:
        /* <DEDUP_REMOVED lines=15> */
.L_x_2652:
[----:B------:R-:W-:Y:S05]  /*10060*/  BSYNC B2 ;  /* 0x0000000000027941 */ /* 0x000fea0003800000 */
.L_x_2578:
        /* <DEDUP_REMOVED lines=11> */
.L_x_2581:
[----:B------:R-:W-:Y:S05]  /*10120*/  BSYNC B2 ;  /* 0x0000000000027941 */ /* 0x000fea0003800000 */
.L_x_2580:
        /* <DEDUP_REMOVED lines=13> */
.L_x_2582:
        /* <DEDUP_REMOVED lines=16> */
.L_x_2583:
        /* <DEDUP_REMOVED lines=13> */
.L_x_2569:
[----:B------:R-:W-:Y:S05]  /*103d0*/  BSYNC B1 ;  /* 0x0000000000017941 */ /* 0x000fea0003800000 */
.L_x_2568:
[C---:B------:R-:W-:Y:S01]  /*103e0*/  ISETP.GT.AND P0, PT, R0.reuse, 0x1, PT ;  /* 0x000000010000780c */ /* 0x040fe20003f04270 */
[----:B------:R-:W-:-:S12]  /*103f0*/  VIADD R0, R0, 0xfffffffe ;  /* 0xfffffffe00007836 */ /* 0x000fd80000000000 */
[----:B------:R-:W-:Y:S05]  /*10400*/  @P0 BRA `(.L_x_2584) ;  /* 0xffffffe8008c0947 */ /* 0x000fea000383ffff */
.L_x_2533:
[----:B------:R-:W-:Y:S05]  /*10410*/  BSYNC B0 ;  /* 0x0000000000007941 */ /* 0x000fea0003800000 */
.L_x_2532:
        /* <DEDUP_REMOVED lines=8> */
[----:B------:R-:W0:Y:S02]  /*104a0*/  FLO.U32 R0, UR4 ;  /* 0x0000000400007d00 */ /* 0x000e2400080e0000 */
        /* <DEDUP_REMOVED lines=8> */
.L_x_2586:
[----:B------:R-:W-:Y:S05]  /*10530*/  BSYNC B0 ;  /* 0x0000000000007941 */ /* 0x000fea0003800000 */
.L_x_2585:
[----:B------:R-:W2:Y:S01]  /*10540*/  LDL.LU R0, [R1+0x20] ;  /* 0x0000200001007983 */ /* 0x000ea20000300800 */
[----:B------:R-:W-:Y:S01]  /*10550*/  BSSY B0, `(.L_x_2587) ;  /* 0x0000040000007945 */ /* 0x000fe20003800000 */
[----:B--2---:R-:W-:-:S13]  /*10560*/  ISETP.NE.AND P0, PT, R0, RZ, PT ;  /* 0x000000ff0000720c */ /* 0x004fda0003f05270 */
        /* <DEDUP_REMOVED lines=10> */
.L_x_2653:
[----:B------:R-:W-:Y:S05]  /*10610*/  BSYNC B1 ;  /* 0x0000000000017941 */ /* 0x000fea0003800000 */
.L_x_2589:
        /* <DEDUP_REMOVED lines=9> */
.L_x_2592:
[----:B------:R-:W-:Y:S05]  /*106b0*/  BSYNC B1 ;  /* 0x0000000000017941 */ /* 0x000fea0003800000 */
.L_x_2591:
[----:B------:R-:W2:Y:S04]  /*106c0*/  LDL.LU R5, [R1+0x18] ;  /* 0x0000180001057983 */ /* 0x000ea80000300800 */
[----:B------:R-:W2:Y:S04]  /*106d0*/  LDL.LU R3, [R1+0xc] ;  /* 0x00000c0001037983 */ /* 0x000ea80000300800 */
[----:B------:R-:W3:Y:S04]  /*106e0*/  LDL R4, [R1+0x4] ;  /* 0x0000040001047983 */ /* 0x000ee80000100800 */
[----:B0-----:R-:W3:Y:S01]  /*106f0*/  LDL R2, [R1+0x8] ;  /* 0x0000080001027983 */ /* 0x001ee20000100800 */
[----:B------:R-:W-:Y:S01]  /*10700*/  UIADD3 UR4, UP0, UR38, 0x470, URZ ;  /* 0x0000047026047890 */ /* 0x000fe2000ff1e03f */
[----:B------:R-:W-:Y:S01]  /*10710*/  PLOP3.LUT P0, PT, PT, PT, PT, 0x80, 0x0 ;  /* 0x000000000000781c */ /* 0x000fe20003f0f070 */
[----:B------:R-:W-:Y:S01]  /*10720*/  VIADD R0, R0, 0x34850 ;  /* 0x0003485000007836 */ /* 0x000fe20000000000 */
[----:B------:R-:W-:Y:S01]  /*10730*/  UMOV UR6, 0x0 ;  /* 0x0000000000067882 */ /* 0x000fe20000000000 */
[----:B------:R-:W-:Y:S01]  /*10740*/  UIADD3.X UR5, URZ, UR39, URZ, UP0, !UPT ;  /* 0x000000273f057290 */ /* 0x000fe200087fe43f */
[----:B------:R-:W-:Y:S01]  /*10750*/  UMOV UR7, 0x14f00000 ;  /* 0x14f0000000077882 */ /* 0x000fe20000000000 */
[----:B------:R-:W-:Y:S01]  /*10760*/  UMOV UR10, URZ ;  /* 0x0000003f000a7c82 */ /* 0x000fe20008000000 */
[----:B--2---:R-:W-:-:S02]  /*10770*/  IMAD R3, R3, 0x80, R5 ;  /* 0x0000008003037824 */ /* 0x004fc400078e0205 */
[----:B---3--:R-:W-:-:S04]  /*10780*/  IMAD R2, R2, 0x8000, R4 ;  /* 0x0000800002027824 */ /* 0x008fc800078e0204 */
[----:B------:R-:W-:-:S07]  /*10790*/  VIADD R4, R2, 0x400 ;  /* 0x0000040002047836 */ /* 0x000fce0000000000 */
.L_x_2593:
        /* <DEDUP_REMOVED lines=16> */
.L_x_2594:
        /* <DEDUP_REMOVED lines=11> */
.L_x_2588:
[----:B------:R-:W-:Y:S05]  /*10950*/  BSYNC B0 ;  /* 0x0000000000007941 */ /* 0x000fea0003800000 */
.L_x_2587:
        /* <DEDUP_REMOVED lines=9> */
.L_x_2512:
[----:B------:R-:W-:Y:S05]  /*109f0*/  BSYNC B7 ;  /* 0x0000000000077941 */ /* 0x000fea0003800000 */
.L_x_2510:
[----:B0-----:R-:W3:Y:S02]  /*10a00*/  LDL R0, [R1+0x50] ;  /* 0x0000500001007983 */ /* 0x001ee40000100800 */
[----:B---3--:R-:W-:-:S13]  /*10a10*/  ISETP.NE.AND P0, PT, R0, RZ, PT ;  /* 0x000000ff0000720c */ /* 0x008fda0003f05270 */
[----:B------:R-:W-:Y:S05]  /*10a20*/  @!P0 BRA `(.L_x_2595) ;  /* 0x0000000000288947 */ /* 0x000fea0003800000 */
[----:B------:R-:W-:Y:S05]  /*10a30*/  WARPSYNC.ALL ;  /* 0x0000000000007948 */ /* 0x000fea0003800000 */
[----:B------:R-:W0:Y:S08]  /*10a40*/  S2UR UR5, SR_CgaCtaId ;  /* 0x00000000000579c3 */ /* 0x000e300000008800 */
[----:B------:R-:W-:Y:S06]  /*10a50*/  BAR.SYNC.DEFER_BLOCKING 0x5, 0x180 ;  /* 0x0146000000007b1d */ /* 0x000fec0000010000 */
[----:B------:R-:W-:-:S02]  /*10a60*/  UMOV UR4, 0x400 ;  /* 0x0000040000047882 */ /* 0x000fc40000000000 */
[----:B0-----:R-:W-:-:S06]  /*10a70*/  ULEA UR4, UR5, UR4, 0x18 ;  /* 0x0000000405047291 */ /* 0x001fcc000f8ec03f */
[----:B------:R-:W-:-:S05]  /*10a80*/  IMAD.U32 R0, RZ, RZ, UR4 ;  /* 0x00000004ff007e24 */ /* 0x000fca000f8e00ff */
[----:B------:R0:W3:Y:S04]  /*10a90*/  LDS.128 R16, [R0+0x348d0] ;  /* 0x0348d00000107984 */ /* 0x0000e80000000c00 */
[----:B------:R0:W-:Y:S01]  /*10aa0*/  STL [R1+0x4], R0 ;  /* 0x0000040001007387 */ /* 0x0001e20000100800 */
[----:B------:R-:W-:Y:S06]  /*10ab0*/  BAR.ARV 0x4, 0x180 ;  /* 0x0106000000007b1d */ /* 0x000fec0000002000 */
[----:B------:R-:W-:Y:S05]  /*10ac0*/  BRA `(.L_x_2596) ;  /* 0x0000000800d87947 */ /* 0x000fea0003800000 */
.L_x_2595:
        /* <DEDUP_REMOVED lines=10> */
[----:B------:R0:W3:Y:S01]  /*10b70*/  @!P1 LDG.E R3, desc[UR56][R2.64] ;  /* 0x0000003802039981 */ /* 0x0000e2000c1e1900 */
[C---:B------:R-:W-:Y:S02]  /*10b80*/  ISETP.GE.U32.AND P2, PT, R6.reuse, 0x2, PT ;  /* 0x000000020600780c */ /* 0x040fe40003f46070 */
[C---:B------:R-:W-:Y:S01]  /*10b90*/  ISETP.GE.U32.AND P3, PT, R6.reuse, 0x4, PT ;  /* 0x000000040600780c */ /* 0x040fe20003f66070 */
[----:B------:R-:W-:Y:S01]  /*10ba0*/  SHFL.IDX PT, R0, R16, RZ, 0x1f ;  /* 0x00001fff10007589 */ /* 0x000fe200000e0000 */
[C---:B------:R-:W-:Y:S02]  /*10bb0*/  ISETP.GE.U32.AND P4, PT, R6.reuse, 0x8, PT ;  /* 0x000000080600780c */ /* 0x040fe40003f86070 */
[C---:B------:R-:W-:Y:S01]  /*10bc0*/  ISETP.GE.U32.AND P5, PT, R6.reuse, 0x10, PT ;  /* 0x000000100600780c */ /* 0x040fe20003fa6070 */
[----:B0-----:R-:W-:Y:S02]  /*10bd0*/  IMAD.MOV.U32 R2, RZ, RZ, RZ ;  /* 0x000000ffff027224 */ /* 0x001fe400078e00ff */
[----:B---3--:R-:W-:Y:S01]  /*10be0*/  @!P1 IMAD.MOV.U32 R2, RZ, RZ, R3 ;  /* 0x000000ffff029224 */ /* 0x008fe200078e0003 */
[----:B------:R-:W-:-:S04]  /*10bf0*/  ISETP.NE.AND P1, PT, R6, RZ, PT ;  /* 0x000000ff0600720c */ /* 0x000fc80003f25270 */
[----:B------:R-:W0:Y:S02]  /*10c00*/  SHFL.UP PT, R14, R2, 0x1, RZ ;  /* 0x04200000020e7989 */ /* 0x000e2400000e00ff */
[----:B0-----:R-:W-:-:S05]  /*10c10*/  SEL R5, R14, RZ, P1 ;  /* 0x000000ff0e057207 */ /* 0x001fca0000800000 */
[----:B------:R-:W-:Y:S02]  /*10c20*/  IMAD.IADD R3, R2, 0x1, R5 ;  /* 0x0000000102037824 */ /* 0x000fe400078e0205 */
[----:B------:R-:W-:Y:S04]  /*10c30*/  SHFL.IDX PT, R5, R16, 0x1, 0x1f ;  /* 0x00201f0010057f89 */ /* 0x000fe800000e0000 */
        /* <DEDUP_REMOVED lines=12> */
[----:B------:R0:W3:Y:S02]  /*10d00*/  SHFL.IDX PT, R16, R3, 0x1f, 0x1f ;  /* 0x03e01f0003107f89 */ /* 0x0000e400000e0000 */
.L_x_2663:
[----:B------:R-:W-:Y:S02]  /*10d10*/  ULDC UR4, c[0x0][0xc38] ;  /* 0x00030e0000047ab9 */ /* 0x000fe40000000800 */
[----:B------:R-:W-:-:S04]  /*10d20*/  IMAD.U32 R4, RZ, RZ, UR4 ;  /* 0x00000004ff047e24 */ /* 0x000fc8000f8e00ff */
[----:B---3--:R-:W-:-:S04]  /*10d30*/  IMAD R16, R16, R4, RZ ;  /* 0x0000000410107224 */ /* 0x008fc800078e02ff */
[----:B------:R-:W-:-:S05]  /*10d40*/  IMAD.IADD R5, R5, 0x1, R16 ;  /* 0x0000000105057824 */ /* 0x000fca00078e0210 */
[----:B------:R-:W-:-:S13]  /*10d50*/  ISETP.GT.AND P6, PT, R5, R0, PT ;  /* 0x000000000500720c */ /* 0x000fda0003fc4270 */
[----:B------:R-:W-:Y:S05]  /*10d60*/  @P6 BRA `(.L_x_2598) ;  /* 0x00000000009c6947 */ /* 0x000fea0003800000 */
.L_x_2603:
[----:B------:R-:W3:Y:S01]  /*10d70*/  LDC R2, c[0x0][0xc3c] ;  /* 0x00030f00ff027b82 */ /* 0x000ee20000000800 */
[----:B------:R-:W-:-:S05]  /*10d80*/  VIADD R19, R19, 0x1f ;  /* 0x0000001f13137836 */ /* 0x000fca0000000000 */
[----:B---3--:R-:W-:-:S13]  /*10d90*/  ISETP.GE.AND P6, PT, R19, R2, PT ;  /* 0x000000021300720c */ /* 0x008fda0003fc6270 */
[----:B------:R-:W-:Y:S05]  /*10da0*/  @P6 BRA `(.L_x_2599) ;  /* 0x0000000400d46947 */ /* 0x000fea0003800000 */
[----:B0-----:R-:W0:Y:S01]  /*10db0*/  S2R R3, SR_TID.X ;  /* 0x0000000000037919 */ /* 0x001e220000002100 */
        /* <DEDUP_REMOVED lines=9> */
.L_x_2601:
[----:B------:R-:W-:Y:S05]  /*10e50*/  BSYNC B0 ;  /* 0x0000000000007941 */ /* 0x000fea0003800000 */
.L_x_2600:
        /* <DEDUP_REMOVED lines=18> */
.L_x_2671:
[----:B------:R-:W-:Y:S02]  /*10f80*/  ULDC UR4, c[0x0][0xc38] ;  /* 0x00030e0000047ab9 */ /* 0x000fe40000000800 */
[----:B------:R-:W-:-:S04]  /*10f90*/  IMAD.U32 R4, RZ, RZ, UR4 ;  /* 0x00000004ff047e24 */ /* 0x000fc8000f8e00ff */
[----:B---3--:R-:W-:-:S04]  /*10fa0*/  IMAD R16, R16, R4, RZ ;  /* 0x0000000410107224 */ /* 0x008fc800078e02ff */
[----:B------:R-:W-:-:S05]  /*10fb0*/  IMAD.IADD R5, R16, 0x1, R5 ;  /* 0x0000000110057824 */ /* 0x000fca00078e0205 */
[----:B------:R-:W-:-:S13]  /*10fc0*/  ISETP.GT.AND P6, PT, R5, R0, PT ;  /* 0x000000000500720c */ /* 0x000fda0003fc4270 */
[----:B------:R-:W-:Y:S05]  /*10fd0*/  @!P6 BRA `(.L_x_2603) ;  /* 0xfffffffc0064e947 */ /* 0x000fea000383ffff */
.L_x_2598:
[----:B------:R-:W-:Y:S01]  /*10fe0*/  IMAD.IADD R16, R5, 0x1, -R16 ;  /* 0x0000000105107824 */ /* 0x000fe200078e0a10 */
[----:B------:R-:W-:-:S03]  /*10ff0*/  UMOV UR4, 0xffffffff ;  /* 0xffffffff00047882 */ /* 0x000fc60000000000 */
[----:B------:R-:W-:-:S05]  /*11000*/  IMAD R5, R3, R4, R16 ;  /* 0x0000000403057224 */ /* 0x000fca00078e0210 */
[----:B------:R-:W-:Y:S01]  /*11010*/  ISETP.GT.AND P6, PT, R5, R0, PT ;  /* 0x000000000500720c */ /* 0x000fe20003fc4270 */
[----:B------:R-:W-:-:S12]  /*11020*/  BRA.DIV UR4, `(.L_x_2604) ;  /* 0x0000002604107947 */ /* 0x000fd8000b800000 */
[----:B------:R-:W-:-:S04]  /*11030*/  VOTE.ANY R5, PT, !P6 ;  /* 0x0000000000057806 */ /* 0x000fc800070e0100 */
[----:B------:R-:W3:Y:S02]  /*11040*/  POPC R6, R5 ;  /* 0x0000000500067309 */ /* 0x000ee40000000000 */
[----:B---3--:R3:W0:Y:S02]  /*11050*/  SHFL.IDX PT, R17, R2, R6, 0x1f ;  /* 0x00001f0602117589 */ /* 0x00862400000e0000 */
.L_x_2675:
[----:B------:R-:W-:Y:S01]  /*11060*/  ISETP.NE.AND P0, PT, R5, RZ, PT ;  /* 0x000000ff0500720c */ /* 0x000fe20003f05270 */
[----:B------:R-:W-:-:S12]  /*11070*/  IMAD.MOV.U32 R5, RZ, RZ, RZ ;  /* 0x000000ffff057224 */ /* 0x000fd800078e00ff */
[----:B------:R-:W-:Y:S05]  /*11080*/  @!P0 BRA `(.L_x_2605) ;  /* 0x0000000000148947 */ /* 0x000fea0003800000 */
[----:B------:R-:W-:Y:S01]  /*11090*/  UMOV UR4, 0xffffffff ;  /* 0xffffffff00047882 */ /* 0x000fe20000000000 */
[----:B------:R-:W-:Y:S02]  /*110a0*/  VIADD R12, R6, 0xffffffff ;  /* 0xffffffff060c7836 */ /* 0x000fe40000000000 */
[----:B------:R-:W-:Y:S05]  /*110b0*/  BRA.DIV UR4, `(.L_x_2606) ;  /* 0x0000002604347947 */ /* 0x000fea000b800000 */
[----:B0-----:R0:W0:Y:S02]  /*110c0*/  SHFL.IDX PT, R3, R3, R12, 0x1f ;  /* 0x00001f0c03037589 */ /* 0x00102400000e0000 */
.L_x_2678:
[----:B0-----:R-:W-:-:S07]  /*110d0*/  IMAD.MOV.U32 R5, RZ, RZ, R3 ;  /* 0x000000ffff057224 */ /* 0x001fce00078e0003 */
.L_x_2605:
[----:B0--3--:R-:W0:Y:S01]  /*110e0*/  LDC.64 R2, c[0x0][0xc90] ;  /* 0x00032400ff027b82 */ /* 0x009e220000000a00 */
[----:B------:R-:W-:-:S04]  /*110f0*/  IMAD.IADD R19, R6, 0x1, R19 ;  /* 0x0000000106137824 */ /* 0x000fc800078e0213 */
[----:B0-----:R-:W-:-:S05]  /*11100*/  IMAD.WIDE R2, R19, 0x4, R2 ;  /* 0x0000000413027825 */ /* 0x001fca00078e0202 */
[----:B--2-4-:R-:W2:Y:S01]  /*11110*/  LDG.E R7, desc[UR56][R2.64] ;  /* 0x0000003802077981 */ /* 0x014ea2000c1e1900 */
[----:B------:R-:W-:-:S04]  /*11120*/  IMAD R16, R5, R4, R16 ;  /* 0x0000000405107224 */ /* 0x000fc800078e0210 */
[----:B------:R-:W-:Y:S02]  /*11130*/  IMAD.IADD R0, R0, 0x1, -R16 ;  /* 0x0000000100007824 */ /* 0x000fe400078e0a10 */
[----:B--2---:R-:W-:-:S05]  /*11140*/  IMAD R6, R17, R7, RZ ;  /* 0x0000000711067224 */ /* 0x004fca00078e02ff */
[----:B-----5:R-:W-:-:S04]  /*11150*/  IABS R8, R6 ;  /* 0x0000000600087213 */ /* 0x020fc80000000000 */
        /* <DEDUP_REMOVED lines=58> */
.L_x_2599:
[----:B------:R-:W-:Y:S01]  /*11500*/  UMOV UR4, URZ ;  /* 0x0000003f00047c82 */ /* 0x000fe20008000000 */
[----:B------:R-:W-:Y:S01]  /*11510*/  UMOV UR5, URZ ;  /* 0x0000003f00057c82 */ /* 0x000fe20008000000 */
[----:B------:R-:W-:Y:S01]  /*11520*/  ULDC UR6, c[0x0][0xc3c] ;  /* 0x00030f0000067ab9 */ /* 0x000fe20000000800 */
[----:B------:R-:W-:Y:S02]  /*11530*/  IMAD.MOV.U32 R16, RZ, RZ, R0 ;  /* 0x000000ffff107224 */ /* 0x000fe400078e0000 */
[----:B------:R-:W-:Y:S02]  /*11540*/  IMAD.U32 R17, RZ, RZ, UR4 ;  /* 0x00000004ff117e24 */ /* 0x000fe4000f8e00ff */
[----:B------:R-:W-:Y:S02]  /*11550*/  IMAD.U32 R18, RZ, RZ, UR5 ;  /* 0x00000005ff127e24 */ /* 0x000fe4000f8e00ff */
[----:B------:R-:W-:-:S07]  /*11560*/  IMAD.U32 R19, RZ, RZ, UR6 ;  /* 0x00000006ff137e24 */ /* 0x000fce000f8e00ff */
.L_x_2607:
        /* <DEDUP_REMOVED lines=12> */
.L_x_2596:
[----:B------:R-:W-:Y:S02]  /*11630*/  ULDC UR4, c[0x0][0xc3c] ;  /* 0x00030f0000047ab9 */ /* 0x000fe40000000800 */
[----:B---3--:R-:W-:-:S13]  /*11640*/  ISETP.GE.AND P0, PT, R19, UR4, PT ;  /* 0x0000000413007c0c */ /* 0x008fda000bf06270 */
[----:B------:R-:W-:Y:S05]  /*11650*/  @!P0 BRA `(.L_x_2608) ;  /* 0xffffffa800d48947 */ /* 0x000fea000383ffff */
[----:B------:R-:W-:Y:S05]  /*11660*/  BSYNC B8 ;  /* 0x0000000000087941 */ /* 0x000fea0003800000 */
.L_x_2506:
[----:B0-----:R-:W3:Y:S01]  /*11670*/  LDL.LU R0, [R1+0x48] ;  /* 0x0000480001007983 */ /* 0x001ee20000300800 */
[----:B------:R-:W-:Y:S01]  /*11680*/  BSSY B0, `(.L_x_2609) ;  /* 0x000000b000007945 */ /* 0x000fe20003800000 */
[----:B------:R-:W0:Y:S01]  /*11690*/  S2R R5, SR_CgaCtaId ;  /* 0x0000000000057919 */ /* 0x000e220000008800 */
[----:B---3--:R-:W-:-:S05]  /*116a0*/  VIADD R0, R0, 0x1 ;  /* 0x0000000100007836 */ /* 0x008fca0000000000 */
[----:B------:R-:W-:-:S04]  /*116b0*/  LEA.HI R2, R0, R0, RZ, 0x1 ;  /* 0x0000000000027211 */ /* 0x000fc800078f08ff */
[----:B------:R-:W-:-:S05]  /*116c0*/  LOP3.LUT R3, R2, 0xfffffffe, RZ, 0xc0, !PT ;  /* 0xfffffffe02037812 */ /* 0x000fca00078ec0ff */
[----:B------:R-:W-:Y:S01]  /*116d0*/  IMAD.IADD R3, R0, 0x1, -R3 ;  /* 0x0000000100037824 */ /* 0x000fe200078e0a03 */
[----:B------:R-:W-:-:S04]  /*116e0*/  MOV R0, 0x400 ;  /* 0x0000040000007802 */ /* 0x000fc80000000f00 */
[----:B0-----:R-:W-:Y:S02]  /*116f0*/  LEA R0, R5, R0, 0x18 ;  /* 0x0000000005007211 */ /* 0x001fe400078ec0ff */
[----:B------:R-:W-:-:S04]  /*11700*/  SHF.L.U32 R3, R3, 0x1f, RZ ;  /* 0x0000001f03037819 */ /* 0x000fc800000006ff */
[----:B------:R-:W0:Y:S02]  /*11710*/  SYNCS.PHASECHK.TRANS64.TRYWAIT P0, [R0+URZ+0x34820], R3 ;  /* 0x03482003000075a7 */ /* 0x000e24000800017f */
[----:B0-----:R-:W-:Y:S05]  /*11720*/  @!P0 BRA `(.L_x_2610) ;  /* 0x0000001c00c08947 */ /* 0x001fea0003800000 */
.L_x_2679:
[----:B------:R-:W-:Y:S05]  /*11730*/  BSYNC B0 ;  /* 0x0000000000007941 */ /* 0x000fea0003800000 */
.L_x_2609:
[----:B------:R-:W-:-:S03]  /*11740*/  UMOV UR4, 0xffffffff ;  /* 0xffffffff00047882 */ /* 0x000fc60000000000 */
[----:B------:R-:W-:Y:S05]  /*11750*/  BRA.DIV UR4, `(.L_x_2611) ;  /* 0x0000001e04c87947 */ /* 0x000fea000b800000 */
[----:B------:R-:W3:Y:S02]  /*11760*/  S2R R2, SR_TID.X ;  /* 0x0000000000027919 */ /* 0x000ee40000002100 */
[----:B---3--:R-:W-:-:S04]  /*11770*/  SHF.R.U32.HI R2, RZ, 0x5, R2 ;  /* 0x00000005ff027819 */ /* 0x008fc80000011602 */
[----:B------:R-:W-:-:S05]  /*11780*/  LOP3.LUT R2, R2, 0x3, RZ, 0xc0, !PT ;  /* 0x0000000302027812 */ /* 0x000fca00078ec0ff */
[----:B------:R3:W0:Y:S02]  /*11790*/  SHFL.IDX PT, R14, R2, RZ, 0x1f ;  /* 0x00001fff020e7589 */ /* 0x00062400000e0000 */
.L_x_2682:
[----:B0-----:R-:W-:Y:S01]  /*117a0*/  ISETP.NE.AND P0, PT, R14, RZ, PT ;  /* 0x000000ff0e00720c */ /* 0x001fe20003f05270 */
[----:B------:R-:W-:-:S12]  /*117b0*/  BSSY B0, `(.L_x_2612) ;  /* 0x0000027000007945 */ /* 0x000fd80003800000 */
[----:B------:R-:W-:Y:S05]  /*117c0*/  @P0 BRA `(.L_x_2613) ;  /* 0x0000000000940947 */ /* 0x000fea0003800000 */
[----:B------:R-:W-:-:S03]  /*117d0*/  UMOV UR4, 0xffffffff ;  /* 0xffffffff00047882 */ /* 0x000fc60000000000 */
[----:B------:R-:W-:Y:S05]  /*117e0*/  BRA.DIV UR4, `(.L_x_2614) ;  /* 0x0000001e04d87947 */ /* 0x000fea000b800000 */
[----:B------:R-:W-:-:S13]  /*117f0*/  ELECT P6, URZ, PT ;  /* 0x00000000003f782f */ /* 0x000fda00038c0000 */
.L_x_2685:
[----:B------:R-:W-:Y:S05]  /*11800*/  @!P6 BRA `(.L_x_2613) ;  /* 0x000000000084e947 */ /* 0x000fea0003800000 */
[----:B---3--:R-:W3:Y:S02]  /*11810*/  LDL.LU R2, [R1+0x54] ;  /* 0x0000540001027983 */ /* 0x008ee40000300800 */
[----:B---3--:R-:W-:-:S04]  /*11820*/  LOP3.LUT R2, R2, 0x2, RZ, 0xfc, !PT ;  /* 0x0000000202027812 */ /* 0x008fc800078efcff */
[----:B------:R-:W-:-:S13]  /*11830*/  ISETP.NE.AND P2, PT, R2, 0x3, PT ;  /* 0x000000030200780c */ /* 0x000fda0003f45270 */
[----:B------:R-:W-:Y:S05]  /*11840*/  @!P2 BRA `(.L_x_2615) ;  /* 0x000000000004a947 */ /* 0x000fea0003800000 */
[----:B------:R-:W-:Y:S01]  /*11850*/  BPT.TRAP 0x1 ;  /* 0x000000040000795c */ /* 0x000fe20000300000 */
.L_x_2615:
[----:B------:R-:W3:Y:S04]  /*11860*/  LDL R3, [R1+0x8] ;  /* 0x0000080001037983 */ /* 0x000ee80000100800 */
[----:B--2-4-:R-:W2:Y:S01]  /*11870*/  LDL.LU R7, [R1+0x14] ;  /* 0x0000140001077983 */ /* 0x014ea20000300800 */
[----:B------:R-:W-:-:S04]  /*11880*/  VIADD R2, R0, 0x34840 ;  /* 0x0003484000027836 */ /* 0x000fc80000000000 */
[C---:B---3--:R-:W-:Y:S02]  /*11890*/  IMAD R6, R3.reuse, 0x8, R2 ;  /* 0x0000000803067824 */ /* 0x048fe400078e0202 */
        /* <DEDUP_REMOVED lines=10> */
.L_x_2686:
[----:B------:R-:W2:Y:S02]  /*11940*/  SYNCS.PHASECHK.TRANS64.TRYWAIT P0, [R7+URZ], R2 ;  /* 0x00000002070075a7 */ /* 0x000ea4000800017f */
[----:B--2---:R-:W-:Y:S05]  /*11950*/  @!P0 BRA `(.L_x_2617) ;  /* 0x0000001c00b08947 */ /* 0x004fea0003800000 */
.L_x_2687:
[----:B------:R-:W-:Y:S05]  /*11960*/  @!P2 BRA `(.L_x_2618) ;  /* 0x000000000004a947 */ /* 0x000fea0003800000 */
[----:B------:R-:W-:Y:S01]  /*11970*/  BPT.TRAP 0x1 ;  /* 0x000000040000795c */ /* 0x000fe20000300000 */
.L_x_2618:
[----:B------:R-:W3:Y:S01]  /*11980*/  LDL.LU R4, [R1+0x8] ;  /* 0x0000080001047983 */ /* 0x000ee20000300800 */
[----:B------:R-:W-:-:S04]  /*11990*/  VIADD R0, R0, 0x34860 ;  /* 0x0003486000007836 */ /* 0x000fc80000000000 */
[----:B---3--:R-:W-:-:S04]  /*119a0*/  IMAD R4, R4, 0x8, R0 ;  /* 0x0000000804047824 */ /* 0x008fc800078e0200 */
[----:B------:R-:W3:Y:S02]  /*119b0*/  SYNCS.PHASECHK.TRANS64.TRYWAIT P0, [R4+URZ], R5 ;  /* 0x00000005040075a7 */ /* 0x000ee4000800017f */
[----:B---3--:R-:W-:Y:S05]  /*119c0*/  @!P0 BRA `(.L_x_2619) ;  /* 0x0000001c00a88947 */ /* 0x008fea0003800000 */
.L_x_2688:
[----:B------:R-:W-:-:S07]  /*119d0*/  IMAD R3, R3, 0x8, R0 ;  /* 0x0000000803037824 */ /* 0x000fce00078e0200 */
.L_x_2620:
[----:B----4-:R4:W0:Y:S02]  /*119e0*/  SYNCS.PHASECHK.TRANS64.TRYWAIT P0, [R3+URZ], R2 ;  /* 0x00000002030075a7 */ /* 0x010824000800017f */
[----:B0-----:R-:W-:Y:S05]  /*119f0*/  @!P0 NANOSLEEP.SYNCS 0x989680 ;  /* 0x009896800000895d */ /* 0x001fea0003900000 */
[----:B------:R-:W0:Y:S02]  /*11a00*/  @!P0 SYNCS.PHASECHK.TRANS64 P0, [R3+URZ], R2 ;  /* 0x00000002030085a7 */ /* 0x000e24000800007f */
[----:B0-----:R-:W-:Y:S05]  /*11a10*/  @!P0 BRA `(.L_x_2620) ;  /* 0xfffffffc00f08947 */ /* 0x001fea000383ffff */
.L_x_2613:
[----:B------:R-:W-:Y:S05]  /*11a20*/  BSYNC B0 ;  /* 0x0000000000007941 */ /* 0x000fea0003800000 */
.L_x_2612:
[----:B------:R-:W-:Y:S05]  /*11a30*/  EXIT ;  /* 0x000000000000794d */ /* 0x000fea0003800000 */
.L_x_2448:
[----:B0-----:R-:W-:-:S04]  /*11a40*/  IMAD.U32 R3, RZ, RZ, UR37 ;  /* 0x00000025ff037e24 */ /* 0x001fc8000f8e00ff */
[----:B------:R0:W1:Y:S03]  /*11a50*/  SYNCS.PHASECHK.TRANS64.TRYWAIT P1, [R3+URZ+0x34800], R0 ;  /* 0x03480000030075a7 */ /* 0x000066000802017f */
[----:B-1----:R-:W-:Y:S05]  /*11a60*/  @!P1 NANOSLEEP.SYNCS 0x989680 ;  /* 0x009896800000995d */ /* 0x002fea0003900000 */
[----:B------:R-:W1:Y:S02]  /*11a70*/  @!P1 SYNCS.PHASECHK.TRANS64 P1, [R3+URZ+0x34800], R0 ;  /* 0x03480000030095a7 */ /* 0x000e64000802007f */
[----:B-1----:R-:W-:Y:S05]  /*11a80*/  @!P1 BRA `(.L_x_2448) ;  /* 0xfffffffc00ec9947 */ /* 0x002fea000383ffff */
[----:B------:R-:W-:Y:S05]  /*11a90*/  BRA `(.L_x_2621) ;  /* 0xfffffefc00207947 */ /* 0x000fea000383ffff */
.L_x_2452:
[----:B-1----:R1:W2:Y:S02]  /*11aa0*/  SYNCS.PHASECHK.TRANS64.TRYWAIT P2, [R2+URZ+0x34830], R3 ;  /* 0x03483003020075a7 */ /* 0x0022a4000804017f */
[----:B--2---:R-:W-:Y:S05]  /*11ab0*/  @!P2 NANOSLEEP.SYNCS 0x989680 ;  /* 0x009896800000a95d */ /* 0x004fea0003900000 */
[----:B------:R-:W2:Y:S02]  /*11ac0*/  @!P2 SYNCS.PHASECHK.TRANS64 P2, [R2+URZ+0x34830], R3 ;  /* 0x034830030200a5a7 */ /* 0x000ea4000804007f */
[----:B--2---:R-:W-:Y:S05]  /*11ad0*/  @!P2 BRA `(.L_x_2452) ;  /* 0xfffffffc00f0a947 */ /* 0x004fea000383ffff */
[----:B------:R-:W-:Y:S05]  /*11ae0*/  BRA `(.L_x_2451) ;  /* 0xfffffefc00447947 */ /* 0x000fea000383ffff */
.L_x_2457:
[----:B-1----:R-:W-:-:S04]  /*11af0*/  IMAD.U32 R7, RZ, RZ, UR58 ;  /* 0x0000003aff077e24 */ /* 0x002fc8000f8e00ff */
[----:B------:R1:W2:Y:S03]  /*11b00*/  SYNCS.PHASECHK.TRANS64.TRYWAIT P3, [R7+URZ+0x34830], R0 ;  /* 0x03483000070075a7 */ /* 0x0002a6000806017f */
[----:B--2---:R-:W-:Y:S05]  /*11b10*/  @!P3 NANOSLEEP.SYNCS 0x989680 ;  /* 0x009896800000b95d */ /* 0x004fea0003900000 */
[----:B------:R-:W2:Y:S02]  /*11b20*/  @!P3 SYNCS.PHASECHK.TRANS64 P3, [R7+URZ+0x34830], R0 ;  /* 0x034830000700b5a7 */ /* 0x000ea4000806007f */
[----:B--2---:R-:W-:Y:S05]  /*11b30*/  @!P3 BRA `(.L_x_2457) ;  /* 0xfffffffc00ecb947 */ /* 0x004fea000383ffff */
[----:B------:R-:W-:Y:S05]  /*11b40*/  BRA `(.L_x_2456) ;  /* 0xffffff2000a87947 */ /* 0x000fea000383ffff */
.L_x_2461:
[----:B-1----:R-:W-:-:S04]  /*11b50*/  IMAD.U32 R3, RZ, RZ, UR7 ;  /* 0x00000007ff037e24 */ /* 0x002fc8000f8e00ff */
[----:B------:R1:W2:Y:S03]  /*11b60*/  SYNCS.PHASECHK.TRANS64.TRYWAIT P3, [R3+URZ+0x34850], R0 ;  /* 0x03485000030075a7 */ /* 0x0002a6000806017f */
[----:B--2---:R-:W-:Y:S05]  /*11b70*/  @!P3 NANOSLEEP.SYNCS 0x989680 ;  /* 0x009896800000b95d */ /* 0x004fea0003900000 */
[----:B------:R-:W2:Y:S02]  /*11b80*/  @!P3 SYNCS.PHASECHK.TRANS64 P3, [R3+URZ+0x34850], R0 ;  /* 0x034850000300b5a7 */ /* 0x000ea4000806007f */
[----:B--2---:R-:W-:Y:S05]  /*11b90*/  @!P3 BRA `(.L_x_2461) ;  /* 0xfffffffc00ecb947 */ /* 0x004fea000383ffff */
[----:B------:R-:W-:Y:S05]  /*11ba0*/  BRA `(.L_x_2460) ;  /* 0xffffff2800ac7947 */ /* 0x000fea000383ffff */
.L_x_2467:
[----:B-1----:R-:W-:-:S04]  /*11bb0*/  IMAD.U32 R7, RZ, RZ, UR6 ;  /* 0x00000006ff077e24 */ /* 0x002fc8000f8e00ff */
[----:B------:R1:W2:Y:S03]  /*11bc0*/  SYNCS.PHASECHK.TRANS64.TRYWAIT P2, [R7+URZ+0x34830], R0 ;  /* 0x03483000070075a7 */ /* 0x0002a6000804017f */
[----:B--2---:R-:W-:Y:S05]  /*11bd0*/  @!P2 NANOSLEEP.SYNCS 0x989680 ;  /* 0x009896800000a95d */ /* 0x004fea0003900000 */
[----:B------:R-:W2:Y:S02]  /*11be0*/  @!P2 SYNCS.PHASECHK.TRANS64 P2, [R7+URZ+0x34830], R0 ;  /* 0x034830000700a5a7 */ /* 0x000ea4000804007f */
[----:B--2---:R-:W-:Y:S05]  /*11bf0*/  @!P2 BRA `(.L_x_2467) ;  /* 0xfffffffc00eca947 */ /* 0x004fea000383ffff */
[----:B------:R-:W-:Y:S05]  /*11c00*/  BRA `(.L_x_2466) ;  /* 0xffffff4800ec7947 */ /* 0x000fea000383ffff */
.L_x_2471:
[----:B-1----:R-:W-:-:S04]  /*11c10*/  IMAD.U32 R3, RZ, RZ, UR7 ;  /* 0x00000007ff037e24 */ /* 0x002fc8000f8e00ff */
[----:B------:R1:W2:Y:S03]  /*11c20*/  SYNCS.PHASECHK.TRANS64.TRYWAIT P2, [R3+URZ+0x34850], R0 ;  /* 0x03485000030075a7 */ /* 0x0002a6000804017f */
[----:B--2---:R-:W-:Y:S05]  /*11c30*/  @!P2 NANOSLEEP.SYNCS 0x989680 ;  /* 0x009896800000a95d */ /* 0x004fea0003900000 */
[----:B------:R-:W2:Y:S02]  /*11c40*/  @!P2 SYNCS.PHASECHK.TRANS64 P2, [R3+URZ+0x34850], R0 ;  /* 0x034850000300a5a7 */ /* 0x000ea4000804007f */
[----:B--2---:R-:W-:Y:S05]  /*11c50*/  @!P2 BRA `(.L_x_2471) ;  /* 0xfffffffc00eca947 */ /* 0x004fea000383ffff */
[----:B------:R-:W-:Y:S05]  /*11c60*/  BRA `(.L_x_2470) ;  /* 0xffffff5000f07947 */ /* 0x000fea000383ffff */
.L_x_2476:
[----:B-1----:R-:W-:-:S04]  /*11c70*/  IMAD.U32 R3, RZ, RZ, UR5 ;  /* 0x00000005ff037e24 */ /* 0x002fc8000f8e00ff */
[----:B------:R1:W2:Y:S03]  /*11c80*/  SYNCS.PHASECHK.TRANS64.TRYWAIT P0, [R3+URZ+0x34850], R2 ;  /* 0x03485002030075a7 */ /* 0x0002a6000800017f */
[----:B--2---:R-:W-:Y:S05]  /*11c90*/  @!P0 NANOSLEEP.SYNCS 0x989680 ;  /* 0x009896800000895d */ /* 0x004fea0003900000 */
[----:B------:R-:W2:Y:S02]  /*11ca0*/  @!P0 SYNCS.PHASECHK.TRANS64 P0, [R3+URZ+0x34850], R2 ;  /* 0x03485002030085a7 */ /* 0x000ea4000800007f */
[----:B--2---:R-:W-:Y:S05]  /*11cb0*/  @!P0 BRA `(.L_x_2476) ;  /* 0xfffffffc00ec8947 */ /* 0x004fea000383ffff */
[----:B------:R-:W-:Y:S05]  /*11cc0*/  BRA `(.L_x_2475) ;  /* 0xffffff6c00c07947 */ /* 0x000fea000383ffff */
.L_x_2518:
        /* <DEDUP_REMOVED lines=11> */
.L_x_2623:
[----:B------:R-:W-:Y:S05]  /*11d80*/  BSYNC B0 ;  /* 0x0000000000007941 */ /* 0x000fea0003800000 */
.L_x_2622:
[----:B------:R-:W-:Y:S05]  /*11d90*/  BRA `(.L_x_2624) ;  /* 0xffffffb000187947 */ /* 0x000fea000383ffff */
.L_x_2520:
[----:B------:R-:W-:Y:S01]  /*11da0*/  BSSY B0, `(.L_x_2625) ;  /* 0x0000006000007945 */ /* 0x000fe20003800000 */
[----:B------:R-:W-:-:S07]  /*11db0*/  IMAD.MOV.U32 R15, RZ, RZ, -0x1 ;  /* 0xffffffffff0f7424 */ /* 0x000fce00078e00ff */
[----:B0123--:R-:W-:Y:S05]  /*11dc0*/  WARPSYNC.COLLECTIVE R15, `(.L_x_2626) ;  /* 0x000000000f0c7348 */ /* 0x00ffea0003c00000 */
[----:B------:R-:W-:Y:S02]  /*11dd0*/  ELECT P6, UR62, PT ;  /* 0x00000000003e782f */ /* 0x000fe400038c0000 */
[----:B------:R-:W-:Y:S01]  /*11de0*/  MOV R14, UR62 ;  /* 0x0000003e000e7c02 */ /* 0x000fe20008000f00 */
[----:B0123--:R-:W-:Y:S10]  /*11df0*/  ENDCOLLECTIVE ;  /* 0x000000000000791b */ /* 0x00fff40003800000 */
.L_x_2626:
[----:B------:R-:W-:Y:S05]  /*11e00*/  BSYNC B0 ;  /* 0x0000000000007941 */ /* 0x000fea0003800000 */
.L_x_2625:
[----:B------:R-:W-:Y:S05]  /*11e10*/  BRA `(.L_x_2627) ;  /* 0xffffffb000207947 */ /* 0x000fea000383ffff */
.L_x_2522:
[----:B---3--:R3:W4:Y:S02]  /*11e20*/  SYNCS.PHASECHK.TRANS64.TRYWAIT P0, [R0+URZ+0x34840], R2 ;  /* 0x03484002000075a7 */ /* 0x008724000800017f */
[----:B----4-:R-:W-:Y:S05]  /*11e30*/  @!P0 NANOSLEEP.SYNCS 0x989680 ;  /* 0x009896800000895d */ /* 0x010fea0003900000 */
[----:B------:R-:W4:Y:S02]  /*11e40*/  @!P0 SYNCS.PHASECHK.TRANS64 P0, [R0+URZ+0x34840], R2 ;  /* 0x03484002000085a7 */ /* 0x000f24000800007f */
[----:B----4-:R-:W-:Y:S05]  /*11e50*/  @!P0 BRA `(.L_x_2522) ;  /* 0xfffffffc00f08947 */ /* 0x010fea000383ffff */
[----:B------:R-:W-:Y:S05]  /*11e60*/  BRA `(.L_x_2628) ;  /* 0xffffffb0008c7947 */ /* 0x000fea000383ffff */
.L_x_2526:
[----:B------:R-:W2:Y:S01]  /*11e70*/  LDL.LU R11, [R1+0x34] ;  /* 0x00003400010b7983 */ /* 0x000ea20000300800 */
[----:B------:R-:W-:Y:S01]  /*11e80*/  IMAD.MOV.U32 R13, RZ, RZ, R0 ;  /* 0x000000ffff0d7224 */ /* 0x000fe200078e0000 */
[----:B------:R-:W-:Y:S01]  /*11e90*/  LOP3.LUT R8, R8, 0x7f, RZ, 0xc0, !PT ;  /* 0x0000007f08087812 */ /* 0x000fe200078ec0ff */
[----:B------:R-:W-:Y:S02]  /*11ea0*/  IMAD.MOV.U32 R12, RZ, RZ, RZ ;  /* 0x000000ffff0c7224 */ /* 0x000fe400078e00ff */
[----:B------:R-:W-:Y:S01]  /*11eb0*/  IMAD.MOV.U32 R15, RZ, RZ, -0x1 ;  /* 0xffffffffff0f7424 */ /* 0x000fe200078e00ff */
[----:B------:R-:W-:-:S05]  /*11ec0*/  SHF.R.U32.HI R6, RZ, 0x3, R8 ;  /* 0x00000003ff067819 */ /* 0x000fca0000011608 */
[----:B------:R-:W-:Y:S02]  /*11ed0*/  IMAD R17, R17, 0x80, R6 ;  /* 0x0000008011117824 */ /* 0x000fe400078e0206 */
[----:B--2---:R-:W-:Y:S02]  /*11ee0*/  IMAD R2, R11, R7, RZ ;  /* 0x000000070b027224 */ /* 0x004fe400078e02ff */
[----:B------:R-:W-:-:S03]  /*11ef0*/  IMAD.MOV.U32 R11, RZ, RZ, 0x181f ;  /* 0x0000181fff0b7424 */ /* 0x000fc600078e00ff */
[----:B------:R-:W-:-:S13]  /*11f00*/  ISETP.GE.AND P3, PT, R17, R2, PT ;  /* 0x000000021100720c */ /* 0x000fda0003f66270 */
[----:B-----5:R-:W-:Y:S05]  /*11f10*/  WARPSYNC.COLLECTIVE R15, `(.L_x_2629) ;  /* 0x000000000f087348 */ /* 0x020fea0003c00000 */
[----:B------:R0:W1:Y:S02]  /*11f20*/  SHFL.IDX P6, R14, R13, R12, R11 ;  /* 0x0000000c0d0e7389 */ /* 0x00006400000c000b */
[----:B01---5:R-:W-:Y:S01]  /*11f30*/  ENDCOLLECTIVE ;  /* 0x000000000000791b */ /* 0x023fe20003800000 */
.L_x_2629:
[----:B------:R-:W-:Y:S02]  /*11f40*/  IMAD.MOV.U32 R13, RZ, RZ, R3 ;  /* 0x000000ffff0d7224 */ /* 0x000fe400078e0003 */
[----:B------:R-:W-:-:S07]  /*11f50*/  IMAD.MOV.U32 R4, RZ, RZ, R14 ;  /* 0x000000ffff047224 */ /* 0x000fce00078e000e */
[----:B------:R-:W-:Y:S05]  /*11f60*/  WARPSYNC.COLLECTIVE R15, `(.L_x_2630) ;  /* 0x000000000f087348 */ /* 0x000fea0003c00000 */
[----:B------:R0:W1:Y:S02]  /*11f70*/  SHFL.IDX P6, R14, R13, R12, R11 ;  /* 0x0000000c0d0e7389 */ /* 0x00006400000c000b */
[----:B01----:R-:W-:Y:S01]  /*11f80*/  ENDCOLLECTIVE ;  /* 0x000000000000791b */ /* 0x003fe20003800000 */
.L_x_2630:
[----:B------:R-:W-:Y:S02]  /*11f90*/  IMAD.MOV.U32 R13, RZ, RZ, R0 ;  /* 0x000000ffff0d7224 */ /* 0x000fe400078e0000 */
[----:B------:R-:W-:Y:S02]  /*11fa0*/  IMAD.MOV.U32 R12, RZ, RZ, 0x1 ;  /* 0x00000001ff0c7424 */ /* 0x000fe400078e00ff */
[----:B------:R-:W-:-:S07]  /*11fb0*/  IMAD.MOV.U32 R5, RZ, RZ, R14 ;  /* 0x000000ffff057224 */ /* 0x000fce00078e000e */
[----:B------:R-:W-:Y:S05]  /*11fc0*/  WARPSYNC.COLLECTIVE R15, `(.L_x_2631) ;  /* 0x000000000f087348 */ /* 0x000fea0003c00000 */
[----:B------:R0:W1:Y:S02]  /*11fd0*/  SHFL.IDX P6, R14, R13, R12, R11 ;  /* 0x0000000c0d0e7389 */ /* 0x00006400000c000b */
[----:B01----:R-:W-:Y:S01]  /*11fe0*/  ENDCOLLECTIVE ;  /* 0x000000000000791b */ /* 0x003fe20003800000 */
.L_x_2631:
        /* <DEDUP_REMOVED lines=10> */
.L_x_2632:
[----:B------:R-:W-:Y:S01]  /*12090*/  @!PT LDS RZ, [RZ] ;  /* 0x00000000fffff984 */ /* 0x000fe20000000800 */
[----:B------:R-:W-:Y:S01]  /*120a0*/  @!PT LDS RZ, [RZ] ;  /* 0x00000000fffff984 */ /* 0x000fe20000000800 */
[----:B------:R-:W-:Y:S01]  /*120b0*/  @!PT LDS RZ, [RZ] ;  /* 0x00000000fffff984 */ /* 0x000fe20000000800 */
[----:B------:R-:W-:Y:S04]  /*120c0*/  @!P3 LDGSTS.E.BYPASS.LTC128B.128 [R9+0x10400], desc[UR56][R4.64], !P2 ;  /* 0x104000000409bfae */ /* 0x000fe8000d101d78 */
[----:B------:R-:W-:Y:S04]  /*120d0*/  @!P3 LDGSTS.E.BYPASS.LTC128B.128 [R9+0x14400], desc[UR56][R4.64+0x80], !P1 ;  /* 0x144000800409bfae */ /* 0x000fe8000c901d78 */
[----:B------:R0:W-:Y:S01]  /*120e0*/  @!P3 LDGSTS.E.BYPASS.LTC128B.128 [R9+0x18400], desc[UR56][R4.64+0x100], !P0 ;  /* 0x184001000409bfae */ /* 0x0001e2000c101d78 */
[----:B------:R-:W-:Y:S02]  /*120f0*/  IMAD.MOV.U32 R13, RZ, RZ, R0 ;  /* 0x000000ffff0d7224 */ /* 0x000fe400078e0000 */
[----:B------:R-:W-:-:S02]  /*12100*/  IMAD.MOV.U32 R12, RZ, RZ, 0x2 ;  /* 0x00000002ff0c7424 */ /* 0x000fc400078e00ff */
[----:B0-----:R-:W-:Y:S02]  /*12110*/  VIADD R4, R17, 0x10 ;  /* 0x0000001011047836 */ /* 0x001fe40000000000 */
[----:B------:R-:W-:-:S07]  /*12120*/  IMAD.MOV.U32 R6, RZ, RZ, R14 ;  /* 0x000000ffff067224 */ /* 0x000fce00078e000e */
[----:B------:R-:W-:Y:S05]  /*12130*/  WARPSYNC.COLLECTIVE R15, `(.L_x_2633) ;  /* 0x000000000f087348 */ /* 0x000fea0003c00000 */
[----:B------:R0:W1:Y:S02]  /*12140*/  SHFL.IDX P6, R14, R13, R12, R11 ;  /* 0x0000000c0d0e7389 */ /* 0x00006400000c000b */
[----:B01----:R-:W-:Y:S01]  /*12150*/  ENDCOLLECTIVE ;  /* 0x000000000000791b */ /* 0x003fe20003800000 */
.L_x_2633:
[----:B------:R-:W-:-:S13]  /*12160*/  ISETP.GE.AND P3, PT, R4, R2, PT ;  /* 0x000000020400720c */ /* 0x000fda0003f66270 */
[----:B------:R-:W-:Y:S01]  /*12170*/  @!P3 LEA R7, P5, R10, R6, 0x1 ;  /* 0x000000060a07b211 */ /* 0x000fe200078a08ff */
[----:B------:R-:W-:-:S04]  /*12180*/  IMAD.MOV.U32 R13, RZ, RZ, R3 ;  /* 0x000000ffff0d7224 */ /* 0x000fc800078e0003 */
[----:B------:R-:W-:Y:S02]  /*12190*/  @!P3 IMAD.X R6, RZ, RZ, R8, P5 ;  /* 0x000000ffff06b224 */ /* 0x000fe400028e0608 */
[----:B------:R-:W-:Y:S02]  /*121a0*/  @!P3 IMAD.MOV.U32 R4, RZ, RZ, R7 ;  /* 0x000000ffff04b224 */ /* 0x000fe400078e0007 */
[----:B------:R-:W-:Y:S02]  /*121b0*/  @!P3 IMAD.MOV.U32 R5, RZ, RZ, R6 ;  /* 0x000000ffff05b224 */ /* 0x000fe400078e0006 */
[----:B------:R-:W-:-:S07]  /*121c0*/  IMAD.MOV.U32 R6, RZ, RZ, R14 ;  /* 0x000000ffff067224 */ /* 0x000fce00078e000e */
[----:B------:R-:W-:Y:S05]  /*121d0*/  WARPSYNC.COLLECTIVE R15, `(.L_x_2634) ;  /* 0x000000000f087348 */ /* 0x000fea0003c00000 */
[----:B------:R0:W1:Y:S02]  /*121e0*/  SHFL.IDX P6, R14, R13, R12, R11 ;  /* 0x0000000c0d0e7389 */ /* 0x00006400000c000b */
[----:B01----:R-:W-:Y:S01]  /*121f0*/  ENDCOLLECTIVE ;  /* 0x000000000000791b */ /* 0x003fe20003800000 */
.L_x_2634:
        /* <DEDUP_REMOVED lines=13> */
.L_x_2635:
[----:B------:R-:W-:-:S13]  /*122d0*/  ISETP.GE.AND P3, PT, R4, R2, PT ;  /* 0x000000020400720c */ /* 0x000fda0003f66270 */
[----:B------:R-:W-:Y:S01]  /*122e0*/  @!P3 LEA R7, P4, R10, R7, 0x1 ;  /* 0x000000070a07b211 */ /* 0x000fe200078808ff */
[----:B------:R-:W-:-:S04]  /*122f0*/  IMAD.MOV.U32 R13, RZ, RZ, R3 ;  /* 0x000000ffff0d7224 */ /* 0x000fc800078e0003 */
[----:B------:R-:W-:-:S04]  /*12300*/  @!P3 IMAD.X R4, RZ, RZ, R6, P4 ;  /* 0x000000ffff04b224 */ /* 0x000fc800020e0606 */
[----:B------:R-:W-:Y:S02]  /*12310*/  @!P3 IMAD.MOV.U32 R5, RZ, RZ, R4 ;  /* 0x000000ffff05b224 */ /* 0x000fe400078e0004 */
[----:B------:R-:W-:Y:S02]  /*12320*/  @!P3 IMAD.MOV.U32 R4, RZ, RZ, R7 ;  /* 0x000000ffff04b224 */ /* 0x000fe400078e0007 */
[----:B------:R-:W-:-:S03]  /*12330*/  VIADD R7, R17, 0x60 ;  /* 0x0000006011077836 */ /* 0x000fc60000000000 */
[----:B------:R-:W-:Y:S01]  /*12340*/  @!PT LDS RZ, [RZ] ;  /* 0x00000000fffff984 */ /* 0x000fe20000000800 */
[----:B------:R-:W-:Y:S01]  /*12350*/  @!PT LDS RZ, [RZ] ;  /* 0x00000000fffff984 */ /* 0x000fe20000000800 */
[----:B------:R-:W-:Y:S01]  /*12360*/  @!PT LDS RZ, [RZ] ;  /* 0x00000000fffff984 */ /* 0x000fe20000000800 */
[----:B------:R-:W-:Y:S04]  /*12370*/  @!P3 LDGSTS.E.BYPASS.LTC128B.128 [R9+0x11400], desc[UR56][R4.64], !P2 ;  /* 0x114000000409bfae */ /* 0x000fe8000d101d78 */
[----:B------:R-:W-:Y:S04]  /*12380*/  @!P3 LDGSTS.E.BYPASS.LTC128B.128 [R9+0x15400], desc[UR56][R4.64+0x80], !P1 ;  /* 0x154000800409bfae */ /* 0x000fe8000c901d78 */
[----:B------:R0:W-:Y:S02]  /*12390*/  @!P3 LDGSTS.E.BYPASS.LTC128B.128 [R9+0x19400], desc[UR56][R4.64+0x100], !P0 ;  /* 0x194001000409bfae */ /* 0x0001e4000c101d78 */
[----:B0-----:R-:W-:-:S05]  /*123a0*/  VIADD R4, R17, 0x30 ;  /* 0x0000003011047836 */ /* 0x001fca0000000000 */
[----:B------:R-:W-:Y:S01]  /*123b0*/  ISETP.GE.AND P3, PT, R4, R2, PT ;  /* 0x000000020400720c */ /* 0x000fe20003f66270 */
[----:B------:R-:W-:-:S12]  /*123c0*/  IMAD.MOV.U32 R4, RZ, RZ, R14 ;  /* 0x000000ffff047224 */ /* 0x000fd800078e000e */
[----:B------:R-:W-:Y:S05]  /*123d0*/  WARPSYNC.COLLECTIVE R15, `(.L_x_2636) ;  /* 0x000000000f087348 */ /* 0x000fea0003c00000 */
[----:B------:R0:W1:Y:S02]  /*123e0*/  SHFL.IDX P6, R14, R13, R12, R11 ;  /* 0x0000000c0d0e7389 */ /* 0x00006400000c000b */
[----:B01----:R-:W-:Y:S01]  /*123f0*/  ENDCOLLECTIVE ;  /* 0x000000000000791b */ /* 0x003fe20003800000 */
.L_x_2636:
[----:B------:R-:W-:Y:S02]  /*12400*/  IMAD.MOV.U32 R13, RZ, RZ, R0 ;  /* 0x000000ffff0d7224 */ /* 0x000fe400078e0000 */
[----:B------:R-:W-:Y:S02]  /*12410*/  IMAD.MOV.U32 R12, RZ, RZ, 0x4 ;  /* 0x00000004ff0c7424 */ /* 0x000fe400078e00ff */
[----:B------:R-:W-:-:S07]  /*12420*/  IMAD.MOV.U32 R5, RZ, RZ, R14 ;  /* 0x000000ffff057224 */ /* 0x000fce00078e000e */
[----:B------:R-:W-:Y:S05]  /*12430*/  WARPSYNC.COLLECTIVE R15, `(.L_x_2637) ;  /* 0x000000000f087348 */ /* 0x000fea0003c00000 */
[----:B------:R0:W1:Y:S02]  /*12440*/  SHFL.IDX P6, R14, R13, R12, R11 ;  /* 0x0000000c0d0e7389 */ /* 0x00006400000c000b */
[----:B01----:R-:W-:Y:S01]  /*12450*/  ENDCOLLECTIVE ;  /* 0x000000000000791b */ /* 0x003fe20003800000 */
.L_x_2637:
        /* <DEDUP_REMOVED lines=18> */
.L_x_2638:
[----:B------:R-:W-:Y:S02]  /*12580*/  IMAD.MOV.U32 R13, RZ, RZ, R0 ;  /* 0x000000ffff0d7224 */ /* 0x000fe400078e0000 */
[----:B------:R-:W-:Y:S02]  /*12590*/  IMAD.MOV.U32 R12, RZ, RZ, 0x5 ;  /* 0x00000005ff0c7424 */ /* 0x000fe400078e00ff */
[----:B------:R-:W-:-:S07]  /*125a0*/  IMAD.MOV.U32 R5, RZ, RZ, R14 ;  /* 0x000000ffff057224 */ /* 0x000fce00078e000e */
[----:B------:R-:W-:Y:S05]  /*125b0*/  WARPSYNC.COLLECTIVE R15, `(.L_x_2639) ;  /* 0x000000000f087348 */ /* 0x000fea0003c00000 */
[----:B------:R0:W1:Y:S02]  /*125c0*/  SHFL.IDX P6, R14, R13, R12, R11 ;  /* 0x0000000c0d0e7389 */ /* 0x00006400000c000b */
[----:B01----:R-:W-:Y:S01]  /*125d0*/  ENDCOLLECTIVE ;  /* 0x000000000000791b */ /* 0x003fe20003800000 */
.L_x_2639:
        /* <DEDUP_REMOVED lines=18> */
.L_x_2640:
[----:B------:R-:W-:Y:S02]  /*12700*/  IMAD.MOV.U32 R13, RZ, RZ, R0 ;  /* 0x000000ffff0d7224 */ /* 0x000fe400078e0000 */
[----:B------:R-:W-:Y:S02]  /*12710*/  IMAD.MOV.U32 R12, RZ, RZ, 0x6 ;  /* 0x00000006ff0c7424 */ /* 0x000fe400078e00ff */
[----:B------:R-:W-:-:S07]  /*12720*/  IMAD.MOV.U32 R5, RZ, RZ, R14 ;  /* 0x000000ffff057224 */ /* 0x000fce00078e000e */
[----:B------:R-:W-:Y:S05]  /*12730*/  WARPSYNC.COLLECTIVE R15, `(.L_x_2641) ;  /* 0x000000000f087348 */ /* 0x000fea0003c00000 */
[----:B------:R0:W1:Y:S02]  /*12740*/  SHFL.IDX P6, R14, R13, R12, R11 ;  /* 0x0000000c0d0e7389 */ /* 0x00006400000c000b */
[----:B01----:R-:W-:Y:S01]  /*12750*/  ENDCOLLECTIVE ;  /* 0x000000000000791b */ /* 0x003fe20003800000 */
.L_x_2641:
[----:B------:R-:W-:-:S05]  /*12760*/  @!P3 LEA R5, P4, R10, R5, 0x1 ;  /* 0x000000050a05b211 */ /* 0x000fca00078808ff */
[----:B------:R-:W-:Y:S01]  /*12770*/  @!P3 IMAD.X R4, RZ, RZ, R4, P4 ;  /* 0x000000ffff04b224 */ /* 0x000fe200020e0604 */
[----:B------:R-:W-:-:S04]  /*12780*/  ISETP.GE.AND P4, PT, R7, R2, PT ;  /* 0x000000020700720c */ /* 0x000fc80003f86270 */
        /* <DEDUP_REMOVED lines=14> */
.L_x_2642:
[----:B------:R-:W-:Y:S02]  /*12870*/  IMAD.MOV.U32 R13, RZ, RZ, R0 ;  /* 0x000000ffff0d7224 */ /* 0x000fe400078e0000 */
[----:B------:R-:W-:Y:S02]  /*12880*/  IMAD.MOV.U32 R12, RZ, RZ, 0x7 ;  /* 0x00000007ff0c7424 */ /* 0x000fe400078e00ff */
[----:B------:R-:W-:-:S07]  /*12890*/  IMAD.MOV.U32 R5, RZ, RZ, R14 ;  /* 0x000000ffff057224 */ /* 0x000fce00078e000e */
[----:B------:R-:W-:Y:S05]  /*128a0*/  WARPSYNC.COLLECTIVE R15, `(.L_x_2643) ;  /* 0x000000000f087348 */ /* 0x000fea0003c00000 */
[----:B------:R0:W1:Y:S02]  /*128b0*/  SHFL.IDX P6, R14, R13, R12, R11 ;  /* 0x0000000c0d0e7389 */ /* 0x00006400000c000b */
[----:B01----:R-:W-:Y:S01]  /*128c0*/  ENDCOLLECTIVE ;  /* 0x000000000000791b */ /* 0x003fe20003800000 */
.L_x_2643:
        /* <DEDUP_REMOVED lines=10> */
.L_x_2644:
        /* <DEDUP_REMOVED lines=8> */
.L_x_2531:
[----:B0-----:R-:W2:Y:S02]  /*129f0*/  LDL R2, [R1+0x4] ;  /* 0x0000040001027983 */ /* 0x001ea40000100800 */
[----:B--2---:R0:W1:Y:S02]  /*12a00*/  SYNCS.PHASECHK.TRANS64.TRYWAIT P0, [R2+URZ+0x34820], R0 ;  /* 0x03482000020075a7 */ /* 0x004064000800017f */
[----:B-1----:R-:W-:Y:S05]  /*12a10*/  @!P0 NANOSLEEP.SYNCS 0x989680 ;  /* 0x009896800000895d */ /* 0x002fea0003900000 */
[----:B------:R-:W1:Y:S02]  /*12a20*/  @!P0 SYNCS.PHASECHK.TRANS64 P0, [R2+URZ+0x34820], R0 ;  /* 0x03482000020085a7 */ /* 0x000e64000800007f */
[----:B-1----:R-:W-:Y:S05]  /*12a30*/  @!P0 BRA `(.L_x_2531) ;  /* 0xfffffffc00ec8947 */ /* 0x002fea000383ffff */
[----:B------:R-:W-:Y:S05]  /*12a40*/  BRA `(.L_x_2646) ;  /* 0xffffffb400ec7947 */ /* 0x000fea000383ffff */
.L_x_2540:
[----:B-1----:R1:W2:Y:S02]  /*12a50*/  SYNCS.PHASECHK.TRANS64.TRYWAIT P0, [R2+URZ+0x34840], R0 ;  /* 0x03484000020075a7 */ /* 0x0022a4000800017f */
[----:B--2---:R-:W-:Y:S05]  /*12a60*/  @!P0 NANOSLEEP.SYNCS 0x989680 ;  /* 0x009896800000895d */ /* 0x004fea0003900000 */
[----:B------:R-:W2:Y:S02]  /*12a70*/  @!P0 SYNCS.PHASECHK.TRANS64 P0, [R2+URZ+0x34840], R0 ;  /* 0x03484000020085a7 */ /* 0x000ea4000800007f */
[----:B--2---:R-:W-:Y:S05]  /*12a80*/  @!P0 BRA `(.L_x_2540) ;  /* 0xfffffffc00f08947 */ /* 0x004fea000383ffff */
[----:B------:R-:W-:Y:S05]  /*12a90*/  BRA `(.L_x_2647) ;  /* 0xffffffb800b07947 */ /* 0x000fea000383ffff */
.L_x_2547:
[----:B0-----:R0:W1:Y:S02]  /*12aa0*/  SYNCS.PHASECHK.TRANS64.TRYWAIT P0, [R2+URZ+0x60], R0 ;  /* 0x00006000020075a7 */ /* 0x001064000800017f */
[----:B-1----:R-:W-:Y:S05]  /*12ab0*/  @!P0 NANOSLEEP.SYNCS 0x989680 ;  /* 0x009896800000895d */ /* 0x002fea0003900000 */
[----:B------:R-:W1:Y:S02]  /*12ac0*/  @!P0 SYNCS.PHASECHK.TRANS64 P0, [R2+URZ+0x60], R0 ;  /* 0x00006000020085a7 */ /* 0x000e64000800007f */
[----:B-1----:R-:W-:Y:S05]  /*12ad0*/  @!P0 BRA `(.L_x_2547) ;  /* 0xfffffffc00f08947 */ /* 0x002fea000383ffff */
[----:B------:R-:W-:Y:S05]  /*12ae0*/  BRA `(.L_x_2648) ;  /* 0xffffffbc00c87947 */ /* 0x000fea000383ffff */
.L_x_2556:
[----:B---3--:R3:W4:Y:S02]  /*12af0*/  SYNCS.PHASECHK.TRANS64.TRYWAIT P0, [R3+URZ+0x34840], R2 ;  /* 0x03484002030075a7 */ /* 0x008724000800017f */
[----:B----4-:R-:W-:Y:S05]  /*12b00*/  @!P0 NANOSLEEP.SYNCS 0x989680 ;  /* 0x009896800000895d */ /* 0x010fea0003900000 */
[----:B------:R-:W4:Y:S02]  /*12b10*/  @!P0 SYNCS.PHASECHK.TRANS64 P0, [R3+URZ+0x34840], R2 ;  /* 0x03484002030085a7 */ /* 0x000f24000800007f */
[----:B----4-:R-:W-:Y:S05]  /*12b20*/  @!P0 BRA `(.L_x_2556) ;  /* 0xfffffffc00f08947 */ /* 0x010fea000383ffff */
[----:B------:R-:W-:Y:S05]  /*12b30*/  BRA `(.L_x_2649) ;  /* 0xffffffc400687947 */ /* 0x000fea000383ffff */
.L_x_2563:
[----:B--2---:R2:W3:Y:S02]  /*12b40*/  SYNCS.PHASECHK.TRANS64.TRYWAIT P0, [R2+URZ+0x60], R3 ;  /* 0x00006003020075a7 */ /* 0x0044e4000800017f */
[----:B---3--:R-:W-:Y:S05]  /*12b50*/  @!P0 NANOSLEEP.SYNCS 0x989680 ;  /* 0x009896800000895d */ /* 0x008fea0003900000 */
[----:B------:R-:W3:Y:S02]  /*12b60*/  @!P0 SYNCS.PHASECHK.TRANS64 P0, [R2+URZ+0x60], R3 ;  /* 0x00006003020085a7 */ /* 0x000ee4000800007f */
[----:B---3--:R-:W-:Y:S05]  /*12b70*/  @!P0 BRA `(.L_x_2563) ;  /* 0xfffffffc00f08947 */ /* 0x008fea000383ffff */
[----:B------:R-:W-:Y:S05]  /*12b80*/  BRA `(.L_x_2650) ;  /* 0xffffffc800807947 */ /* 0x000fea000383ffff */
.L_x_2572:
[----:B----4-:R4:W0:Y:S02]  /*12b90*/  SYNCS.PHASECHK.TRANS64.TRYWAIT P0, [R2+URZ+0x34840], R3 ;  /* 0x03484003020075a7 */ /* 0x010824000800017f */
[----:B0-----:R-:W-:Y:S05]  /*12ba0*/  @!P0 NANOSLEEP.SYNCS 0x989680 ;  /* 0x009896800000895d */ /* 0x001fea0003900000 */
[----:B------:R-:W0:Y:S02]  /*12bb0*/  @!P0 SYNCS.PHASECHK.TRANS64 P0, [R2+URZ+0x34840], R3 ;  /* 0x03484003020085a7 */ /* 0x000e24000800007f */
[----:B0-----:R-:W-:Y:S05]  /*12bc0*/  @!P0 BRA `(.L_x_2572) ;  /* 0xfffffffc00f08947 */ /* 0x001fea000383ffff */
[----:B------:R-:W-:Y:S05]  /*12bd0*/  BRA `(.L_x_2651) ;  /* 0xffffffcc00f47947 */ /* 0x000fea000383ffff */
.L_x_2579:
[----:B--2---:R2:W3:Y:S02]  /*12be0*/  SYNCS.PHASECHK.TRANS64.TRYWAIT P0, [R2+URZ+0x60], R5 ;  /* 0x00006005020075a7 */ /* 0x0044e4000800017f */
[----:B---3--:R-:W-:Y:S05]  /*12bf0*/  @!P0 NANOSLEEP.SYNCS 0x989680 ;  /* 0x009896800000895d */ /* 0x008fea0003900000 */
[----:B------:R-:W3:Y:S02]  /*12c00*/  @!P0 SYNCS.PHASECHK.TRANS64 P0, [R2+URZ+0x60], R5 ;  /* 0x00006005020085a7 */ /* 0x000ee4000800007f */
[----:B---3--:R-:W-:Y:S05]  /*12c10*/  @!P0 BRA `(.L_x_2579) ;  /* 0xfffffffc00f08947 */ /* 0x008fea000383ffff */
[----:B------:R-:W-:Y:S05]  /*12c20*/  BRA `(.L_x_2652) ;  /* 0xffffffd4000c7947 */ /* 0x000fea000383ffff */
.L_x_2590:
[----:B0-----:R0:W2:Y:S02]  /*12c30*/  SYNCS.PHASECHK.TRANS64.TRYWAIT P0, [R0+URZ+0x34860], R2 ;  /* 0x03486002000075a7 */ /* 0x0010a4000800017f */
[----:B--2---:R-:W-:Y:S05]  /*12c40*/  @!P0 NANOSLEEP.SYNCS 0x989680 ;  /* 0x009896800000895d */ /* 0x004fea0003900000 */
[----:B------:R-:W2:Y:S02]  /*12c50*/  @!P0 SYNCS.PHASECHK.TRANS64 P0, [R0+URZ+0x34860], R2 ;  /* 0x03486002000085a7 */ /* 0x000ea4000800007f */
[----:B--2---:R-:W-:Y:S05]  /*12c60*/  @!P0 BRA `(.L_x_2590) ;  /* 0xfffffffc00f08947 */ /* 0x004fea000383ffff */
[----:B------:R-:W-:Y:S05]  /*12c70*/  BRA `(.L_x_2653) ;  /* 0xffffffd800647947 */ /* 0x000fea000383ffff */
.L_x_2597:
[----:B------:R-:W-:Y:S01]  /*12c80*/  BSSY B0, `(.L_x_2654) ;  /* 0x0000008000007945 */ /* 0x000fe20003800000 */
[----:B------:R-:W-:Y:S02]  /*12c90*/  IMAD.MOV.U32 R13, RZ, RZ, R16 ;  /* 0x000000ffff0d7224 */ /* 0x000fe400078e0010 */
[----:B------:R-:W-:Y:S02]  /*12ca0*/  IMAD.MOV.U32 R12, RZ, RZ, RZ ;  /* 0x000000ffff0c7224 */ /* 0x000fe400078e00ff */
[----:B------:R-:W-:Y:S02]  /*12cb0*/  IMAD.MOV.U32 R11, RZ, RZ, 0x1f ;  /* 0x0000001fff0b7424 */ /* 0x000fe400078e00ff */
[----:B------:R-:W-:-:S07]  /*12cc0*/  IMAD.MOV.U32 R15, RZ, RZ, -0x1 ;  /* 0xffffffffff0f7424 */ /* 0x000fce00078e00ff */
[----:B-12-45:R-:W-:Y:S05]  /*12cd0*/  WARPSYNC.COLLECTIVE R15, `(.L_x_2655) ;  /* 0x000000000f087348 */ /* 0x036fea0003c00000 */
[----:B------:R0:W3:Y:S02]  /*12ce0*/  SHFL.IDX P6, R14, R13, R12, R11 ;  /* 0x0000000c0d0e7389 */ /* 0x0000e400000c000b */
[----:B012345:R-:W-:Y:S01]  /*12cf0*/  ENDCOLLECTIVE ;  /* 0x000000000000791b */ /* 0x03ffe20003800000 */
.L_x_2655:
[----:B------:R-:W-:Y:S05]  /*12d00*/  BSYNC B0 ;  /* 0x0000000000007941 */ /* 0x000fea0003800000 */
.L_x_2654:
        /* <DEDUP_REMOVED lines=9> */
.L_x_2656:
        /* <DEDUP_REMOVED lines=18> */
.L_x_2657:
[----:B------:R-:W-:Y:S01]  /*12ec0*/  IMAD.MOV.U32 R12, RZ, RZ, 0x2 ;  /* 0x00000002ff0c7424 */ /* 0x000fe200078e00ff */
[----:B------:R-:W-:-:S05]  /*12ed0*/  SEL R7, R14, RZ, P1 ;  /* 0x000000ff0e077207 */ /* 0x000fca0000800000 */
[----:B------:R-:W-:-:S04]  /*12ee0*/  IMAD.IADD R3, R2, 0x1, R7 ;  /* 0x0000000102037824 */ /* 0x000fc800078e0207 */
[----:B------:R-:W-:-:S07]  /*12ef0*/  IMAD.MOV.U32 R13, RZ, RZ, R3 ;  /* 0x000000ffff0d7224 */ /* 0x000fce00078e0003 */
[----:B------:R-:W-:Y:S05]  /*12f00*/  WARPSYNC.COLLECTIVE R15, `(.L_x_2658) ;  /* 0x000000000f087348 */ /* 0x000fea0003c00000 */
[----:B------:R0:W1:Y:S02]  /*12f10*/  SHFL.UP P6, R14, R13, R12, R11 ;  /* 0x0400000c0d0e7389 */ /* 0x00006400000c000b */
[----:B01----:R-:W-:Y:S01]  /*12f20*/  ENDCOLLECTIVE ;  /* 0x000000000000791b */ /* 0x003fe20003800000 */
.L_x_2658:
        /* <DEDUP_REMOVED lines=8> */
.L_x_2659:
        /* <DEDUP_REMOVED lines=8> */
.L_x_2660:
        /* <DEDUP_REMOVED lines=8> */
.L_x_2661:
        /* <DEDUP_REMOVED lines=9> */
.L_x_2662:
[----:B------:R-:W-:Y:S01]  /*13140*/  IMAD.MOV.U32 R16, RZ, RZ, R14 ;  /* 0x000000ffff107224 */ /* 0x000fe200078e000e */
[----:B------:R-:W-:Y:S06]  /*13150*/  BRA `(.L_x_2663) ;  /* 0xffffffd800ec7947 */ /* 0x000fec000383ffff */
.L_x_2602:
[----:B------:R-:W-:Y:S01]  /*13160*/  BSSY B0, `(.L_x_2664) ;  /* 0x0000008000007945 */ /* 0x000fe20003800000 */
[----:B-----5:R-:W-:Y:S02]  /*13170*/  IMAD.MOV.U32 R13, RZ, RZ, R2 ;  /* 0x000000ffff0d7224 */ /* 0x020fe400078e0002 */
[----:B------:R-:W-:Y:S02]  /*13180*/  IMAD.MOV.U32 R12, RZ, RZ, 0x1 ;  /* 0x00000001ff0c7424 */ /* 0x000fe400078e00ff */
[----:B------:R-:W-:Y:S02]  /*13190*/  IMAD.MOV.U32 R11, RZ, RZ, RZ ;  /* 0x000000ffff0b7224 */ /* 0x000fe400078e00ff */
[----:B------:R-:W-:-:S07]  /*131a0*/  IMAD.MOV.U32 R15, RZ, RZ, -0x1 ;  /* 0xffffffffff0f7424 */ /* 0x000fce00078e00ff */
[----:B012-4-:R-:W-:Y:S05]  /*131b0*/  WARPSYNC.COLLECTIVE R15, `(.L_x_2665) ;  /* 0x000000000f087348 */ /* 0x017fea0003c00000 */
[----:B------:R3:W0:Y:S02]  /*131c0*/  SHFL.UP P6, R14, R13, R12, R11 ;  /* 0x0400000c0d0e7389 */ /* 0x00062400000c000b */
[----:B01234-:R-:W-:Y:S01]  /*131d0*/  ENDCOLLECTIVE ;  /* 0x000000000000791b */ /* 0x01ffe20003800000 */
.L_x_2665:
[----:B------:R-:W-:Y:S05]  /*131e0*/  BSYNC B0 ;  /* 0x0000000000007941 */ /* 0x000fea0003800000 */
.L_x_2664:
        /* <DEDUP_REMOVED lines=9> */
.L_x_2666:
[----:B------:R-:W-:Y:S01]  /*13280*/  IMAD.MOV.U32 R12, RZ, RZ, 0x4 ;  /* 0x00000004ff0c7424 */ /* 0x000fe200078e00ff */
[----:B------:R-:W-:-:S05]  /*13290*/  SEL R14, R14, RZ, P2 ;  /* 0x000000ff0e0e7207 */ /* 0x000fca0001000000 */
[----:B------:R-:W-:-:S04]  /*132a0*/  IMAD.IADD R3, R3, 0x1, R14 ;  /* 0x0000000103037824 */ /* 0x000fc800078e020e */
[----:B------:R-:W-:-:S07]  /*132b0*/  IMAD.MOV.U32 R13, RZ, RZ, R3 ;  /* 0x000000ffff0d7224 */ /* 0x000fce00078e0003 */
[----:B------:R-:W-:Y:S05]  /*132c0*/  WARPSYNC.COLLECTIVE R15, `(.L_x_2667) ;  /* 0x000000000f087348 */ /* 0x000fea0003c00000 */
[----:B------:R0:W1:Y:S02]  /*132d0*/  SHFL.UP P6, R14, R13, R12, R11 ;  /* 0x0400000c0d0e7389 */ /* 0x00006400000c000b */
[----:B01----:R-:W-:Y:S01]  /*132e0*/  ENDCOLLECTIVE ;  /* 0x000000000000791b */ /* 0x003fe20003800000 */
.L_x_2667:
[----:B------:R-:W-:Y:S01]  /*132f0*/  IMAD.MOV.U32 R12, RZ, RZ, 0x8 ;  /* 0x00000008ff0c7424 */ /* 0x000fe200078e00ff */
[----:B------:R-:W-:-:S05]  /*13300*/  SEL R14, R14, RZ, P3 ;  /* 0x000000ff0e0e7207 */ /* 0x000fca0001800000 */
[----:B------:R-:W-:-:S04]  /*13310*/  IMAD.IADD R3, R3, 0x1, R14 ;  /* 0x0000000103037824 */ /* 0x000fc800078e020e */
[----:B------:R-:W-:-:S07]  /*13320*/  IMAD.MOV.U32 R13, RZ, RZ, R3 ;  /* 0x000000ffff0d7224 */ /* 0x000fce00078e0003 */
[----:B------:R-:W-:Y:S05]  /*13330*/  WARPSYNC.COLLECTIVE R15, `(.L_x_2668) ;  /* 0x000000000f087348 */ /* 0x000fea0003c00000 */
[----:B------:R0:W1:Y:S02]  /*13340*/  SHFL.UP P6, R14, R13, R12, R11 ;  /* 0x0400000c0d0e7389 */ /* 0x00006400000c000b */
[----:B01----:R-:W-:Y:S01]  /*13350*/  ENDCOLLECTIVE ;  /* 0x000000000000791b */ /* 0x003fe20003800000 */
.L_x_2668:
[----:B------:R-:W-:Y:S01]  /*13360*/  IMAD.MOV.U32 R12, RZ, RZ, 0x10 ;  /* 0x00000010ff0c7424 */ /* 0x000fe200078e00ff */
[----:B------:R-:W-:-:S05]  /*13370*/  SEL R14, R14, RZ, P4 ;  /* 0x000000ff0e0e7207 */ /* 0x000fca0002000000 */
[----:B------:R-:W-:-:S04]  /*13380*/  IMAD.IADD R3, R3, 0x1, R14 ;  /* 0x0000000103037824 */ /* 0x000fc800078e020e */
[----:B------:R-:W-:-:S07]  /*13390*/  IMAD.MOV.U32 R13, RZ, RZ, R3 ;  /* 0x000000ffff0d7224 */ /* 0x000fce00078e0003 */
[----:B------:R-:W-:Y:S05]  /*133a0*/  WARPSYNC.COLLECTIVE R15, `(.L_x_2669) ;  /* 0x000000000f087348 */ /* 0x000fea0003c00000 */
[----:B------:R0:W1:Y:S02]  /*133b0*/  SHFL.UP P6, R14, R13, R12, R11 ;  /* 0x0400000c0d0e7389 */ /* 0x00006400000c000b */
[----:B01----:R-:W-:Y:S01]  /*133c0*/  ENDCOLLECTIVE ;  /* 0x000000000000791b */ /* 0x003fe20003800000 */
.L_x_2669:
        /* <DEDUP_REMOVED lines=8> */
.L_x_2670:
[----:B------:R-:W-:Y:S01]  /*13450*/  IMAD.MOV.U32 R16, RZ, RZ, R14 ;  /* 0x000000ffff107224 */ /* 0x000fe200078e000e */
[----:B------:R-:W-:Y:S06]  /*13460*/  BRA `(.L_x_2671) ;  /* 0xffffffd800c47947 */ /* 0x000fec000383ffff */
.L_x_2604:
[----:B------:R-:W-:Y:S01]  /*13470*/  BSSY B0, `(.L_x_2672) ;  /* 0x0000006000007945 */ /* 0x000fe20003800000 */
[----:B------:R-:W-:Y:S01]  /*13480*/  PLOP3.LUT P6, PT, P6, PT, PT, 0x8, 0x0 ;  /* 0x000000000000781c */ /* 0x000fe200037ce170 */
[----:B------:R-:W-:-:S12]  /*13490*/  IMAD.MOV.U32 R15, RZ, RZ, -0x1 ;  /* 0xffffffffff0f7424 */ /* 0x000fd800078e00ff */
[----:B012-45:R-:W-:Y:S05]  /*134a0*/  WARPSYNC.COLLECTIVE R15, `(.L_x_2673) ;  /* 0x000000000f087348 */ /* 0x037fea0003c00000 */
[----:B------:R-:W-:Y:S01]  /*134b0*/  VOTE.ANY R14, PT, P6 ;  /* 0x00000000000e7806 */ /* 0x000fe200030e0100 */
[----:B012-45:R-:W-:Y:S06]  /*134c0*/  ENDCOLLECTIVE ;  /* 0x000000000000791b */ /* 0x037fec0003800000 */
.L_x_2673:
[----:B------:R-:W-:Y:S05]  /*134d0*/  BSYNC B0 ;  /* 0x0000000000007941 */ /* 0x000fea0003800000 */
.L_x_2672:
        /* <DEDUP_REMOVED lines=9> */
.L_x_2674:
[----:B------:R-:W-:Y:S01]  /*13570*/  IMAD.MOV.U32 R17, RZ, RZ, R14 ;  /* 0x000000ffff117224 */ /* 0x000fe200078e000e */
[----:B------:R-:W-:Y:S06]  /*13580*/  BRA `(.L_x_2675) ;  /* 0xffffffd800b47947 */ /* 0x000fec000383ffff */
.L_x_2606:
[----:B------:R-:W-:Y:S01]  /*13590*/  BSSY B0, `(.L_x_2676) ;  /* 0x0000007000007945 */ /* 0x000fe20003800000 */
[----:B------:R-:W-:Y:S02]  /*135a0*/  IMAD.MOV.U32 R13, RZ, RZ, R3 ;  /* 0x000000ffff0d7224 */ /* 0x000fe400078e0003 */
[----:B------:R-:W-:Y:S02]  /*135b0*/  IMAD.MOV.U32 R11, RZ, RZ, 0x1f ;  /* 0x0000001fff0b7424 */ /* 0x000fe400078e00ff */
[----:B------:R-:W-:-:S07]  /*135c0*/  IMAD.MOV.U32 R15, RZ, RZ, -0x1 ;  /* 0xffffffffff0f7424 */ /* 0x000fce00078e00ff */
[----:B012345:R-:W-:Y:S05]  /*135d0*/  WARPSYNC.COLLECTIVE R15, `(.L_x_2677) ;  /* 0x000000000f087348 */ /* 0x03ffea0003c00000 */
[----:B------:R0:W0:Y:S02]  /*135e0*/  SHFL.IDX P6, R14, R13, R12, R11 ;  /* 0x0000000c0d0e7389 */ /* 0x00002400000c000b */
[----:B012345:R-:W-:Y:S01]  /*135f0*/  ENDCOLLECTIVE ;  /* 0x000000000000791b */ /* 0x03ffe20003800000 */
.L_x_2677:
[----:B------:R-:W-:Y:S05]  /*13600*/  BSYNC B0 ;  /* 0x0000000000007941 */ /* 0x000fea0003800000 */
.L_x_2676:
[----:B------:R-:W-:Y:S01]  /*13610*/  IMAD.MOV.U32 R3, RZ, RZ, R14 ;  /* 0x000000ffff037224 */ /* 0x000fe200078e000e */
[----:B------:R-:W-:Y:S06]  /*13620*/  BRA `(.L_x_2678) ;  /* 0xffffffd800a87947 */ /* 0x000fec000383ffff */
.L_x_2610:
[----:B0-----:R0:W3:Y:S02]  /*13630*/  SYNCS.PHASECHK.TRANS64.TRYWAIT P0, [R0+URZ+0x34820], R3 ;  /* 0x03482003000075a7 */ /* 0x0010e4000800017f */
[----:B---3--:R-:W-:Y:S05]  /*13640*/  @!P0 NANOSLEEP.SYNCS 0x989680 ;  /* 0x009896800000895d */ /* 0x008fea0003900000 */
[----:B------:R-:W3:Y:S02]  /*13650*/  @!P0 SYNCS.PHASECHK.TRANS64 P0, [R0+URZ+0x34820], R3 ;  /* 0x03482003000085a7 */ /* 0x000ee4000800007f */
[----:B---3--:R-:W-:Y:S05]  /*13660*/  @!P0 BRA `(.L_x_2610) ;  /* 0xfffffffc00f08947 */ /* 0x008fea000383ffff */
[----:B------:R-:W-:Y:S05]  /*13670*/  BRA `(.L_x_2679) ;  /* 0xffffffe0002c7947 */ /* 0x000fea000383ffff */
.L_x_2611:
        /* <DEDUP_REMOVED lines=8> */
[----:B012-45:R-:W-:Y:S05]  /*13700*/  WARPSYNC.COLLECTIVE R15, `(.L_x_2681) ;  /* 0x000000000f087348 */ /* 0x037fea0003c00000 */
[----:B------:R3:W0:Y:S02]  /*13710*/  SHFL.IDX P6, R14, R13, R12, R11 ;  /* 0x0000000c0d0e7389 */ /* 0x00062400000c000b */
[----:B012345:R-:W-:Y:S01]  /*13720*/  ENDCOLLECTIVE ;  /* 0x000000000000791b */ /* 0x03ffe20003800000 */
.L_x_2681:
[----:B------:R-:W-:Y:S05]  /*13730*/  BSYNC B0 ;  /* 0x0000000000007941 */ /* 0x000fea0003800000 */
.L_x_2680:
[----:B------:R-:W-:Y:S05]  /*13740*/  BRA `(.L_x_2682) ;  /* 0xffffffe000147947 */ /* 0x000fea000383ffff */
.L_x_2614:
[----:B------:R-:W-:Y:S01]  /*13750*/  BSSY B1, `(.L_x_2683) ;  /* 0x0000006000017945 */ /* 0x000fe20003800000 */
[----:B------:R-:W-:-:S07]  /*13760*/  IMAD.MOV.U32 R15, RZ, RZ, -0x1 ;  /* 0xffffffffff0f7424 */ /* 0x000fce00078e00ff */
[----:B-12345:R-:W-:Y:S05]  /*13770*/  WARPSYNC.COLLECTIVE R15, `(.L_x_2684) ;  /* 0x000000000f0c7348 */ /* 0x03efea0003c00000 */
[----:B------:R-:W-:Y:S02]  /*13780*/  ELECT P6, UR62, PT ;  /* 0x00000000003e782f */ /* 0x000fe400038c0000 */
[----:B------:R-:W-:Y:S01]  /*13790*/  MOV R14, UR62 ;  /* 0x0000003e000e7c02 */ /* 0x000fe20008000f00 */
[----:B-12345:R-:W-:Y:S10]  /*137a0*/  ENDCOLLECTIVE ;  /* 0x000000000000791b */ /* 0x03eff40003800000 */
.L_x_2684:
[----:B------:R-:W-:Y:S05]  /*137b0*/  BSYNC B1 ;  /* 0x0000000000017941 */ /* 0x000fea0003800000 */
.L_x_2683:
[----:B------:R-:W-:Y:S05]  /*137c0*/  BRA `(.L_x_2685) ;  /* 0xffffffe0000c7947 */ /* 0x000fea000383ffff */
.L_x_2616:
[----:B0-----:R0:W2:Y:S02]  /*137d0*/  SYNCS.PHASECHK.TRANS64.TRYWAIT P0, [R6+URZ], R5 ;  /* 0x00000005060075a7 */ /* 0x0010a4000800017f */
[----:B--2---:R-:W-:Y:S05]  /*137e0*/  @!P0 NANOSLEEP.SYNCS 0x989680 ;  /* 0x009896800000895d */ /* 0x004fea0003900000 */
[----:B------:R-:W2:Y:S02]  /*137f0*/  @!P0 SYNCS.PHASECHK.TRANS64 P0, [R6+URZ], R5 ;  /* 0x00000005060085a7 */ /* 0x000ea4000800007f */
[----:B--2---:R-:W-:Y:S05]  /*13800*/  @!P0 BRA `(.L_x_2616) ;  /* 0xfffffffc00f08947 */ /* 0x004fea000383ffff */
[----:B------:R-:W-:Y:S05]  /*13810*/  BRA `(.L_x_2686) ;  /* 0xffffffe000487947 */ /* 0x000fea000383ffff */
.L_x_2617:
[----:B--2---:R2:W3:Y:S02]  /*13820*/  SYNCS.PHASECHK.TRANS64.TRYWAIT P0, [R7+URZ], R2 ;  /* 0x00000002070075a7 */ /* 0x0044e4000800017f */
[----:B---3--:R-:W-:Y:S05]  /*13830*/  @!P0 NANOSLEEP.SYNCS 0x989680 ;  /* 0x009896800000895d */ /* 0x008fea0003900000 */
[----:B------:R-:W3:Y:S02]  /*13840*/  @!P0 SYNCS.PHASECHK.TRANS64 P0, [R7+URZ], R2 ;  /* 0x00000002070085a7 */ /* 0x000ee4000800007f */
[----:B---3--:R-:W-:Y:S05]  /*13850*/  @!P0 BRA `(.L_x_2617) ;  /* 0xfffffffc00f08947 */ /* 0x008fea000383ffff */
[----:B------:R-:W-:Y:S05]  /*13860*/  BRA `(.L_x_2687) ;  /* 0xffffffe0003c7947 */ /* 0x000fea000383ffff */
.L_x_2619:
[----:B---3--:R3:W4:Y:S02]  /*13870*/  SYNCS.PHASECHK.TRANS64.TRYWAIT P0, [R4+URZ], R5 ;  /* 0x00000005040075a7 */ /* 0x008724000800017f */
[----:B----4-:R-:W-:Y:S05]  /*13880*/  @!P0 NANOSLEEP.SYNCS 0x989680 ;  /* 0x009896800000895d */ /* 0x010fea0003900000 */
[----:B------:R-:W4:Y:S02]  /*13890*/  @!P0 SYNCS.PHASECHK.TRANS64 P0, [R4+URZ], R5 ;  /* 0x00000005040085a7 */ /* 0x000f24000800007f */
[----:B----4-:R-:W-:Y:S05]  /*138a0*/  @!P0 BRA `(.L_x_2619) ;  /* 0xfffffffc00f08947 */ /* 0x010fea000383ffff */
[----:B------:R-:W-:Y:S05]  /*138b0*/  BRA `(.L_x_2688) ;  /* 0xffffffe000447947 */ /* 0x000fea000383ffff */
.L_x_2689:
        /* <DEDUP_REMOVED lines=12> */
.L_x_3201:


//--------------------- .text._ZN7cutlass13device_kernelIN5flash11enable_sm90INS1_16FlashAttnFwdSm90INS1_25CollectiveMainloopFwdSm90ILi2EN4cute5tupleIJNS5_1CILi1EEES8_S8_EEENS6_IJNS7_ILi128EEESA_NS7_ILi192EEEEEELi128ENS_10bfloat16_tEfNS_4arch4Sm90ELb1ELb0ELb0ELb1ELb0ELb1ELb0ELb1ELb1ELb1ELb0ELb0EEENS1_21CollectiveEpilogueFwdINS6_IJSA_SA_SA_EEES9_SD_SF_Li256ELb1ELb1ELb0ELb0EEENS1_36VarlenDynamicPersistentTileSchedulerILi128ELi128ELi256ELi128ELb0ELb1ELb1ELb1ELb1ELb1EEEEEEEEEvNT_6ParamsE --------------------------
	.section	.text._ZN7cutlass13device_kernelIN5flash11enable_sm90INS1_16FlashAttnFwdSm90INS1_25CollectiveMainloopFwdSm90ILi2EN4cute5tupleIJNS5_1CILi1EEES8_S8_EEENS6_IJNS7_ILi128EEESA_NS7_ILi192EEEEEELi128ENS_10bfloat16_tEfNS_4arch4Sm90ELb1ELb0ELb0ELb1ELb0ELb1ELb0ELb1ELb1ELb1ELb0ELb0EEENS1_21CollectiveEpilogueFwdINS6_IJSA_SA_SA_EEES9_SD_SF_Li256ELb1ELb1ELb0ELb0EEENS1_36VarlenDynamicPersistentTileSchedulerILi128ELi128ELi256ELi128ELb0ELb1ELb1ELb1ELb1ELb1EEEEEEEEEvNT_6ParamsE,"ax",@progbits
	.align	128
.text._ZN7cutlass13device_kernelIN5flash11enable_sm90INS1_16FlashAttnFwdSm90INS1_25CollectiveMainloopFwdSm90ILi2EN4cute5tupleIJNS5_1CILi1EEES8_S8_EEENS6_IJNS7_ILi128EEESA_NS7_ILi192EEEEEELi128ENS_10bfloat16_tEfNS_4arch4Sm90ELb1ELb0ELb0ELb1ELb0ELb1ELb0ELb1ELb1ELb1ELb0ELb0EEENS1_21CollectiveEpilogueFwdINS6_IJSA_SA_SA_EEES9_SD_SF_Li256ELb1ELb1ELb0ELb0EEENS1_36VarlenDynamicPersistentTileSchedulerILi128ELi128ELi256ELi128ELb0ELb1ELb1ELb1ELb1ELb1EEEEEEEEEvNT_6ParamsE:
        .type           _ZN7cutlass13device_kernelIN5flash11enable_sm90INS1_16FlashAttnFwdSm90INS1_25CollectiveMainloopFwdSm90ILi2EN4cute5tupleIJNS5_1CILi1EEES8_S8_EEENS6_IJNS7_ILi128EEESA_NS7_ILi192EEEEEELi128ENS_10bfloat16_tEfNS_4arch4Sm90ELb1ELb0ELb0ELb1ELb0ELb1ELb0ELb1ELb1ELb1ELb0ELb0EEENS1_21CollectiveEpilogueFwdINS6_IJSA_SA_SA_EEES9_SD_SF_Li256ELb1ELb1ELb0ELb0EEENS1_36VarlenDynamicPersistentTileSchedulerILi128ELi128ELi256ELi128ELb0ELb1ELb1ELb1ELb1ELb1EEEEEEEEEvNT_6ParamsE,@function
        .size           _ZN7cutlass13device_kernelIN5flash11enable_sm90INS1_16FlashAttnFwdSm90INS1_25CollectiveMainloopFwdSm90ILi2EN4cute5tupleIJNS5_1CILi1EEES8_S8_EEENS6_IJNS7_ILi128EEESA_NS7_ILi192EEEEEELi128ENS_10bfloat16_tEfNS_4arch4Sm90ELb1ELb0ELb0ELb1ELb0ELb1ELb0ELb1ELb1ELb1ELb0ELb0EEENS1_21CollectiveEpilogueFwdINS6_IJSA_SA_SA_EEES9_SD_SF_Li256ELb1ELb1ELb0ELb0EEENS1_36VarlenDynamicPersistentTileSchedulerILi128ELi128ELi256ELi128ELb0ELb1ELb1ELb1ELb1ELb1EEEEEEEEEvNT_6ParamsE,(.L_x_3202 - _ZN7cutlass13device_kernelIN5flash11enable_sm90INS1_16FlashAttnFwdSm90INS1_25CollectiveMainloopFwdSm90ILi2EN4cute5tupleIJNS5_1CILi1EEES8_S8_EEENS6_IJNS7_ILi128EEESA_NS7_ILi192EEEEEELi128ENS_10bfloat16_tEfNS_4arch4Sm90ELb1ELb0ELb0ELb1ELb0ELb1ELb0ELb1ELb1ELb1ELb0ELb0EEENS1_21CollectiveEpilogueFwdINS6_IJSA_SA_SA_EEES9_SD_SF_Li256ELb1ELb1ELb0ELb0EEENS1_36VarlenDynamicPersistentTileSchedulerILi128ELi128ELi256ELi128ELb0ELb1ELb1ELb1ELb1ELb1EEEEEEEEEvNT_6ParamsE)
        .other          _ZN7cutlass13device_kernelIN5flash11enable_sm90INS1_16FlashAttnFwdSm90INS1_25CollectiveMainloopFwdSm90ILi2EN4cute5tupleIJNS5_1CILi1EEES8_S8_EEENS6_IJNS7_ILi128EEESA_NS7_ILi192EEEEEELi128ENS_10bfloat16_tEfNS_4arch4Sm90ELb1ELb0ELb0ELb1ELb0ELb1ELb0ELb1ELb1ELb1ELb0ELb0EEENS1_21CollectiveEpilogueFwdINS6_IJSA_SA_SA_EEES9_SD_SF_Li256ELb1ELb1ELb0ELb0EEENS1_36VarlenDynamicPersistentTileSchedulerILi128ELi128ELi256ELi128ELb0ELb1ELb1ELb1ELb1ELb1EEEEEEEEEvNT_6ParamsE,@"STO_CUDA_ENTRY STV_DEFAULT"
_ZN7cutlass13device_kernelIN5flash11enable_sm90INS1_16FlashAttnFwdSm90INS1_25CollectiveMainloopFwdSm90ILi2EN4cute5tupleIJNS5_1CILi1EEES8_S8_EEENS6_IJNS7_ILi128EEESA_NS7_ILi192EEEEEELi128ENS_10bfloat16_tEfNS_4arch4Sm90ELb1ELb0ELb0ELb1ELb0ELb1ELb0ELb1ELb1ELb1ELb0ELb0EEENS1_21CollectiveEpilogueFwdINS6_IJSA_SA_SA_EEES9_SD_SF_Li256ELb1ELb1ELb0ELb0EEENS1_36VarlenDynamicPersistentTileSchedulerILi128ELi128ELi256ELi128ELb0ELb1ELb1ELb1ELb1ELb1EEEEEEEEEvNT_6ParamsE:
        /* <DEDUP_REMOVED lines=24> */
.L_x_2691:
[----:B------:R-:W-:Y:S05]  /*0180*/  BSYNC B0 ;  /* 0x0000000000007941 */ /* 0x000fea0003800000 */
.L_x_2690:
        /* <DEDUP_REMOVED lines=41> */
.L_x_2692:
        /* <DEDUP_REMOVED lines=22> */
.L_x_2693:
        /* <DEDUP_REMOVED lines=18> */
.L_x_2694:
        /* <DEDUP_REMOVED lines=22> */
.L_x_2695:
        /* <DEDUP_REMOVED lines=22> */
.L_x_2696:
[----:B0-----:R-:W-:Y:S01]  /*0960*/  UMOV UR4, 0x1 ;  /* 0x0000000100047882 */ /* 0x001fe20000000000 */
[----:B------:R-:W-:Y:S01]  /*0970*/  PLOP3.LUT P0, PT, PT, PT, UP0, 0x80, 0x0 ;  /* 0x000000000000781c */ /* 0x000fe20003f0f008 */
[----:B------:R-:W-:Y:S01]  /*0980*/  USEL UR4, UR4, 0x2, !UP0 ;  /* 0x0000000204047887 */ /* 0x000fe2000c000000 */
[----:B------:R-:W-:Y:S01]  /*0990*/  NOP ;  /* 0x0000000000007918 */ /* 0x000fe20000000000 */
[----:B------:R-:W-:Y:S01]  /*09a0*/  ULDC.64 UR60, c[0x0][0x208] ;  /* 0x00008200003c7ab9 */ /* 0x000fe20000000a00 */
[----:B------:R-:W-:Y:S03]  /*09b0*/  BSSY B9, `(.L_x_2697) ;  /* 0x000243b000097945 */ /* 0x000fe60003800000 */
[----:B------:R-:W-:-:S05]  /*09c0*/  IMAD.U32 R2, RZ, RZ, UR4 ;  /* 0x00000004ff027e24 */ /* 0x000fca000f8e00ff */
[----:B------:R0:W-:Y:S01]  /*09d0*/  STL [R1+0x58], R2 ;  /* 0x0000580201007387 */ /* 0x0001e20000100800 */
[----:B-12-4-:R-:W-:Y:S06]  /*09e0*/  BAR.SYNC.DEFER_BLOCKING 0x0 ;  /* 0x0000000000007b1d */ /* 0x016fec0000010000 */
[----:B------:R-:W-:Y:S05]  /*09f0*/  @!P0 BRA `(.L_x_2698) ;  /* 0x000001c400ac8947 */ /* 0x000fea0003800000 */
.L_x_2699:
        /* <DEDUP_REMOVED lines=8> */
[----:B-1----:R-:W-:-:S06]  /*0a80*/  ULEA UR4, UR5, UR4, 0x18 ;  /* 0x0000000405047291 */ /* 0x002fcc000f8ec03f */
[----:B------:R-:W-:Y:S01]  /*0a90*/  IMAD.U32 R16, RZ, RZ, UR4 ;  /* 0x00000004ff107e24 */ /* 0x000fe2000f8e00ff */
[----:B------:R-:W-:-:S04]  /*0aa0*/  ULDC UR4, c[0x0][0xc3c] ;  /* 0x00030f0000047ab9 */ /* 0x000fc80000000800 */
[----:B------:R-:W1:Y:S01]  /*0ab0*/  LDS.128 R24, [R16+0x348d0] ;  /* 0x0348d00010187984 */ /* 0x000e620000000c00 */
[----:B------:R-:W-:Y:S06]  /*0ac0*/  BAR.ARV 0x4, 0x180 ;  /* 0x0106000000007b1d */ /* 0x000fec0000002000 */
[----:B-1----:R-:W-:-:S13]  /*0ad0*/  ISETP.GE.AND P0, PT, R27, UR4, PT ;  /* 0x000000041b007c0c */ /* 0x002fda000bf06270 */
[----:B------:R-:W-:Y:S05]  /*0ae0*/  @P0 BRA `(.L_x_2700) ;  /* 0x00000240009c0947 */ /* 0x000fea0003800000 */
[----:B------:R-:W2:Y:S01]  /*0af0*/  LDL R0, [R1+0x58] ;  /* 0x0000580001007983 */ /* 0x000ea20000100800 */
[----:B------:R-:W-:Y:S01]  /*0b00*/  VIADD R237, R4, 0xffffff80 ;  /* 0xffffff8004ed7836 */ /* 0x000fe20000000000 */
[----:B------:R-:W-:Y:S01]  /*0b10*/  R2UR UR4, R16 ;  /* 0x00000000100472ca */ /* 0x000fe200000e0000 */
[----:B------:R-:W-:Y:S01]  /*0b20*/  IMAD.MOV.U32 R212, RZ, RZ, RZ ;  /* 0x000000ffffd47224 */ /* 0x000fe200078e00ff */
[----:B------:R-:W-:Y:S01]  /*0b30*/  CS2R R188, SRZ ;  /* 0x0000000000bc7805 */ /* 0x000fe2000001ff00 */
[----:B------:R-:W-:Y:S02]  /*0b40*/  IMAD.MOV.U32 R17, RZ, RZ, RZ ;  /* 0x000000ffff117224 */ /* 0x000fe400078e00ff */
[----:B------:R-:W-:-:S08]  /*0b50*/  IMAD.MOV.U32 R185, RZ, RZ, RZ ;  /* 0x000000ffffb97224 */ /* 0x000fd000078e00ff */
[----:B------:R-:W-:Y:S01]  /*0b60*/  UIADD3 UR4, UR4, 0x10400, URZ ;  /* 0x0001040004047890 */ /* 0x000fe2000fffe03f */
[----:B--2---:R-:W-:Y:S02]  /*0b70*/  R2UR UR5, R0 ;  /* 0x00000000000572ca */ /* 0x004fe400000e0000 */
[----:B------:R-:W-:-:S04]  /*0b80*/  SHF.R.S32.HI R0, RZ, 0x1f, R237 ;  /* 0x0000001fff007819 */ /* 0x000fc800000114ed */
[CC--:B------:R-:W-:Y:S02]  /*0b90*/  LEA.HI R3, R0.reuse, R237.reuse, RZ, 0x7 ;  /* 0x000000ed00037211 */ /* 0x0c0fe400078f38ff */
[CC--:B0-----:R-:W-:Y:S02]  /*0ba0*/  LEA.HI R2, R0.reuse, R237.reuse, RZ, 0x4 ;  /* 0x000000ed00027211 */ /* 0x0c1fe400078f20ff */
[----:B------:R-:W-:Y:S02]  /*0bb0*/  LOP3.LUT R4, R3, 0xffffff80, RZ, 0xc0, !PT ;  /* 0xffffff8003047812 */ /* 0x000fe400078ec0ff */
[----:B------:R-:W-:Y:S01]  /*0bc0*/  SHF.R.S32.HI R5, RZ, 0x4, R2 ;  /* 0x00000004ff057819 */ /* 0x000fe20000011402 */
[----:B------:R-:W-:Y:S01]  /*0bd0*/  ULOP3.LUT UR5, UR5, 0x1, URZ, 0xfc, !UPT ;  /* 0x0000000105057892 */ /* 0x000fe2000f8efc3f */
[----:B------:R-:W-:Y:S01]  /*0be0*/  LEA.HI R197, R0, R237, RZ, 0x5 ;  /* 0x000000ed00c57211 */ /* 0x000fe200078f28ff */
[----:B------:R-:W-:Y:S01]  /*0bf0*/  IMAD.IADD R225, R237, 0x1, -R4 ;  /* 0x00000001ede17824 */ /* 0x000fe200078e0a04 */
[----:B------:R-:W-:-:S02]  /*0c00*/  LOP3.LUT R4, R2, 0x3fffff0, RZ, 0xc0, !PT ;  /* 0x03fffff002047812 */ /* 0x000fc400078ec0ff */
[----:B------:R-:W-:Y:S02]  /*0c10*/  LEA.HI R2, R2, R5, RZ, 0x1 ;  /* 0x0000000502027211 */ /* 0x000fe400078f08ff */
[----:B------:R-:W-:Y:S01]  /*0c20*/  SHF.R.S32.HI R197, RZ, 0x5, R197 ;  /* 0x00000005ffc57819 */ /* 0x000fe200000114c5 */
[----:B------:R-:W-:Y:S01]  /*0c30*/  IMAD.IADD R4, R237, 0x1, -R4 ;  /* 0x00000001ed047824 */ /* 0x000fe200078e0a04 */
[----:B------:R-:W-:Y:S02]  /*0c40*/  LOP3.LUT R2, R2, 0x1ffffffe, RZ, 0xc0, !PT ;  /* 0x1ffffffe02027812 */ /* 0x000fe400078ec0ff */
[----:B------:R-:W-:Y:S02]  /*0c50*/  SHF.R.S32.HI R6, RZ, 0x1f, R225 ;  /* 0x0000001fff067819 */ /* 0x000fe400000114e1 */
[----:B------:R-:W-:Y:S01]  /*0c60*/  SHF.R.S32.HI R232, RZ, 0x7, R3 ;  /* 0x00000007ffe87819 */ /* 0x000fe20000011403 */
[----:B------:R-:W-:Y:S01]  /*0c70*/  IMAD.IADD R2, R5, 0x1, -R2 ;  /* 0x0000000105027824 */ /* 0x000fe200078e0a02 */
[CC--:B------:R-:W-:Y:S01]  /*0c80*/  LEA.HI R7, R6.reuse, R225.reuse, RZ, 0x2 ;  /* 0x000000e106077211 */ /* 0x0c0fe200078f10ff */
[----:B------:R-:W-:Y:S01]  /*0c90*/  IMAD R5, R197, 0x10, R4 ;  /* 0x00000010c5057824 */ /* 0x000fe200078e0204 */
[----:B------:R-:W-:-:S02]  /*0ca0*/  LEA.HI R6, R6, R225, RZ, 0x5 ;  /* 0x000000e106067211 */ /* 0x000fc400078f28ff */
[--C-:B------:R-:W-:Y:S01]  /*0cb0*/  SHF.R.S32.HI R8, RZ, 0x2, R7.reuse ;  /* 0x00000002ff087819 */ /* 0x100fe20000011407 */
[----:B------:R-:W-:Y:S01]  /*0cc0*/  IMAD R234, R5, 0x8, R2 ;  /* 0x0000000805ea7824 */ /* 0x000fe200078e0202 */
[----:B------:R-:W-:Y:S02]  /*0cd0*/  LEA.HI R2, R0, R237, RZ, 0x2 ;  /* 0x000000ed00027211 */ /* 0x000fe400078f10ff */
[----:B------:R-:W-:Y:S01]  /*0ce0*/  SHF.R.S32.HI R9, RZ, 0x1f, R7 ;  /* 0x0000001fff097819 */ /* 0x000fe20000011407 */
[----:B------:R-:W-:Y:S01]  /*0cf0*/  IMAD.SHL.U32 R234, R234, 0x8, RZ ;  /* 0x00000008eaea7824 */ /* 0x000fe200078e00ff */
[----:B------:R-:W-:Y:S02]  /*0d00*/  LOP3.LUT R214, R2, 0xfffffffc, RZ, 0xc0, !PT ;  /* 0xfffffffc02d67812 */ /* 0x000fe400078ec0ff */
[----:B------:R-:W-:Y:S02]  /*0d10*/  LEA.HI R9, R9, R8, RZ, 0x3 ;  /* 0x0000000809097211 */ /* 0x000fe400078f18ff */
[----:B------:R-:W-:Y:S01]  /*0d20*/  SHF.R.S32.HI R184, RZ, 0x2, R2 ;  /* 0x00000002ffb87819 */ /* 0x000fe20000011402 */
[----:B------:R-:W-:Y:S01]  /*0d30*/  IMAD.IADD R214, R237, 0x1, -R214 ;  /* 0x00000001edd67824 */ /* 0x000fe200078e0ad6 */
[----:B------:R-:W-:-:S02]  /*0d40*/  LOP3.LUT R9, R9, 0xfffffff8, RZ, 0xc0, !PT ;  /* 0xfffffff809097812 */ /* 0x000fc400078ec0ff */
[----:B------:R-:W-:Y:S01]  /*0d50*/  LEA.HI R3, R3, R232, RZ, 0x1 ;  /* 0x000000e803037211 */ /* 0x000fe200078f08ff */
[----:B------:R-:W-:Y:S01]  /*0d60*/  IMAD.SHL.U32 R22, R214, 0x4, RZ ;  /* 0x00000004d6167824 */ /* 0x000fe200078e00ff */
[----:B------:R-:W-:Y:S01]  /*0d70*/  SHF.R.S32.HI R5, RZ, 0x1f, R2 ;  /* 0x0000001fff057819 */ /* 0x000fe20000011402 */
[----:B------:R-:W-:Y:S01]  /*0d80*/  VIADD R213, R184, 0x40 ;  /* 0x00000040b8d57836 */ /* 0x000fe20000000000 */
[----:B------:R-:W-:Y:S01]  /*0d90*/  SHF.R.S32.HI R6, RZ, 0x5, R6 ;  /* 0x00000005ff067819 */ /* 0x000fe20000011406 */
[----:B------:R-:W-:Y:S01]  /*0da0*/  IMAD.IADD R9, R8, 0x1, -R9 ;  /* 0x0000000108097824 */ /* 0x000fe200078e0a09 */
[----:B------:R-:W-:Y:S01]  /*0db0*/  LOP3.LUT R3, R3, 0x3fffffe, RZ, 0xc0, !PT ;  /* 0x03fffffe03037812 */ /* 0x000fe200078ec0ff */
[----:B------:R-:W-:Y:S01]  /*0dc0*/  VIADD R191, R22, 0x20 ;  /* 0x0000002016bf7836 */ /* 0x000fe20000000000 */
[----:B------:R-:W-:Y:S01]  /*0dd0*/  LEA.HI R5, R5, R184, RZ, 0x3 ;  /* 0x000000b805057211 */ /* 0x000fe200078f18ff */
[----:B------:R-:W-:Y:S01]  /*0de0*/  IMAD R6, R6, 0x10, R9 ;  /* 0x0000001006067824 */ /* 0x000fe200078e0209 */
[----:B------:R-:W-:Y:S01]  /*0df0*/  SHF.R.S32.HI R2, RZ, 0x1f, R213 ;  /* 0x0000001fff027819 */ /* 0x000fe200000114d5 */
[----:B------:R-:W-:Y:S01]  /*0e00*/  IMAD.IADD R3, R232, 0x1, -R3 ;  /* 0x00000001e8037824 */ /* 0x000fe200078e0a03 */
[----:B------:R-:W-:Y:S01]  /*0e10*/  LOP3.LUT R5, R5, 0xfffffff8, RZ, 0xc0, !PT ;  /* 0xfffffff805057812 */ /* 0x000fe200078ec0ff */
[----:B------:R-:W-:Y:S01]  /*0e20*/  IMAD.IADD R186, R22, 0x1, R191 ;  /* 0x0000000116ba7824 */ /* 0x000fe200078e02bf */
[----:B------:R-:W-:Y:S01]  /*0e30*/  LEA.HI R2, R2, R213, RZ, 0x3 ;  /* 0x000000d502027211 */ /* 0x000fe200078f18ff */
[----:B------:R-:W-:Y:S01]  /*0e40*/  IMAD R233, R3, 0x40, R6 ;  /* 0x0000004003e97824 */ /* 0x000fe200078e0206 */
[----:B------:R-:W-:Y:S01]  /*0e50*/  LEA.HI R0, R0, R237, RZ, 0x3 ;  /* 0x000000ed00007211 */ /* 0x000fe200078f18ff */
[----:B------:R-:W-:Y:S01]  /*0e60*/  IMAD.IADD R224, R184, 0x1, -R5 ;  /* 0x00000001b8e07824 */ /* 0x000fe200078e0a05 */
[----:B------:R-:W-:Y:S01]  /*0e70*/  SHF.R.S32.HI R3, RZ, 0x1f, R186 ;  /* 0x0000001fff037819 */ /* 0x000fe200000114ba */
[----:B------:R-:W-:Y:S01]  /*0e80*/  IMAD.SHL.U32 R195, R213, 0x40, RZ ;  /* 0x00000040d5c37824 */ /* 0x000fe200078e00ff */
[----:B------:R-:W-:Y:S01]  /*0e90*/  SHF.R.S32.HI R215, RZ, 0x3, R0 ;  /* 0x00000003ffd77819 */ /* 0x000fe20000011400 */
[----:B------:R-:W-:Y:S01]  /*0ea0*/  VIADD R190, R22, 0x40 ;  /* 0x0000004016be7836 */ /* 0x000fe20000000000 */
[CC--:B------:R-:W-:Y:S01]  /*0eb0*/  LEA.HI R217, R3.reuse, R186.reuse, RZ, 0x3 ;  /* 0x000000ba03d97211 */ /* 0x0c0fe200078f18ff */
[----:B------:R-:W-:Y:S01]  /*0ec0*/  IMAD.SHL.U32 R2, R2, 0x40, RZ ;  /* 0x0000004002027824 */ /* 0x000fe200078e00ff */
[----:B------:R-:W-:Y:S01]  /*0ed0*/  LEA.HI R3, R3, R186, RZ, 0x6 ;  /* 0x000000ba03037211 */ /* 0x000fe200078f30ff */
[----:B------:R-:W-:Y:S01]  /*0ee0*/  IMAD.SHL.U32 R196, R224, 0x40, RZ ;  /* 0x00000040e0c47824 */ /* 0x000fe200078e00ff */
[----:B------:R-:W-:Y:S01]  /*0ef0*/  LOP3.LUT R195, R195, 0x1c0, RZ, 0xc0, !PT ;  /* 0x000001c0c3c37812 */ /* 0x000fe200078ec0ff */
[----:B------:R-:W-:Y:S01]  /*0f00*/  IMAD.IADD R187, R22, 0x1, R190 ;  /* 0x0000000116bb7824 */ /* 0x000fe200078e02be */
[----:B------:R-:W-:Y:S01]  /*0f10*/  LOP3.LUT R199, R2, 0xfffffe00, RZ, 0xc0, !PT ;  /* 0xfffffe0002c77812 */ /* 0x000fe200078ec0ff */
[----:B------:R-:W-:Y:S01]  /*0f20*/  IMAD.SHL.U32 R2, R3, 0x80, RZ ;  /* 0x0000008003027824 */ /* 0x000fe200078e00ff */
[----:B------:R-:W-:Y:S01]  /*0f30*/  LOP3.LUT R196, R196, 0x1c0, RZ, 0xc0, !PT ;  /* 0x000001c0c4c47812 */ /* 0x000fe200078ec0ff */
[----:B------:R-:W-:Y:S01]  /*0f40*/  IMAD.SHL.U32 R18, R214, 0x8, RZ ;  /* 0x00000008d6127824 */ /* 0x000fe200078e00ff */
[----:B------:R-:W-:Y:S01]  /*0f50*/  SHF.R.U32.HI R231, RZ, 0x3, R195 ;  /* 0x00000003ffe77819 */ /* 0x000fe200000116c3 */
[C---:B------:R-:W-:Y:S01]  /*0f60*/  VIADD R193, R22.reuse, 0x10 ;  /* 0x0000001016c17836 */ /* 0x040fe20000000000 */
[----:B------:R-:W-:Y:S01]  /*0f70*/  SHF.R.S32.HI R4, RZ, 0x1f, R187 ;  /* 0x0000001fff047819 */ /* 0x000fe200000114bb */
[C---:B------:R-:W-:Y:S01]  /*0f80*/  VIADD R192, R22.reuse, 0x30 ;  /* 0x0000003016c07836 */ /* 0x040fe20000000000 */
[----:B------:R-:W-:Y:S01]  /*0f90*/  LOP3.LUT R10, R195, 0x38, R217, 0xf8, !PT ;  /* 0x00000038c30a7812 */ /* 0x000fe200078ef8d9 */
[----:B------:R-:W-:Y:S01]  /*0fa0*/  VIADD R194, R22, 0x50 ;  /* 0x0000005016c27836 */ /* 0x000fe20000000000 */
[----:B------:R-:W-:-:S02]  /*0fb0*/  SHF.R.U32.HI R198, RZ, 0x3, R196 ;  /* 0x00000003ffc67819 */ /* 0x000fc400000116c4 */
[----:B------:R-:W-:Y:S02]  /*0fc0*/  LOP3.LUT R3, R196, 0x38, R217, 0xf8, !PT ;  /* 0x00000038c4037812 */ /* 0x000fe400078ef8d9 */
[----:B------:R-:W-:Y:S02]  /*0fd0*/  LOP3.LUT R2, R2, 0xffffe000, RZ, 0xc0, !PT ;  /* 0xffffe00002027812 */ /* 0x000fe400078ec0ff */
[----:B------:R-:W-:Y:S02]  /*0fe0*/  LEA.HI R5, R4, R187, RZ, 0x6 ;  /* 0x000000bb04057211 */ /* 0x000fe400078f30ff */
[----:B------:R-:W-:Y:S02]  /*0ff0*/  LOP3.LUT R9, R10, R231, RZ, 0x3c, !PT ;  /* 0x000000e70a097212 */ /* 0x000fe400078e3cff */
[----:B------:R-:W-:Y:S01]  /*1000*/  LOP3.LUT R6, R3, R198, RZ, 0x3c, !PT ;  /* 0x000000c603067212 */ /* 0x000fe200078e3cff */
[----:B------:R-:W-:Y:S01]  /*1010*/  IMAD R3, R197, 0x200, R2 ;  /* 0x00000200c5037824 */ /* 0x000fe200078e0202 */
[----:B------:R-:W-:Y:S01]  /*1020*/  IADD3 R9, R9, R2, R199 ;  /* 0x0000000209097210 */ /* 0x000fe20007ffe0c7 */
[----:B------:R-:W-:Y:S01]  /*1030*/  IMAD.SHL.U32 R8, R5, 0x80, RZ ;  /* 0x0000008005087824 */ /* 0x000fe200078e00ff */
[----:B------:R-:W-:Y:S01]  /*1040*/  LOP3.LUT R2, R0, 0xfffffff8, RZ, 0xc0, !PT ;  /* 0xfffffff800027812 */ /* 0x000fe200078ec0ff */
[----:B------:R-:W-:Y:S01]  /*1050*/  IMAD.IADD R6, R3, 0x1, R6 ;  /* 0x0000000103067824 */ /* 0x000fe200078e0206 */
[----:B------:R-:W-:Y:S01]  /*1060*/  LEA.HI R4, R4, R187, RZ, 0x3 ;  /* 0x000000bb04047211 */ /* 0x000fe200078f18ff */
[----:B------:R-:W-:Y:S01]  /*1070*/  IMAD.U32 R3, RZ, RZ, UR5 ;  /* 0x00000005ff037e24 */ /* 0x000fe2000f8e00ff */
[----:B------:R-:W-:Y:S01]  /*1080*/  LOP3.LUT R8, R8, 0xffffe000, RZ, 0xc0, !PT ;  /* 0xffffe00008087812 */ /* 0x000fe200078ec0ff */
[----:B------:R-:W-:Y:S01]  /*1090*/  IMAD.IADD R207, R237, 0x1, -R2 ;  /* 0x00000001edcf7824 */ /* 0x000fe200078e0a02 */
[--C-:B------:R-:W-:Y:S01]  /*10a0*/  LOP3.LUT R5, R196, 0x38, R4.reuse, 0xf8, !PT ;  /* 0x00000038c4057812 */ /* 0x100fe200078ef804 */
[----:B------:R-:W-:Y:S01]  /*10b0*/  IMAD.U32 R0, RZ, RZ, UR4 ;  /* 0x00000004ff007e24 */ /* 0x000fe2000f8e00ff */
[----:B------:R-:W-:Y:S01]  /*10c0*/  LEA.HI R2, R214, R214, RZ, 0x1 ;  /* 0x000000d6d6027211 */ /* 0x000fe200078f08ff */
[----:B------:R0:W-:Y:S01]  /*10d0*/  STL [R1+0x24], R3 ;  /* 0x0000240301007387 */ /* 0x0001e20000100800 */
[----:B------:R-:W-:Y:S01]  /*10e0*/  LOP3.LUT R12, R195, 0x38, R4, 0xf8, !PT ;  /* 0x00000038c30c7812 */ /* 0x000fe200078ef804 */
[----:B------:R-:W-:Y:S01]  /*10f0*/  IMAD.SHL.U32 R203, R207, 0x8, RZ ;  /* 0x00000008cfcb7824 */ /* 0x000fe200078e00ff */
[----:B------:R-:W-:Y:S01]  /*1100*/  LOP3.LUT R10, R5, R198, RZ, 0x3c, !PT ;  /* 0x000000c6050a7212 */ /* 0x000fe200078e3cff */
[----:B------:R-:W-:Y:S01]  /*1110*/  IMAD R5, R197, 0x200, R8 ;  /* 0x00000200c5057824 */ /* 0x000fe200078e0208 */
[----:B------:R-:W-:Y:S01]  /*1120*/  LOP3.LUT R12, R12, R231, RZ, 0x3c, !PT ;  /* 0x000000e70c0c7212 */ /* 0x000fe200078e3cff */
[----:B------:R1:W-:Y:S01]  /*1130*/  STL [R1+0x40], R0 ;  /* 0x0000400001007387 */ /* 0x0003e20000100800 */
[----:B------:R-:W-:Y:S01]  /*1140*/  VIADD R206, R203, 0x40 ;  /* 0x00000040cbce7836 */ /* 0x000fe20000000000 */
[----:B------:R-:W-:Y:S01]  /*1150*/  LOP3.LUT R204, R7, 0x7ffffffc, RZ, 0xc0, !PT ;  /* 0x7ffffffc07cc7812 */ /* 0x000fe200078ec0ff */
[----:B------:R-:W-:Y:S01]  /*1160*/  IMAD.IADD R5, R5, 0x1, R10 ;  /* 0x0000000105057824 */ /* 0x000fe200078e020a */
[----:B0-----:R-:W-:-:S02]  /*1170*/  LOP3.LUT R3, R2, 0x1ffffffe, RZ, 0xc0, !PT ;  /* 0x1ffffffe02037812 */ /* 0x001fc400078ec0ff */
[----:B------:R-:W-:Y:S01]  /*1180*/  LOP3.LUT R2, R195, 0x38, R18, 0xf8, !PT ;  /* 0x00000038c3027812 */ /* 0x000fe200078ef812 */
[----:B------:R-:W-:Y:S01]  /*1190*/  IMAD.IADD R204, R225, 0x1, -R204 ;  /* 0x00000001e1cc7824 */ /* 0x000fe200078e0acc */
[----:B------:R-:W-:Y:S01]  /*11a0*/  IADD3 R12, R12, R8, R199 ;  /* 0x000000080c0c7210 */ /* 0x000fe20007ffe0c7 */
[----:B-1----:R-:W-:Y:S01]  /*11b0*/  IMAD.IADD R0, R214, 0x1, -R3 ;  /* 0x00000001d6007824 */ /* 0x002fe200078e0a03 */
[----:B------:R-:W-:Y:S02]  /*11c0*/  LOP3.LUT R2, R199, R2, R231, 0xf6, !PT ;  /* 0x00000002c7027212 */ /* 0x000fe400078ef6e7 */
[----:B------:R-:W-:Y:S01]  /*11d0*/  SHF.R.S32.HI R236, RZ, 0x1f, R203 ;  /* 0x0000001fffec7819 */ /* 0x000fe200000114cb */
[----:B------:R-:W-:Y:S01]  /*11e0*/  IMAD R205, R0, 0x8, R233 ;  /* 0x0000000800cd7824 */ /* 0x000fe200078e02e9 */
        /* <DEDUP_REMOVED lines=13> */
.L_x_2924:
[----:B0-2-4-:R-:W0:Y:S01]  /*12c0*/  LDC.64 R2, c[0x0][0xc88] ;  /* 0x00032200ff027b82 */ /* 0x015e220000000a00 */
[----:B------:R-:W-:Y:S01]  /*12d0*/  ULDC.64 UR4, c[0x0][0xa28] ;  /* 0x00028a0000047ab9 */ /* 0x000fe20000000a00 */
[----:B------:R-:W-:Y:S01]  /*12e0*/  ULDC.64 UR8, c[0x0][0xa18] ;  /* 0x0002860000087ab9 */ /* 0x000fe20000000a00 */
[----:B------:R-:W-:Y:S01]  /*12f0*/  ULDC.64 UR6, c[0x0][0xa08] ;  /* 0x0002820000067ab9 */ /* 0x000fe20000000a00 */
[----:B0-----:R-:W-:-:S05]  /*1300*/  IMAD.WIDE R2, R27, 0x4, R2 ;  /* 0x000000041b027825 */ /* 0x001fca00078e0202 */
[----:B------:R-:W2:Y:S01]  /*1310*/  LDG.E R211, desc[UR60][R2.64] ;  /* 0x0000003c02d37981 */ /* 0x000ea2000c1e1900 */
        /* <DEDUP_REMOVED lines=16> */
[----:B---3--:R-:W-:Y:S01]  /*1420*/  @P1 IADD3 R4, P2, R209, UR8, RZ ;  /* 0x00000008d1041c10 */ /* 0x008fe2000ff5e0ff */
        /* <DEDUP_REMOVED lines=28> */
.L_x_2701:
[----:B------:R-:W-:Y:S02]  /*15f0*/  IMAD.U32 R24, RZ, RZ, UR5 ;  /* 0x00000005ff187e24 */ /* 0x000fe4000f8e00ff */
[----:B------:R-:W-:Y:S01]  /*1600*/  IMAD.U32 R28, RZ, RZ, UR4 ;  /* 0x00000004ff1c7e24 */ /* 0x000fe2000f8e00ff */
[----:B------:R-:W-:Y:S06]  /*1610*/  @!P2 BRA `(.L_x_2702) ;  /* 0x000000000010a947 */ /* 0x000fec0003800000 */
[----:B------:R-:W-:-:S04]  /*1620*/  IADD3 R2, P0, R209, UR8, RZ ;  /* 0x00000008d1027c10 */ /* 0x000fc8000ff1e0ff */
[----:B------:R-:W-:-:S05]  /*1630*/  IADD3.X R3, R210, UR9, RZ, P0, !PT ;  /* 0x00000009d2037c10 */ /* 0x000fca00087fe4ff */
[----:B------:R0:W5:Y:S01]  /*1640*/  LDG.E R28, desc[UR60][R2.64] ;  /* 0x0000003c021c7981 */ /* 0x000162000c1e1900 */
[----:B------:R-:W-:Y:S05]  /*1650*/  BRA `(.L_x_2703) ;  /* 0x0000000000107947 */ /* 0x000fea0003800000 */
.L_x_2702:
[----:B------:R-:W-:Y:S05]  /*1660*/  @!P0 BRA `(.L_x_2703) ;  /* 0x00000000000c8947 */ /* 0x000fea0003800000 */
[----:B------:R-:W2:Y:S04]  /*1670*/  LDG.E R3, desc[UR60][R6.64] ;  /* 0x0000003c06037981 */ /* 0x000ea8000c1e1900 */
[----:B------:R-:W2:Y:S02]  /*1680*/  LDG.E R28, desc[UR60][R6.64+0x4] ;  /* 0x0000043c061c7981 */ /* 0x000ea4000c1e1900 */
[----:B--2---:R-:W-:-:S07]  /*1690*/  IMAD.IADD R28, R28, 0x1, -R3 ;  /* 0x000000011c1c7824 */ /* 0x004fce00078e0a03 */
.L_x_2703:
[----:B------:R-:W-:Y:S01]  /*16a0*/  ULDC.64 UR4, c[0x0][0xa10] ;  /* 0x0002840000047ab9 */ /* 0x000fe20000000a00 */
[----:B------:R-:W1:Y:S01]  /*16b0*/  LDC R6, c[0x0][0x448] ;  /* 0x00011200ff067b82 */ /* 0x000e620000000800 */
[----:B------:R-:W-:-:S04]  /*16c0*/  ISETP.NE.U32.AND P0, PT, RZ, UR4, PT ;  /* 0x00000004ff007c0c */ /* 0x000fc8000bf05070 */
[----:B------:R-:W-:Y:S01]  /*16d0*/  ISETP.NE.AND.EX P0, PT, RZ, UR5, PT, P0 ;  /* 0x00000005ff007c0c */ /* 0x000fe2000bf05300 */
[----:B------:R-:W-:-:S12]  /*16e0*/  ULDC.64 UR4, c[0x0][0xa30] ;  /* 0x00028c0000047ab9 */ /* 0x000fd80000000a00 */
[----:B0-----:R-:W0:Y:S02]  /*16f0*/  @P0 LDC.64 R2, c[0x0][0xa10] ;  /* 0x00028400ff020b82 */ /* 0x001e240000000a00 */
[----:B0-----:R-:W-:-:S05]  /*1700*/  @P0 IMAD.WIDE R2, R27, 0x4, R2 ;  /* 0x000000041b020825 */ /* 0x001fca00078e0202 */
[----:B------:R-:W2:Y:S04]  /*1710*/  @P0 LDG.E R0, desc[UR60][R2.64] ;  /* 0x0000003c02000981 */ /* 0x000ea8000c1e1900 */
[----:B------:R0:W2:Y:S01]  /*1720*/  @P0 LDG.E R7, desc[UR60][R2.64+0x4] ;  /* 0x0000043c02070981 */ /* 0x0000a2000c1e1900 */
[----:B------:R-:W-:Y:S01]  /*1730*/  ISETP.NE.U32.AND P1, PT, RZ, UR4, PT ;  /* 0x00000004ff007c0c */ /* 0x000fe2000bf25070 */
[----:B-----5:R-:W-:-:S03]  /*1740*/  IMAD.MOV.U32 R144, RZ, RZ, R28 ;  /* 0x000000ffff907224 */ /* 0x020fc600078e001c */
[----:B------:R-:W-:-:S13]  /*1750*/  ISETP.NE.AND.EX P1, PT, RZ, UR5, PT, P1 ;  /* 0x00000005ff007c0c */ /* 0x000fda000bf25310 */
[----:B------:R-:W-:-:S04]  /*1760*/  @P1 IADD3 R4, P2, R209, UR4, RZ ;  /* 0x00000004d1041c10 */ /* 0x000fc8000ff5e0ff */
[----:B------:R-:W-:-:S05]  /*1770*/  @P1 IADD3.X R5, R210, UR5, RZ, P2, !PT ;  /* 0x00000005d2051c10 */ /* 0x000fca00097fe4ff */
[----:B------:R3:W5:Y:S01]  /*1780*/  @P1 LDG.E R144, desc[UR60][R4.64] ;  /* 0x0000003c04901981 */ /* 0x000762000c1e1900 */
[----:B-1----:R-:W-:Y:S01]  /*1790*/  ISETP.NE.AND P1, PT, R6, 0x1, PT ;  /* 0x000000010600780c */ /* 0x002fe20003f25270 */
[----:B------:R-:W-:Y:S01]  /*17a0*/  IMAD.SHL.U32 R200, R25, 0x80, RZ ;  /* 0x0000008019c87824 */ /* 0x000fe200078e00ff */
[----:B------:R-:W-:Y:S01]  /*17b0*/  PLOP3.LUT P2, PT, PT, PT, PT, 0x80, 0x0 ;  /* 0x000000000000781c */ /* 0x000fe20003f4f070 */
[----:B------:R-:W-:Y:S02]  /*17c0*/  IMAD.IADD R9, R28, 0x1, -R9 ;  /* 0x000000011c097824 */ /* 0x000fe400078e0a09 */
[----:B0-----:R-:W-:Y:S02]  /*17d0*/  VIADD R2, R200, 0x7f ;  /* 0x0000007fc8027836 */ /* 0x001fe40000000000 */
[----:B------:R-:W-:-:S05]  /*17e0*/  IMAD.MOV R120, RZ, RZ, -R9 ;  /* 0x000000ffff787224 */ /* 0x000fca00078e0a09 */
[----:B------:R-:W-:Y:S01]  /*17f0*/  VIMNMX R120, RZ, R120, !PT ;  /* 0x00000078ff787248 */ /* 0x000fe20007fe0100 */
[----:B------:R-:W0:Y:S08]  /*1800*/  @P1 LDC R11, c[0x0][0x44c] ;  /* 0x00011300ff0b1b82 */ /* 0x000e300000000800 */
[----:B------:R-:W1:Y:S01]  /*1810*/  @P1 LDC R3, c[0x0][0x450] ;  /* 0x00011400ff031b82 */ /* 0x000e620000000800 */
[----:B--2---:R-:W-:-:S02]  /*1820*/  @P0 IMAD.IADD R24, R7, 0x1, -R0 ;  /* 0x0000000107180824 */ /* 0x004fc400078e0a00 */
[----:B0-----:R-:W-:-:S04]  /*1830*/  @P1 IMAD.HI.U32 R0, R2, R11, RZ ;  /* 0x0000000b02001227 */ /* 0x001fc800078e00ff */
[----:B------:R-:W-:Y:S01]  /*1840*/  IMAD.IADD R202, R9, 0x1, R24 ;  /* 0x0000000109ca7824 */ /* 0x000fe200078e0218 */
[----:B-1----:R-:W-:-:S03]  /*1850*/  @P1 SHF.R.U32.HI R2, RZ, R3, R0 ;  /* 0x00000003ff021219 */ /* 0x002fc60000011600 */
[C---:B------:R-:W-:Y:S01]  /*1860*/  VIADD R0, R202.reuse, 0x7f ;  /* 0x0000007fca007836 */ /* 0x040fe20000000000 */
[----:B------:R-:W-:-:S04]  /*1870*/  IADD3 R149, R202, 0x80, -R201 ;  /* 0x00000080ca957810 */ /* 0x000fc80007ffe8c9 */
[----:B------:R-:W-:Y:S01]  /*1880*/  SHF.R.S32.HI R3, RZ, 0x1f, R0 ;  /* 0x0000001fff037819 */ /* 0x000fe20000011400 */
[----:B------:R-:W-:-:S03]  /*1890*/  IMAD.IADD R2, R149, 0x1, R2 ;  /* 0x0000000195027824 */ /* 0x000fc600078e0202 */
[----:B------:R-:W-:Y:S02]  /*18a0*/  LEA.HI R3, R3, R0, RZ, 0x7 ;  /* 0x0000000003037211 */ /* 0x000fe400078f38ff */
[----:B---3--:R-:W-:Y:S02]  /*18b0*/  SHF.R.S32.HI R5, RZ, 0x1f, R2 ;  /* 0x0000001fff057819 */ /* 0x008fe40000011402 */
[----:B------:R-:W-:Y:S02]  /*18c0*/  SHF.R.S32.HI R150, RZ, 0x7, R3 ;  /* 0x00000007ff967819 */ /* 0x000fe40000011403 */
[----:B------:R-:W-:-:S04]  /*18d0*/  LEA.HI R5, R5, R2, RZ, 0x7 ;  /* 0x0000000205057211 */ /* 0x000fc800078f38ff */
[----:B------:R-:W-:-:S04]  /*18e0*/  SHF.R.S32.HI R5, RZ, 0x7, R5 ;  /* 0x00000007ff057819 */ /* 0x000fc80000011405 */
[----:B------:R-:W-:-:S05]  /*18f0*/  VIMNMX R5, R150, R5, PT ;  /* 0x0000000596057248 */ /* 0x000fca0003fe0100 */
[----:B------:R-:W-:-:S05]  /*1900*/  IMAD R5, R5, 0x80, -R9 ;  /* 0x0000008005057824 */ /* 0x000fca00078e0a09 */
[----:B------:R-:W-:-:S04]  /*1910*/  VIMNMX R5, R5, R24, PT ;  /* 0x0000001805057248 */ /* 0x000fc80003fe0100 */
        /* <DEDUP_REMOVED lines=29> */
.L_x_2706:
[----:B------:R-:W-:Y:S05]  /*1af0*/  BSYNC B6 ;  /* 0x0000000000067941 */ /* 0x000fea0003800000 */
.L_x_2705:
        /* <DEDUP_REMOVED lines=20> */
.L_x_2708:
[----:B------:R-:W-:Y:S05]  /*1c40*/  BSYNC B6 ;  /* 0x0000000000067941 */ /* 0x000fea0003800000 */
.L_x_2707:
[----:B------:R-:W-:Y:S01]  /*1c50*/  ULDC.64 UR4, c[0x0][0x9f8] ;  /* 0x00027e0000047ab9 */ /* 0x000fe20000000a00 */
[----:B------:R-:W2:Y:S01]  /*1c60*/  LDL.LU R20, [R1+0x20] ;  /* 0x0000200001147983 */ /* 0x000ea20000300800 */
[----:B------:R-:W-:Y:S01]  /*1c70*/  ISETP.NE.U32.AND P0, PT, RZ, UR4, PT ;  /* 0x00000004ff007c0c */ /* 0x000fe2000bf05070 */
[----:B------:R-:W0:Y:S01]  /*1c80*/  LDC.64 R128, c[0x0][0x300] ;  /* 0x0000c000ff807b82 */ /* 0x000e220000000a00 */
[----:B------:R-:W-:Y:S01]  /*1c90*/  SHF.R.S32.HI R8, RZ, 0x1f, R26 ;  /* 0x0000001fff087819 */ /* 0x000fe2000001141a */
[----:B------:R-:W-:Y:S01]  /*1ca0*/  IMAD.IADD R117, R117, 0x1, R28 ;  /* 0x0000000175757824 */ /* 0x000fe200078e021c */
[----:B------:R-:W-:Y:S01]  /*1cb0*/  ISETP.NE.AND.EX P0, PT, RZ, UR5, PT, P0 ;  /* 0x00000005ff007c0c */ /* 0x000fe2000bf05300 */
[C---:B------:R-:W-:Y:S01]  /*1cc0*/  VIADD R3, R18.reuse, 0xa0 ;  /* 0x000000a012037836 */ /* 0x040fe20000000000 */
[----:B------:R-:W-:Y:S01]  /*1cd0*/  ULDC.64 UR6, c[0x0][0x330] ;  /* 0x0000cc0000067ab9 */ /* 0x000fe20000000a00 */
[C---:B------:R-:W-:Y:S01]  /*1ce0*/  VIADD R0, R18.reuse, 0x80 ;  /* 0x0000008012007836 */ /* 0x040fe20000000000 */
[----:B------:R-:W-:Y:S01]  /*1cf0*/  SHF.R.S32.HI R19, RZ, 0x1f, R18 ;  /* 0x0000001fff137819 */ /* 0x000fe20000011412 */
[----:B------:R-:W-:Y:S01]  /*1d00*/  VIADD R91, R18, 0x60 ;  /* 0x00000060125b7836 */ /* 0x000fe20000000000 */
[----:B------:R-:W1:Y:S07]  /*1d10*/  LDC.64 R28, c[0x0][0x408] ;  /* 0x00010200ff1c7b82 */ /* 0x000e6e0000000a00 */
[----:B------:R-:W-:Y:S01]  /*1d20*/  @P0 IADD3 R4, P1, R209, UR4, RZ ;  /* 0x00000004d1040c10 */ /* 0x000fe2000ff3e0ff */
[----:B------:R-:W-:Y:S01]  /*1d30*/  ULDC UR4, c[0x0][0x2f4] ;  /* 0x0000bd0000047ab9 */ /* 0x000fe20000000800 */
[----:B------:R-:W3:Y:S02]  /*1d40*/  LDC R119, c[0x0][0x3f4] ;  /* 0x0000fd00ff777b82 */ /* 0x000ee40000000800 */
[----:B------:R-:W-:-:S05]  /*1d50*/  @P0 IADD3.X R5, R210, UR5, RZ, P1, !PT ;  /* 0x00000005d2050c10 */ /* 0x000fca0008ffe4ff */
[----:B------:R4:W2:Y:S01]  /*1d60*/  @P0 LDG.E R27, desc[UR60][R4.64] ;  /* 0x0000003c041b0981 */ /* 0x0008a2000c1e1900 */
[----:B------:R-:W-:Y:S01]  /*1d70*/  ISETP.GE.AND P1, PT, R186, UR4, PT ;  /* 0x00000004ba007c0c */ /* 0x000fe2000bf26270 */
[----:B------:R-:W-:Y:S01]  /*1d80*/  IMAD R7, R8, UR6, RZ ;  /* 0x0000000608077c24 */ /* 0x000fe2000f8e02ff */
[----:B------:R-:W-:Y:S01]  /*1d90*/  ISETP.GE.AND P0, PT, R18, UR4, PT ;  /* 0x0000000412007c0c */ /* 0x000fe2000bf06270 */
[C---:B------:R-:W-:Y:S01]  /*1da0*/  IMAD.WIDE.U32 R94, R26.reuse, UR6, R18 ;  /* 0x000000061a5e7c25 */ /* 0x040fe2000f8e0012 */
[----:B------:R-:W-:Y:S01]  /*1db0*/  ISETP.GE.AND P2, PT, R3, UR4, PT ;  /* 0x0000000403007c0c */ /* 0x000fe2000bf46270 */
[----:B------:R-:W3:Y:S01]  /*1dc0*/  S2R R151, SR_TID.X ;  /* 0x0000000000977919 */ /* 0x000ee20000002100 */
[----:B------:R-:W-:Y:S01]  /*1dd0*/  SHF.R.S32.HI R3, RZ, 0x1f, R117 ;  /* 0x0000001fff037819 */ /* 0x000fe20000011475 */
[----:B------:R-:W-:Y:S01]  /*1de0*/  IMAD R7, R26, UR7, R7 ;  /* 0x000000071a077c24 */ /* 0x000fe2000f8e0207 */
[----:B------:R-:W-:Y:S01]  /*1df0*/  ISETP.GE.AND P3, PT, R0, UR4, PT ;  /* 0x0000000400007c0c */ /* 0x000fe2000bf66270 */
[----:B------:R-:W-:Y:S01]  /*1e00*/  ULDC.64 UR6, c[0x0][0xa08] ;  /* 0x0002820000067ab9 */ /* 0x000fe20000000a00 */
[----:B----4-:R-:W-:Y:S01]  /*1e10*/  SEL R4, RZ, 0xffffffff, P1 ;  /* 0xffffffffff047807 */ /* 0x010fe20000800000 */
[-C--:B0-----:R-:W-:Y:S01]  /*1e20*/  IMAD R10, R3, R128.reuse, RZ ;  /* 0x00000080030a7224 */ /* 0x081fe200078e02ff */
[----:B------:R-:W-:Y:S01]  /*1e30*/  SEL R0, RZ, 0x1, P0 ;  /* 0x00000001ff007807 */ /* 0x000fe20000000000 */
[----:B------:R-:W-:Y:S01]  /*1e40*/  IMAD.IADD R95, R95, 0x1, R7 ;  /* 0x000000015f5f7824 */ /* 0x000fe200078e0207 */
[----:B------:R-:W-:Y:S01]  /*1e50*/  ISETP.GE.AND P0, PT, R187, UR4, PT ;  /* 0x00000004bb007c0c */ /* 0x000fe2000bf06270 */
[----:B------:R-:W-:Y:S01]  /*1e60*/  IMAD.SHL.U32 R5, R4, 0x2, RZ ;  /* 0x0000000204057824 */ /* 0x000fe200078e00ff */
[----:B------:R-:W-:Y:S01]  /*1e70*/  ISETP.GE.AND P1, PT, R91, UR4, PT ;  /* 0x000000045b007c0c */ /* 0x000fe2000bf26270 */
[----:B------:R-:W-:Y:S01]  /*1e80*/  IMAD R9, R117, R129, R10 ;  /* 0x0000008175097224 */ /* 0x000fe200078e020a */
[----:B------:R-:W-:Y:S01]  /*1e90*/  SEL R7, RZ, 0x4, P0 ;  /* 0x00000004ff077807 */ /* 0x000fe20000000000 */
[----:B------:R-:W-:Y:S01]  /*1ea0*/  ULDC.64 UR4, c[0x0][0x308] ;  /* 0x0000c20000047ab9 */ /* 0x000fe20000000a00 */
[----:B------:R-:W-:Y:S01]  /*1eb0*/  LOP3.LUT R0, R5, 0x2, R0, 0xe2, !PT ;  /* 0x0000000205007812 */ /* 0x000fe200078ee200 */
[----:B------:R-:W-:Y:S01]  /*1ec0*/  IMAD.WIDE.U32 R4, R117, R128, RZ ;  /* 0x0000008075047225 */ /* 0x000fe200078e00ff */
[----:B------:R-:W-:-:S02]  /*1ed0*/  SEL R6, RZ, 0x8, P1 ;  /* 0x00000008ff067807 */ /* 0x000fc40000800000 */
[----:B------:R-:W-:Y:S01]  /*1ee0*/  SEL R11, RZ, 0x10, P3 ;  /* 0x00000010ff0b7807 */ /* 0x000fe20001800000 */
[----:B------:R-:W-:Y:S01]  /*1ef0*/  IMAD.IADD R5, R5, 0x1, R9 ;  /* 0x0000000105057824 */ /* 0x000fe200078e0209 */
[----:B------:R-:W-:Y:S01]  /*1f00*/  LOP3.LUT R0, R6, R0, R7, 0xfe, !PT ;  /* 0x0000000006007212 */ /* 0x000fe200078efe07 */
[----:B------:R-:W-:Y:S01]  /*1f10*/  IMAD R7, R8, UR4, RZ ;  /* 0x0000000408077c24 */ /* 0x000fe2000f8e02ff */
[----:B------:R-:W-:Y:S01]  /*1f20*/  ISETP.NE.U32.AND P0, PT, RZ, UR6, PT ;  /* 0x00000006ff007c0c */ /* 0x000fe2000bf05070 */
[-C--:B-1----:R-:W-:Y:S01]  /*1f30*/  IMAD.WIDE.U32 R98, R184, R28.reuse, R18 ;  /* 0x0000001cb8627225 */ /* 0x082fe200078e0012 */
[----:B------:R-:W-:Y:S02]  /*1f40*/  LOP3.LUT R11, R0, R11, RZ, 0xfc, !PT ;  /* 0x0000000b000b7212 */ /* 0x000fe400078efcff */
[----:B------:R-:W-:Y:S01]  /*1f50*/  ISETP.NE.AND.EX P0, PT, RZ, UR7, PT, P0 ;  /* 0x00000007ff007c0c */ /* 0x000fe2000bf05300 */
[C---:B------:R-:W-:Y:S01]  /*1f60*/  IMAD R9, R26.reuse, UR5, R7 ;  /* 0x000000051a097c24 */ /* 0x040fe2000f8e0207 */
[----:B------:R-:W-:Y:S01]  /*1f70*/  SHF.R.S32.HI R146, RZ, 0x1f, R184 ;  /* 0x0000001fff927819 */ /* 0x000fe200000114b8 */
[----:B------:R-:W-:Y:S01]  /*1f80*/  IMAD.WIDE.U32 R6, R26, UR4, R4 ;  /* 0x000000041a067c25 */ /* 0x000fe2000f8e0004 */
[----:B------:R-:W-:Y:S01]  /*1f90*/  ULDC.64 UR4, c[0x0][0x310] ;  /* 0x0000c40000047ab9 */ /* 0x000fe20000000a00 */
[----:B------:R-:W0:Y:S01]  /*1fa0*/  LDC.64 R4, c[0x0][0x3f8] ;  /* 0x0000fe00ff047b82 */ /* 0x000e220000000a00 */
[--C-:B------:R-:W-:Y:S01]  /*1fb0*/  SHF.R.S32.HI R23, RZ, 0x1f, R22.reuse ;  /* 0x0000001fff177819 */ /* 0x100fe20000011416 */
[----:B------:R-:W-:Y:S01]  /*1fc0*/  IMAD.IADD R7, R7, 0x1, R9 ;  /* 0x0000000107077824 */ /* 0x000fe200078e0209 */
[-C--:B---3--:R-:W-:Y:S01]  /*1fd0*/  ISETP.GE.AND P1, PT, R186, R119.reuse, PT ;  /* 0x00000077ba00720c */ /* 0x088fe20003f26270 */
[-C--:B------:R-:W-:Y:S01]  /*1fe0*/  IMAD R8, R146, R28.reuse, RZ ;  /* 0x0000001c92087224 */ /* 0x080fe200078e02ff */
[----:B------:R-:W-:Y:S01]  /*1ff0*/  ISETP.GE.AND P4, PT, R187, R119, PT ;  /* 0x00000077bb00720c */ /* 0x000fe20003f86270 */
[----:B------:R-:W-:Y:S01]  /*2000*/  IMAD.WIDE.U32 R96, R184, R28, R22 ;  /* 0x0000001cb8607225 */ /* 0x000fe200078e0016 */
[----:B------:R-:W-:-:S02]  /*2010*/  LOP3.LUT P3, RZ, R224, 0x4, RZ, 0xc0, !PT ;  /* 0x00000004e0ff7812 */ /* 0x000fc4000786c0ff */
[----:B------:R-:W-:Y:S01]  /*2020*/  SHF.L.U64.HI R126, R128, 0x7, R129 ;  /* 0x00000007807e7819 */ /* 0x000fe20000010281 */
[----:B------:R-:W-:Y:S01]  /*2030*/  IMAD R13, R184, R29, R8 ;  /* 0x0000001db80d7224 */ /* 0x000fe200078e0208 */
[----:B------:R-:W-:Y:S01]  /*2040*/  SHF.R.S32.HI R147, RZ, 0x1f, R213 ;  /* 0x0000001fff937819 */ /* 0x000fe200000114d5 */
[----:B------:R-:W-:Y:S01]  /*2050*/  IMAD.MOV.U32 R121, RZ, RZ, 0x20 ;  /* 0x00000020ff797424 */ /* 0x000fe200078e00ff */
[----:B------:R-:W-:Y:S01]  /*2060*/  LEA.HI R151, R151, 0x8, RZ, 0x19 ;  /* 0x0000000897977811 */ /* 0x000fe200078fc8ff */
[----:B------:R-:W-:Y:S02]  /*2070*/  IMAD.IADD R97, R97, 0x1, R13 ;  /* 0x0000000161617824 */ /* 0x000fe400078e020d */
[----:B------:R-:W-:Y:S01]  /*2080*/  IMAD.IADD R99, R13, 0x1, R99 ;  /* 0x000000010d637824 */ /* 0x000fe200078e0263 */
[----:B------:R-:W-:Y:S01]  /*2090*/  SEL R121, R121, 0xffffffe0, !P3 ;  /* 0xffffffe079797807 */ /* 0x000fe20005800000 */
[----:B-----5:R-:W-:-:S04]  /*20a0*/  IMAD.WIDE.U32 R96, R144, R28, R96 ;  /* 0x0000001c90607225 */ /* 0x020fc800078e0060 */
[----:B------:R-:W-:Y:S01]  /*20b0*/  IMAD.WIDE.U32 R98, R144, R28, R98 ;  /* 0x0000001c90627225 */ /* 0x000fe200078e0062 */
[----:B0-----:R-:W-:-:S03]  /*20c0*/  SHF.L.U64.HI R127, R4, 0x7, R5 ;  /* 0x00000007047f7819 */ /* 0x001fc60000010205 */
[----:B------:R-:W-:Y:S01]  /*20d0*/  IMAD.WIDE.U32 R100, R184, R4, R22 ;  /* 0x00000004b8647225 */ /* 0x000fe200078e0016 */
[----:B------:R-:W-:-:S03]  /*20e0*/  SHF.L.U64.HI R104, R4, 0x6, R5 ;  /* 0x0000000604687819 */ /* 0x000fc60000010205 */
[----:B------:R-:W-:-:S04]  /*20f0*/  IMAD.WIDE.U32 R102, R184, R4, R18 ;  /* 0x00000004b8667225 */ /* 0x000fc800078e0012 */
[C---:B------:R-:W-:Y:S02]  /*2100*/  IMAD.SHL.U32 R31, R128.reuse, 0x80, RZ ;  /* 0x00000080801f7824 */ /* 0x040fe400078e00ff */
[----:B------:R-:W-:Y:S02]  /*2110*/  IMAD.SHL.U32 R132, R128, 0x40, RZ ;  /* 0x0000004080847824 */ /* 0x000fe400078e00ff */
[----:B------:R-:W-:Y:S01]  /*2120*/  IMAD.SHL.U32 R105, R4, 0x40, RZ ;  /* 0x0000004004697824 */ /* 0x000fe200078e00ff */
[----:B--2---:R-:W-:-:S04]  /*2130*/  LOP3.LUT R20, R20, 0xfffffffe, RZ, 0xc0, !PT ;  /* 0xfffffffe14147812 */ /* 0x004fc800078ec0ff */
[----:B------:R-:W-:-:S05]  /*2140*/  @P4 LOP3.LUT R20, R20, 0x1, RZ, 0xfc, !PT ;  /* 0x0000000114144812 */ /* 0x000fca00078efcff */
[----:B------:R0:W-:Y:S01]  /*2150*/  STL [R1+0x20], R20 ;  /* 0x0000201401007387 */ /* 0x0001e20000100800 */
[----:B------:R-:W-:Y:S02]  /*2160*/  SHF.R.S32.HI R0, RZ, 0x1f, R27 ;  /* 0x0000001fff007819 */ /* 0x000fe4000001141b */
[----:B------:R-:W-:Y:S01]  /*2170*/  SEL R9, R27, RZ, !P0 ;  /* 0x000000ff1b097207 */ /* 0x000fe20004000000 */
[----:B------:R-:W-:Y:S01]  /*2180*/  IMAD.SHL.U32 R27, R4, 0x80, RZ ;  /* 0x00000080041b7824 */ /* 0x000fe200078e00ff */
[----:B------:R-:W-:-:S03]  /*2190*/  SEL R0, R0, RZ, !P0 ;  /* 0x000000ff00007207 */ /* 0x000fc60004000000 */
[----:B------:R-:W-:-:S04]  /*21a0*/  IMAD.WIDE.U32 R92, R9, UR4, R6 ;  /* 0x00000004095c7c25 */ /* 0x000fc8000f8e0006 */
[----:B------:R-:W-:Y:S02]  /*21b0*/  IMAD R10, R0, UR4, RZ ;  /* 0x00000004000a7c24 */ /* 0x000fe4000f8e02ff */
[----:B------:R-:W-:-:S04]  /*21c0*/  IMAD.WIDE.U32 R6, R184, R128, R18 ;  /* 0x00000080b8067225 */ /* 0x000fc800078e0012 */
[----:B------:R-:W-:Y:S01]  /*21d0*/  IMAD R89, R9, UR5, R10 ;  /* 0x0000000509597c24 */ /* 0x000fe2000f8e020a */
[----:B------:R-:W-:Y:S01]  /*21e0*/  IADD3 R90, P0, R92, R6, RZ ;  /* 0x000000065c5a7210 */ /* 0x000fe20007f1e0ff */
[----:B------:R-:W-:Y:S01]  /*21f0*/  IMAD R10, R146, R128, RZ ;  /* 0x00000080920a7224 */ /* 0x000fe200078e02ff */
[----:B------:R-:W-:Y:S01]  /*2200*/  ULDC.64 UR4, c[0x0][0x338] ;  /* 0x0000ce0000047ab9 */ /* 0x000fe20000000a00 */
[----:B------:R-:W-:Y:S02]  /*2210*/  IMAD.IADD R89, R93, 0x1, R89 ;  /* 0x000000015d597824 */ /* 0x000fe400078e0259 */
[----:B------:R-:W-:Y:S01]  /*2220*/  IMAD R10, R184, R129, R10 ;  /* 0x00000081b80a7224 */ /* 0x000fe200078e020a */
[----:B------:R-:W-:Y:S01]  /*2230*/  SHF.L.U64.HI R129, R128, 0x6, R129 ;  /* 0x0000000680817819 */ /* 0x000fe20000010281 */
[----:B------:R-:W-:Y:S01]  /*2240*/  IMAD R0, R0, UR4, RZ ;  /* 0x0000000400007c24 */ /* 0x000fe2000f8e02ff */
[----:B------:R-:W-:Y:S01]  /*2250*/  SHF.L.U64.HI R128, R28, 0x7, R29 ;  /* 0x000000071c807819 */ /* 0x000fe2000001021d */
[----:B------:R-:W-:Y:S01]  /*2260*/  IMAD.WIDE.U32 R94, R9, UR4, R94 ;  /* 0x00000004095e7c25 */ /* 0x000fe2000f8e005e */
[----:B------:R-:W-:-:S02]  /*2270*/  IADD3.X R88, R89, R7, R10, P0, !PT ;  /* 0x0000000759587210 */ /* 0x000fc400007fe40a */
[----:B------:R-:W-:Y:S01]  /*2280*/  ISETP.GE.AND P0, PT, R18, R119, PT ;  /* 0x000000771200720c */ /* 0x000fe20003f06270 */
[----:B------:R-:W-:Y:S01]  /*2290*/  IMAD R33, R9, UR5, R0 ;  /* 0x0000000509217c24 */ /* 0x000fe2000f8e0200 */
[C---:B------:R-:W-:Y:S01]  /*22a0*/  SEL R9, R119.reuse, RZ, P1 ;  /* 0x000000ff77097207 */ /* 0x040fe20000800000 */
[----:B------:R-:W-:Y:S01]  /*22b0*/  IMAD R0, R146, R4, RZ ;  /* 0x0000000492007224 */ /* 0x000fe200078e02ff */
[----:B------:R-:W-:-:S03]  /*22c0*/  SEL R7, R119, RZ, P0 ;  /* 0x000000ff77077207 */ /* 0x000fc60000000000 */
[----:B------:R-:W-:Y:S01]  /*22d0*/  IMAD R13, R184, R5, R0 ;  /* 0x00000005b80d7224 */ /* 0x000fe200078e0200 */
[----:B------:R-:W-:Y:S01]  /*22e0*/  SEL R0, R119, RZ, P4 ;  /* 0x000000ff77007207 */ /* 0x000fe20002000000 */
[----:B------:R-:W-:Y:S01]  /*22f0*/  IMAD.IADD R7, R18, 0x1, R7 ;  /* 0x0000000112077824 */ /* 0x000fe200078e0207 */
[----:B------:R-:W-:Y:S01]  /*2300*/  IADD3 R116, P4, R184, R117, RZ ;  /* 0x00000075b8747210 */ /* 0x000fe20007f9e0ff */
[----:B------:R-:W-:Y:S02]  /*2310*/  IMAD.IADD R9, R186, 0x1, R9 ;  /* 0x00000001ba097824 */ /* 0x000fe400078e0209 */
[----:B------:R-:W-:Y:S01]  /*2320*/  IMAD.IADD R8, R187, 0x1, R0 ;  /* 0x00000001bb087824 */ /* 0x000fe200078e0200 */
[----:B------:R-:W-:Y:S01]  /*2330*/  SHF.R.S32.HI R0, RZ, 0x1f, R7 ;  /* 0x0000001fff007819 */ /* 0x000fe20000011407 */
[----:B------:R-:W-:Y:S01]  /*2340*/  IMAD.IADD R101, R101, 0x1, R13 ;  /* 0x0000000165657824 */ /* 0x000fe200078e020d */
[----:B------:R-:W-:Y:S01]  /*2350*/  SHF.R.S32.HI R6, RZ, 0x1f, R9 ;  /* 0x0000001fff067819 */ /* 0x000fe20000011409 */
[----:B------:R-:W-:Y:S01]  /*2360*/  IMAD.IADD R103, R13, 0x1, R103 ;  /* 0x000000010d677824 */ /* 0x000fe200078e0267 */
[-C--:B------:R-:W-:Y:S01]  /*2370*/  LEA.HI R14, R0, R7.reuse, RZ, 0x3 ;  /* 0x00000007000e7211 */ /* 0x080fe200078f18ff */
[----:B------:R-:W-:Y:S01]  /*2380*/  IMAD.WIDE.U32 R100, R144, R4, R100 ;  /* 0x0000000490647225 */ /* 0x000fe200078e0064 */
[----:B------:R-:W-:-:S02]  /*2390*/  LEA.HI R0, R0, R7, RZ, 0x6 ;  /* 0x0000000700007211 */ /* 0x000fc400078f30ff */
[----:B------:R-:W-:Y:S01]  /*23a0*/  SHF.R.S32.HI R15, RZ, 0x1f, R8 ;  /* 0x0000001fff0f7819 */ /* 0x000fe20000011408 */
[----:B------:R-:W-:Y:S01]  /*23b0*/  IMAD.WIDE.U32 R102, R144, R4, R102 ;  /* 0x0000000490667225 */ /* 0x000fe200078e0066 */
[CC--:B------:R-:W-:Y:S02]  /*23c0*/  LEA.HI R13, R6.reuse, R9.reuse, RZ, 0x3 ;  /* 0x00000009060d7211 */ /* 0x0c0fe400078f18ff */
[----:B------:R-:W-:Y:S01]  /*23d0*/  LEA.HI R6, R6, R9, RZ, 0x6 ;  /* 0x0000000906067211 */ /* 0x000fe200078f30ff */
[----:B------:R-:W-:Y:S01]  /*23e0*/  IMAD.SHL.U32 R0, R0, 0x80, RZ ;  /* 0x0000008000007824 */ /* 0x000fe200078e00ff */
[----:B------:R-:W-:Y:S01]  /*23f0*/  LOP3.LUT R7, R196, 0x38, R14, 0xf8, !PT ;  /* 0x00000038c4077812 */ /* 0x000fe200078ef80e */
[----:B------:R-:W-:Y:S01]  /*2400*/  IMAD.SHL.U32 R119, R119, 0x2, RZ ;  /* 0x0000000277777824 */ /* 0x000fe200078e00ff */
[----:B------:R-:W-:Y:S01]  /*2410*/  LEA.HI R12, R15, R8, RZ, 0x3 ;  /* 0x000000080f0c7211 */ /* 0x000fe200078f18ff */
[----:B------:R-:W-:Y:S01]  /*2420*/  IMAD.X R117, R3, 0x1, R146, P4 ;  /* 0x0000000103757824 */ /* 0x000fe200020e0692 */
[----:B------:R-:W-:-:S02]  /*2430*/  LOP3.LUT R10, R195, 0x38, R14, 0xf8, !PT ;  /* 0x00000038c30a7812 */ /* 0x000fc400078ef80e */
[----:B------:R-:W-:Y:S01]  /*2440*/  LEA.HI R15, R15, R8, RZ, 0x6 ;  /* 0x000000080f0f7211 */ /* 0x000fe200078f30ff */
[----:B------:R-:W-:Y:S01]  /*2450*/  IMAD.SHL.U32 R8, R6, 0x80, RZ ;  /* 0x0000008006087824 */ /* 0x000fe200078e00ff */
[----:B------:R-:W-:Y:S02]  /*2460*/  LOP3.LUT R0, R0, 0xffffe000, RZ, 0xc0, !PT ;  /* 0xffffe00000007812 */ /* 0x000fe400078ec0ff */
[----:B------:R-:W-:Y:S01]  /*2470*/  LOP3.LUT R6, R7, R198, RZ, 0x3c, !PT ;  /* 0x000000c607067212 */ /* 0x000fe200078e3cff */
[----:B0-----:R-:W-:Y:S01]  /*2480*/  IMAD.SHL.U32 R20, R15, 0x80, RZ ;  /* 0x000000800f147824 */ /* 0x001fe200078e00ff */
[-C--:B------:R-:W-:Y:S01]  /*2490*/  LOP3.LUT R10, R10, R231.reuse, RZ, 0x3c, !PT ;  /* 0x000000e70a0a7212 */ /* 0x080fe200078e3cff */
[----:B------:R-:W-:Y:S01]  /*24a0*/  IMAD R143, R197, 0x200, R0 ;  /* 0x00000200c58f7824 */ /* 0x000fe200078e0200 */
[----:B------:R-:W-:Y:S02]  /*24b0*/  SHF.R.S32.HI R7, RZ, 0x1f, R144 ;  /* 0x0000001fff077819 */ /* 0x000fe40000011490 */
[----:B------:R-:W-:Y:S01]  /*24c0*/  IADD3 R141, R10, R0, R199 ;  /* 0x000000000a8d7210 */ /* 0x000fe20007ffe0c7 */
[----:B------:R-:W-:Y:S01]  /*24d0*/  IMAD.IADD R143, R143, 0x1, R6 ;  /* 0x000000018f8f7824 */ /* 0x000fe200078e0206 */
[----:B------:R-:W-:Y:S01]  /*24e0*/  LOP3.LUT R26, R195, 0x38, R13, 0xf8, !PT ;  /* 0x00000038c31a7812 */ /* 0x000fe200078ef80d */
[C---:B------:R-:W-:Y:S01]  /*24f0*/  IMAD R0, R7.reuse, R28, RZ ;  /* 0x0000001c07007224 */ /* 0x040fe200078e02ff */
[----:B------:R-:W-:Y:S01]  /*2500*/  LOP3.LUT R8, R8, 0xffffe000, RZ, 0xc0, !PT ;  /* 0xffffe00008087812 */ /* 0x000fe200078ec0ff */
[----:B------:R-:W-:Y:S01]  /*2510*/  IMAD R7, R7, R4, RZ ;  /* 0x0000000407077224 */ /* 0x000fe200078e02ff */
[----:B------:R-:W-:Y:S01]  /*2520*/  LOP3.LUT R26, R26, R231, RZ, 0x3c, !PT ;  /* 0x000000e71a1a7212 */ /* 0x000fe200078e3cff */
[----:B------:R-:W-:Y:S01]  /*2530*/  IMAD R21, R144, R29, R0 ;  /* 0x0000001d90157224 */ /* 0x000fe200078e0200 */
[----:B------:R-:W-:Y:S01]  /*2540*/  LOP3.LUT R15, R196, 0x38, R12, 0xf8, !PT ;  /* 0x00000038c40f7812 */ /* 0x000fe200078ef80c */
[----:B------:R-:W-:Y:S01]  /*2550*/  IMAD R7, R144, R5, R7 ;  /* 0x0000000590077224 */ /* 0x000fe200078e0207 */
[----:B------:R-:W-:Y:S01]  /*2560*/  LOP3.LUT R5, R196, 0x18, R18, 0xf8, !PT ;  /* 0x00000018c4057812 */ /* 0x000fe200078ef812 */
[----:B------:R-:W-:Y:S01]  /*2570*/  IMAD R142, R197, 0x200, R8 ;  /* 0x00000200c58e7824 */ /* 0x000fe200078e0208 */
[----:B------:R-:W-:Y:S01]  /*2580*/  LOP3.LUT R30, R195, 0x38, R12, 0xf8, !PT ;  /* 0x00000038c31e7812 */ /* 0x000fe200078ef80c */
[----:B------:R-:W-:Y:S01]  /*2590*/  IMAD.IADD R25, R97, 0x1, R21 ;  /* 0x0000000161197824 */ /* 0x000fe200078e0215 */
[----:B------:R-:W-:Y:S01]  /*25a0*/  LOP3.LUT R20, R20, 0xffffe000, RZ, 0xc0, !PT ;  /* 0xffffe00014147812 */ /* 0x000fe200078ec0ff */
[----:B------:R-:W-:Y:S01]  /*25b0*/  IMAD.IADD R21, R21, 0x1, R99 ;  /* 0x0000000115157824 */ /* 0x000fe200078e0263 */
[----:B------:R-:W-:-:S02]  /*25c0*/  LOP3.LUT R9, R196, 0x38, R13, 0xf8, !PT ;  /* 0x00000038c4097812 */ /* 0x000fc400078ef80d */
[----:B------:R-:W-:Y:S01]  /*25d0*/  IADD3 R139, R26, R8, R199 ;  /* 0x000000081a8b7210 */ /* 0x000fe20007ffe0c7 */
[----:B------:R-:W-:Y:S01]  /*25e0*/  IMAD R140, R197, 0x200, R20 ;  /* 0x00000200c58c7824 */ /* 0x000fe200078e0214 */
[-C--:B------:R-:W-:Y:S01]  /*25f0*/  LOP3.LUT R26, R5, R198.reuse, RZ, 0x3c, !PT ;  /* 0x000000c6051a7212 */ /* 0x080fe200078e3cff */
[----:B------:R-:W-:Y:S01]  /*2600*/  IMAD.IADD R5, R95, 0x1, R33 ;  /* 0x000000015f057824 */ /* 0x000fe200078e0221 */
[----:B------:R-:W-:Y:S02]  /*2610*/  SEL R0, RZ, 0x20, P2 ;  /* 0x00000020ff007807 */ /* 0x000fe40001000000 */
[-C--:B------:R-:W-:Y:S01]  /*2620*/  LOP3.LUT R15, R15, R198.reuse, RZ, 0x3c, !PT ;  /* 0x000000c60f0f7212 */ /* 0x080fe200078e3cff */
[----:B------:R-:W-:Y:S01]  /*2630*/  IMAD R26, R197, 0x200, R26 ;  /* 0x00000200c51a7824 */ /* 0x000fe200078e021a */
[----:B------:R-:W-:Y:S02]  /*2640*/  LOP3.LUT R30, R30, R231, RZ, 0x3c, !PT ;  /* 0x000000e71e1e7212 */ /* 0x000fe400078e3cff */
[----:B------:R-:W-:Y:S01]  /*2650*/  LOP3.LUT R9, R9, R198, RZ, 0x3c, !PT ;  /* 0x000000c609097212 */ /* 0x000fe200078e3cff */
[----:B------:R-:W-:Y:S01]  /*2660*/  IMAD.IADD R140, R140, 0x1, R15 ;  /* 0x000000018c8c7824 */ /* 0x000fe200078e020f */
[----:B------:R-:W-:Y:S01]  /*2670*/  SHF.R.S32.HI R111, RZ, 0x3, R14 ;  /* 0x00000003ff6f7819 */ /* 0x000fe2000001140e */
[----:B------:R-:W-:Y:S01]  /*2680*/  IMAD.IADD R15, R7, 0x1, R103 ;  /* 0x00000001070f7824 */ /* 0x000fe200078e0267 */
[----:B------:R-:W-:Y:S01]  /*2690*/  SHF.R.S32.HI R110, RZ, 0x3, R13 ;  /* 0x00000003ff6e7819 */ /* 0x000fe2000001140d */
[----:B------:R-:W-:Y:S01]  /*26a0*/  IMAD.IADD R142, R142, 0x1, R9 ;  /* 0x000000018e8e7824 */ /* 0x000fe200078e0209 */
[----:B------:R-:W-:Y:S01]  /*26b0*/  SHF.R.S32.HI R109, RZ, 0x3, R12 ;  /* 0x00000003ff6d7819 */ /* 0x000fe2000001140c */
[----:B------:R-:W-:Y:S01]  /*26c0*/  IMAD.IADD R133, R121, 0x1, R26 ;  /* 0x0000000179857824 */ /* 0x000fe200078e021a */
[----:B------:R-:W-:-:S02]  /*26d0*/  LOP3.LUT R14, R14, 0xfffffff8, RZ, 0xc0, !PT ;  /* 0xfffffff80e0e7812 */ /* 0x000fc400078ec0ff */
[----:B------:R-:W-:Y:S02]  /*26e0*/  LOP3.LUT R13, R13, 0xfffffff8, RZ, 0xc0, !PT ;  /* 0xfffffff80d0d7812 */ /* 0x000fe400078ec0ff */
[----:B------:R-:W-:Y:S02]  /*26f0*/  LOP3.LUT R12, R12, 0xfffffff8, RZ, 0xc0, !PT ;  /* 0xfffffff80c0c7812 */ /* 0x000fe400078ec0ff */
[----:B------:R-:W-:Y:S02]  /*2700*/  LOP3.LUT R0, R11, R0, RZ, 0xfc, !PT ;  /* 0x000000000b007212 */ /* 0x000fe400078efcff */
[----:B------:R-:W-:Y:S01]  /*2710*/  IADD3 R138, R30, R20, R199 ;  /* 0x000000141e8a7210 */ /* 0x000fe20007ffe0c7 */
[----:B------:R-:W-:Y:S01]  /*2720*/  IMAD.IADD R20, R101, 0x1, R7 ;  /* 0x0000000165147824 */ /* 0x000fe200078e0207 */
[C---:B------:R-:W-:Y:S01]  /*2730*/  SHF.L.U64.HI R30, R28.reuse, 0x6, R29 ;  /* 0x000000061c1e7819 */ /* 0x040fe2000001021d */
[C---:B------:R-:W-:Y:S01]  /*2740*/  IMAD.SHL.U32 R29, R28.reuse, 0x80, RZ ;  /* 0x000000801c1d7824 */ /* 0x040fe200078e00ff */
[----:B------:R-:W-:Y:S01]  /*2750*/  LOP3.LUT R11, R11, 0x1, RZ, 0xc0, !PT ;  /* 0x000000010b0b7812 */ /* 0x000fe200078ec0ff */
[----:B------:R-:W-:Y:S01]  /*2760*/  IMAD.SHL.U32 R28, R28, 0x40, RZ ;  /* 0x000000401c1c7824 */ /* 0x000fe200078e00ff */
[----:B------:R-:W-:-:S02]  /*2770*/  SHF.R.S32.HI R108, RZ, 0x1f, R14 ;  /* 0x0000001fff6c7819 */ /* 0x000fc4000001140e */
[----:B------:R-:W-:Y:S02]  /*2780*/  SHF.R.S32.HI R107, RZ, 0x1f, R13 ;  /* 0x0000001fff6b7819 */ /* 0x000fe4000001140d */
[----:B------:R-:W-:Y:S02]  /*2790*/  SHF.R.S32.HI R106, RZ, 0x1f, R12 ;  /* 0x0000001fff6a7819 */ /* 0x000fe4000001140c */
[C---:B------:R-:W-:Y:S02]  /*27a0*/  LOP3.LUT R10, R0.reuse, 0x2, RZ, 0xc0, !PT ;  /* 0x00000002000a7812 */ /* 0x040fe400078ec0ff */
[C---:B------:R-:W-:Y:S02]  /*27b0*/  LOP3.LUT R9, R0.reuse, 0x4, RZ, 0xc0, !PT ;  /* 0x0000000400097812 */ /* 0x040fe400078ec0ff */
[C---:B------:R-:W-:Y:S02]  /*27c0*/  LOP3.LUT R8, R0.reuse, 0x8, RZ, 0xc0, !PT ;  /* 0x0000000800087812 */ /* 0x040fe400078ec0ff */
[----:B------:R-:W-:-:S02]  /*27d0*/  LOP3.LUT R7, R0, 0x10, RZ, 0xc0, !PT ;  /* 0x0000001000077812 */ /* 0x000fc400078ec0ff */
[----:B------:R-:W-:-:S07]  /*27e0*/  LOP3.LUT R6, R0, 0x20, RZ, 0xc0, !PT ;  /* 0x0000002000067812 */ /* 0x000fce00078ec0ff */
.L_x_2808:
        /* <DEDUP_REMOVED lines=20> */
[----:B------:R-:W-:Y:S02]  /*2930*/  LEA.HI.X R45, R3, R115, R4, 0x1, P2 ;  /* 0x00000073032d7211 */ /* 0x000fe400010f0c04 */
[----:B-1----:R-:W-:-:S02]  /*2940*/  ISETP.GE.AND P2, PT, R118, 0x1, PT ;  /* 0x000000017600780c */ /* 0x002fc40003f46270 */
[----:B------:R-:W-:Y:S01]  /*2950*/  LEA.HI.X R41, R0, R115, R2, 0x1, P5 ;  /* 0x0000007300297211 */ /* 0x000fe200028f0c02 */
[----:B------:R-:W-:Y:S02]  /*2960*/  IMAD R0, R17, 0x6000, R26 ;  /* 0x0000600011007824 */ /* 0x000fe400078e021a */
[----:B------:R-:W-:Y:S02]  /*2970*/  IMAD.MOV.U32 R2, RZ, RZ, R32 ;  /* 0x000000ffff027224 */ /* 0x000fe400078e0020 */
        /* <DEDUP_REMOVED lines=9> */
[C---:B------:R-:W-:Y:S02]  /*2a10*/  IMAD R33, R34.reuse, R29, R4 ;  /* 0x0000001d22217224 */ /* 0x040fe400078e0204 */
[----:B------:R-:W-:Y:S02]  /*2a20*/  IMAD R3, R34, R27, R0 ;  /* 0x0000001b22037224 */ /* 0x000fe400078e0200 */
[----:B------:R-:W-:Y:S02]  /*2a30*/  IMAD R4, R2, -0x80, R24 ;  /* 0xffffff8002047824 */ /* 0x000fe400078e0218 */
[----:B------:R-:W-:-:S03]  /*2a40*/  IMAD.WIDE.U32 R82, R27, R32, RZ ;  /* 0x000000201b527225 */ /* 0x000fc600078e00ff */
[----:B------:R-:W-:Y:S01]  /*2a50*/  VIMNMX R4, R4, 0x80, PT ;  /* 0x0000008004047848 */ /* 0x000fe20003fe0100 */
        /* <DEDUP_REMOVED lines=22> */
[----:B0-----:R-:W-:Y:S01]  /*2bc0*/  IADD3 R35, P2, R96, R80, RZ ;  /* 0x0000005060237210 */ /* 0x001fe20007f5e0ff */
[----:B------:R-:W-:Y:S01]  /*2bd0*/  ULDC.64 UR6, c[0x0][0x400] ;  /* 0x0001000000067ab9 */ /* 0x000fe20000000a00 */
[----:B------:R-:W-:Y:S01]  /*2be0*/  CS2R R122, SRZ ;  /* 0x00000000007a7805 */ /* 0x000fe2000001ff00 */
[----:B------:R-:W-:Y:S01]  /*2bf0*/  IMAD.X R34, R0, 0x1, R20, P4 ;  /* 0x0000000100227824 */ /* 0x000fe200020e0614 */
        /* <DEDUP_REMOVED lines=34> */
.L_x_2713:
[----:B------:R-:W-:Y:S05]  /*2e20*/  BSYNC B1 ;  /* 0x0000000000017941 */ /* 0x000fea0003800000 */
.L_x_2712:
        /* <DEDUP_REMOVED lines=26> */
[----:B------:R-:W-:-:S04]  /*2fd0*/  LEA R34, P2, R80, UR6, 0x1 ;  /* 0x0000000650227c11 */ /* 0x000fc8000f8408ff */
[----:B0-----:R-:W-:Y:S02]  /*2fe0*/  LEA.HI.X R35, R80, UR7, R3, 0x1, P2 ;  /* 0x0000000750237c11 */ /* 0x001fe400090f0c03 */
        /* <DEDUP_REMOVED lines=28> */
.L_x_2715:
[----:B------:R-:W-:Y:S05]  /*31b0*/  BSYNC B1 ;  /* 0x0000000000017941 */ /* 0x000fea0003800000 */
.L_x_2714:
[----:B------:R-:W3:Y:S01]  /*31c0*/  LDL R0, [R1+0x24] ;  /* 0x0000240001007983 */ /* 0x000ee20000100800 */
        /* <DEDUP_REMOVED lines=38> */
[----:B------:R-:W-:-:S05]  /*3430*/  IMAD.MOV.U32 R32, RZ, RZ, R46 ;  /* 0x000000ffff207224 */ /* 0x000fca00078e002e */
        /* <DEDUP_REMOVED lines=10> */
[----:B------:R-:W-:Y:S02]  /*34e0*/  PRMT R173, R32, 0x7610, R173 ;  /* 0x0000761020ad7816 */ /* 0x000fe400000000ad */
[----:B---3--:R-:W-:Y:S01]  /*34f0*/  R2UR UR4, R0 ;  /* 0x00000000000472ca */ /* 0x008fe200000e0000 */
[----:B------:R-:W-:-:S05]  /*3500*/  IMAD.MOV.U32 R0, RZ, RZ, R70 ;  /* 0x000000ffff007224 */ /* 0x000fca00078e0046 */
[----:B------:R-:W-:Y:S01]  /*3510*/  PRMT R179, R0, 0x7610, R179 ;  /* 0x0000761000b37816 */ /* 0x000fe200000000b3 */
[----:B------:R-:W-:-:S05]  /*3520*/  IMAD.MOV.U32 R0, RZ, RZ, R75 ;  /* 0x000000ffff007224 */ /* 0x000fca00078e004b */
[----:B------:R-:W-:Y:S01]  /*3530*/  PRMT R181, R0, 0x7610, R181 ;  /* 0x0000761000b57816 */ /* 0x000fe200000000b5 */
[----:B------:R-:W-:Y:S01]  /*3540*/  IMAD.MOV.U32 R0, RZ, RZ, R87 ;  /* 0x000000ffff007224 */ /* 0x000fe200078e0057 */
[----:B------:R-:W-:-:S04]  /*3550*/  UISETP.NE.AND UP0, UPT, UR4, 0x3, UPT ;  /* 0x000000030400788c */ /* 0x000fc8000bf05270 */
[----:B------:R-:W-:Y:S01]  /*3560*/  PRMT R80, R80, 0x5410, R0 ;  /* 0x0000541050507816 */ /* 0x000fe20000000000 */
[----:B------:R-:W-:Y:S01]  /*3570*/  IMAD.MOV.U32 R0, RZ, RZ, R69 ;  /* 0x000000ffff007224 */ /* 0x000fe200078e0045 */
[----:B------:R-:W-:Y:S02]  /*3580*/  PLOP3.LUT P2, PT, PT, PT, UP0, 0x80, 0x0 ;  /* 0x000000000000781c */ /* 0x000fe40003f4f008 */
[----:B------:R-:W-:Y:S01]  /*3590*/  PRMT R80, R3, 0x7610, R80 ;  /* 0x0000761003507816 */ /* 0x000fe20000000050 */
[----:B------:R-:W-:Y:S01]  /*35a0*/  IMAD.MOV.U32 R3, RZ, RZ, R55 ;  /* 0x000000ffff037224 */ /* 0x000fe200078e0037 */
[----:B------:R-:W-:Y:S01]  /*35b0*/  PRMT R167, R0, 0x7610, R167 ;  /* 0x0000761000a77816 */ /* 0x000fe200000000a7 */
[----:B------:R-:W-:-:S03]  /*35c0*/  IMAD.MOV.U32 R0, RZ, RZ, R77 ;  /* 0x000000ffff007224 */ /* 0x000fc600078e004d */
[----:B------:R-:W-:Y:S01]  /*35d0*/  PRMT R153, R3, 0x7610, R153 ;  /* 0x0000761003997816 */ /* 0x000fe20000000099 */
[----:B------:R-:W-:Y:S01]  /*35e0*/  IMAD.MOV.U32 R3, RZ, RZ, R63 ;  /* 0x000000ffff037224 */ /* 0x000fe200078e003f */
[----:B------:R-:W-:Y:S01]  /*35f0*/  PRMT R130, R130, 0x5410, R0 ;  /* 0x0000541082827816 */ /* 0x000fe20000000000 */
[----:B------:R-:W-:-:S03]  /*3600*/  IMAD.MOV.U32 R0, RZ, RZ, R115 ;  /* 0x000000ffff007224 */ /* 0x000fc600078e0073 */
        /* <DEDUP_REMOVED lines=25> */
[----:B------:R-:W-:-:S05]  /*37a0*/  IMAD.MOV.U32 R0, RZ, RZ, R57 ;  /* 0x000000ffff007224 */ /* 0x000fca00078e0039 */
[----:B------:R-:W-:Y:S01]  /*37b0*/  PRMT R171, R0, 0x7610, R171 ;  /* 0x0000761000ab7816 */ /* 0x000fe200000000ab */
[----:B------:R-:W-:-:S05]  /*37c0*/  IMAD.MOV.U32 R0, RZ, RZ, R65 ;  /* 0x000000ffff007224 */ /* 0x000fca00078e0041 */
[----:B------:R-:W-:Y:S01]  /*37d0*/  PRMT R175, R0, 0x7610, R175 ;  /* 0x0000761000af7816 */ /* 0x000fe200000000af */
[----:B------:R-:W-:Y:S06]  /*37e0*/  @!P2 BRA `(.L_x_2716) ;  /* 0x000000000004a947 */ /* 0x000fec0003800000 */
[----:B------:R-:W-:Y:S01]  /*37f0*/  BPT.TRAP 0x1 ;  /* 0x000000040000795c */ /* 0x000fe20000300000 */
.L_x_2716:
[----:B------:R-:W-:Y:S01]  /*3800*/  IMAD R3, R17, 0x8, R16 ;  /* 0x0000000811037824 */ /* 0x000fe200078e0210 */
[----:B------:R-:W-:Y:S01]  /*3810*/  SHF.L.U32 R0, R189, 0x1f, RZ ;  /* 0x0000001fbd007819 */ /* 0x000fe200000006ff */
[----:B------:R-:W-:Y:S03]  /*3820*/  BSSY B1, `(.L_x_2717) ;  /* 0x0000003000017945 */ /* 0x000fe60003800000 */
[----:B------:R-:W1:Y:S02]  /*3830*/  SYNCS.PHASECHK.TRANS64.TRYWAIT P5, [R3+URZ+0x34890], R0 ;  /* 0x03489000030075a7 */ /* 0x000e6400080a017f */
[----:B-1----:R-:W-:Y:S05]  /*3840*/  @!P5 BRA `(.L_x_2718) ;  /* 0x00000214004cd947 */ /* 0x002fea0003800000 */
.L_x_3085:
[----:B------:R-:W-:Y:S05]  /*3850*/  BSYNC B1 ;  /* 0x0000000000017941 */ /* 0x000fea0003800000 */
.L_x_2717:
        /* <DEDUP_REMOVED lines=54> */
.L_x_2724:
[----:B------:R-:W-:Y:S05]  /*3bc0*/  BSYNC B3 ;  /* 0x0000000000037941 */ /* 0x000fea0003800000 */
.L_x_2723:
[----:B--2---:R2:W-:Y:S02]  /*3bd0*/  STG.E.128 desc[UR60][R44.64], R32 ;  /* 0x000000202c007986 */ /* 0x0045e4000c101d3c */
.L_x_2722:
[----:B------:R-:W-:Y:S05]  /*3be0*/  BSYNC B2 ;  /* 0x0000000000027941 */ /* 0x000fea0003800000 */
.L_x_2721:
        /* <DEDUP_REMOVED lines=52> */
.L_x_2728:
[----:B------:R-:W-:Y:S05]  /*3f30*/  BSYNC B3 ;  /* 0x0000000000037941 */ /* 0x000fea0003800000 */
.L_x_2727:
[----:B--2---:R3:W-:Y:S02]  /*3f40*/  STG.E.128 desc[UR60][R44.64+0x40], R32 ;  /* 0x000040202c007986 */ /* 0x0047e4000c101d3c */
.L_x_2726:
[----:B------:R-:W-:Y:S05]  /*3f50*/  BSYNC B2 ;  /* 0x0000000000027941 */ /* 0x000fea0003800000 */
.L_x_2725:
        /* <DEDUP_REMOVED lines=52> */
.L_x_2732:
[----:B------:R-:W-:Y:S05]  /*42a0*/  BSYNC B3 ;  /* 0x0000000000037941 */ /* 0x000fea0003800000 */
.L_x_2731:
[----:B--2---:R4:W-:Y:S02]  /*42b0*/  STG.E.128 desc[UR60][R44.64+0x80], R32 ;  /* 0x000080202c007986 */ /* 0x0049e4000c101d3c */
.L_x_2730:
[----:B------:R-:W-:Y:S05]  /*42c0*/  BSYNC B2 ;  /* 0x0000000000027941 */ /* 0x000fea0003800000 */
.L_x_2729:
        /* <DEDUP_REMOVED lines=52> */
.L_x_2736:
[----:B------:R-:W-:Y:S05]  /*4610*/  BSYNC B3 ;  /* 0x0000000000037941 */ /* 0x000fea0003800000 */
.L_x_2735:
[----:B--2---:R0:W-:Y:S02]  /*4620*/  STG.E.128 desc[UR60][R44.64+0xc0], R32 ;  /* 0x0000c0202c007986 */ /* 0x0041e4000c101d3c */
.L_x_2734:
[----:B------:R-:W-:Y:S05]  /*4630*/  BSYNC B2 ;  /* 0x0000000000027941 */ /* 0x000fea0003800000 */
.L_x_2733:
        /* <DEDUP_REMOVED lines=12> */
[----:B------:R-:W-:Y:S01]  /*4700*/  PRMT R179, R179, 0x5410, R74 ;  /* 0x00005410b3b37816 */ /* 0x000fe2000000004a */
[----:B------:R-:W-:Y:S01]  /*4710*/  IMAD.U32 R74, R33, 0x10000, RZ ;  /* 0x00010000214a7824 */ /* 0x000fe200078e00ff */
[----:B------:R-:W-:-:S02]  /*4720*/  SHF.R.U32.HI R75, RZ, 0x10, R71 ;  /* 0x00000010ff4b7819 */ /* 0x000fc40000011647 */
[----:B------:R-:W-:Y:S02]  /*4730*/  PRMT R176, R176, 0x5410, R73 ;  /* 0x00005410b0b07816 */ /* 0x000fe40000000049 */
[----:B------:R-:W-:Y:S01]  /*4740*/  LOP3.LUT R76, R33, 0xffff0000, RZ, 0xc0, !PT ;  /* 0xffff0000214c7812 */ /* 0x000fe200078ec0ff */
        /* <DEDUP_REMOVED lines=8> */
[----:B------:R-:W-:Y:S01]  /*47d0*/  FMUL.FTZ R76, R76, R73 ;  /* 0x000000494c4c7220 */ /* 0x000fe20000410000 */
[----:B------:R-:W-:Y:S01]  /*47e0*/  LOP3.LUT R34, R35, 0xffff0000, RZ, 0xc0, !PT ;  /* 0xffff000023227812 */ /* 0x000fe200078ec0ff */
[----:B------:R-:W-:-:S02]  /*47f0*/  IMAD.U32 R75, R178, 0x10000, RZ ;  /* 0x00010000b24b7824 */ /* 0x000fc400078e00ff */
[C---:B------:R-:W-:Y:S01]  /*4800*/  FFMA.FTZ R73, R74.reuse, R73, -R79 ;  /* 0x000000494a497223 */ /* 0x040fe2000001084f */
[CC--:B------:R-:W-:Y:S01]  /*4810*/  FMUL.FTZ R85, R71.reuse, R72.reuse ;  /* 0x0000004847557220 */ /* 0x0c0fe20000410000 */
[----:B------:R-:W-:Y:S01]  /*4820*/  FFMA.FTZ R74, R74, R77, R76 ;  /* 0x0000004d4a4a7223 */ /* 0x000fe2000001004c */
        /* <DEDUP_REMOVED lines=10> */
[C---:B------:R-:W-:Y:S01]  /*48d0*/  FMUL.FTZ R34, R32.reuse, R177 ;  /* 0x000000b120227220 */ /* 0x040fe20000410000 */
[----:B------:R-:W-:Y:S01]  /*48e0*/  FMUL.FTZ R32, R32, R179 ;  /* 0x000000b320207220 */ /* 0x000fe20000410000 */
[----:B------:R-:W-:Y:S01]  /*48f0*/  F2FP.BF16.F32.PACK_AB R73, R74, R73 ;  /* 0x000000494a49723e */ /* 0x000fe200000010ff */
[----:B------:R-:W-:Y:S01]  /*4900*/  FFMA.FTZ R72, R35, R178, -R72 ;  /* 0x000000b223487223 */ /* 0x000fe20000010848 */
[C---:B------:R-:W-:Y:S01]  /*4910*/  FFMA.FTZ R34, R33.reuse, R179, -R34 ;  /* 0x000000b321227223 */ /* 0x040fe20000010822 */
[----:B------:R-:W-:Y:S01]  /*4920*/  FFMA.FTZ R33, R33, R177, R32 ;  /* 0x000000b121217223 */ /* 0x000fe20000010020 */
[----:B------:R-:W-:Y:S01]  /*4930*/  FFMA.FTZ R75, R35, R176, R75 ;  /* 0x000000b0234b7223 */ /* 0x000fe2000001004b */
[----:B------:R-:W-:-:S03]  /*4940*/  F2FP.BF16.F32.PACK_AB R70, R70, R71 ;  /* 0x000000474646723e */ /* 0x000fc600000010ff */
[----:B------:R-:W-:Y:S01]  /*4950*/  F2FP.BF16.F32.PACK_AB R32, R33, R34 ;  /* 0x000000222120723e */ /* 0x000fe200000010ff */
[----:B------:R-:W-:Y:S01]  /*4960*/  IMAD.MOV.U32 R33, RZ, RZ, R73 ;  /* 0x000000ffff217224 */ /* 0x000fe200078e0049 */
[----:B------:R-:W-:Y:S01]  /*4970*/  F2FP.BF16.F32.PACK_AB R35, R75, R72 ;  /* 0x000000484b23723e */ /* 0x000fe200000010ff */
[----:B------:R-:W-:-:S07]  /*4980*/  IMAD.MOV.U32 R34, RZ, RZ, R70 ;  /* 0x000000ffff227224 */ /* 0x000fce00078e0046 */
.L_x_2740:
[----:B------:R-:W-:Y:S05]  /*4990*/  BSYNC B3 ;  /* 0x0000000000037941 */ /* 0x000fea0003800000 */
.L_x_2739:
[----:B--2---:R0:W-:Y:S02]  /*49a0*/  STG.E.128 desc[UR60][R44.64+0x100], R32 ;  /* 0x000100202c007986 */ /* 0x0041e4000c101d3c */
.L_x_2738:
[----:B------:R-:W-:Y:S05]  /*49b0*/  BSYNC B2 ;  /* 0x0000000000027941 */ /* 0x000fea0003800000 */
.L_x_2737:
[----:B------:R-:W-:-:S13]  /*49c0*/  ISETP.NE.AND P3, PT, R6, RZ, PT ;  /* 0x000000ff0600720c */ /* 0x000fda0003f65270 */
        /* <DEDUP_REMOVED lines=8> */
[--C-:B------:R-:W-:Y:S02]  /*4a50*/  SHF.R.U64 R67, R68, 0x10, R69.reuse ;  /* 0x0000001044437819 */ /* 0x100fe40000001245 */
[----:B------:R-:W-:Y:S01]  /*4a60*/  SHF.R.U32.HI R70, RZ, 0x10, R69 ;  /* 0x00000010ff467819 */ /* 0x000fe20000011645 */
[----:B------:R-:W-:Y:S01]  /*4a70*/  IMAD.U32 R69, R33, 0x10000, RZ ;  /* 0x0001000021457824 */ /* 0x000fe200078e00ff */
[----:B------:R-:W-:Y:S02]  /*4a80*/  PRMT R164, R164, 0x5410, R67 ;  /* 0x00005410a4a47816 */ /* 0x000fe40000000043 */
[----:B------:R-:W-:-:S02]  /*4a90*/  PRMT R157, R157, 0x5410, R72 ;  /* 0x000054109d9d7816 */ /* 0x000fc40000000048 */
[----:B------:R-:W-:Y:S02]  /*4aa0*/  PRMT R167, R167, 0x5410, R70 ;  /* 0x00005410a7a77816 */ /* 0x000fe40000000046 */
[----:B------:R-:W-:Y:S01]  /*4ab0*/  LOP3.LUT R67, R33, 0xffff0000, RZ, 0xc0, !PT ;  /* 0xffff000021437812 */ /* 0x000fe200078ec0ff */
[----:B------:R-:W-:Y:S01]  /*4ac0*/  IMAD.U32 R33, R32, 0x10000, RZ ;  /* 0x0001000020217824 */ /* 0x000fe200078e00ff */
[C---:B------:R-:W-:Y:S01]  /*4ad0*/  LOP3.LUT R72, R164.reuse, 0xffff0000, RZ, 0xc0, !PT ;  /* 0xffff0000a4487812 */ /* 0x040fe200078ec0ff */
[----:B------:R-:W-:Y:S01]  /*4ae0*/  IMAD.U32 R73, R167, 0x10000, RZ ;  /* 0x00010000a7497824 */ /* 0x000fe200078e00ff */
[----:B------:R-:W-:Y:S01]  /*4af0*/  LOP3.LUT R70, R157, 0xffff0000, RZ, 0xc0, !PT ;  /* 0xffff00009d467812 */ /* 0x000fe200078ec0ff */
[----:B------:R-:W-:Y:S01]  /*4b00*/  IMAD.U32 R164, R164, 0x10000, RZ ;  /* 0x00010000a4a47824 */ /* 0x000fe200078e00ff */
[----:B------:R-:W-:Y:S01]  /*4b10*/  PRMT R158, R158, 0x5410, R71 ;  /* 0x000054109e9e7816 */ /* 0x000fe20000000047 */
[C---:B------:R-:W-:Y:S01]  /*4b20*/  FMUL.FTZ R74, R67.reuse, R72 ;  /* 0x00000048434a7220 */ /* 0x040fe20000410000 */
[----:B------:R-:W-:Y:S01]  /*4b30*/  LOP3.LUT R68, R34, 0xffff0000, RZ, 0xc0, !PT ;  /* 0xffff000022447812 */ /* 0x000fe200078ec0ff */
[-C--:B------:R-:W-:Y:S01]  /*4b40*/  FMUL.FTZ R75, R67, R70.reuse ;  /* 0x00000046434b7220 */ /* 0x080fe20000410000 */
[----:B------:R-:W-:Y:S01]  /*4b50*/  LOP3.LUT R67, R32, 0xffff0000, RZ, 0xc0, !PT ;  /* 0xffff000020437812 */ /* 0x000fe200078ec0ff */
[C---:B------:R-:W-:Y:S01]  /*4b60*/  IMAD.U32 R71, R158.reuse, 0x10000, RZ ;  /* 0x000100009e477824 */ /* 0x040fe200078e00ff */
[----:B------:R-:W-:Y:S01]  /*4b70*/  LOP3.LUT R34, R35, 0xffff0000, RZ, 0xc0, !PT ;  /* 0xffff000023227812 */ /* 0x000fe200078ec0ff */
[----:B------:R-:W-:Y:S01]  /*4b80*/  FFMA.FTZ R32, R69, R70, -R74 ;  /* 0x0000004645207223 */ /* 0x000fe2000001084a */
[----:B------:R-:W-:Y:S01]  /*4b90*/  LOP3.LUT R167, R167, 0xffff0000, RZ, 0xc0, !PT ;  /* 0xffff0000a7a77812 */ /* 0x000fe200078ec0ff */
[----:B------:R-:W-:Y:S01]  /*4ba0*/  FFMA.FTZ R69, R69, R72, R75 ;  /* 0x0000004845457223 */ /* 0x000fe2000001004b */
[----:B------:R-:W-:Y:S01]  /*4bb0*/  LOP3.LUT R158, R158, 0xffff0000, RZ, 0xc0, !PT ;  /* 0xffff00009e9e7812 */ /* 0x000fe200078ec0ff */
[C---:B------:R-:W-:Y:S01]  /*4bc0*/  FMUL.FTZ R77, R68.reuse, R73 ;  /* 0x00000049444d7220 */ /* 0x040fe20000410000 */
[----:B------:R-:W-:Y:S01]  /*4bd0*/  FMUL.FTZ R75, R68, R71 ;  /* 0x00000047444b7220 */ /* 0x000fe20000410000 */
[----:B------:R-:W-:-:S02]  /*4be0*/  IMAD.U32 R68, R157, 0x10000, RZ ;  /* 0x000100009d447824 */ /* 0x000fc400078e00ff */
[C---:B------:R-:W-:Y:S01]  /*4bf0*/  FMUL.FTZ R70, R34.reuse, R167 ;  /* 0x000000a722467220 */ /* 0x040fe20000410000 */
[----:B------:R-:W-:Y:S01]  /*4c00*/  FMUL.FTZ R72, R34, R158 ;  /* 0x0000009e22487220 */ /* 0x000fe20000410000 */
[C---:B------:R-:W-:Y:S01]  /*4c10*/  FFMA.FTZ R77, R66.reuse, R71, -R77 ;  /* 0x00000047424d7223 */ /* 0x040fe2000001084d */
[----:B------:R-:W-:Y:S01]  /*4c20*/  FMUL.FTZ R34, R67, R164 ;  /* 0x000000a443227220 */ /* 0x000fe20000410000 */
[----:B------:R-:W-:Y:S02]  /*4c30*/  IMAD.U32 R35, R35, 0x10000, RZ ;  /* 0x0001000023237824 */ /* 0x000fe400078e00ff */
[----:B------:R-:W-:Y:S01]  /*4c40*/  FFMA.FTZ R66, R66, R73, R75 ;  /* 0x0000004942427223 */ /* 0x000fe2000001004b */
[-C--:B------:R-:W-:Y:S01]  /*4c50*/  FMUL.FTZ R67, R67, R68.reuse ;  /* 0x0000004443437220 */ /* 0x080fe20000410000 */
[----:B------:R-:W-:Y:S01]  /*4c60*/  FFMA.FTZ R34, R33, R68, -R34 ;  /* 0x0000004421227223 */ /* 0x000fe20000010822 */
        /* <DEDUP_REMOVED lines=8> */
.L_x_2742:
[----:B------:R-:W-:Y:S05]  /*4cf0*/  BSYNC B2 ;  /* 0x0000000000027941 */ /* 0x000fea0003800000 */
.L_x_2741:
[----:B--2---:R0:W-:Y:S02]  /*4d00*/  STG.E.128 desc[UR60][R44.64+0x140], R32 ;  /* 0x000140202c007986 */ /* 0x0041e4000c101d3c */
.L_x_2720:
[----:B------:R-:W-:Y:S05]  /*4d10*/  BSYNC B1 ;  /* 0x0000000000017941 */ /* 0x000fea0003800000 */
.L_x_2719:
        /* <DEDUP_REMOVED lines=17> */
[C---:B------:R-:W-:Y:S01]  /*4e30*/  LOP3.LUT R66, R174.reuse, 0xffff0000, RZ, 0xc0, !PT ;  /* 0xffff0000ae427812 */ /* 0x040fe200078ec0ff */
[----:B------:R-:W-:Y:S01]  /*4e40*/  IMAD.U32 R174, R174, 0x10000, RZ ;  /* 0x00010000aeae7824 */ /* 0x000fe200078e00ff */
[C---:B------:R-:W-:Y:S01]  /*4e50*/  LOP3.LUT R64, R168.reuse, 0xffff0000, RZ, 0xc0, !PT ;  /* 0xffff0000a8407812 */ /* 0x040fe200078ec0ff */
[----:B------:R-:W-:Y:S01]  /*4e60*/  IMAD.U32 R168, R168, 0x10000, RZ ;  /* 0x00010000a8a87824 */ /* 0x000fe200078e00ff */
[----:B------:R-:W-:Y:S01]  /*4e70*/  PRMT R170, R170, 0x5410, R67 ;  /* 0x00005410aaaa7816 */ /* 0x000fe20000000043 */
[----:B------:R-:W-:Y:S01]  /*4e80*/  FMUL.FTZ R68, R45, R66 ;  /* 0x000000422d447220 */ /* 0x000fe20000410000 */
[----:B------:R-:W-:Y:S01]  /*4e90*/  LOP3.LUT R63, R34, 0xffff0000, RZ, 0xc0, !PT ;  /* 0xffff0000223f7812 */ /* 0x000fe200078ec0ff */
[C---:B------:R-:W-:Y:S01]  /*4ea0*/  IMAD.U32 R34, R35.reuse, 0x10000, RZ ;  /* 0x0001000023227824 */ /* 0x040fe200078e00ff */
[----:B------:R-:W-:Y:S01]  /*4eb0*/  LOP3.LUT R44, R35, 0xffff0000, RZ, 0xc0, !PT ;  /* 0xffff0000232c7812 */ /* 0x000fe200078ec0ff */
[----:B------:R-:W-:-:S02]  /*4ec0*/  IMAD.U32 R35, R33, 0x10000, RZ ;  /* 0x0001000021237824 */ /* 0x000fc400078e00ff */
[-C--:B------:R-:W-:Y:S01]  /*4ed0*/  FMUL.FTZ R45, R45, R64.reuse ;  /* 0x000000402d2d7220 */ /* 0x080fe20000410000 */
[C---:B------:R-:W-:Y:S01]  /*4ee0*/  IMAD.U32 R67, R175.reuse, 0x10000, RZ ;  /* 0x00010000af437824 */ /* 0x040fe200078e00ff */
[----:B------:R-:W-:Y:S01]  /*4ef0*/  LOP3.LUT R175, R175, 0xffff0000, RZ, 0xc0, !PT ;  /* 0xffff0000afaf7812 */ /* 0x000fe200078ec0ff */
[----:B------:R-:W-:Y:S02]  /*4f00*/  IMAD.U32 R65, R170, 0x10000, RZ ;  /* 0x00010000aa417824 */ /* 0x000fe400078e00ff */
[----:B------:R-:W-:Y:S01]  /*4f10*/  FFMA.FTZ R68, R35, R64, -R68 ;  /* 0x0000004023447223 */ /* 0x000fe20000010844 */
[----:B------:R-:W-:Y:S01]  /*4f20*/  FMUL.FTZ R71, R63, R67 ;  /* 0x000000433f477220 */ /* 0x000fe20000410000 */
[----:B------:R-:W-:Y:S01]  /*4f30*/  FFMA.FTZ R69, R35, R66, R45 ;  /* 0x0000004223457223 */ /* 0x000fe2000001002d */
[----:B------:R-:W-:Y:S02]  /*4f40*/  IMAD.U32 R33, R32, 0x10000, RZ ;  /* 0x0001000020217824 */ /* 0x000fe400078e00ff */
[-C--:B------:R-:W-:Y:S01]  /*4f50*/  FMUL.FTZ R63, R63, R65.reuse ;  /* 0x000000413f3f7220 */ /* 0x080fe20000410000 */
[----:B------:R-:W-:Y:S01]  /*4f60*/  LOP3.LUT R35, R170, 0xffff0000, RZ, 0xc0, !PT ;  /* 0xffff0000aa237812 */ /* 0x000fe200078ec0ff */
[----:B------:R-:W-:Y:S01]  /*4f70*/  FFMA.FTZ R71, R62, R65, -R71 ;  /* 0x000000413e477223 */ /* 0x000fe20000010847 */
[----:B------:R-:W-:Y:S01]  /*4f80*/  LOP3.LUT R32, R32, 0xffff0000, RZ, 0xc0, !PT ;  /* 0xffff000020207812 */ /* 0x000fe200078ec0ff */
[----:B------:R-:W-:Y:S01]  /*4f90*/  FFMA.FTZ R62, R62, R67, R63 ;  /* 0x000000433e3e7223 */ /* 0x000fe2000001003f */
[C---:B------:R-:W-:Y:S01]  /*4fa0*/  FMUL.FTZ R63, R44.reuse, R175 ;  /* 0x000000af2c3f7220 */ /* 0x040fe20000410000 */
[----:B------:R-:W-:-:S02]  /*4fb0*/  FMUL.FTZ R64, R44, R35 ;  /* 0x000000232c407220 */ /* 0x000fc40000410000 */
[C---:B------:R-:W-:Y:S01]  /*4fc0*/  FMUL.FTZ R44, R32.reuse, R174 ;  /* 0x000000ae202c7220 */ /* 0x040fe20000410000 */
[-C--:B------:R-:W-:Y:S01]  /*4fd0*/  FMUL.FTZ R45, R32, R168.reuse ;  /* 0x000000a8202d7220 */ /* 0x080fe20000410000 */
[C---:B------:R-:W-:Y:S01]  /*4fe0*/  FFMA.FTZ R63, R34.reuse, R35, -R63 ;  /* 0x00000023223f7223 */ /* 0x040fe2000001083f */
[----:B------:R-:W-:Y:S01]  /*4ff0*/  FFMA.FTZ R64, R34, R175, R64 ;  /* 0x000000af22407223 */ /* 0x000fe20000010040 */
[C---:B------:R-:W-:Y:S01]  /*5000*/  FFMA.FTZ R44, R33.reuse, R168, -R44 ;  /* 0x000000a8212c7223 */ /* 0x040fe2000001082c */
[----:B------:R-:W-:Y:S01]  /*5010*/  FFMA.FTZ R45, R33, R174, R45 ;  /* 0x000000ae212d7223 */ /* 0x000fe2000001002d */
[----:B------:R-:W-:Y:S02]  /*5020*/  F2FP.BF16.F32.PACK_AB R33, R69, R68 ;  /* 0x000000444521723e */ /* 0x000fe400000010ff */
[----:B------:R-:W-:Y:S02]  /*5030*/  F2FP.BF16.F32.PACK_AB R35, R64, R63 ;  /* 0x0000003f4023723e */ /* 0x000fe400000010ff */
[----:B------:R-:W-:-:S02]  /*5040*/  F2FP.BF16.F32.PACK_AB R34, R62, R71 ;  /* 0x000000473e22723e */ /* 0x000fc400000010ff */
[----:B------:R-:W-:-:S07]  /*5050*/  F2FP.BF16.F32.PACK_AB R32, R45, R44 ;  /* 0x0000002c2d20723e */ /* 0x000fce00000010ff */
.L_x_2747:
[----:B------:R-:W-:Y:S05]  /*5060*/  BSYNC B2 ;  /* 0x0000000000027941 */ /* 0x000fea0003800000 */
.L_x_2746:
[----:B--2---:R0:W-:Y:S02]  /*5070*/  STG.E.128 desc[UR60][R40.64], R32 ;  /* 0x0000002028007986 */ /* 0x0041e4000c101d3c */
.L_x_2745:
[----:B------:R-:W-:Y:S05]  /*5080*/  BSYNC B1 ;  /* 0x0000000000017941 */ /* 0x000fea0003800000 */
.L_x_2744:
        /* <DEDUP_REMOVED lines=30> */
[----:B------:R-:W-:Y:S01]  /*5270*/  FMUL.FTZ R65, R35, R62 ;  /* 0x0000003e23417220 */ /* 0x000fe20000410000 */
[----:B------:R-:W-:Y:S01]  /*5280*/  LOP3.LUT R155, R155, 0xffff0000, RZ, 0xc0, !PT ;  /* 0xffff00009b9b7812 */ /* 0x000fe200078ec0ff */
[-C--:B------:R-:W-:Y:S01]  /*5290*/  FMUL.FTZ R35, R35, R60.reuse ;  /* 0x0000003c23237220 */ /* 0x080fe20000410000 */
[----:B------:R-:W-:Y:S01]  /*52a0*/  LOP3.LUT R32, R32, 0xffff0000, RZ, 0xc0, !PT ;  /* 0xffff000020207812 */ /* 0x000fe200078ec0ff */
[----:B------:R-:W-:Y:S01]  /*52b0*/  FFMA.FTZ R65, R34, R60, -R65 ;  /* 0x0000003c22417223 */ /* 0x000fe20000010841 */
[----:B------:R-:W-:Y:S01]  /*52c0*/  FFMA.FTZ R44, R44, R63, R45 ;  /* 0x0000003f2c2c7223 */ /* 0x000fe2000001002d */
[----:B------:R-:W-:-:S02]  /*52d0*/  IMAD.U32 R172, R172, 0x10000, RZ ;  /* 0x00010000acac7824 */ /* 0x000fc400078e00ff */
[C---:B------:R-:W-:Y:S01]  /*52e0*/  FMUL.FTZ R45, R59.reuse, R173 ;  /* 0x000000ad3b2d7220 */ /* 0x040fe20000410000 */
[----:B------:R-:W-:Y:S02]  /*52f0*/  IMAD.U32 R154, R154, 0x10000, RZ ;  /* 0x000100009a9a7824 */ /* 0x000fe400078e00ff */
[-C--:B------:R-:W-:Y:S01]  /*5300*/  FMUL.FTZ R60, R59, R155.reuse ;  /* 0x0000009b3b3c7220 */ /* 0x080fe20000410000 */
[----:B------:R-:W-:Y:S01]  /*5310*/  FFMA.FTZ R62, R34, R62, R35 ;  /* 0x0000003e223e7223 */ /* 0x000fe20000010023 */
        /* <DEDUP_REMOVED lines=12> */
.L_x_2751:
[----:B------:R-:W-:Y:S05]  /*53e0*/  BSYNC B2 ;  /* 0x0000000000027941 */ /* 0x000fea0003800000 */
.L_x_2750:
[----:B--2---:R0:W-:Y:S02]  /*53f0*/  STG.E.128 desc[UR60][R40.64+0x40], R32 ;  /* 0x0000402028007986 */ /* 0x0041e4000c101d3c */
.L_x_2749:
[----:B------:R-:W-:Y:S05]  /*5400*/  BSYNC B1 ;  /* 0x0000000000017941 */ /* 0x000fea0003800000 */
.L_x_2748:
        /* <DEDUP_REMOVED lines=53> */
.L_x_2755:
[----:B------:R-:W-:Y:S05]  /*5760*/  BSYNC B2 ;  /* 0x0000000000027941 */ /* 0x000fea0003800000 */
.L_x_2754:
[----:B--2---:R0:W-:Y:S02]  /*5770*/  STG.E.128 desc[UR60][R40.64+0x80], R32 ;  /* 0x0000802028007986 */ /* 0x0041e4000c101d3c */
.L_x_2753:
[----:B------:R-:W-:Y:S05]  /*5780*/  BSYNC B1 ;  /* 0x0000000000017941 */ /* 0x000fea0003800000 */
.L_x_2752:
        /* <DEDUP_REMOVED lines=31> */
[----:B------:R-:W-:Y:S01]  /*5980*/  LOP3.LUT R148, R148, 0xffff0000, RZ, 0xc0, !PT ;  /* 0xffff000094947812 */ /* 0x000fe200078ec0ff */
[-C--:B------:R-:W-:Y:S01]  /*5990*/  FMUL.FTZ R45, R45, R53.reuse ;  /* 0x000000352d2d7220 */ /* 0x080fe20000410000 */
[----:B------:R-:W-:Y:S01]  /*59a0*/  LOP3.LUT R137, R137, 0xffff0000, RZ, 0xc0, !PT ;  /* 0xffff000089897812 */ /* 0x000fe200078ec0ff */
[----:B------:R-:W-:Y:S02]  /*59b0*/  IMAD.U32 R136, R136, 0x10000, RZ ;  /* 0x0001000088887824 */ /* 0x000fe400078e00ff */
[C---:B------:R-:W-:Y:S01]  /*59c0*/  FFMA.FTZ R57, R34.reuse, R52, -R57 ;  /* 0x0000003422397223 */ /* 0x040fe20000010839 */
[----:B------:R-:W-:Y:S01]  /*59d0*/  FFMA.FTZ R54, R34, R54, R35 ;  /* 0x0000003622367223 */ /* 0x000fe20000010023 */
[----:B------:R-:W-:Y:S01]  /*59e0*/  FFMA.FTZ R59, R44, R53, -R59 ;  /* 0x000000352c3b7223 */ /* 0x000fe2000001083b */
[----:B------:R-:W-:Y:S01]  /*59f0*/  FMUL.FTZ R34, R32, R145 ;  /* 0x0000009120227220 */ /* 0x000fe20000410000 */
[----:B------:R-:W-:Y:S01]  /*5a00*/  FFMA.FTZ R44, R44, R55, R45 ;  /* 0x000000372c2c7223 */ /* 0x000fe2000001002d */
        /* <DEDUP_REMOVED lines=12> */
[----:B------:R-:W-:-:S07]  /*5ad0*/  IMAD.MOV.U32 R34, RZ, RZ, R44 ;  /* 0x000000ffff227224 */ /* 0x000fce00078e002c */
.L_x_2759:
[----:B------:R-:W-:Y:S05]  /*5ae0*/  BSYNC B2 ;  /* 0x0000000000027941 */ /* 0x000fea0003800000 */
.L_x_2758:
[----:B--2---:R0:W-:Y:S02]  /*5af0*/  STG.E.128 desc[UR60][R40.64+0xc0], R32 ;  /* 0x0000c02028007986 */ /* 0x0041e4000c101d3c */
.L_x_2757:
[----:B------:R-:W-:Y:S05]  /*5b00*/  BSYNC B1 ;  /* 0x0000000000017941 */ /* 0x000fea0003800000 */
.L_x_2756:
        /* <DEDUP_REMOVED lines=9> */
[----:B------:R-:W-:Y:S01]  /*5ba0*/  SHF.R.U32.HI R51, RZ, 0x10, R47 ;  /* 0x00000010ff337819 */ /* 0x000fe2000001162f */
[----:B------:R-:W-:Y:S01]  /*5bb0*/  IMAD.U32 R45, R35, 0x10000, RZ ;  /* 0x00010000232d7824 */ /* 0x000fe200078e00ff */
[--C-:B------:R-:W-:Y:S02]  /*5bc0*/  SHF.R.U64 R47, R48, 0x10, R49.reuse ;  /* 0x00000010302f7819 */ /* 0x100fe40000001231 */
[----:B------:R-:W-:Y:S02]  /*5bd0*/  SHF.R.U32.HI R48, RZ, 0x10, R49 ;  /* 0x00000010ff307819 */ /* 0x000fe40000011631 */
[----:B------:R-:W-:Y:S02]  /*5be0*/  PRMT R130, R130, 0x5410, R51 ;  /* 0x0000541082827816 */ /* 0x000fe40000000033 */
[----:B------:R-:W-:-:S02]  /*5bf0*/  PRMT R135, R135, 0x5410, R48 ;  /* 0x0000541087877816 */ /* 0x000fc40000000030 */
[----:B------:R-:W-:Y:S01]  /*5c00*/  LOP3.LUT R44, R34, 0xffff0000, RZ, 0xc0, !PT ;  /* 0xffff0000222c7812 */ /* 0x000fe200078ec0ff */
[----:B------:R-:W-:Y:S01]  /*5c10*/  IMAD.U32 R48, R130, 0x10000, RZ ;  /* 0x0001000082307824 */ /* 0x000fe200078e00ff */
[----:B------:R-:W-:Y:S01]  /*5c20*/  PRMT R131, R131, 0x5410, R50 ;  /* 0x0000541083837816 */ /* 0x000fe20000000032 */
[----:B------:R-:W-:Y:S01]  /*5c30*/  IMAD.U32 R50, R135, 0x10000, RZ ;  /* 0x0001000087327824 */ /* 0x000fe200078e00ff */
[----:B------:R-:W-:Y:S01]  /*5c40*/  PRMT R134, R134, 0x5410, R47 ;  /* 0x0000541086867816 */ /* 0x000fe2000000002f */
[----:B------:R-:W-:Y:S01]  /*5c50*/  IMAD.U32 R34, R33, 0x10000, RZ ;  /* 0x0001000021227824 */ /* 0x000fe200078e00ff */
[----:B------:R-:W-:Y:S01]  /*5c60*/  LOP3.LUT R46, R35, 0xffff0000, RZ, 0xc0, !PT ;  /* 0xffff0000232e7812 */ /* 0x000fe200078ec0ff */
[C---:B------:R-:W-:Y:S01]  /*5c70*/  FMUL.FTZ R54, R44.reuse, R50 ;  /* 0x000000322c367220 */ /* 0x040fe20000410000 */
        /* <DEDUP_REMOVED lines=8> */
[----:B------:R-:W-:Y:S01]  /*5d00*/  LOP3.LUT R130, R130, 0xffff0000, RZ, 0xc0, !PT ;  /* 0xffff000082827812 */ /* 0x000fe200078ec0ff */
[C---:B------:R-:W-:Y:S01]  /*5d10*/  FMUL.FTZ R51, R35.reuse, R49 ;  /* 0x0000003123337220 */ /* 0x040fe20000410000 */
[----:B------:R-:W-:Y:S01]  /*5d20*/  FMUL.FTZ R52, R35, R47 ;  /* 0x0000002f23347220 */ /* 0x000fe20000410000 */
[----:B------:R-:W-:Y:S01]  /*5d30*/  LOP3.LUT R32, R32, 0xffff0000, RZ, 0xc0, !PT ;  /* 0xffff000020207812 */ /* 0x000fe200078ec0ff */
[----:B------:R-:W-:Y:S01]  /*5d40*/  FMUL.FTZ R44, R46, R135 ;  /* 0x000000872e2c7220 */ /* 0x000fe20000410000 */
[----:B------:R-:W-:-:S02]  /*5d50*/  IMAD.U32 R134, R134, 0x10000, RZ ;  /* 0x0001000086867824 */ /* 0x000fc400078e00ff */
[-C--:B------:R-:W-:Y:S01]  /*5d60*/  FMUL.FTZ R46, R46, R130.reuse ;  /* 0x000000822e2e7220 */ /* 0x080fe20000410000 */
[----:B------:R-:W-:Y:S02]  /*5d70*/  IMAD.U32 R131, R131, 0x10000, RZ ;  /* 0x0001000083837824 */ /* 0x000fe400078e00ff */
[C---:B------:R-:W-:Y:S01]  /*5d80*/  FFMA.FTZ R51, R34.reuse, R47, -R51 ;  /* 0x0000002f22337223 */ /* 0x040fe20000010833 */
[----:B------:R-:W-:Y:S01]  /*5d90*/  FFMA.FTZ R52, R34, R49, R52 ;  /* 0x0000003122347223 */ /* 0x000fe20000010034 */
[C---:B------:R-:W-:Y:S01]  /*5da0*/  FFMA.FTZ R44, R45.reuse, R130, -R44 ;  /* 0x000000822d2c7223 */ /* 0x040fe2000001082c */
[C---:B------:R-:W-:Y:S01]  /*5db0*/  FMUL.FTZ R34, R32.reuse, R134 ;  /* 0x0000008620227220 */ /* 0x040fe20000410000 */
[----:B------:R-:W-:Y:S01]  /*5dc0*/  FMUL.FTZ R35, R32, R131 ;  /* 0x0000008320237220 */ /* 0x000fe20000410000 */
[----:B------:R-:W-:Y:S01]  /*5dd0*/  FFMA.FTZ R45, R45, R135, R46 ;  /* 0x000000872d2d7223 */ /* 0x000fe2000001002e */
[----:B------:R-:W-:Y:S01]  /*5de0*/  F2FP.BF16.F32.PACK_AB R43, R43, R54 ;  /* 0x000000362b2b723e */ /* 0x000fe200000010ff */
[C---:B------:R-:W-:Y:S01]  /*5df0*/  FFMA.FTZ R34, R33.reuse, R131, -R34 ;  /* 0x0000008321227223 */ /* 0x040fe20000010822 */
[----:B------:R-:W-:Y:S01]  /*5e00*/  FFMA.FTZ R35, R33, R134, R35 ;  /* 0x0000008621237223 */ /* 0x000fe20000010023 */
[----:B------:R-:W-:-:S02]  /*5e10*/  F2FP.BF16.F32.PACK_AB R33, R52, R51 ;  /* 0x000000333421723e */ /* 0x000fc400000010ff */
[----:B------:R-:W-:Y:S02]  /*5e20*/  F2FP.BF16.F32.PACK_AB R44, R45, R44 ;  /* 0x0000002c2d2c723e */ /* 0x000fe400000010ff */
[----:B------:R-:W-:Y:S01]  /*5e30*/  F2FP.BF16.F32.PACK_AB R32, R35, R34 ;  /* 0x000000222320723e */ /* 0x000fe200000010ff */
[----:B------:R-:W-:Y:S02]  /*5e40*/  IMAD.MOV.U32 R34, RZ, RZ, R43 ;  /* 0x000000ffff227224 */ /* 0x000fe400078e002b */
[----:B------:R-:W-:-:S07]  /*5e50*/  IMAD.MOV.U32 R35, RZ, RZ, R44 ;  /* 0x000000ffff237224 */ /* 0x000fce00078e002c */
.L_x_2763:
[----:B------:R-:W-:Y:S05]  /*5e60*/  BSYNC B2 ;  /* 0x0000000000027941 */ /* 0x000fea0003800000 */
.L_x_2762:
[----:B--2---:R0:W-:Y:S02]  /*5e70*/  STG.E.128 desc[UR60][R40.64+0x100], R32 ;  /* 0x0001002028007986 */ /* 0x0041e4000c101d3c */
.L_x_2761:
[----:B------:R-:W-:Y:S05]  /*5e80*/  BSYNC B1 ;  /* 0x0000000000017941 */ /* 0x000fea0003800000 */
.L_x_2760:
        /* <DEDUP_REMOVED lines=52> */
.L_x_2765:
[----:B------:R-:W-:Y:S05]  /*61d0*/  BSYNC B1 ;  /* 0x0000000000017941 */ /* 0x000fea0003800000 */
.L_x_2764:
[----:B--2---:R0:W-:Y:S01]  /*61e0*/  STG.E.128 desc[UR60][R40.64+0x140], R32 ;  /* 0x0001402028007986 */ /* 0x0041e2000c101d3c */
[----:B------:R-:W-:Y:S05]  /*61f0*/  BRA `(.L_x_2743) ;  /* 0x00000040007c7947 */ /* 0x000fea0003800000 */
.L_x_2711:
        /* <DEDUP_REMOVED lines=47> */
.L_x_2767:
[----:B------:R-:W-:Y:S05]  /*64f0*/  BSYNC B1 ;  /* 0x0000000000017941 */ /* 0x000fea0003800000 */
.L_x_2766:
        /* <DEDUP_REMOVED lines=47> */
.L_x_2769:
[----:B------:R-:W-:Y:S05]  /*67f0*/  BSYNC B1 ;  /* 0x0000000000017941 */ /* 0x000fea0003800000 */
.L_x_2768:
[----:B------:R-:W2:Y:S01]  /*6800*/  LDL R0, [R1+0x24] ;  /* 0x0000240001007983 */ /* 0x000ea20000100800 */
[----:B------:R-:W-:Y:S01]  /*6810*/  IMAD.MOV.U32 R3, RZ, RZ, R33 ;  /* 0x000000ffff037224 */ /* 0x000fe200078e0021 */
[----:B------:R-:W-:Y:S01]  /*6820*/  PRMT R174, R174, 0x5410, R85 ;  /* 0x00005410aeae7816 */ /* 0x000fe20000000055 */
[----:B0-----:R-:W-:Y:S02]  /*6830*/  IMAD.MOV.U32 R80, RZ, RZ, R38 ;  /* 0x000000ffff507224 */ /* 0x001fe400078e0026 */
        /* <DEDUP_REMOVED lines=16> */
[----:B------:R-:W-:-:S03]  /*6940*/  IMAD.MOV.U32 R80, RZ, RZ, R45 ;  /* 0x000000ffff507224 */ /* 0x000fc600078e002d */
[----:B------:R-:W-:Y:S01]  /*6950*/  PRMT R172, R172, 0x5410, R3 ;  /* 0x00005410acac7816 */ /* 0x000fe20000000003 */
[----:B------:R-:W-:-:S05]  /*6960*/  IMAD.MOV.U32 R3, RZ, RZ, R48 ;  /* 0x000000ffff037224 */ /* 0x000fca00078e0030 */
[----:B------:R-:W-:Y:S01]  /*6970*/  PRMT R177, R177, 0x5410, R3 ;  /* 0x00005410b1b17816 */ /* 0x000fe20000000003 */
[----:B------:R-:W-:-:S05]  /*6980*/  IMAD.MOV.U32 R3, RZ, RZ, R52 ;  /* 0x000000ffff037224 */ /* 0x000fca00078e0034 */
[----:B------:R-:W-:Y:S01]  /*6990*/  PRMT R179, R3, 0x7610, R179 ;  /* 0x0000761003b37816 */ /* 0x000fe200000000b3 */
[----:B-----5:R-:W-:Y:S01]  /*69a0*/  IMAD.MOV.U32 R3, RZ, RZ, R56 ;  /* 0x000000ffff037224 */ /* 0x020fe200078e0038 */
[----:B--2---:R-:W-:Y:S01]  /*69b0*/  R2UR UR4, R0 ;  /* 0x00000000000472ca */ /* 0x004fe200000e0000 */
[----:B------:R-:W-:-:S05]  /*69c0*/  IMAD.MOV.U32 R0, RZ, RZ, R32 ;  /* 0x000000ffff007224 */ /* 0x000fca00078e0020 */
[----:B------:R-:W-:Y:S01]  /*69d0*/  PRMT R174, R0, 0x7610, R174 ;  /* 0x0000761000ae7816 */ /* 0x000fe200000000ae */
[----:B------:R-:W-:-:S05]  /*69e0*/  IMAD.MOV.U32 R0, RZ, RZ, R39 ;  /* 0x000000ffff007224 */ /* 0x000fca00078e0027 */
[----:B------:R-:W-:Y:S01]  /*69f0*/  PRMT R175, R0, 0x7610, R175 ;  /* 0x0000761000af7816 */ /* 0x000fe200000000af */
[----:B------:R-:W-:Y:S01]  /*6a00*/  IMAD.MOV.U32 R0, RZ, RZ, R43 ;  /* 0x000000ffff007224 */ /* 0x000fe200078e002b */
[----:B------:R-:W-:Y:S02]  /*6a10*/  UISETP.NE.AND UP0, UPT, UR4, 0x3, UPT ;  /* 0x000000030400788c */ /* 0x000fe4000bf05270 */
[----:B------:R-:W-:Y:S01]  /*6a20*/  PRMT R175, R175, 0x5410, R81 ;  /* 0x00005410afaf7816 */ /* 0x000fe20000000051 */
[----:B------:R-:W-:Y:S01]  /*6a30*/  IMAD.MOV.U32 R81, RZ, RZ, R54 ;  /* 0x000000ffff517224 */ /* 0x000fe200078e0036 */
[----:B------:R-:W-:Y:S01]  /*6a40*/  PRMT R180, R180, 0x5410, R0 ;  /* 0x00005410b4b47816 */ /* 0x000fe20000000000 */
[----:B------:R-:W-:Y:S01]  /*6a50*/  IMAD.MOV.U32 R0, RZ, RZ, R47 ;  /* 0x000000ffff007224 */ /* 0x000fe200078e002f */
[----:B------:R-:W-:Y:S02]  /*6a60*/  PLOP3.LUT P2, PT, PT, PT, UP0, 0x80, 0x0 ;  /* 0x000000000000781c */ /* 0x000fe40003f4f008 */
        /* <DEDUP_REMOVED lines=42> */
[----:B------:R-:W-:-:S03]  /*6d10*/  IMAD.MOV.U32 R3, RZ, RZ, R72 ;  /* 0x000000ffff037224 */ /* 0x000fc600078e0048 */
[----:B------:R-:W-:Y:S01]  /*6d20*/  PRMT R165, R165, 0x5410, R80 ;  /* 0x00005410a5a57816 */ /* 0x000fe20000000050 */
        /* <DEDUP_REMOVED lines=8> */
.L_x_2770:
[----:B------:R-:W-:Y:S01]  /*6db0*/  IMAD R3, R17, 0x8, R16 ;  /* 0x0000000811037824 */ /* 0x000fe200078e0210 */
[----:B------:R-:W-:Y:S01]  /*6dc0*/  SHF.L.U32 R0, R189, 0x1f, RZ ;  /* 0x0000001fbd007819 */ /* 0x000fe200000006ff */
[----:B------:R-:W0:Y:S01]  /*6dd0*/  LDC R145, c[0x0][0x2f4] ;  /* 0x0000bd00ff917b82 */ /* 0x000e220000000800 */
[----:B------:R-:W-:Y:S02]  /*6de0*/  BSSY B1, `(.L_x_2771) ;  /* 0x0000004000017945 */ /* 0x000fe40003800000 */
[----:B------:R-:W1:Y:S05]  /*6df0*/  SYNCS.PHASECHK.TRANS64.TRYWAIT P5, [R3+URZ+0x34890], R0 ;  /* 0x03489000030075a7 */ /* 0x000e6a00080a017f */
[----:B------:R-:W2:Y:S01]  /*6e00*/  LDC.64 R122, c[0x0][0x300] ;  /* 0x0000c000ff7a7b82 */ /* 0x000ea20000000a00 */
[----:B-1----:R-:W-:Y:S05]  /*6e10*/  @!P5 BRA `(.L_x_2772) ;  /* 0x000001dc00ecd947 */ /* 0x002fea0003800000 */
.L_x_3086:
[----:B------:R-:W-:Y:S05]  /*6e20*/  BSYNC B1 ;  /* 0x0000000000017941 */ /* 0x000fea0003800000 */
.L_x_2771:
        /* <DEDUP_REMOVED lines=43> */
[--C-:B------:R-:W-:Y:S01]  /*70e0*/  SHF.R.U64 R161, R40, 0x10, R41.reuse ;  /* 0x0000001028a17819 */ /* 0x100fe20000001229 */
[----:B0-----:R-:W-:Y:S01]  /*70f0*/  IMAD.U32 R163, R85, 0x10000, RZ ;  /* 0x0001000055a37824 */ /* 0x001fe200078e00ff */
[----:B------:R-:W-:Y:S02]  /*7100*/  SHF.R.U32.HI R41, RZ, 0x10, R41 ;  /* 0x00000010ff297819 */ /* 0x000fe40000011629 */
[--C-:B------:R-:W-:Y:S02]  /*7110*/  SHF.R.U64 R40, R42, 0x10, R43.reuse ;  /* 0x000000102a287819 */ /* 0x100fe4000000122b */
[----:B------:R-:W-:Y:S02]  /*7120*/  SHF.R.U32.HI R160, RZ, 0x10, R43 ;  /* 0x00000010ffa07819 */ /* 0x000fe4000001162b */
[----:B------:R-:W-:Y:S02]  /*7130*/  SHF.R.U32.HI R43, RZ, 0x10, R53 ;  /* 0x00000010ff2b7819 */ /* 0x000fe40000011635 */
[----:B------:R-:W-:-:S02]  /*7140*/  PRMT R42, R159, 0x5410, R41 ;  /* 0x000054109f2a7816 */ /* 0x000fc40000000029 */
[----:B------:R-:W-:Y:S01]  /*7150*/  PRMT R41, R162, 0x5410, R43 ;  /* 0x00005410a2297816 */ /* 0x000fe2000000002b */
[----:B--2---:R-:W-:Y:S01]  /*7160*/  IMAD.U32 R43, R81, 0x10000, RZ ;  /* 0x00010000512b7824 */ /* 0x004fe200078e00ff */
[----:B------:R-:W-:Y:S01]  /*7170*/  SHF.R.U64 R53, R52, 0x10, R53 ;  /* 0x0000001034357819 */ /* 0x000fe20000001235 */
[C---:B------:R-:W-:Y:S01]  /*7180*/  IMAD.U32 R159, R42.reuse, 0x10000, RZ ;  /* 0x000100002a9f7824 */ /* 0x040fe200078e00ff */
[----:B------:R-:W-:Y:S01]  /*7190*/  LOP3.LUT R42, R42, 0xffff0000, RZ, 0xc0, !PT ;  /* 0xffff00002a2a7812 */ /* 0x000fe200078ec0ff */
[----:B------:R-:W-:Y:S01]  /*71a0*/  IMAD.U32 R162, R41, 0x10000, RZ ;  /* 0x0001000029a27824 */ /* 0x000fe200078e00ff */
[----:B------:R-:W-:Y:S02]  /*71b0*/  SHF.R.U32.HI R52, RZ, 0x10, R55 ;  /* 0x00000010ff347819 */ /* 0x000fe40000011637 */
[----:B------:R-:W-:Y:S01]  /*71c0*/  PRMT R53, R179, 0x5410, R53 ;  /* 0x00005410b3357816 */ /* 0x000fe20000000035 */
[C---:B------:R-:W-:Y:S01]  /*71d0*/  FMUL.FTZ R164, R163.reuse, R162 ;  /* 0x000000a2a3a47220 */ /* 0x040fe20000410000 */
[----:B------:R-:W-:Y:S01]  /*71e0*/  FMUL.FTZ R163, R163, R159 ;  /* 0x0000009fa3a37220 */ /* 0x000fe20000410000 */
[----:B------:R-:W-:-:S02]  /*71f0*/  PRMT R52, R183, 0x5432, R52 ;  /* 0x00005432b7347816 */ /* 0x000fc40000000034 */
[C---:B------:R-:W-:Y:S01]  /*7200*/  FFMA.FTZ R159, R43.reuse, R159, -R164 ;  /* 0x0000009f2b9f7223 */ /* 0x040fe200000108a4 */
[----:B------:R-:W-:Y:S01]  /*7210*/  FFMA.FTZ R43, R43, R162, R163 ;  /* 0x000000a22b2b7223 */ /* 0x000fe200000100a3 */
[----:B------:R-:W-:Y:S02]  /*7220*/  LOP3.LUT R162, R41, 0xffff0000, RZ, 0xc0, !PT ;  /* 0xffff000029a27812 */ /* 0x000fe400078ec0ff */
[----:B------:R-:W-:Y:S02]  /*7230*/  LOP3.LUT R163, R85, 0xffff0000, RZ, 0xc0, !PT ;  /* 0xffff000055a37812 */ /* 0x000fe400078ec0ff */
[----:B------:R-:W-:Y:S02]  /*7240*/  LOP3.LUT R41, R81, 0xffff0000, RZ, 0xc0, !PT ;  /* 0xffff000051297812 */ /* 0x000fe400078ec0ff */
[----:B------:R-:W-:Y:S01]  /*7250*/  PRMT R161, R177, 0x5410, R161 ;  /* 0x00005410b1a17816 */ /* 0x000fe200000000a1 */
[C---:B------:R-:W-:Y:S01]  /*7260*/  FMUL.FTZ R85, R163.reuse, R162 ;  /* 0x000000a2a3557220 */ /* 0x040fe20000410000 */
[-C--:B------:R-:W-:Y:S01]  /*7270*/  FMUL.FTZ R81, R163, R42.reuse ;  /* 0x0000002aa3517220 */ /* 0x080fe20000410000 */
[----:B------:R-:W-:Y:S01]  /*7280*/  IMAD.U32 R163, R87, 0x10000, RZ ;  /* 0x0001000057a37824 */ /* 0x000fe200078e00ff */
[----:B------:R-:W-:Y:S01]  /*7290*/  SHF.R.U64 R54, R54, 0x10, R55 ;  /* 0x0000001036367819 */ /* 0x000fe20000001237 */
[C---:B------:R-:W-:Y:S01]  /*72a0*/  FFMA.FTZ R42, R41.reuse, R42, -R85 ;  /* 0x0000002a292a7223 */ /* 0x040fe20000010855 */
[----:B------:R-:W-:Y:S01]  /*72b0*/  FFMA.FTZ R41, R41, R162, R81 ;  /* 0x000000a229297223 */ /* 0x000fe20000010051 */
[----:B------:R-:W-:Y:S01]  /*72c0*/  PRMT R81, R180, 0x5432, R160 ;  /* 0x00005432b4517816 */ /* 0x000fe200000000a0 */
[----:B------:R-:W-:Y:S01]  /*72d0*/  IMAD.U32 R162, R52, 0x10000, RZ ;  /* 0x0001000034a27824 */ /* 0x000fe200078e00ff */
[----:B------:R-:W-:Y:S01]  /*72e0*/  LOP3.LUT R55, R53, 0xffff0000, RZ, 0xc0, !PT ;  /* 0xffff000035377812 */ /* 0x000fe200078ec0ff */
[----:B------:R-:W-:Y:S01]  /*72f0*/  IMAD.U32 R85, R83, 0x10000, RZ ;  /* 0x0001000053557824 */ /* 0x000fe200078e00ff */
[----:B------:R-:W-:Y:S01]  /*7300*/  PRMT R54, R182, 0x5432, R54 ;  /* 0x00005432b6367816 */ /* 0x000fe20000000036 */
[----:B------:R-:W-:-:S02]  /*7310*/  IMAD.U32 R160, R81, 0x10000, RZ ;  /* 0x0001000051a07824 */ /* 0x000fc400078e00ff */
[----:B------:R-:W-:Y:S01]  /*7320*/  FMUL.FTZ R164, R163, R162 ;  /* 0x000000a2a3a47220 */ /* 0x000fe20000410000 */
[----:B------:R-:W-:Y:S01]  /*7330*/  LOP3.LUT R81, R81, 0xffff0000, RZ, 0xc0, !PT ;  /* 0xffff000051517812 */ /* 0x000fe200078ec0ff */
[-C--:B------:R-:W-:Y:S02]  /*7340*/  FMUL.FTZ R163, R163, R160.reuse ;  /* 0x000000a0a3a37220 */ /* 0x080fe40000410000 */
[----:B------:R-:W-:Y:S01]  /*7350*/  FFMA.FTZ R160, R85, R160, -R164 ;  /* 0x000000a055a07223 */ /* 0x000fe200000108a4 */
[----:B------:R-:W-:Y:S01]  /*7360*/  PRMT R40, R179, 0x5432, R40 ;  /* 0x00005432b3287816 */ /* 0x000fe20000000028 */
[----:B------:R-:W-:Y:S01]  /*7370*/  FFMA.FTZ R85, R85, R162, R163 ;  /* 0x000000a255557223 */ /* 0x000fe200000100a3 */
[----:B------:R-:W-:Y:S02]  /*7380*/  LOP3.LUT R162, R52, 0xffff0000, RZ, 0xc0, !PT ;  /* 0xffff000034a27812 */ /* 0x000fe400078ec0ff */
[----:B------:R-:W-:Y:S02]  /*7390*/  LOP3.LUT R163, R87, 0xffff0000, RZ, 0xc0, !PT ;  /* 0xffff000057a37812 */ /* 0x000fe400078ec0ff */
[----:B------:R-:W-:-:S02]  /*73a0*/  LOP3.LUT R52, R83, 0xffff0000, RZ, 0xc0, !PT ;  /* 0xffff000053347812 */ /* 0x000fc400078ec0ff */
[----:B------:R-:W-:Y:S01]  /*73b0*/  F2FP.BF16.F32.PACK_AB R42, R42, R159 ;  /* 0x0000009f2a2a723e */ /* 0x000fe200000010ff */
[CC--:B------:R-:W-:Y:S01]  /*73c0*/  FMUL.FTZ R87, R163.reuse, R162.reuse ;  /* 0x000000a2a3577220 */ /* 0x0c0fe20000410000 */
[----:B------:R-:W-:Y:S01]  /*73d0*/  FMUL.FTZ R83, R163, R81 ;  /* 0x00000051a3537220 */ /* 0x000fe20000410000 */
        /* <DEDUP_REMOVED lines=10> */
[C---:B------:R-:W-:Y:S01]  /*7480*/  FMUL.FTZ R164, R162.reuse, R87 ;  /* 0x00000057a2a47220 */ /* 0x040fe20000410000 */
[-C--:B------:R-:W-:Y:S01]  /*7490*/  FMUL.FTZ R162, R162, R163.reuse ;  /* 0x000000a3a2a27220 */ /* 0x080fe20000410000 */
[C---:B------:R-:W-:Y:S01]  /*74a0*/  IMAD.U32 R161, R86.reuse, 0x10000, RZ ;  /* 0x0001000056a17824 */ /* 0x040fe200078e00ff */
[----:B------:R-:W-:Y:S01]  /*74b0*/  LOP3.LUT R86, R86, 0xffff0000, RZ, 0xc0, !PT ;  /* 0xffff000056567812 */ /* 0x000fe200078ec0ff */
[C---:B------:R-:W-:Y:S01]  /*74c0*/  FFMA.FTZ R164, R83.reuse, R163, -R164 ;  /* 0x000000a353a47223 */ /* 0x040fe200000108a4 */
[----:B------:R-:W-:Y:S01]  /*74d0*/  FFMA.FTZ R162, R83, R87, R162 ;  /* 0x0000005753a27223 */ /* 0x000fe200000100a2 */
[C---:B------:R-:W-:Y:S01]  /*74e0*/  FMUL.FTZ R83, R84.reuse, R55 ;  /* 0x0000003754537220 */ /* 0x040fe20000410000 */
[----:B------:R-:W-:Y:S01]  /*74f0*/  FMUL.FTZ R84, R84, R53 ;  /* 0x0000003554547220 */ /* 0x000fe20000410000 */
[----:B------:R-:W-:Y:S01]  /*7500*/  F2FP.BF16.F32.PACK_AB R160, R81, R160 ;  /* 0x000000a051a0723e */ /* 0x000fe200000010ff */
[----:B------:R-:W-:-:S02]  /*7510*/  IMAD.MOV.U32 R81, RZ, RZ, R42 ;  /* 0x000000ffff517224 */ /* 0x000fc400078e002a */
[C---:B------:R-:W-:Y:S01]  /*7520*/  FFMA.FTZ R53, R80.reuse, R53, -R83 ;  /* 0x0000003550357223 */ /* 0x040fe20000010853 */
[----:B------:R-:W-:Y:S01]  /*7530*/  FFMA.FTZ R55, R80, R55, R84 ;  /* 0x0000003750377223 */ /* 0x000fe20000010054 */
[C---:B------:R-:W-:Y:S01]  /*7540*/  IMAD.U32 R83, R54.reuse, 0x10000, RZ ;  /* 0x0001000036537824 */ /* 0x040fe200078e00ff */
[----:B------:R-:W-:Y:S01]  /*7550*/  LOP3.LUT R54, R54, 0xffff0000, RZ, 0xc0, !PT ;  /* 0xffff000036367812 */ /* 0x000fe200078ec0ff */
[C---:B------:R-:W-:Y:S01]  /*7560*/  IMAD.U32 R84, R40.reuse, 0x10000, RZ ;  /* 0x0001000028547824 */ /* 0x040fe200078e00ff */
[----:B------:R-:W-:Y:S01]  /*7570*/  LOP3.LUT R40, R40, 0xffff0000, RZ, 0xc0, !PT ;  /* 0xffff000028287812 */ /* 0x000fe200078ec0ff */
[C---:B------:R-:W-:Y:S01]  /*7580*/  FMUL.FTZ R87, R161.reuse, R83 ;  /* 0x00000053a1577220 */ /* 0x040fe20000410000 */
[C---:B------:R-:W-:Y:S02]  /*7590*/  IMAD.U32 R80, R82.reuse, 0x10000, RZ ;  /* 0x0001000052507824 */ /* 0x040fe400078e00ff */
[-C--:B------:R-:W-:Y:S01]  /*75a0*/  FMUL.FTZ R161, R161, R84.reuse ;  /* 0x00000054a1a17220 */ /* 0x080fe20000410000 */
[----:B------:R-:W-:Y:S01]  /*75b0*/  LOP3.LUT R82, R82, 0xffff0000, RZ, 0xc0, !PT ;  /* 0xffff000052527812 */ /* 0x000fe200078ec0ff */
[----:B------:R-:W-:-:S02]  /*75c0*/  FFMA.FTZ R87, R80, R84, -R87 ;  /* 0x0000005450577223 */ /* 0x000fc40000010857 */
[----:B------:R-:W-:Y:S01]  /*75d0*/  FFMA.FTZ R161, R80, R83, R161 ;  /* 0x0000005350a17223 */ /* 0x000fe200000100a1 */
[C---:B------:R-:W-:Y:S01]  /*75e0*/  FMUL.FTZ R80, R86.reuse, R54 ;  /* 0x0000003656507220 */ /* 0x040fe20000410000 */
[-C--:B------:R-:W-:Y:S01]  /*75f0*/  FMUL.FTZ R86, R86, R40.reuse ;  /* 0x0000002856567220 */ /* 0x080fe20000410000 */
        /* <DEDUP_REMOVED lines=10> */
[----:B------:R-:W-:Y:S02]  /*76a0*/  IMAD.MOV.U32 R84, RZ, RZ, R55 ;  /* 0x000000ffff547224 */ /* 0x000fe400078e0037 */
[----:B------:R-:W-:Y:S02]  /*76b0*/  IMAD.MOV.U32 R82, RZ, RZ, R87 ;  /* 0x000000ffff527224 */ /* 0x000fe400078e0057 */
[----:B------:R-:W-:-:S07]  /*76c0*/  IMAD.MOV.U32 R87, RZ, RZ, R52 ;  /* 0x000000ffff577224 */ /* 0x000fce00078e0034 */
.L_x_2778:
[----:B------:R-:W-:Y:S05]  /*76d0*/  BSYNC B3 ;  /* 0x0000000000037941 */ /* 0x000fea0003800000 */
.L_x_2777:
[----:B--2---:R2:W-:Y:S04]  /*76e0*/  STG.E.128 desc[UR60][R134.64], R80 ;  /* 0x0000005086007986 */ /* 0x0045e8000c101d3c */
[----:B0-----:R2:W-:Y:S02]  /*76f0*/  @!P4 STG.E.128 desc[UR60][R136.64], R84 ;  /* 0x000000548800c986 */ /* 0x0015e4000c101d3c */
.L_x_2776:
[----:B------:R-:W-:Y:S05]  /*7700*/  BSYNC B2 ;  /* 0x0000000000027941 */ /* 0x000fea0003800000 */
.L_x_2775:
        /* <DEDUP_REMOVED lines=47> */
[----:B------:R-:W-:Y:S01]  /*7a00*/  SHF.R.U64 R50, R50, 0x10, R51 ;  /* 0x0000001032327819 */ /* 0x000fe20000001233 */
[-C--:B------:R-:W-:Y:S01]  /*7a10*/  FMUL.FTZ R135, R135, R87.reuse ;  /* 0x0000005787877220 */ /* 0x080fe20000410000 */
[----:B------:R-:W-:Y:S01]  /*7a20*/  PRMT R48, R177, 0x5432, R48 ;  /* 0x00005432b1307816 */ /* 0x000fe20000000030 */
[----:B------:R-:W-:Y:S01]  /*7a30*/  FFMA.FTZ R87, R86, R87, -R136 ;  /* 0x0000005756577223 */ /* 0x000fe20000010888 */
[----:B------:R-:W-:-:S02]  /*7a40*/  IMAD.U32 R136, R55, 0x10000, RZ ;  /* 0x0001000037887824 */ /* 0x000fc400078e00ff */
[----:B------:R-:W-:Y:S01]  /*7a50*/  FFMA.FTZ R86, R86, R134, R135 ;  /* 0x0000008656567223 */ /* 0x000fe20000010087 */
[----:B------:R-:W-:Y:S02]  /*7a60*/  LOP3.LUT R134, R85, 0xffff0000, RZ, 0xc0, !PT ;  /* 0xffff000055867812 */ /* 0x000fe400078ec0ff */
[----:B------:R-:W-:Y:S02]  /*7a70*/  LOP3.LUT R85, R84, 0xffff0000, RZ, 0xc0, !PT ;  /* 0xffff000054557812 */ /* 0x000fe400078ec0ff */
[----:B------:R-:W-:Y:S02]  /*7a80*/  LOP3.LUT R55, R55, 0xffff0000, RZ, 0xc0, !PT ;  /* 0xffff000037377812 */ /* 0x000fe400078ec0ff */
[----:B------:R-:W-:Y:S01]  /*7a90*/  SHF.R.U64 R38, R38, 0x10, R39 ;  /* 0x0000001026267819 */ /* 0x000fe20000001227 */
[C---:B------:R-:W-:Y:S01]  /*7aa0*/  FMUL.FTZ R84, R53.reuse, R85 ;  /* 0x0000005535547220 */ /* 0x040fe20000410000 */
[----:B------:R-:W-:Y:S01]  /*7ab0*/  FMUL.FTZ R53, R53, R134 ;  /* 0x0000008635357220 */ /* 0x000fe20000410000 */
[----:B------:R-:W-:-:S02]  /*7ac0*/  PRMT R50, R175, 0x5432, R50 ;  /* 0x00005432af327816 */ /* 0x000fc40000000032 */
[C---:B------:R-:W-:Y:S01]  /*7ad0*/  FFMA.FTZ R84, R41.reuse, R134, -R84 ;  /* 0x0000008629547223 */ /* 0x040fe20000010854 */
[----:B------:R-:W-:Y:S01]  /*7ae0*/  FFMA.FTZ R41, R41, R85, R53 ;  /* 0x0000005529297223 */ /* 0x000fe20000010035 */
[----:B------:R-:W-:Y:S01]  /*7af0*/  SHF.R.U32.HI R53, RZ, 0x10, R51 ;  /* 0x00000010ff357819 */ /* 0x000fe20000011633 */
[----:B------:R-:W-:Y:S01]  /*7b00*/  IMAD.U32 R134, R43, 0x10000, RZ ;  /* 0x000100002b867824 */ /* 0x000fe200078e00ff */
[----:B------:R-:W-:Y:S01]  /*7b10*/  SHF.R.U32.HI R85, RZ, 0x10, R39 ;  /* 0x00000010ff557819 */ /* 0x000fe20000011627 */
[----:B------:R-:W-:Y:S01]  /*7b20*/  IMAD.U32 R39, R42, 0x10000, RZ ;  /* 0x000100002a277824 */ /* 0x000fe200078e00ff */
[----:B------:R-:W-:Y:S02]  /*7b30*/  PRMT R53, R178, 0x5410, R53 ;  /* 0x00005410b2357816 */ /* 0x000fe40000000035 */
[----:B------:R-:W-:Y:S02]  /*7b40*/  PRMT R85, R175, 0x5410, R85 ;  /* 0x00005410af557816 */ /* 0x000fe40000000055 */
[----:B------:R-:W-:Y:S01]  /*7b50*/  PRMT R38, R176, 0x5432, R38 ;  /* 0x00005432b0267816 */ /* 0x000fe20000000026 */
[C---:B------:R-:W-:Y:S01]  /*7b60*/  IMAD.U32 R135, R53.reuse, 0x10000, RZ ;  /* 0x0001000035877824 */ /* 0x040fe200078e00ff */
[----:B------:R-:W-:Y:S01]  /*7b70*/  LOP3.LUT R53, R53, 0xffff0000, RZ, 0xc0, !PT ;  /* 0xffff000035357812 */ /* 0x000fe200078ec0ff */
[----:B------:R-:W-:Y:S01]  /*7b80*/  IMAD.U32 R137, R85, 0x10000, RZ ;  /* 0x0001000055897824 */ /* 0x000fe200078e00ff */
[----:B------:R-:W-:Y:S01]  /*7b90*/  F2FP.BF16.F32.PACK_AB R84, R84, R87 ;  /* 0x000000575454723e */ /* 0x000fe200000010ff */
[C---:B------:R-:W-:Y:S01]  /*7ba0*/  FMUL.FTZ R159, R136.reuse, R135 ;  /* 0x00000087889f7220 */ /* 0x040fe20000410000 */
[----:B------:R-:W-:Y:S01]  /*7bb0*/  F2FP.BF16.F32.PACK_AB R86, R41, R86 ;  /* 0x000000562956723e */ /* 0x000fe200000010ff */
[----:B------:R-:W-:Y:S01]  /*7bc0*/  FMUL.FTZ R136, R136, R137 ;  /* 0x0000008988887220 */ /* 0x000fe20000410000 */
[----:B------:R-:W-:Y:S01]  /*7bd0*/  FMUL.FTZ R49, R55, R53 ;  /* 0x0000003537317220 */ /* 0x000fe20000410000 */
[----:B------:R-:W-:Y:S01]  /*7be0*/  FFMA.FTZ R137, R134, R137, -R159 ;  /* 0x0000008986897223 */ /* 0x000fe2000001089f */
[----:B------:R-:W-:-:S02]  /*7bf0*/  IMAD.MOV.U32 R41, RZ, RZ, R84 ;  /* 0x000000ffff297224 */ /* 0x000fc400078e0054 */
[----:B------:R-:W-:Y:S01]  /*7c00*/  FFMA.FTZ R136, R134, R135, R136 ;  /* 0x0000008786887223 */ /* 0x000fe20000010088 */
[----:B------:R-:W-:Y:S02]  /*7c10*/  SHF.R.U64 R134, R36, 0x10, R37 ;  /* 0x0000001024867819 */ /* 0x000fe40000001225 */
[----:B------:R-:W-:Y:S02]  /*7c20*/  LOP3.LUT R37, R85, 0xffff0000, RZ, 0xc0, !PT ;  /* 0xffff000055257812 */ /* 0x000fe400078ec0ff */
[----:B------:R-:W-:-:S03]  /*7c30*/  LOP3.LUT R36, R43, 0xffff0000, RZ, 0xc0, !PT ;  /* 0xffff00002b247812 */ /* 0x000fc600078ec0ff */
[-C--:B------:R-:W-:Y:S02]  /*7c40*/  FMUL.FTZ R43, R55, R37.reuse ;  /* 0x00000025372b7220 */ /* 0x080fe40000410000 */
[----:B------:R-:W-:Y:S01]  /*7c50*/  FFMA.FTZ R37, R36, R37, -R49 ;  /* 0x0000002524257223 */ /* 0x000fe20000010831 */
[----:B------:R-:W-:Y:S02]  /*7c60*/  IMAD.U32 R49, R40, 0x10000, RZ ;  /* 0x0001000028317824 */ /* 0x000fe400078e00ff */
[----:B------:R-:W-:Y:S01]  /*7c70*/  FFMA.FTZ R36, R36, R53, R43 ;  /* 0x0000003524247223 */ /* 0x000fe2000001002b */
[----:B------:R-:W-:Y:S01]  /*7c80*/  PRMT R43, R178, 0x5432, R134 ;  /* 0x00005432b22b7816 */ /* 0x000fe20000000086 */
[C---:B------:R-:W-:Y:S01]  /*7c90*/  IMAD.U32 R134, R52.reuse, 0x10000, RZ ;  /* 0x0001000034867824 */ /* 0x040fe200078e00ff */
[----:B------:R-:W-:Y:S01]  /*7ca0*/  LOP3.LUT R52, R52, 0xffff0000, RZ, 0xc0, !PT ;  /* 0xffff000034347812 */ /* 0x000fe200078ec0ff */
[C---:B------:R-:W-:Y:S01]  /*7cb0*/  IMAD.U32 R53, R48.reuse, 0x10000, RZ ;  /* 0x0001000030357824 */ /* 0x040fe200078e00ff */
[----:B------:R-:W-:Y:S01]  /*7cc0*/  LOP3.LUT R48, R48, 0xffff0000, RZ, 0xc0, !PT ;  /* 0xffff000030307812 */ /* 0x000fe200078ec0ff */
[C---:B------:R-:W-:Y:S01]  /*7cd0*/  IMAD.U32 R55, R43.reuse, 0x10000, RZ ;  /* 0x000100002b377824 */ /* 0x040fe200078e00ff */
[----:B------:R-:W-:Y:S01]  /*7ce0*/  LOP3.LUT R40, R40, 0xffff0000, RZ, 0xc0, !PT ;  /* 0xffff000028287812 */ /* 0x000fe200078ec0ff */
[C---:B------:R-:W-:Y:S01]  /*7cf0*/  FMUL.FTZ R85, R134.reuse, R53 ;  /* 0x0000003586557220 */ /* 0x040fe20000410000 */
[----:B------:R-:W-:Y:S01]  /*7d00*/  LOP3.LUT R43, R43, 0xffff0000, RZ, 0xc0, !PT ;  /* 0xffff00002b2b7812 */ /* 0x000fe200078ec0ff */
[-C--:B------:R-:W-:Y:S01]  /*7d10*/  FMUL.FTZ R134, R134, R55.reuse ;  /* 0x0000003786867220 */ /* 0x080fe20000410000 */
[-C--:B------:R-:W-:Y:S01]  /*7d20*/  FMUL.FTZ R51, R52, R48.reuse ;  /* 0x0000003034337220 */ /* 0x080fe20000410000 */
[----:B------:R-:W-:Y:S01]  /*7d30*/  FFMA.FTZ R85, R49, R55, -R85 ;  /* 0x0000003731557223 */ /* 0x000fe20000010855 */
[----:B------:R-:W-:Y:S01]  /*7d40*/  F2FP.BF16.F32.PACK_AB R37, R37, R137 ;  /* 0x000000892525723e */ /* 0x000fe200000010ff */
[----:B------:R-:W-:Y:S01]  /*7d50*/  FFMA.FTZ R134, R49, R53, R134 ;  /* 0x0000003531867223 */ /* 0x000fe20000010086 */
[----:B------:R-:W-:Y:S01]  /*7d60*/  LOP3.LUT R49, R42, 0xffff0000, RZ, 0xc0, !PT ;  /* 0xffff00002a317812 */ /* 0x000fe200078ec0ff */
[-C--:B------:R-:W-:Y:S01]  /*7d70*/  FMUL.FTZ R52, R52, R43.reuse ;  /* 0x0000002b34347220 */ /* 0x080fe20000410000 */
[----:B------:R-:W-:Y:S01]  /*7d80*/  FFMA.FTZ R51, R40, R43, -R51 ;  /* 0x0000002b28337223 */ /* 0x000fe20000010833 */
[C---:B------:R-:W-:Y:S01]  /*7d90*/  IMAD.U32 R42, R54.reuse, 0x10000, RZ ;  /* 0x00010000362a7824 */ /* 0x040fe200078e00ff */
        /* <DEDUP_REMOVED lines=23> */
.L_x_2782:
[----:B------:R-:W-:Y:S05]  /*7f10*/  BSYNC B3 ;  /* 0x0000000000037941 */ /* 0x000fea0003800000 */
.L_x_2781:
[----:B0-----:R0:W-:Y:S04]  /*7f20*/  STG.E.128 desc[UR60][R80.64], R40 ;  /* 0x0000002850007986 */ /* 0x0011e8000c101d3c */
[----:B--2---:R0:W-:Y:S02]  /*7f30*/  @!P4 STG.E.128 desc[UR60][R82.64], R52 ;  /* 0x000000345200c986 */ /* 0x0041e4000c101d3c */
.L_x_2780:
[----:B------:R-:W-:Y:S05]  /*7f40*/  BSYNC B2 ;  /* 0x0000000000027941 */ /* 0x000fea0003800000 */
.L_x_2779:
        /* <DEDUP_REMOVED lines=13> */
[--C-:B0-----:R-:W-:Y:S02]  /*8020*/  @!P4 SHF.R.S32.HI R40, RZ, 0x1f, R37.reuse ;  /* 0x0000001fff28c819 */ /* 0x101fe40000011425 */
[--C-:B------:R-:W-:Y:S02]  /*8030*/  @!P4 IADD3 R130, P5, P6, R92, R130, R37.reuse ;  /* 0x000000825c82c210 */ /* 0x100fe40007ebe025 */
[----:B------:R-:W-:Y:S02]  /*8040*/  LOP3.LUT R37, R196, 0x38, R37, 0xf8, !PT ;  /* 0x00000038c4257812 */ /* 0x000fe400078ef825 */
[----:B------:R-:W-:Y:S02]  /*8050*/  @!P4 IADD3.X R40, R89, R157, R40, P5, P6 ;  /* 0x0000009d5928c210 */ /* 0x000fe40002fec428 */
[----:B------:R-:W-:Y:S02]  /*8060*/  LEA R48, P5, R39, R114, 0x1 ;  /* 0x0000007227307211 */ /* 0x000fe400078a08ff */
[----:B------:R-:W-:-:S02]  /*8070*/  LOP3.LUT R37, R37, R198, RZ, 0x3c, !PT ;  /* 0x000000c625257212 */ /* 0x000fc400078e3cff */
[-C--:B------:R-:W-:Y:S02]  /*8080*/  LEA.HI.X R49, R39, R115.reuse, R38, 0x1, P5 ;  /* 0x0000007327317211 */ /* 0x080fe400028f0c26 */
[----:B------:R-:W-:Y:S02]  /*8090*/  SHF.R.S32.HI R39, RZ, 0x1f, R36 ;  /* 0x0000001fff277819 */ /* 0x000fe40000011424 */
[C---:B------:R-:W-:Y:S02]  /*80a0*/  @!P4 LEA R50, P5, R130.reuse, R114, 0x1 ;  /* 0x000000728232c211 */ /* 0x040fe400078a08ff */
[----:B------:R-:W-:Y:S02]  /*80b0*/  LEA.HI R39, R39, R36, RZ, 0x3 ;  /* 0x0000002427277211 */ /* 0x000fe400078f18ff */
[----:B------:R-:W-:Y:S02]  /*80c0*/  @!P4 LEA.HI.X R51, R130, R115, R40, 0x1, P5 ;  /* 0x000000738233c211 */ /* 0x000fe400028f0c28 */
[----:B------:R-:W-:Y:S01]  /*80d0*/  ISETP.GE.AND P5, PT, R187, R118, PT ;  /* 0x00000076bb00720c */ /* 0x000fe20003fa6270 */
        /* <DEDUP_REMOVED lines=9> */
[----:B------:R-:W3:Y:S01]  /*8170*/  LDS.128 R40, [R40+0x1c400] ;  /* 0x01c4000028287984 */ /* 0x000ee20000000c00 */
[----:B------:R-:W-:Y:S05]  /*8180*/  @P5 BRA `(.L_x_2784) ;  /* 0x00000004006c5947 */ /* 0x000fea0003800000 */
[--C-:B------:R-:W-:Y:S01]  /*8190*/  SHF.R.U64 R34, R34, 0x10, R35.reuse ;  /* 0x0000001022227819 */ /* 0x100fe20000001223 */
[----:B---3--:R-:W-:Y:S01]  /*81a0*/  IMAD.U32 R54, R41, 0x10000, RZ ;  /* 0x0001000029367824 */ /* 0x008fe200078e00ff */
[----:B------:R-:W-:Y:S01]  /*81b0*/  SHF.R.U32.HI R52, RZ, 0x10, R35 ;  /* 0x00000010ff347819 */ /* 0x000fe20000011623 */
[----:B--2---:R-:W-:Y:S01]  /*81c0*/  IMAD.U32 R82, R43, 0x10000, RZ ;  /* 0x000100002b527824 */ /* 0x004fe200078e00ff */
        /* <DEDUP_REMOVED lines=48> */
[----:B------:R-:W-:Y:S01]  /*84d0*/  FMUL.FTZ R32, R41, R47 ;  /* 0x0000002f29207220 */ /* 0x000fe20000410000 */
[----:B------:R-:W-:Y:S01]  /*84e0*/  LOP3.LUT R35, R35, 0xffff0000, RZ, 0xc0, !PT ;  /* 0xffff000023237812 */ /* 0x000fe200078ec0ff */
[----:B------:R-:W-:Y:S02]  /*84f0*/  IMAD.U32 R37, R36, 0x10000, RZ ;  /* 0x0001000024257824 */ /* 0x000fe400078e00ff */
[----:B------:R-:W-:Y:S01]  /*8500*/  FMUL.FTZ R41, R41, R44 ;  /* 0x0000002c29297220 */ /* 0x000fe20000410000 */
[----:B------:R-:W-:Y:S01]  /*8510*/  PRMT R34, R174, 0x5432, R34 ;  /* 0x00005432ae227816 */ /* 0x000fe20000000022 */
[----:B------:R-:W-:Y:S01]  /*8520*/  FFMA.FTZ R43, R39, R46, R43 ;  /* 0x0000002e272b7223 */ /* 0x000fe2000001002b */
[----:B------:R-:W-:Y:S01]  /*8530*/  LOP3.LUT R36, R36, 0xffff0000, RZ, 0xc0, !PT ;  /* 0xffff000024247812 */ /* 0x000fe200078ec0ff */
[----:B------:R-:W-:Y:S01]  /*8540*/  FMUL.FTZ R39, R40, R35 ;  /* 0x0000002328277220 */ /* 0x000fe20000410000 */
[C---:B------:R-:W-:Y:S01]  /*8550*/  FFMA.FTZ R32, R37.reuse, R44, -R32 ;  /* 0x0000002c25207223 */ /* 0x040fe20000010820 */
[----:B------:R-:W-:Y:S01]  /*8560*/  FFMA.FTZ R41, R37, R47, R41 ;  /* 0x0000002f25297223 */ /* 0x000fe20000010029 */
[----:B------:R-:W-:Y:S01]  /*8570*/  LOP3.LUT R42, R42, 0xffff0000, RZ, 0xc0, !PT ;  /* 0xffff00002a2a7812 */ /* 0x000fe200078ec0ff */
[----:B------:R-:W-:Y:S01]  /*8580*/  FFMA.FTZ R82, R81, R85, R82 ;  /* 0x0000005551527223 */ /* 0x000fe20000010052 */
[----:B------:R-:W-:Y:S01]  /*8590*/  FMUL.FTZ R37, R40, R52 ;  /* 0x0000003428257220 */ /* 0x000fe20000410000 */
[C---:B------:R-:W-:Y:S01]  /*85a0*/  LOP3.LUT R47, R172.reuse, 0xffff0000, RZ, 0xc0, !PT ;  /* 0xffff0000ac2f7812 */ /* 0x040fe200078ec0ff */
[----:B------:R-:W-:Y:S01]  /*85b0*/  IMAD.U32 R40, R172, 0x10000, RZ ;  /* 0x00010000ac287824 */ /* 0x000fe200078e00ff */
[C---:B------:R-:W-:Y:S01]  /*85c0*/  LOP3.LUT R81, R34.reuse, 0xffff0000, RZ, 0xc0, !PT ;  /* 0xffff000022517812 */ /* 0x040fe200078ec0ff */
[----:B------:R-:W-:-:S02]  /*85d0*/  IMAD.U32 R44, R34, 0x10000, RZ ;  /* 0x00010000222c7824 */ /* 0x000fc400078e00ff */
[C---:B------:R-:W-:Y:S01]  /*85e0*/  FFMA.FTZ R39, R36.reuse, R52, -R39 ;  /* 0x0000003424277223 */ /* 0x040fe20000010827 */
[----:B------:R-:W-:Y:S01]  /*85f0*/  FFMA.FTZ R36, R36, R35, R37 ;  /* 0x0000002324247223 */ /* 0x000fe20000010025 */
[----:B------:R-:W-:Y:S01]  /*8600*/  LOP3.LUT R38, R38, 0xffff0000, RZ, 0xc0, !PT ;  /* 0xffff000026267812 */ /* 0x000fe200078ec0ff */
[C---:B------:R-:W-:Y:S01]  /*8610*/  FMUL.FTZ R35, R83.reuse, R40 ;  /* 0x0000002853237220 */ /* 0x040fe20000410000 */
[C---:B------:R-:W-:Y:S01]  /*8620*/  FMUL.FTZ R37, R42.reuse, R47 ;  /* 0x0000002f2a257220 */ /* 0x040fe20000410000 */
        /* <DEDUP_REMOVED lines=17> */
.L_x_2784:
[----:B------:R-:W-:Y:S05]  /*8740*/  BSYNC B2 ;  /* 0x0000000000027941 */ /* 0x000fea0003800000 */
.L_x_2783:
[----:B0-----:R4:W-:Y:S04]  /*8750*/  STG.E.128 desc[UR60][R48.64], R36 ;  /* 0x0000002430007986 */ /* 0x0019e8000c101d3c */
[----:B---3--:R4:W-:Y:S02]  /*8760*/  @!P4 STG.E.128 desc[UR60][R50.64], R40 ;  /* 0x000000283200c986 */ /* 0x0089e4000c101d3c */
.L_x_2774:
[----:B------:R-:W-:Y:S05]  /*8770*/  BSYNC B1 ;  /* 0x0000000000017941 */ /* 0x000fea0003800000 */
.L_x_2773:
        /* <DEDUP_REMOVED lines=19> */
[----:B------:R-:W-:Y:S01]  /*88b0*/  LOP3.LUT R32, R195, 0x38, R33, 0xf8, !PT ;  /* 0x00000038c3207812 */ /* 0x000fe200078ef821 */
[----:B------:R-:W-:-:S03]  /*88c0*/  IMAD.SHL.U32 R35, R35, 0x400, RZ ;  /* 0x0000040023237824 */ /* 0x000fc600078e00ff */
[----:B------:R-:W-:Y:S02]  /*88d0*/  LOP3.LUT R32, R32, R231, RZ, 0x3c, !PT ;  /* 0x000000e720207212 */ /* 0x000fe400078e3cff */
[----:B------:R-:W-:-:S04]  /*88e0*/  LOP3.LUT R35, R35, 0x7fffe000, RZ, 0xc0, !PT ;  /* 0x7fffe00023237812 */ /* 0x000fc800078ec0ff */
[----:B------:R-:W-:Y:S02]  /*88f0*/  IADD3 R32, R32, R35, R199 ;  /* 0x0000002320207210 */ /* 0x000fe40007ffe0c7 */
[--C-:B------:R-:W-:Y:S02]  /*8900*/  @!P3 SHF.R.S32.HI R37, RZ, 0x1f, R33.reuse ;  /* 0x0000001fff25b819 */ /* 0x100fe40000011421 */
        /* <DEDUP_REMOVED lines=45> */
[----:B------:R-:W-:Y:S01]  /*8be0*/  FFMA.FTZ R49, R49, R76, R84 ;  /* 0x0000004c31317223 */ /* 0x000fe20000010054 */
[-C--:B------:R-:W-:Y:S01]  /*8bf0*/  FMUL.FTZ R81, R52, R65.reuse ;  /* 0x0000004134517220 */ /* 0x080fe20000410000 */
[----:B------:R-:W-:Y:S01]  /*8c00*/  FFMA.FTZ R52, R50, R65, -R79 ;  /* 0x0000004132347223 */ /* 0x000fe2000001084f */
[----:B------:R-:W-:Y:S01]  /*8c10*/  LOP3.LUT R76, R78, 0xffff0000, RZ, 0xc0, !PT ;  /* 0xffff00004e4c7812 */ /* 0x000fe200078ec0ff */
[C---:B------:R-:W-:Y:S01]  /*8c20*/  FMUL.FTZ R65, R64.reuse, R67 ;  /* 0x0000004340417220 */ /* 0x040fe20000410000 */
[----:B------:R-:W-:Y:S01]  /*8c30*/  LOP3.LUT R39, R39, 0xffff0000, RZ, 0xc0, !PT ;  /* 0xffff000027277812 */ /* 0x000fe200078ec0ff */
[-C--:B------:R-:W-:Y:S01]  /*8c40*/  FMUL.FTZ R78, R64, R51.reuse ;  /* 0x00000033404e7220 */ /* 0x080fe20000410000 */
[----:B------:R-:W-:Y:S01]  /*8c50*/  LOP3.LUT R64, R66, 0xffff0000, RZ, 0xc0, !PT ;  /* 0xffff000042407812 */ /* 0x000fe200078ec0ff */
[----:B------:R-:W-:Y:S01]  /*8c60*/  FFMA.FTZ R51, R54, R51, -R65 ;  /* 0x0000003336337223 */ /* 0x000fe20000010841 */
[----:B------:R-:W-:Y:S01]  /*8c70*/  PRMT R45, R168, 0x5410, R45 ;  /* 0x00005410a82d7816 */ /* 0x000fe2000000002d */
[----:B------:R-:W-:Y:S01]  /*8c80*/  FFMA.FTZ R54, R54, R67, R78 ;  /* 0x0000004336367223 */ /* 0x000fe2000001004e */
[----:B------:R-:W-:Y:S01]  /*8c90*/  LOP3.LUT R35, R35, 0xffff0000, RZ, 0xc0, !PT ;  /* 0xffff000023237812 */ /* 0x000fe200078ec0ff */
[----:B------:R-:W-:Y:S01]  /*8ca0*/  FMUL.FTZ R80, R39, R76 ;  /* 0x0000004c27507220 */ /* 0x000fe20000410000 */
[----:B------:R-:W-:-:S02]  /*8cb0*/  IMAD.U32 R78, R170, 0x10000, RZ ;  /* 0x00010000aa4e7824 */ /* 0x000fc400078e00ff */
[-C--:B------:R-:W-:Y:S01]  /*8cc0*/  FMUL.FTZ R82, R39, R64.reuse ;  /* 0x0000004027527220 */ /* 0x080fe20000410000 */
[----:B------:R-:W-:Y:S01]  /*8cd0*/  LOP3.LUT R36, R36, 0xffff0000, RZ, 0xc0, !PT ;  /* 0xffff000024247812 */ /* 0x000fe200078ec0ff */
[----:B------:R-:W-:Y:S01]  /*8ce0*/  IMAD.U32 R66, R45, 0x10000, RZ ;  /* 0x000100002d427824 */ /* 0x000fe200078e00ff */
[----:B------:R-:W-:Y:S01]  /*8cf0*/  LOP3.LUT R39, R170, 0xffff0000, RZ, 0xc0, !PT ;  /* 0xffff0000aa277812 */ /* 0x000fe200078ec0ff */
[----:B------:R-:W-:Y:S01]  /*8d00*/  FFMA.FTZ R64, R35, R64, -R80 ;  /* 0x0000004023407223 */ /* 0x000fe20000010850 */
[C---:B------:R-:W-:Y:S02]  /*8d10*/  IMAD.U32 R33, R32.reuse, 0x10000, RZ ;  /* 0x0001000020217824 */ /* 0x040fe400078e00ff */
[C---:B------:R-:W-:Y:S01]  /*8d20*/  FMUL.FTZ R80, R37.reuse, R78 ;  /* 0x0000004e25507220 */ /* 0x040fe20000410000 */
[----:B------:R-:W-:Y:S01]  /*8d30*/  LOP3.LUT R32, R32, 0xffff0000, RZ, 0xc0, !PT ;  /* 0xffff000020207812 */ /* 0x000fe200078ec0ff */
[-C--:B------:R-:W-:Y:S01]  /*8d40*/  FMUL.FTZ R65, R37, R66.reuse ;  /* 0x0000004225417220 */ /* 0x080fe20000410000 */
[----:B------:R-:W-:Y:S01]  /*8d50*/  LOP3.LUT R45, R45, 0xffff0000, RZ, 0xc0, !PT ;  /* 0xffff00002d2d7812 */ /* 0x000fe200078ec0ff */
[----:B------:R-:W-:Y:S01]  /*8d60*/  FMUL.FTZ R67, R36, R39 ;  /* 0x0000002724437220 */ /* 0x000fe20000410000 */
[----:B------:R-:W-:Y:S01]  /*8d70*/  PRMT R48, R169, 0x5410, R48 ;  /* 0x00005410a9307816 */ /* 0x000fe20000000030 */
[C---:B------:R-:W-:Y:S01]  /*8d80*/  FFMA.FTZ R37, R33.reuse, R66, -R80 ;  /* 0x0000004221257223 */ /* 0x040fe20000010850 */
[----:B------:R-:W-:Y:S01]  /*8d90*/  FFMA.FTZ R33, R33, R78, R65 ;  /* 0x0000004e21217223 */ /* 0x000fe20000010041 */
[----:B------:R-:W-:Y:S01]  /*8da0*/  LOP3.LUT R55, R34, 0xffff0000, RZ, 0xc0, !PT ;  /* 0xffff000022377812 */ /* 0x000fe200078ec0ff */
[-C--:B------:R-:W-:Y:S01]  /*8db0*/  FMUL.FTZ R65, R36, R45.reuse ;  /* 0x0000002d24417220 */ /* 0x080fe20000410000 */
[----:B------:R-:W-:Y:S01]  /*8dc0*/  PRMT R46, R167, 0x5410, R46 ;  /* 0x00005410a72e7816 */ /* 0x000fe2000000002e */
[----:B------:R-:W-:Y:S01]  /*8dd0*/  FFMA.FTZ R66, R32, R45, -R67 ;  /* 0x0000002d20427223 */ /* 0x000fe20000010843 */
[C---:B------:R-:W-:Y:S01]  /*8de0*/  IMAD.U32 R34, R38.reuse, 0x10000, RZ ;  /* 0x0001000026227824 */ /* 0x040fe200078e00ff */
[----:B------:R-:W-:Y:S01]  /*8df0*/  LOP3.LUT R38, R38, 0xffff0000, RZ, 0xc0, !PT ;  /* 0xffff000026267812 */ /* 0x000fe200078ec0ff */
[C---:B------:R-:W-:Y:S01]  /*8e00*/  IMAD.U32 R45, R48.reuse, 0x10000, RZ ;  /* 0x00010000302d7824 */ /* 0x040fe200078e00ff */
[----:B------:R-:W-:Y:S01]  /*8e10*/  LOP3.LUT R48, R48, 0xffff0000, RZ, 0xc0, !PT ;  /* 0xffff000030307812 */ /* 0x000fe200078ec0ff */
[----:B------:R-:W-:-:S02]  /*8e20*/  IMAD.U32 R36, R46, 0x10000, RZ ;  /* 0x000100002e247824 */ /* 0x000fc400078e00ff */
[----:B------:R-:W-:Y:S01]  /*8e30*/  FFMA.FTZ R35, R35, R76, R82 ;  /* 0x0000004c23237223 */ /* 0x000fe20000010052 */
[----:B------:R-:W-:Y:S01]  /*8e40*/  LOP3.LUT R46, R46, 0xffff0000, RZ, 0xc0, !PT ;  /* 0xffff00002e2e7812 */ /* 0x000fe200078ec0ff */
[----:B------:R-:W-:Y:S01]  /*8e50*/  FMUL.FTZ R76, R34, R45 ;  /* 0x0000002d224c7220 */ /* 0x000fe20000410000 */
[----:B------:R-:W-:Y:S01]  /*8e60*/  FMUL.FTZ R78, R38, R48 ;  /* 0x00000030264e7220 */ /* 0x000fe20000410000 */
[----:B------:R-:W-:Y:S01]  /*8e70*/  FFMA.FTZ R50, R50, R77, R81 ;  /* 0x0000004d32327223 */ /* 0x000fe20000010051 */
[----:B------:R-:W-:Y:S01]  /*8e80*/  FFMA.FTZ R32, R32, R39, R65 ;  /* 0x0000002720207223 */ /* 0x000fe20000010041 */
        /* <DEDUP_REMOVED lines=20> */
.L_x_2788:
[----:B------:R-:W-:Y:S05]  /*8fd0*/  BSYNC B2 ;  /* 0x0000000000027941 */ /* 0x000fea0003800000 */
.L_x_2787:
[----:B0-----:R3:W-:Y:S04]  /*8fe0*/  STG.E.128 desc[UR60][R40.64], R32 ;  /* 0x0000002028007986 */ /* 0x0017e8000c101d3c */
[----:B--2---:R3:W-:Y:S02]  /*8ff0*/  @!P3 STG.E.128 desc[UR60][R42.64], R36 ;  /* 0x000000242a00b986 */ /* 0x0047e4000c101d3c */
.L_x_2786:
[----:B------:R-:W-:Y:S05]  /*9000*/  BSYNC B1 ;  /* 0x0000000000017941 */ /* 0x000fea0003800000 */
.L_x_2785:
        /* <DEDUP_REMOVED lines=10> */
[----:B0-----:R-:W-:Y:S01]  /*90b0*/  SHF.R.S32.HI R40, RZ, 0x1f, R33 ;  /* 0x0000001fff287819 */ /* 0x001fe20000011421 */
[----:B------:R-:W-:-:S03]  /*90c0*/  IMAD.SHL.U32 R32, R33, 0x8, RZ ;  /* 0x0000000821207824 */ /* 0x000fc600078e00ff */
[----:B------:R-:W-:Y:S01]  /*90d0*/  LEA.HI R40, R40, R33, RZ, 0x3 ;  /* 0x0000002128287211 */ /* 0x000fe200078f18ff */
[----:B------:R-:W-:Y:S01]  /*90e0*/  IMAD R33, R17, 0x6000, R139 ;  /* 0x0000600011217824 */ /* 0x000fe200078e028b */
[----:B------:R-:W-:-:S03]  /*90f0*/  ISETP.GE.AND P3, PT, R32, R145, PT ;  /* 0x000000912000720c */ /* 0x000fc60003f66270 */
[----:B------:R-:W-:Y:S02]  /*9100*/  IMAD.SHL.U32 R40, R40, 0x400, RZ ;  /* 0x0000040028287824 */ /* 0x000fe400078e00ff */
[----:B------:R-:W-:-:S03]  /*9110*/  IMAD R33, R33, 0x2, R16 ;  /* 0x0000000221217824 */ /* 0x000fc600078e0210 */
[----:B------:R-:W-:-:S05]  /*9120*/  LOP3.LUT R40, R40, 0x7fffe000, RZ, 0xc0, !PT ;  /* 0x7fffe00028287812 */ /* 0x000fca00078ec0ff */
[--C-:B------:R-:W-:Y:S02]  /*9130*/  @!P3 SHF.R.S32.HI R37, RZ, 0x1f, R32.reuse ;  /* 0x0000001fff25b819 */ /* 0x100fe40000011420 */
[--C-:B------:R-:W-:Y:S02]  /*9140*/  @!P3 IADD3 R34, P4, P5, R92, R124, R32.reuse ;  /* 0x0000007c5c22b210 */ /* 0x100fe40007d9e020 */
[----:B------:R-:W-:Y:S02]  /*9150*/  LOP3.LUT R32, R195, 0x38, R32, 0xf8, !PT ;  /* 0x00000038c3207812 */ /* 0x000fe400078ef820 */
[----:B------:R-:W-:Y:S02]  /*9160*/  @!P3 IADD3.X R37, R89, R44, R37, P4, P5 ;  /* 0x0000002c5925b210 */ /* 0x000fe400027ea425 */
[----:B------:R-:W-:-:S04]  /*9170*/  LOP3.LUT R32, R32, R231, RZ, 0x3c, !PT ;  /* 0x000000e720207212 */ /* 0x000fc800078e3cff */
[----:B------:R-:W-:Y:S02]  /*9180*/  IADD3 R32, R32, R40, R199 ;  /* 0x0000002820207210 */ /* 0x000fe40007ffe0c7 */
        /* <DEDUP_REMOVED lines=16> */
[----:B------:R-:W-:Y:S01]  /*9290*/  SHF.R.U64 R67, R62, 0x10, R63 ;  /* 0x000000103e437819 */ /* 0x000fe2000000123f */
[----:B------:R-:W-:Y:S01]  /*92a0*/  IMAD.U32 R54, R35, 0x10000, RZ ;  /* 0x0001000023367824 */ /* 0x000fe200078e00ff */
[----:B------:R-:W-:Y:S01]  /*92b0*/  SHF.R.U64 R49, R72, 0x10, R73 ;  /* 0x0000001048317819 */ /* 0x000fe20000001249 */
[----:B------:R-:W-:Y:S01]  /*92c0*/  IMAD.U32 R46, R36, 0x10000, RZ ;  /* 0x00010000242e7824 */ /* 0x000fe200078e00ff */
[----:B------:R-:W-:Y:S01]  /*92d0*/  PRMT R52, R158, 0x5410, R79 ;  /* 0x000054109e347816 */ /* 0x000fe2000000004f */
[----:B------:R-:W-:Y:S01]  /*92e0*/  IMAD.U32 R45, R32, 0x10000, RZ ;  /* 0x00010000202d7824 */ /* 0x000fe200078e00ff */
[----:B------:R-:W-:-:S02]  /*92f0*/  PRMT R61, R166, 0x5432, R61 ;  /* 0x00005432a63d7816 */ /* 0x000fc4000000003d */
[----:B------:R-:W-:Y:S02]  /*9300*/  SHF.R.U64 R62, R74, 0x10, R75 ;  /* 0x000000104a3e7819 */ /* 0x000fe4000000124b */
[----:B------:R-:W-:Y:S02]  /*9310*/  PRMT R158, R158, 0x5432, R77 ;  /* 0x000054329e9e7816 */ /* 0x000fe4000000004d */
[----:B------:R-:W-:Y:S02]  /*9320*/  SHF.R.U32.HI R74, RZ, 0x10, R75 ;  /* 0x00000010ff4a7819 */ /* 0x000fe4000001164b */
[----:B------:R-:W-:Y:S01]  /*9330*/  SHF.R.U32.HI R65, RZ, 0x10, R63 ;  /* 0x00000010ff417819 */ /* 0x000fe2000001163f */
[----:B------:R-:W-:Y:S01]  /*9340*/  IMAD.U32 R63, R61, 0x10000, RZ ;  /* 0x000100003d3f7824 */ /* 0x000fe200078e00ff */
[----:B------:R-:W-:Y:S02]  /*9350*/  PRMT R166, R166, 0x5410, R49 ;  /* 0x00005410a6a67816 */ /* 0x000fe40000000031 */
[----:B------:R-:W-:-:S02]  /*9360*/  LOP3.LUT R50, R37, 0xffff0000, RZ, 0xc0, !PT ;  /* 0xffff000025327812 */ /* 0x000fc400078ec0ff */
[----:B------:R-:W-:Y:S01]  /*9370*/  LOP3.LUT R51, R39, 0xffff0000, RZ, 0xc0, !PT ;  /* 0xffff000027337812 */ /* 0x000fe200078ec0ff */
[----:B------:R-:W-:Y:S01]  /*9380*/  IMAD.U32 R39, R158, 0x10000, RZ ;  /* 0x000100009e277824 */ /* 0x000fe200078e00ff */
[C---:B------:R-:W-:Y:S02]  /*9390*/  PRMT R49, R165.reuse, 0x5410, R62 ;  /* 0x00005410a5317816 */ /* 0x040fe4000000003e */
[----:B------:R-:W-:Y:S01]  /*93a0*/  PRMT R37, R156, 0x5410, R67 ;  /* 0x000054109c257816 */ /* 0x000fe20000000043 */
[----:B------:R-:W-:Y:S01]  /*93b0*/  FMUL.FTZ R67, R60, R39 ;  /* 0x000000273c437220 */ /* 0x000fe20000410000 */
[----:B------:R-:W-:Y:S02]  /*93c0*/  PRMT R165, R165, 0x5432, R74 ;  /* 0x00005432a5a57816 */ /* 0x000fe4000000004a */
[----:B------:R-:W-:Y:S01]  /*93d0*/  PRMT R156, R156, 0x5432, R65 ;  /* 0x000054329c9c7816 */ /* 0x000fe20000000041 */
[----:B------:R-:W-:Y:S01]  /*93e0*/  FMUL.FTZ R65, R60, R63 ;  /* 0x0000003f3c417220 */ /* 0x000fe20000410000 */
[----:B------:R-:W-:Y:S01]  /*93f0*/  LOP3.LUT R61, R61, 0xffff0000, RZ, 0xc0, !PT ;  /* 0xffff00003d3d7812 */ /* 0x000fe200078ec0ff */
[----:B------:R-:W-:Y:S01]  /*9400*/  IMAD.U32 R62, R165, 0x10000, RZ ;  /* 0x00010000a53e7824 */ /* 0x000fe200078e00ff */
[----:B------:R-:W-:Y:S01]  /*9410*/  LOP3.LUT R158, R158, 0xffff0000, RZ, 0xc0, !PT ;  /* 0xffff00009e9e7812 */ /* 0x000fe200078ec0ff */
[----:B------:R-:W-:Y:S01]  /*9420*/  IMAD.U32 R60, R156, 0x10000, RZ ;  /* 0x000100009c3c7824 */ /* 0x000fe200078e00ff */
[----:B------:R-:W-:Y:S01]  /*9430*/  LOP3.LUT R53, R33, 0xffff0000, RZ, 0xc0, !PT ;  /* 0xffff000021357812 */ /* 0x000fe200078ec0ff */
[----:B------:R-:W-:Y:S01]  /*9440*/  FFMA.FTZ R39, R48, R39, -R65 ;  /* 0x0000002730277223 */ /* 0x000fe20000010841 */
[----:B------:R-:W-:Y:S01]  /*9450*/  FMUL.FTZ R64, R50, R61 ;  /* 0x0000003d32407220 */ /* 0x000fe20000410000 */
[----:B------:R-:W-:Y:S01]  /*9460*/  FFMA.FTZ R48, R48, R63, R67 ;  /* 0x0000003f30307223 */ /* 0x000fe20000010043 */
[C---:B------:R-:W-:Y:S01]  /*9470*/  FMUL.FTZ R63, R55.reuse, R62 ;  /* 0x0000003e373f7220 */ /* 0x040fe20000410000 */
[----:B------:R-:W-:Y:S01]  /*9480*/  FMUL.FTZ R66, R50, R158 ;  /* 0x0000009e32427220 */ /* 0x000fe20000410000 */
[----:B------:R-:W-:Y:S01]  /*9490*/  FMUL.FTZ R55, R55, R60 ;  /* 0x0000003c37377220 */ /* 0x000fe20000410000 */
[----:B------:R-:W-:Y:S01]  /*94a0*/  FFMA.FTZ R50, R53, R158, -R64 ;  /* 0x0000009e35327223 */ /* 0x000fe20000010840 */
[----:B------:R-:W-:Y:S01]  /*94b0*/  LOP3.LUT R64, R165, 0xffff0000, RZ, 0xc0, !PT ;  /* 0xffff0000a5407812 */ /* 0x000fe200078ec0ff */
[----:B------:R-:W-:Y:S01]  /*94c0*/  FFMA.FTZ R63, R54, R60, -R63 ;  /* 0x0000003c363f7223 */ /* 0x000fe2000001083f */
[----:B------:R-:W-:Y:S01]  /*94d0*/  LOP3.LUT R156, R156, 0xffff0000, RZ, 0xc0, !PT ;  /* 0xffff00009c9c7812 */ /* 0x000fe200078ec0ff */
[----:B------:R-:W-:Y:S01]  /*94e0*/  FFMA.FTZ R62, R54, R62, R55 ;  /* 0x0000003e363e7223 */ /* 0x000fe20000010037 */
[----:B------:R-:W-:-:S02]  /*94f0*/  IMAD.U32 R55, R166, 0x10000, RZ ;  /* 0x00010000a6377824 */ /* 0x000fc400078e00ff */
[----:B------:R-:W-:Y:S01]  /*9500*/  FFMA.FTZ R53, R53, R61, R66 ;  /* 0x0000003d35357223 */ /* 0x000fe20000010042 */
[C---:B------:R-:W-:Y:S02]  /*9510*/  IMAD.U32 R54, R52.reuse, 0x10000, RZ ;  /* 0x0001000034367824 */ /* 0x040fe400078e00ff */
[C---:B------:R-:W-:Y:S01]  /*9520*/  FMUL.FTZ R60, R51.reuse, R64 ;  /* 0x00000040333c7220 */ /* 0x040fe20000410000 */
[----:B------:R-:W-:Y:S01]  /*9530*/  FMUL.FTZ R66, R51, R156 ;  /* 0x0000009c33427220 */ /* 0x000fe20000410000 */
[----:B------:R-:W-:Y:S01]  /*9540*/  LOP3.LUT R51, R52, 0xffff0000, RZ, 0xc0, !PT ;  /* 0xffff000034337812 */ /* 0x000fe200078ec0ff */
[CC--:B------:R-:W-:Y:S01]  /*9550*/  FMUL.FTZ R52, R46.reuse, R55.reuse ;  /* 0x000000372e347220 */ /* 0x0c0fe20000410000 */
[----:B------:R-:W-:Y:S01]  /*9560*/  LOP3.LUT R47, R35, 0xffff0000, RZ, 0xc0, !PT ;  /* 0xffff0000232f7812 */ /* 0x000fe200078ec0ff */
        /* <DEDUP_REMOVED lines=8> */
[----:B------:R-:W-:-:S02]  /*95f0*/  IMAD.U32 R34, R38, 0x10000, RZ ;  /* 0x0001000026227824 */ /* 0x000fc400078e00ff */
[C---:B------:R-:W-:Y:S01]  /*9600*/  FFMA.FTZ R60, R47.reuse, R156, -R60 ;  /* 0x0000009c2f3c7223 */ /* 0x040fe2000001083c */
[----:B------:R-:W-:Y:S01]  /*9610*/  FFMA.FTZ R65, R47, R64, R66 ;  /* 0x000000402f417223 */ /* 0x000fe20000010042 */
[C---:B------:R-:W-:Y:S01]  /*9620*/  IMAD.U32 R45, R49.reuse, 0x10000, RZ ;  /* 0x00010000312d7824 */ /* 0x040fe200078e00ff */
[----:B------:R-:W-:Y:S01]  /*9630*/  LOP3.LUT R38, R38, 0xffff0000, RZ, 0xc0, !PT ;  /* 0xffff000026267812 */ /* 0x000fe200078ec0ff */
[C---:B------:R-:W-:Y:S01]  /*9640*/  FMUL.FTZ R47, R36.reuse, R61 ;  /* 0x0000003d242f7220 */ /* 0x040fe20000410000 */
[-C--:B------:R-:W-:Y:S01]  /*9650*/  FMUL.FTZ R55, R36, R51.reuse ;  /* 0x0000003324377220 */ /* 0x080fe20000410000 */
[----:B------:R-:W-:Y:S01]  /*9660*/  LOP3.LUT R49, R49, 0xffff0000, RZ, 0xc0, !PT ;  /* 0xffff000031317812 */ /* 0x000fe200078ec0ff */
[C---:B------:R-:W-:Y:S01]  /*9670*/  IMAD.U32 R36, R37.reuse, 0x10000, RZ ;  /* 0x0001000025247824 */ /* 0x040fe200078e00ff */
[----:B------:R-:W-:Y:S01]  /*9680*/  LOP3.LUT R37, R37, 0xffff0000, RZ, 0xc0, !PT ;  /* 0xffff000025257812 */ /* 0x000fe200078ec0ff */
[C---:B------:R-:W-:Y:S01]  /*9690*/  FFMA.FTZ R47, R32.reuse, R51, -R47 ;  /* 0x00000033202f7223 */ /* 0x040fe2000001082f */
[----:B------:R-:W-:Y:S01]  /*96a0*/  FFMA.FTZ R55, R32, R61, R55 ;  /* 0x0000003d20377223 */ /* 0x000fe20000010037 */
[----:B------:R-:W-:Y:S01]  /*96b0*/  FMUL.FTZ R32, R34, R45 ;  /* 0x0000002d22207220 */ /* 0x000fe20000410000 */
[----:B------:R-:W-:Y:S01]  /*96c0*/  FMUL.FTZ R54, R38, R49 ;  /* 0x0000003126367220 */ /* 0x000fe20000410000 */
        /* <DEDUP_REMOVED lines=19> */
.L_x_2792:
[----:B------:R-:W-:Y:S05]  /*9800*/  BSYNC B2 ;  /* 0x0000000000027941 */ /* 0x000fea0003800000 */
.L_x_2791:
[----:B0-----:R0:W-:Y:S04]  /*9810*/  STG.E.128 desc[UR60][R40.64], R32 ;  /* 0x0000002028007986 */ /* 0x0011e8000c101d3c */
[----:B--2---:R0:W-:Y:S02]  /*9820*/  @!P3 STG.E.128 desc[UR60][R42.64], R36 ;  /* 0x000000242a00b986 */ /* 0x0041e4000c101d3c */
.L_x_2790:
[----:B------:R-:W-:Y:S05]  /*9830*/  BSYNC B1 ;  /* 0x0000000000017941 */ /* 0x000fea0003800000 */
.L_x_2789:
        /* <DEDUP_REMOVED lines=12> */
[C---:B------:R-:W-:Y:S02]  /*9900*/  LEA R40, P3, R41.reuse, R114, 0x1 ;  /* 0x0000007229287211 */ /* 0x040fe400078608ff */
[----:B------:R-:W-:Y:S01]  /*9910*/  SHF.R.S32.HI R33, RZ, 0x1f, R148 ;  /* 0x0000001fff217819 */ /* 0x000fe20000011494 */
[----:B------:R-:W-:Y:S01]  /*9920*/  IMAD.SHL.U32 R42, R148, 0x8, RZ ;  /* 0x00000008942a7824 */ /* 0x000fe200078e00ff */
[----:B------:R-:W-:Y:S02]  /*9930*/  LEA.HI.X R41, R41, R115, R46, 0x1, P3 ;  /* 0x0000007329297211 */ /* 0x000fe400018f0c2e */
[----:B------:R-:W-:Y:S02]  /*9940*/  LEA.HI R33, R33, R148, RZ, 0x3 ;  /* 0x0000009421217211 */ /* 0x000fe400078f18ff */
[----:B------:R-:W-:-:S03]  /*9950*/  LOP3.LUT R32, R195, 0x38, R42, 0xf8, !PT ;  /* 0x00000038c3207812 */ /* 0x000fc600078ef82a */
[----:B------:R-:W-:Y:S01]  /*9960*/  IMAD.SHL.U32 R33, R33, 0x400, RZ ;  /* 0x0000040021217824 */ /* 0x000fe200078e00ff */
[----:B------:R-:W-:-:S04]  /*9970*/  LOP3.LUT R32, R32, R231, RZ, 0x3c, !PT ;  /* 0x000000e720207212 */ /* 0x000fc800078e3cff */
[----:B------:R-:W-:-:S04]  /*9980*/  LOP3.LUT R33, R33, 0x7fffe000, RZ, 0xc0, !PT ;  /* 0x7fffe00021217812 */ /* 0x000fc800078ec0ff */
[----:B------:R-:W-:Y:S01]  /*9990*/  IADD3 R32, R32, R33, R199 ;  /* 0x0000002120207210 */ /* 0x000fe20007ffe0c7 */
[----:B------:R-:W-:-:S04]  /*99a0*/  IMAD R33, R17, 0x6000, R138 ;  /* 0x0000600011217824 */ /* 0x000fc800078e028a */
        /* <DEDUP_REMOVED lines=17> */
[----:B------:R-:W-:Y:S02]  /*9ac0*/  PRMT R153, R153, 0x5432, R56 ;  /* 0x0000543299997816 */ /* 0x000fe40000000038 */
[----:B------:R-:W-:Y:S01]  /*9ad0*/  SHF.R.U64 R57, R70, 0x10, R71 ;  /* 0x0000001046397819 */ /* 0x000fe20000001247 */
[----:B------:R-:W-:Y:S01]  /*9ae0*/  IMAD.U32 R56, R55, 0x10000, RZ ;  /* 0x0001000037387824 */ /* 0x000fe200078e00ff */
[----:B------:R-:W-:Y:S02]  /*9af0*/  SHF.R.U64 R53, R58, 0x10, R59 ;  /* 0x000000103a357819 */ /* 0x000fe4000000123b */
[----:B------:R-:W-:Y:S01]  /*9b00*/  SHF.R.U32.HI R71, RZ, 0x10, R71 ;  /* 0x00000010ff477819 */ /* 0x000fe20000011647 */
[----:B------:R-:W-:Y:S01]  /*9b10*/  FMUL.FTZ R58, R49, R56 ;  /* 0x00000038313a7220 */ /* 0x000fe20000410000 */
[----:B------:R-:W-:Y:S01]  /*9b20*/  PRMT R155, R155, 0x5410, R54 ;  /* 0x000054109b9b7816 */ /* 0x000fe20000000036 */
[----:B------:R-:W-:Y:S01]  /*9b30*/  IMAD.U32 R54, R153, 0x10000, RZ ;  /* 0x0001000099367824 */ /* 0x000fe200078e00ff */
[----:B------:R-:W-:-:S02]  /*9b40*/  SHF.R.U32.HI R59, RZ, 0x10, R59 ;  /* 0x00000010ff3b7819 */ /* 0x000fc4000001163b */
[----:B------:R-:W-:Y:S01]  /*9b50*/  PRMT R57, R154, 0x5410, R57 ;  /* 0x000054109a397816 */ /* 0x000fe20000000039 */
[-C--:B------:R-:W-:Y:S01]  /*9b60*/  FMUL.FTZ R60, R49, R54.reuse ;  /* 0x00000036313c7220 */ /* 0x080fe20000410000 */
[----:B------:R-:W-:Y:S01]  /*9b70*/  LOP3.LUT R50, R37, 0xffff0000, RZ, 0xc0, !PT ;  /* 0xffff000025327812 */ /* 0x000fe200078ec0ff */
[C---:B------:R-:W-:Y:S01]  /*9b80*/  FFMA.FTZ R49, R45.reuse, R54, -R58 ;  /* 0x000000362d317223 */ /* 0x040fe2000001083a */
[----:B------:R-:W-:Y:S01]  /*9b90*/  PRMT R53, R152, 0x5410, R53 ;  /* 0x0000541098357816 */ /* 0x000fe20000000035 */
[----:B------:R-:W-:Y:S01]  /*9ba0*/  FFMA.FTZ R60, R45, R56, R60 ;  /* 0x000000382d3c7223 */ /* 0x000fe2000001003c */
[----:B------:R-:W-:Y:S01]  /*9bb0*/  PRMT R154, R154, 0x5432, R71 ;  /* 0x000054329a9a7816 */ /* 0x000fe20000000047 */
[----:B------:R-:W-:Y:S01]  /*9bc0*/  IMAD.U32 R37, R35, 0x10000, RZ ;  /* 0x0001000023257824 */ /* 0x000fe200078e00ff */
[----:B------:R-:W-:Y:S02]  /*9bd0*/  LOP3.LUT R55, R55, 0xffff0000, RZ, 0xc0, !PT ;  /* 0xffff000037377812 */ /* 0x000fe400078ec0ff */
[----:B------:R-:W-:Y:S01]  /*9be0*/  PRMT R152, R152, 0x5432, R59 ;  /* 0x0000543298987816 */ /* 0x000fe2000000003b */
[----:B------:R-:W-:Y:S01]  /*9bf0*/  IMAD.U32 R58, R154, 0x10000, RZ ;  /* 0x000100009a3a7824 */ /* 0x000fe200078e00ff */
[----:B------:R-:W-:Y:S01]  /*9c00*/  LOP3.LUT R153, R153, 0xffff0000, RZ, 0xc0, !PT ;  /* 0xffff000099997812 */ /* 0x000fe200078ec0ff */
[----:B------:R-:W-:Y:S01]  /*9c10*/  FMUL.FTZ R59, R50, R55 ;  /* 0x00000037323b7220 */ /* 0x000fe20000410000 */
[----:B------:R-:W-:Y:S01]  /*9c20*/  LOP3.LUT R46, R33, 0xffff0000, RZ, 0xc0, !PT ;  /* 0xffff0000212e7812 */ /* 0x000fe200078ec0ff */
[----:B------:R-:W-:Y:S01]  /*9c30*/  IMAD.U32 R54, R152, 0x10000, RZ ;  /* 0x0001000098367824 */ /* 0x000fe200078e00ff */
[----:B------:R-:W-:Y:S01]  /*9c40*/  LOP3.LUT R39, R39, 0xffff0000, RZ, 0xc0, !PT ;  /* 0xffff000027277812 */ /* 0x000fe200078ec0ff */
[-C--:B------:R-:W-:Y:S01]  /*9c50*/  FMUL.FTZ R45, R50, R153.reuse ;  /* 0x00000099322d7220 */ /* 0x080fe20000410000 */
[----:B------:R-:W-:Y:S01]  /*9c60*/  LOP3.LUT R154, R154, 0xffff0000, RZ, 0xc0, !PT ;  /* 0xffff00009a9a7812 */ /* 0x000fe200078ec0ff */
[----:B------:R-:W-:Y:S01]  /*9c70*/  FFMA.FTZ R56, R46, R153, -R59 ;  /* 0x000000992e387223 */ /* 0x000fe2000001083b */
[C---:B------:R-:W-:Y:S01]  /*9c80*/  FMUL.FTZ R50, R51.reuse, R58 ;  /* 0x0000003a33327220 */ /* 0x040fe20000410000 */
[----:B------:R-:W-:Y:S01]  /*9c90*/  LOP3.LUT R152, R152, 0xffff0000, RZ, 0xc0, !PT ;  /* 0xffff000098987812 */ /* 0x000fe200078ec0ff */
[----:B------:R-:W-:Y:S01]  /*9ca0*/  FMUL.FTZ R59, R51, R54 ;  /* 0x00000036333b7220 */ /* 0x000fe20000410000 */
[----:B------:R-:W-:Y:S01]  /*9cb0*/  LOP3.LUT R47, R35, 0xffff0000, RZ, 0xc0, !PT ;  /* 0xffff0000232f7812 */ /* 0x000fe200078ec0ff */
[----:B------:R-:W-:Y:S01]  /*9cc0*/  FFMA.FTZ R55, R46, R55, R45 ;  /* 0x000000372e377223 */ /* 0x000fe2000001002d */
[----:B------:R-:W-:Y:S01]  /*9cd0*/  FMUL.FTZ R46, R39, R154 ;  /* 0x0000009a272e7220 */ /* 0x000fe20000410000 */
[----:B------:R-:W-:-:S02]  /*9ce0*/  IMAD.U32 R45, R155, 0x10000, RZ ;  /* 0x000100009b2d7824 */ /* 0x000fc400078e00ff */
[C---:B------:R-:W-:Y:S01]  /*9cf0*/  FFMA.FTZ R51, R37.reuse, R54, -R50 ;  /* 0x0000003625337223 */ /* 0x040fe20000010832 */
[----:B------:R-:W-:Y:S01]  /*9d00*/  FFMA.FTZ R59, R37, R58, R59 ;  /* 0x0000003a253b7223 */ /* 0x000fe2000001003b */
[-C--:B------:R-:W-:Y:S01]  /*9d10*/  FMUL.FTZ R50, R39, R152.reuse ;  /* 0x0000009827327220 */ /* 0x080fe20000410000 */
[----:B------:R-:W-:Y:S02]  /*9d20*/  IMAD.U32 R37, R52, 0x10000, RZ ;  /* 0x0001000034257824 */ /* 0x000fe400078e00ff */
[----:B------:R-:W-:Y:S01]  /*9d30*/  FFMA.FTZ R152, R47, R152, -R46 ;  /* 0x000000982f987223 */ /* 0x000fe2000001082e */
[----:B------:R-:W-:Y:S01]  /*9d40*/  LOP3.LUT R36, R36, 0xffff0000, RZ, 0xc0, !PT ;  /* 0xffff000024247812 */ /* 0x000fe200078ec0ff */
[C---:B------:R-:W-:Y:S01]  /*9d50*/  FMUL.FTZ R46, R48.reuse, R45 ;  /* 0x0000002d302e7220 */ /* 0x040fe20000410000 */
[----:B------:R-:W-:Y:S01]  /*9d60*/  LOP3.LUT R155, R155, 0xffff0000, RZ, 0xc0, !PT ;  /* 0xffff00009b9b7812 */ /* 0x000fe200078ec0ff */
[-C--:B------:R-:W-:Y:S01]  /*9d70*/  FMUL.FTZ R48, R48, R37.reuse ;  /* 0x0000002530307220 */ /* 0x080fe20000410000 */
[----:B------:R-:W-:Y:S01]  /*9d80*/  LOP3.LUT R52, R52, 0xffff0000, RZ, 0xc0, !PT ;  /* 0xffff000034347812 */ /* 0x000fe200078ec0ff */
[----:B------:R-:W-:Y:S01]  /*9d90*/  FFMA.FTZ R154, R47, R154, R50 ;  /* 0x0000009a2f9a7223 */ /* 0x000fe20000010032 */
[----:B------:R-:W-:Y:S01]  /*9da0*/  LOP3.LUT R33, R32, 0xffff0000, RZ, 0xc0, !PT ;  /* 0xffff000020217812 */ /* 0x000fe200078ec0ff */
        /* <DEDUP_REMOVED lines=10> */
[----:B------:R-:W-:Y:S01]  /*9e50*/  FFMA.FTZ R48, R43, R45, R48 ;  /* 0x0000002d2b307223 */ /* 0x000fe20000010030 */
[----:B------:R-:W-:Y:S01]  /*9e60*/  FFMA.FTZ R39, R33, R52, -R50 ;  /* 0x0000003421277223 */ /* 0x000fe20000010832 */
[----:B------:R-:W-:Y:S01]  /*9e70*/  LOP3.LUT R34, R34, 0xffff0000, RZ, 0xc0, !PT ;  /* 0xffff000022227812 */ /* 0x000fe200078ec0ff */
[C---:B------:R-:W-:Y:S01]  /*9e80*/  FMUL.FTZ R43, R35.reuse, R37 ;  /* 0x00000025232b7220 */ /* 0x040fe20000410000 */
[-C--:B------:R-:W-:Y:S01]  /*9e90*/  FMUL.FTZ R50, R35, R36.reuse ;  /* 0x0000002423327220 */ /* 0x080fe20000410000 */
[C---:B------:R-:W-:Y:S01]  /*9ea0*/  FMUL.FTZ R35, R38.reuse, R57 ;  /* 0x0000003926237220 */ /* 0x040fe20000410000 */
[----:B------:R-:W-:Y:S01]  /*9eb0*/  FMUL.FTZ R38, R38, R53 ;  /* 0x0000003526267220 */ /* 0x000fe20000410000 */
[C---:B------:R-:W-:Y:S01]  /*9ec0*/  FFMA.FTZ R43, R32.reuse, R36, -R43 ;  /* 0x00000024202b7223 */ /* 0x040fe2000001082b */
[----:B------:R-:W-:Y:S01]  /*9ed0*/  FFMA.FTZ R50, R32, R37, R50 ;  /* 0x0000002520327223 */ /* 0x000fe20000010032 */
[----:B------:R-:W-:Y:S01]  /*9ee0*/  FFMA.FTZ R33, R33, R155, R54 ;  /* 0x0000009b21217223 */ /* 0x000fe20000010036 */
[C---:B------:R-:W-:Y:S01]  /*9ef0*/  FFMA.FTZ R32, R34.reuse, R53, -R35 ;  /* 0x0000003522207223 */ /* 0x040fe20000010823 */
        /* <DEDUP_REMOVED lines=12> */
.L_x_2794:
[----:B------:R-:W-:Y:S05]  /*9fc0*/  BSYNC B1 ;  /* 0x0000000000017941 */ /* 0x000fea0003800000 */
.L_x_2793:
        /* <DEDUP_REMOVED lines=10> */
.L_x_2710:
[----:B------:R-:W2:Y:S02]  /*a070*/  LDL R32, [R1+0x24] ;  /* 0x0000240001207983 */ /* 0x000ea40000100800 */
[----:B--2---:R-:W-:-:S13]  /*a080*/  R2UR UR4, R32 ;  /* 0x00000000200472ca */ /* 0x004fda00000e0000 */
[----:B------:R-:W-:-:S06]  /*a090*/  UISETP.NE.AND UP0, UPT, UR4, 0x3, UPT ;  /* 0x000000030400788c */ /* 0x000fcc000bf05270 */
[----:B------:R-:W-:-:S13]  /*a0a0*/  PLOP3.LUT P2, PT, PT, PT, UP0, 0x80, 0x0 ;  /* 0x000000000000781c */ /* 0x000fda0003f4f008 */
[----:B------:R-:W-:Y:S05]  /*a0b0*/  @!P2 BRA `(.L_x_2795) ;  /* 0x000000000004a947 */ /* 0x000fea0003800000 */
[----:B------:R-:W-:Y:S01]  /*a0c0*/  BPT.TRAP 0x1 ;  /* 0x000000040000795c */ /* 0x000fe20000300000 */
.L_x_2795:
        /* <DEDUP_REMOVED lines=8> */
.L_x_3087:
[----:B------:R-:W-:Y:S05]  /*a150*/  BSYNC B1 ;  /* 0x0000000000017941 */ /* 0x000fea0003800000 */
.L_x_2796:
        /* <DEDUP_REMOVED lines=20> */
.L_x_2799:
[----:B------:R-:W-:Y:S05]  /*a2a0*/  BSYNC B1 ;  /* 0x0000000000017941 */ /* 0x000fea0003800000 */
.L_x_2798:
        /* <DEDUP_REMOVED lines=20> */
.L_x_2743:
[----:B------:R-:W-:Y:S05]  /*a3f0*/  BSYNC B0 ;  /* 0x0000000000007941 */ /* 0x000fea0003800000 */
.L_x_2709:
        /* <DEDUP_REMOVED lines=17> */
.L_x_2801:
[----:B------:R-:W-:Y:S05]  /*a510*/  BSYNC B0 ;  /* 0x0000000000007941 */ /* 0x000fea0003800000 */
.L_x_2800:
[----:B------:R-:W2:Y:S01]  /*a520*/  SYNCS.PHASECHK.TRANS64.TRYWAIT P4, [R3+URZ+0x348b0], R0 ;  /* 0x0348b000030075a7 */ /* 0x000ea2000808017f */
[----:B0-----:R-:W-:Y:S01]  /*a530*/  IMAD R32, R17, 0x4000, R26 ;  /* 0x0000400011207824 */ /* 0x001fe200078e021a */
[----:B------:R-:W-:Y:S01]  /*a540*/  ULDC.64 UR56, c[0x0][0x328] ;  /* 0x0000ca0000387ab9 */ /* 0x000fe20000000a00 */
[----:B------:R-:W-:Y:S01]  /*a550*/  ULDC.64 UR58, c[0x0][0x318] ;  /* 0x0000c600003a7ab9 */ /* 0x000fe20000000a00 */
[----:B------:R-:W-:Y:S01]  /*a560*/  BSSY B0, `(.L_x_2802) ;  /* 0x0000004000007945 */ /* 0x000fe20003800000 */
[----:B------:R-:W-:Y:S01]  /*a570*/  ISETP.GE.AND P2, PT, R184, R4, PT ;  /* 0x00000004b800720c */ /* 0x000fe20003f46270 */
[----:B------:R-:W-:Y:S02]  /*a580*/  IMAD.IADD R33, R121, 0x1, R32 ;  /* 0x0000000179217824 */ /* 0x000fe400078e0220 */
[----:B--2---:R-:W-:Y:S10]  /*a590*/  @!P4 BRA `(.L_x_2803) ;  /* 0x000001a80034c947 */ /* 0x004ff40003800000 */
.L_x_3088:
[----:B------:R-:W-:Y:S05]  /*a5a0*/  BSYNC B0 ;  /* 0x0000000000007941 */ /* 0x000fea0003800000 */
.L_x_2802:
[----:B------:R-:W-:Y:S01]  /*a5b0*/  BSSY B0, `(.L_x_2804) ;  /* 0x000001a000007945 */ /* 0x000fe20003800000 */
[----:B01----:R-:W-:Y:S02]  /*a5c0*/  IMAD R0, R32, 0x2, R112 ;  /* 0x0000000220007824 */ /* 0x003fe400078e0270 */
[----:B------:R-:W-:-:S04]  /*a5d0*/  IMAD.WIDE R40, R2, 0x80, R116 ;  /* 0x0000008002287825 */ /* 0x000fc800078e0274 */
[----:B------:R-:W-:Y:S01]  /*a5e0*/  IMAD R44, R33, 0x2, R112 ;  /* 0x00000002212c7824 */ /* 0x000fe200078e0270 */
[----:B------:R-:W-:Y:S06]  /*a5f0*/  @P2 BRA `(.L_x_2805) ;  /* 0x0000000000542947 */ /* 0x000fec0003800000 */
[----:B------:R-:W-:Y:S01]  /*a600*/  IMAD R35, R41, UR56, RZ ;  /* 0x0000003829237c24 */ /* 0x000fe2000f8e02ff */
[----:B------:R-:W-:Y:S01]  /*a610*/  ULDC UR4, c[0x0][0x320] ;  /* 0x0000c80000047ab9 */ /* 0x000fe20000000800 */
[----:B------:R-:W-:Y:S01]  /*a620*/  IMAD.MOV.U32 R32, RZ, RZ, R94 ;  /* 0x000000ffff207224 */ /* 0x000fe200078e005e */
[----:B------:R-:W-:Y:S01]  /*a630*/  ISETP.GE.AND P4, PT, R18, UR4, PT ;  /* 0x0000000412007c0c */ /* 0x000fe2000bf86270 */
        /* <DEDUP_REMOVED lines=17> */
.L_x_2805:
[----:B------:R-:W-:Y:S05]  /*a750*/  BSYNC B0 ;  /* 0x0000000000007941 */ /* 0x000fea0003800000 */
.L_x_2804:
[----:B------:R-:W-:Y:S01]  /*a760*/  ISETP.GE.AND P2, PT, R213, R4, PT ;  /* 0x00000004d500720c */ /* 0x000fe20003f46270 */
[----:B------:R-:W-:-:S12]  /*a770*/  BSSY B0, `(.L_x_2806) ;  /* 0x0000018000007945 */ /* 0x000fd80003800000 */
[----:B------:R-:W-:Y:S05]  /*a780*/  @P2 BRA `(.L_x_2807) ;  /* 0x0000000000582947 */ /* 0x000fea0003800000 */
[----:B0-----:R-:W-:Y:S01]  /*a790*/  IADD3 R35, P2, R40, 0x40, RZ ;  /* 0x0000004028237810 */ /* 0x001fe20007f5e0ff */
[----:B------:R-:W-:Y:S01]  /*a7a0*/  IMAD.MOV.U32 R4, RZ, RZ, R94 ;  /* 0x000000ffff047224 */ /* 0x000fe200078e005e */
[----:B------:R-:W-:Y:S02]  /*a7b0*/  ULDC UR4, c[0x0][0x320] ;  /* 0x0000c80000047ab9 */ /* 0x000fe40000000800 */
[----:B------:R-:W-:Y:S01]  /*a7c0*/  ISETP.GE.AND P4, PT, R18, UR4, PT ;  /* 0x0000000412007c0c */ /* 0x000fe2000bf86270 */
        /* <DEDUP_REMOVED lines=18> */
.L_x_2807:
[----:B------:R-:W-:Y:S05]  /*a8f0*/  BSYNC B0 ;  /* 0x0000000000007941 */ /* 0x000fea0003800000 */
.L_x_2806:
        /* <DEDUP_REMOVED lines=19> */
.L_x_2704:
[----:B------:R-:W1:Y:S01]  /*aa30*/  LDC R0, c[0x0][0x448] ;  /* 0x00011200ff007b82 */ /* 0x000e620000000800 */
[----:B------:R-:W-:Y:S01]  /*aa40*/  BSSY B0, `(.L_x_2809) ;  /* 0x0000036000007945 */ /* 0x000fe20003800000 */
[----:B------:R-:W-:Y:S02]  /*aa50*/  CS2R R88, SRZ ;  /* 0x0000000000587805 */ /* 0x000fe4000001ff00 */
[----:B------:R-:W-:Y:S02]  /*aa60*/  CS2R R86, SRZ ;  /* 0x0000000000567805 */ /* 0x000fe4000001ff00 */
[----:B------:R-:W-:Y:S02]  /*aa70*/  CS2R R84, SRZ ;  /* 0x0000000000547805 */ /* 0x000fe4000001ff00 */
[----:B------:R-:W-:Y:S02]  /*aa80*/  CS2R R82, SRZ ;  /* 0x0000000000527805 */ /* 0x000fe4000001ff00 */
[----:B------:R-:W-:Y:S01]  /*aa90*/  CS2R R80, SRZ ;  /* 0x0000000000507805 */ /* 0x000fe2000001ff00 */
[----:B0-2---:R-:W-:Y:S01]  /*aaa0*/  IMAD.MOV.U32 R39, RZ, RZ, RZ ;  /* 0x000000ffff277224 */ /* 0x005fe200078e00ff */
[----:B------:R-:W-:Y:S01]  /*aab0*/  CS2R R76, SRZ ;  /* 0x00000000004c7805 */ /* 0x000fe2000001ff00 */
[----:B------:R-:W-:Y:S01]  /*aac0*/  IMAD.MOV.U32 R78, RZ, RZ, RZ ;  /* 0x000000ffff4e7224 */ /* 0x000fe200078e00ff */
[----:B------:R-:W-:-:S02]  /*aad0*/  CS2R R74, SRZ ;  /* 0x00000000004a7805 */ /* 0x000fc4000001ff00 */
[----:B------:R-:W-:Y:S02]  /*aae0*/  CS2R R72, SRZ ;  /* 0x0000000000487805 */ /* 0x000fe4000001ff00 */
[----:B------:R-:W-:Y:S02]  /*aaf0*/  CS2R R36, SRZ ;  /* 0x0000000000247805 */ /* 0x000fe4000001ff00 */
[----:B------:R-:W-:Y:S01]  /*ab00*/  CS2R R34, SRZ ;  /* 0x0000000000227805 */ /* 0x000fe2000001ff00 */
[----:B------:R-:W-:Y:S01]  /*ab10*/  IMAD.MOV.U32 R70, RZ, RZ, RZ ;  /* 0x000000ffff467224 */ /* 0x000fe200078e00ff */
        /* <DEDUP_REMOVED lines=9> */
[----:B-1----:R-:W-:Y:S01]  /*abb0*/  ISETP.NE.AND P0, PT, R0, 0x1, PT ;  /* 0x000000010000780c */ /* 0x002fe20003f05270 */
[----:B------:R-:W-:Y:S01]  /*abc0*/  VIADD R0, R200, 0x7f ;  /* 0x0000007fc8007836 */ /* 0x000fe20000000000 */
[----:B------:R-:W-:Y:S02]  /*abd0*/  CS2R R52, SRZ ;  /* 0x0000000000347805 */ /* 0x000fe4000001ff00 */
[----:B------:R-:W-:Y:S02]  /*abe0*/  CS2R R50, SRZ ;  /* 0x0000000000327805 */ /* 0x000fe4000001ff00 */
[----:B------:R-:W-:Y:S02]  /*abf0*/  CS2R R48, SRZ ;  /* 0x0000000000307805 */ /* 0x000fe4000001ff00 */
[----:B------:R-:W-:Y:S02]  /*ac00*/  CS2R R46, SRZ ;  /* 0x00000000002e7805 */ /* 0x000fe4000001ff00 */
[----:B------:R-:W-:-:S02]  /*ac10*/  CS2R R44, SRZ ;  /* 0x00000000002c7805 */ /* 0x000fc4000001ff00 */
[----:B------:R-:W-:Y:S02]  /*ac20*/  CS2R R42, SRZ ;  /* 0x00000000002a7805 */ /* 0x000fe4000001ff00 */
[----:B------:R-:W-:Y:S01]  /*ac30*/  CS2R R40, SRZ ;  /* 0x0000000000287805 */ /* 0x000fe2000001ff00 */
[----:B------:R-:W-:Y:S01]  /*ac40*/  IMAD.MOV.U32 R93, RZ, RZ, RZ ;  /* 0x000000ffff5d7224 */ /* 0x000fe200078e00ff */
[----:B------:R-:W-:Y:S01]  /*ac50*/  CS2R R90, SRZ ;  /* 0x00000000005a7805 */ /* 0x000fe2000001ff00 */
[----:B------:R-:W-:Y:S01]  /*ac60*/  IMAD.MOV.U32 R95, RZ, RZ, RZ ;  /* 0x000000ffff5f7224 */ /* 0x000fe200078e00ff */
[----:B------:R-:W0:Y:S01]  /*ac70*/  @P0 LDC R3, c[0x0][0x44c] ;  /* 0x00011300ff030b82 */ /* 0x000e220000000800 */
[----:B------:R-:W-:Y:S02]  /*ac80*/  IMAD.MOV.U32 R28, RZ, RZ, RZ ;  /* 0x000000ffff1c7224 */ /* 0x000fe400078e00ff */
[----:B------:R-:W-:Y:S02]  /*ac90*/  IMAD.MOV.U32 R97, RZ, RZ, RZ ;  /* 0x000000ffff617224 */ /* 0x000fe400078e00ff */
[----:B------:R-:W-:-:S02]  /*aca0*/  IMAD.MOV.U32 R10, RZ, RZ, RZ ;  /* 0x000000ffff0a7224 */ /* 0x000fc400078e00ff */
[----:B------:R-:W-:Y:S01]  /*acb0*/  IMAD.MOV.U32 R99, RZ, RZ, RZ ;  /* 0x000000ffff637224 */ /* 0x000fe200078e00ff */
[----:B------:R-:W1:Y:S01]  /*acc0*/  @P0 LDC R2, c[0x0][0x450] ;  /* 0x00011400ff020b82 */ /* 0x000e620000000800 */
[----:B0-----:R-:W-:-:S05]  /*acd0*/  @P0 IMAD.HI.U32 R3, R0, R3, RZ ;  /* 0x0000000300030227 */ /* 0x001fca00078e00ff */
[----:B-1----:R-:W-:Y:S02]  /*ace0*/  @P0 SHF.R.U32.HI R0, RZ, R2, R3 ;  /* 0x00000002ff000219 */ /* 0x002fe40000011603 */
[----:B------:R-:W-:-:S03]  /*acf0*/  PLOP3.LUT P0, PT, PT, PT, PT, 0x80, 0x0 ;  /* 0x000000000000781c */ /* 0x000fc60003f0f070 */
[----:B------:R-:W-:-:S05]  /*ad00*/  IMAD.IADD R0, R149, 0x1, R0 ;  /* 0x0000000195007824 */ /* 0x000fca00078e0200 */
[----:B------:R-:W-:-:S04]  /*ad10*/  SHF.R.S32.HI R3, RZ, 0x1f, R0 ;  /* 0x0000001fff037819 */ /* 0x000fc80000011400 */
[----:B------:R-:W-:Y:S01]  /*ad20*/  LEA.HI R3, R3, R0, RZ, 0x7 ;  /* 0x0000000003037211 */ /* 0x000fe200078f38ff */
[----:B------:R-:W-:-:S03]  /*ad30*/  IMAD.MOV.U32 R0, RZ, RZ, RZ ;  /* 0x000000ffff007224 */ /* 0x000fc600078e00ff */
[----:B------:R-:W-:-:S04]  /*ad40*/  SHF.R.S32.HI R3, RZ, 0x7, R3 ;  /* 0x00000007ff037819 */ /* 0x000fc80000011403 */
[----:B------:R-:W-:-:S04]  /*ad50*/  VIMNMX R150, R150, R3, PT ;  /* 0x0000000396967248 */ /* 0x000fc80003fe0100 */
[----:B------:R-:W-:Y:S01]  /*ad60*/  ISETP.GE.AND P1, PT, R150, 0x1, PT ;  /* 0x000000019600780c */ /* 0x000fe20003f26270 */
[----:B------:R-:W-:-:S12]  /*ad70*/  @P2 BRA `(.L_x_2810) ;  /* 0x0000000000082947 */ /* 0x000fd80003800000 */
[----:B------:R-:W0:Y:S02]  /*ad80*/  FENCE.VIEW.ASYNC.G ;  /* 0x00000000000073c6 */ /* 0x000e240000000100 */
[----:B0-----:R-:W-:Y:S06]  /*ad90*/  BAR.ARV 0xc, 0x180 ;  /* 0x0306000000007b1d */ /* 0x001fec0000002000 */
.L_x_2810:
[----:B------:R-:W-:Y:S05]  /*ada0*/  BSYNC B0 ;  /* 0x0000000000007941 */ /* 0x000fea0003800000 */
.L_x_2809:
[----:B------:R-:W-:Y:S02]  /*adb0*/  IMAD.MOV.U32 R20, RZ, RZ, RZ ;  /* 0x000000ffff147224 */ /* 0x000fe400078e00ff */
[----:B------:R-:W-:Y:S01]  /*adc0*/  IMAD.MOV.U32 R11, RZ, RZ, RZ ;  /* 0x000000ffff0b7224 */ /* 0x000fe200078e00ff */
[----:B------:R-:W-:Y:S06]  /*add0*/  @!P1 BRA `(.L_x_2811) ;  /* 0x0000010000d49947 */ /* 0x000fec0003800000 */
[----:B------:R-:W2:Y:S04]  /*ade0*/  LDL R2, [R1+0x40] ;  /* 0x0000400001027983 */ /* 0x000ea80000100800 */
[----:B------:R-:W0:Y:S01]  /*adf0*/  SHFL.IDX PT, R0, R232, RZ, 0x1f ;  /* 0x00001fffe8007589 */ /* 0x000e2200000e0000 */
[----:B--2---:R-:W-:Y:S02]  /*ae00*/  R2UR UR4, R2 ;  /* 0x00000000020472ca */ /* 0x004fe400000e0000 */
        /* <DEDUP_REMOVED lines=26> */
.L_x_2812:
        /* <DEDUP_REMOVED lines=12> */
.L_x_2816:
[----:B-1----:R1:W2:Y:S02]  /*b070*/  SYNCS.PHASECHK.TRANS64.TRYWAIT P0, [R16+URZ+0x34800], R3 ;  /* 0x03480003100075a7 */ /* 0x0022a4000800017f */
[----:B--2---:R-:W-:Y:S05]  /*b080*/  @!P0 NANOSLEEP.SYNCS 0x989680 ;  /* 0x009896800000895d */ /* 0x004fea0003900000 */
[----:B------:R-:W2:Y:S02]  /*b090*/  @!P0 SYNCS.PHASECHK.TRANS64 P0, [R16+URZ+0x34800], R3 ;  /* 0x03480003100085a7 */ /* 0x000ea4000800007f */
[----:B--2---:R-:W-:Y:S05]  /*b0a0*/  @!P0 BRA `(.L_x_2816) ;  /* 0xfffffffc00f08947 */ /* 0x004fea000383ffff */
.L_x_2815:
[----:B------:R-:W-:Y:S05]  /*b0b0*/  BSYNC B0 ;  /* 0x0000000000007941 */ /* 0x000fea0003800000 */
.L_x_2814:
[----:B------:R-:W-:Y:S05]  /*b0c0*/  BRA `(.L_x_2817) ;  /* 0x00000074000c7947 */ /* 0x000fea0003800000 */
.L_x_2813:
[----:B------:R-:W-:Y:S01]  /*b0d0*/  ISETP.NE.AND P0, PT, R24, RZ, PT ;  /* 0x000000ff1800720c */ /* 0x000fe20003f05270 */
[----:B------:R-:W-:Y:S01]  /*b0e0*/  ULDC.64 UR4, c[0x0][0x3f8] ;  /* 0x0000fe0000047ab9 */ /* 0x000fe20000000a00 */
[----:B-----5:R-:W-:Y:S01]  /*b0f0*/  SHF.R.S32.HI R0, RZ, 0x1f, R144 ;  /* 0x0000001fff007819 */ /* 0x020fe20000011490 */
[----:B------:R-:W-:Y:S01]  /*b100*/  ULDC.64 UR6, c[0x0][0x408] ;  /* 0x0001020000067ab9 */ /* 0x000fe20000000a00 */
[----:B------:R-:W-:-:S04]  /*b110*/  IMAD.WIDE.U32 R24, R144, UR4, RZ ;  /* 0x0000000490187c25 */ /* 0x000fc8000f8e00ff */
[C---:B------:R-:W-:Y:S02]  /*b120*/  IMAD R3, R0.reuse, UR4, RZ ;  /* 0x0000000400037c24 */ /* 0x040fe4000f8e02ff */
[----:B------:R-:W-:Y:S02]  /*b130*/  IMAD R5, R0, UR6, RZ ;  /* 0x0000000600057c24 */ /* 0x000fe4000f8e02ff */
[C---:B------:R-:W-:Y:S02]  /*b140*/  IMAD R3, R144.reuse, UR5, R3 ;  /* 0x0000000590037c24 */ /* 0x040fe4000f8e0203 */
[C---:B------:R-:W-:Y:S02]  /*b150*/  IMAD R5, R144.reuse, UR7, R5 ;  /* 0x0000000790057c24 */ /* 0x040fe4000f8e0205 */
[----:B------:R-:W-:-:S04]  /*b160*/  IMAD.WIDE.U32 R144, R144, UR6, RZ ;  /* 0x0000000690907c25 */ /* 0x000fc8000f8e00ff */
        /* <DEDUP_REMOVED lines=19> */
.L_x_2818:
        /* <DEDUP_REMOVED lines=39> */
.L_x_3094:
        /* <DEDUP_REMOVED lines=20> */
[----:B------:R-:W-:Y:S02]  /*b650*/  ISETP.GE.AND P2, PT, R191, UR4, PT ;  /* 0x00000004bf007c0c */ /* 0x000fe4000bf46270 */
        /* <DEDUP_REMOVED lines=49> */
[--C-:B------:R-:W-:Y:S01]  /*b970*/  @!P5 IMAD.X R65, R3, 0x1, R20.reuse, P4 ;  /* 0x000000010341d824 */ /* 0x100fe200020e0614 */
[----:B------:R1:W5:Y:S01]  /*b980*/  @!P3 LD.E.64 R56, desc[UR60][R24.64] ;  /* 0x0000003c1838b980 */ /* 0x000362000c101b00 */
[----:B------:R-:W-:-:S03]  /*b990*/  @!P5 IMAD.X R15, R5, 0x1, R20, P6 ;  /* 0x00000001050fd824 */ /* 0x000fc600030e0614 */
        /* <DEDUP_REMOVED lines=9> */
.L_x_2823:
[----:B------:R-:W-:Y:S05]  /*ba30*/  BSYNC B1 ;  /* 0x0000000000017941 */ /* 0x000fea0003800000 */
.L_x_2822:
        /* <DEDUP_REMOVED lines=55> */
.L_x_3100:
        /* <DEDUP_REMOVED lines=12> */
[----:B------:R-:W-:Y:S01]  /*be70*/  IMAD R7, R197, 0x200, R6 ;  /* 0x00000200c5077824 */ /* 0x000fe200078e0206 */
        /* <DEDUP_REMOVED lines=72> */
.L_x_2826:
[----:B------:R-:W-:Y:S05]  /*c300*/  BSYNC B1 ;  /* 0x0000000000017941 */ /* 0x000fea0003800000 */
.L_x_2825:
[----:B--2---:R-:W-:Y:S01]  /*c310*/  LEA.HI R3, R212, R212, RZ, 0x1 ;  /* 0x000000d4d4037211 */ /* 0x004fe200078f08ff */
[----:B-1----:R-:W-:Y:S01]  /*c320*/  VIADD R5, R62, 0x10400 ;  /* 0x000104003e057836 */ /* 0x002fe20000000000 */
[----:B------:R-:W-:Y:S01]  /*c330*/  VIADDMNMX R80, R80, -R200, 0x80, PT ;  /* 0x0000008050507446 */ /* 0x000fe200038009c8 */
[----:B---3--:R-:W-:Y:S01]  /*c340*/  VIADD R0, R62, 0x10440 ;  /* 0x000104403e007836 */ /* 0x008fe20000000000 */
[----:B------:R-:W-:Y:S01]  /*c350*/  LOP3.LUT R3, R3, 0xfffffffe, RZ, 0xc0, !PT ;  /* 0xfffffffe03037812 */ /* 0x000fe200078ec0ff */
[----:B------:R-:W-:Y:S01]  /*c360*/  @P0 VIADD R0, R5, 0xffffffc0 ;  /* 0xffffffc005000836 */ /* 0x000fe20000000000 */
[----:B------:R-:W-:Y:S01]  /*c370*/  BSSY B1, `(.L_x_2827) ;  /* 0x0000034000017945 */ /* 0x000fe20003800000 */
[----:B-----5:R-:W-:Y:S01]  /*c380*/  IMAD.MOV.U32 R5, RZ, RZ, R36 ;  /* 0x000000ffff057224 */ /* 0x020fe200078e0024 */
[----:B------:R-:W-:Y:S01]  /*c390*/  ISETP.GE.AND P1, PT, R184, R80, PT ;  /* 0x00000050b800720c */ /* 0x000fe20003f26270 */
[----:B------:R-:W-:Y:S02]  /*c3a0*/  IMAD.IADD R3, R212, 0x1, -R3 ;  /* 0x00000001d4037824 */ /* 0x000fe400078e0a03 */
[----:B0-----:R-:W-:Y:S01]  /*c3b0*/  IMAD.MOV.U32 R4, RZ, RZ, R30 ;  /* 0x000000ffff047224 */ /* 0x001fe200078e001e */
        /* <DEDUP_REMOVED lines=47> */
.L_x_3101:
[----:B------:R-:W-:Y:S05]  /*c6b0*/  BSYNC B1 ;  /* 0x0000000000017941 */ /* 0x000fea0003800000 */
.L_x_2827:
        /* <DEDUP_REMOVED lines=26> */
[----:B------:R-:W-:Y:S02]  /*c860*/  LOP3.LUT R108, R111, 0xffff0000, RZ, 0xc0, !PT ;  /* 0xffff00006f6c7812 */ /* 0x000fe400078ec0ff */
[C---:B0-----:R-:W-:Y:S01]  /*c870*/  LOP3.LUT R59, R6.reuse, 0xffff0000, RZ, 0xc0, !PT ;  /* 0xffff0000063b7812 */ /* 0x041fe200078ec0ff */
[----:B------:R-:W-:Y:S01]  /*c880*/  IMAD.U32 R58, R6, 0x10000, RZ ;  /* 0x00010000063a7824 */ /* 0x000fe200078e00ff */
[C---:B------:R-:W-:Y:S01]  /*c890*/  LOP3.LUT R61, R7.reuse, 0xffff0000, RZ, 0xc0, !PT ;  /* 0xffff0000073d7812 */ /* 0x040fe200078ec0ff */
[----:B------:R-:W-:-:S02]  /*c8a0*/  IMAD.U32 R60, R7, 0x10000, RZ ;  /* 0x00010000073c7824 */ /* 0x000fc400078e00ff */
[CC--:B------:R-:W-:Y:S01]  /*c8b0*/  FMUL.FTZ R115, R59.reuse, R112.reuse ;  /* 0x000000703b737220 */ /* 0x0c0fe20000410000 */
[-C--:B------:R-:W-:Y:S01]  /*c8c0*/  FMUL.FTZ R59, R59, R107.reuse ;  /* 0x0000006b3b3b7220 */ /* 0x080fe20000410000 */
[C---:B------:R-:W-:Y:S01]  /*c8d0*/  IMAD.U32 R6, R4.reuse, 0x10000, RZ ;  /* 0x0001000004067824 */ /* 0x040fe200078e00ff */
[----:B------:R-:W-:Y:S01]  /*c8e0*/  LOP3.LUT R4, R4, 0xffff0000, RZ, 0xc0, !PT ;  /* 0xffff000004047812 */ /* 0x000fe200078ec0ff */
[C---:B------:R-:W-:Y:S02]  /*c8f0*/  IMAD.U32 R7, R5.reuse, 0x10000, RZ ;  /* 0x0001000005077824 */ /* 0x040fe400078e00ff */
[C---:B------:R-:W-:Y:S01]  /*c900*/  FFMA.FTZ R115, R58.reuse, R107, -R115 ;  /* 0x0000006b3a737223 */ /* 0x040fe20000010873 */
[----:B------:R-:W-:Y:S01]  /*c910*/  FFMA.FTZ R112, R58, R112, R59 ;  /* 0x000000703a707223 */ /* 0x000fe2000001003b */
[----:B------:R-:W-:Y:S01]  /*c920*/  LOP3.LUT R5, R5, 0xffff0000, RZ, 0xc0, !PT ;  /* 0xffff000005057812 */ /* 0x000fe200078ec0ff */
[C---:B------:R-:W-:Y:S01]  /*c930*/  FMUL.FTZ R117, R61.reuse, R113 ;  /* 0x000000713d757220 */ /* 0x040fe20000410000 */
[----:B------:R-:W-:Y:S01]  /*c940*/  FMUL.FTZ R107, R61, R110 ;  /* 0x0000006e3d6b7220 */ /* 0x000fe20000410000 */
[----:B------:R-:W-:Y:S01]  /*c950*/  LOP3.LUT R58, R109, 0xffff0000, RZ, 0xc0, !PT ;  /* 0xffff00006d3a7812 */ /* 0x000fe200078ec0ff */
[----:B------:R-:W-:-:S02]  /*c960*/  IMAD.U32 R61, R111, 0x10000, RZ ;  /* 0x000100006f3d7824 */ /* 0x000fc400078e00ff */
[C---:B------:R-:W-:Y:S01]  /*c970*/  FFMA.FTZ R117, R60.reuse, R110, -R117 ;  /* 0x0000006e3c757223 */ /* 0x040fe20000010875 */
[----:B------:R-:W-:Y:S02]  /*c980*/  IMAD.U32 R59, R109, 0x10000, RZ ;  /* 0x000100006d3b7824 */ /* 0x000fe400078e00ff */
        /* <DEDUP_REMOVED lines=12> */
[----:B------:R-:W-:-:S05]  /*ca50*/  F2FP.BF16.F32.PACK_AB R5, R108, R5 ;  /* 0x000000056c05723e */ /* 0x000fca00000010ff */
[----:B------:R0:W-:Y:S02]  /*ca60*/  STS.128 [R62+0x10400], R4 ;  /* 0x010400043e007388 */ /* 0x0001e40000000c00 */
.L_x_2832:
[----:B------:R-:W-:Y:S05]  /*ca70*/  BSYNC B2 ;  /* 0x0000000000027941 */ /* 0x000fea0003800000 */
.L_x_2831:
[----:B------:R-:W-:Y:S04]  /*ca80*/  BSSY B2, `(.L_x_2833) ;  /* 0x0000030000027945 */ /* 0x000fe80003800000 */
[----:B------:R-:W-:Y:S05]  /*ca90*/  @P1 BRA `(.L_x_2834) ;  /* 0x0000000000b81947 */ /* 0x000fea0003800000 */
[----:B0-----:R-:W0:Y:S01]  /*caa0*/  LDS.128 R4, [R0] ;  /* 0x0000000000047984 */ /* 0x001e220000000c00 */
        /* <DEDUP_REMOVED lines=45> */
.L_x_2834:
[----:B------:R-:W-:Y:S05]  /*cd80*/  BSYNC B2 ;  /* 0x0000000000027941 */ /* 0x000fea0003800000 */
.L_x_2833:
        /* <DEDUP_REMOVED lines=48> */
.L_x_2836:
[----:B------:R-:W-:Y:S05]  /*d090*/  BSYNC B2 ;  /* 0x0000000000027941 */ /* 0x000fea0003800000 */
.L_x_2835:
[----:B------:R-:W-:Y:S04]  /*d0a0*/  BSSY B2, `(.L_x_2837) ;  /* 0x0000030000027945 */ /* 0x000fe80003800000 */
[----:B------:R-:W-:Y:S05]  /*d0b0*/  @P3 BRA `(.L_x_2838) ;  /* 0x0000000000b83947 */ /* 0x000fea0003800000 */
[----:B012---:R-:W0:Y:S01]  /*d0c0*/  LDS.128 R4, [R0+0x4000] ;  /* 0x0040000000047984 */ /* 0x007e220000000c00 */
        /* <DEDUP_REMOVED lines=45> */
.L_x_2838:
[----:B------:R-:W-:Y:S05]  /*d3a0*/  BSYNC B2 ;  /* 0x0000000000027941 */ /* 0x000fea0003800000 */
.L_x_2837:
[----:B------:R-:W-:Y:S04]  /*d3b0*/  BSSY B2, `(.L_x_2839) ;  /* 0x0000030000027945 */ /* 0x000fe80003800000 */
[----:B------:R-:W-:Y:S05]  /*d3c0*/  @P4 BRA `(.L_x_2840) ;  /* 0x0000000000b84947 */ /* 0x000fea0003800000 */
[----:B0123--:R-:W0:Y:S01]  /*d3d0*/  LDS.128 R4, [R62+0x18400] ;  /* 0x018400003e047984 */ /* 0x00fe220000000c00 */
        /* <DEDUP_REMOVED lines=45> */
.L_x_2840:
[----:B------:R-:W-:Y:S05]  /*d6b0*/  BSYNC B2 ;  /* 0x0000000000027941 */ /* 0x000fea0003800000 */
.L_x_2839:
[----:B------:R-:W-:Y:S05]  /*d6c0*/  @P5 BRA `(.L_x_2830) ;  /* 0x0000000000b85947 */ /* 0x000fea0003800000 */
[----:B01234-:R-:W0:Y:S01]  /*d6d0*/  LDS.128 R4, [R0+0x8000] ;  /* 0x0080000000047984 */ /* 0x01fe220000000c00 */
        /* <DEDUP_REMOVED lines=45> */
.L_x_2830:
[----:B------:R-:W-:Y:S05]  /*d9b0*/  BSYNC B1 ;  /* 0x0000000000017941 */ /* 0x000fea0003800000 */
.L_x_2829:
        /* <DEDUP_REMOVED lines=57> */
.L_x_2843:
[----:B------:R-:W-:Y:S05]  /*dd50*/  BSYNC B1 ;  /* 0x0000000000017941 */ /* 0x000fea0003800000 */
.L_x_2842:
        /* <DEDUP_REMOVED lines=48> */
.L_x_2845:
[----:B------:R-:W-:Y:S05]  /*e060*/  BSYNC B1 ;  /* 0x0000000000017941 */ /* 0x000fea0003800000 */
.L_x_2844:
        /* <DEDUP_REMOVED lines=20> */
[----:B------:R-:W-:Y:S01]  /*e1b0*/  FMUL.FTZ R33, R27, R31 ;  /* 0x0000001f1b217220 */ /* 0x000fe20000410000 */
[C---:B------:R-:W-:Y:S01]  /*e1c0*/  FMUL.FTZ R27, R29.reuse, R75 ;  /* 0x0000004b1d1b7220 */ /* 0x040fe20000410000 */
[----:B------:R-:W-:Y:S02]  /*e1d0*/  IMAD.U32 R6, R4, 0x10000, RZ ;  /* 0x0001000004067824 */ /* 0x000fe400078e00ff */
[C---:B------:R-:W-:Y:S01]  /*e1e0*/  FFMA.FTZ R35, R26.reuse, R31, R34 ;  /* 0x0000001f1a237223 */ /* 0x040fe20000010022 */
[----:B------:R-:W-:Y:S01]  /*e1f0*/  FMUL.FTZ R31, R29, R90 ;  /* 0x0000005a1d1f7220 */ /* 0x000fe20000410000 */
[C---:B------:R-:W-:Y:S02]  /*e200*/  IMAD.U32 R7, R5.reuse, 0x10000, RZ ;  /* 0x0001000005077824 */ /* 0x040fe400078e00ff */
[----:B------:R-:W-:Y:S01]  /*e210*/  FFMA.FTZ R32, R26, R30, -R33 ;  /* 0x0000001e1a207223 */ /* 0x000fe20000010821 */
[----:B------:R-:W-:Y:S01]  /*e220*/  IMAD.U32 R29, R74, 0x10000, RZ ;  /* 0x000100004a1d7824 */ /* 0x000fe200078e00ff */
[----:B------:R-:W-:Y:S01]  /*e230*/  LOP3.LUT R4, R4, 0xffff0000, RZ, 0xc0, !PT ;  /* 0xffff000004047812 */ /* 0x000fe200078ec0ff */
[----:B------:R-:W-:Y:S01]  /*e240*/  FFMA.FTZ R90, R28, R90, -R27 ;  /* 0x0000005a1c5a7223 */ /* 0x000fe2000001081b */
[----:B------:R-:W-:Y:S01]  /*e250*/  LOP3.LUT R5, R5, 0xffff0000, RZ, 0xc0, !PT ;  /* 0xffff000005057812 */ /* 0x000fe200078ec0ff */
[C---:B------:R-:W-:Y:S01]  /*e260*/  IMAD.U32 R27, R89.reuse, 0x10000, RZ ;  /* 0x00010000591b7824 */ /* 0x040fe200078e00ff */
        /* <DEDUP_REMOVED lines=16> */
.L_x_2847:
[----:B------:R-:W-:Y:S05]  /*e370*/  BSYNC B1 ;  /* 0x0000000000017941 */ /* 0x000fea0003800000 */
.L_x_2846:
        /* <DEDUP_REMOVED lines=48> */
.L_x_2849:
[----:B------:R-:W-:Y:S05]  /*e680*/  BSYNC B1 ;  /* 0x0000000000017941 */ /* 0x000fea0003800000 */
.L_x_2848:
        /* <DEDUP_REMOVED lines=48> */
.L_x_2851:
[----:B------:R-:W-:Y:S05]  /*e990*/  BSYNC B1 ;  /* 0x0000000000017941 */ /* 0x000fea0003800000 */
.L_x_2850:
        /* <DEDUP_REMOVED lines=48> */
.L_x_2820:
        /* <DEDUP_REMOVED lines=36> */
.L_x_3107:
        /* <DEDUP_REMOVED lines=32> */
[----:B------:R-:W-:Y:S02]  /*f0e0*/  CS2R R40, SRZ ;  /* 0x0000000000287805 */ /* 0x000fe4000001ff00 */
[----:B------:R-:W-:Y:S01]  /*f0f0*/  CS2R R42, SRZ ;  /* 0x00000000002a7805 */ /* 0x000fe2000001ff00 */
[--C-:B------:R-:W-:Y:S01]  /*f100*/  @!P1 IMAD.WIDE R10, R3, 0x2, R12.reuse ;  /* 0x00000002030a9825 */ /* 0x100fe200078e020c */
[----:B------:R-:W-:Y:S02]  /*f110*/  CS2R R24, SRZ ;  /* 0x0000000000187805 */ /* 0x000fe4000001ff00 */
[----:B------:R-:W-:Y:S02]  /*f120*/  CS2R R26, SRZ ;  /* 0x00000000001a7805 */ /* 0x000fe4000001ff00 */
[----:B------:R-:W-:Y:S01]  /*f130*/  CS2R R36, SRZ ;  /* 0x0000000000247805 */ /* 0x000fe2000001ff00 */
[----:B------:R-:W-:Y:S01]  /*f140*/  @!P2 IMAD.WIDE R14, R49, 0x2, R12 ;  /* 0x00000002310ea825 */ /* 0x000fe200078e020c */
[----:B------:R-:W-:Y:S01]  /*f150*/  CS2R R38, SRZ ;  /* 0x0000000000267805 */ /* 0x000fe2000001ff00 */
[----:B------:R1:W5:Y:S02]  /*f160*/  @!P1 LD.E.128 R28, desc[UR60][R10.64] ;  /* 0x0000003c0a1c9980 */ /* 0x000364000c101d00 */
[----:B------:R-:W-:-:S02]  /*f170*/  @!P1 IMAD.WIDE R12, R3, 0x2, R50 ;  /* 0x00000002030c9825 */ /* 0x000fc400078e0232 */
[----:B------:R1:W5:Y:S02]  /*f180*/  @!P2 LD.E.128 R24, desc[UR60][R14.64] ;  /* 0x0000003c0e18a980 */ /* 0x000364000c101d00 */
[--C-:B------:R-:W-:Y:S02]  /*f190*/  @!P2 IMAD.WIDE R48, R49, 0x2, R50.reuse ;  /* 0x000000023130a825 */ /* 0x100fe400078e0232 */
[----:B------:R1:W5:Y:S02]  /*f1a0*/  @!P1 LD.E.128 R40, desc[UR60][R12.64] ;  /* 0x0000003c0c289980 */ /* 0x000364000c101d00 */
[----:B0-----:R-:W-:Y:S02]  /*f1b0*/  @!P0 IMAD.WIDE R4, R18, 0x2, R50 ;  /* 0x0000000212048825 */ /* 0x001fe400078e0232 */
[----:B------:R1:W5:Y:S04]  /*f1c0*/  @!P2 LD.E.128 R36, desc[UR60][R48.64] ;  /* 0x0000003c3024a980 */ /* 0x000368000c101d00 */
[----:B------:R1:W5:Y:S02]  /*f1d0*/  @!P0 LD.E.128 R44, desc[UR60][R4.64] ;  /* 0x0000003c042c8980 */ /* 0x000364000c101d00 */
.L_x_2854:
[----:B------:R-:W-:Y:S05]  /*f1e0*/  BSYNC B1 ;  /* 0x0000000000017941 */ /* 0x000fea0003800000 */
.L_x_2853:
        /* <DEDUP_REMOVED lines=57> */
.L_x_3113:
        /* <DEDUP_REMOVED lines=47> */
.L_x_2857:
[----:B------:R-:W-:Y:S05]  /*f870*/  BSYNC B1 ;  /* 0x0000000000017941 */ /* 0x000fea0003800000 */
.L_x_2856:
[----:B-----5:R-:W-:Y:S01]  /*f880*/  IMAD.MOV.U32 R3, RZ, RZ, R4 ;  /* 0x000000ffff037224 */ /* 0x020fe200078e0004 */
[----:B------:R-:W-:Y:S01]  /*f890*/  LEA.HI R0, R212, R212, RZ, 0x1 ;  /* 0x000000d4d4007211 */ /* 0x000fe200078f08ff */
[----:B0-----:R-:W-:Y:S01]  /*f8a0*/  IMAD.MOV.U32 R60, RZ, RZ, R7 ;  /* 0x000000ffff3c7224 */ /* 0x001fe200078e0007 */
[----:B------:R-:W-:Y:S01]  /*f8b0*/  VIADDMNMX R72, R72, -R200, 0x80, PT ;  /* 0x0000008048487446 */ /* 0x000fe200038009c8 */
[----:B------:R-:W-:Y:S01]  /*f8c0*/  IMAD.MOV.U32 R20, RZ, RZ, R5 ;  /* 0x000000ffff147224 */ /* 0x000fe200078e0005 */
[----:B------:R-:W-:Y:S01]  /*f8d0*/  PRMT R89, R3, 0x7610, R89 ;  /* 0x0000761003597816 */ /* 0x000fe20000000059 */
[----:B------:R-:W-:Y:S01]  /*f8e0*/  IMAD.MOV.U32 R21, RZ, RZ, R6 ;  /* 0x000000ffff157224 */ /* 0x000fe200078e0006 */
        /* <DEDUP_REMOVED lines=47> */
.L_x_3114:
[----:B------:R-:W-:Y:S05]  /*fbe0*/  BSYNC B1 ;  /* 0x0000000000017941 */ /* 0x000fea0003800000 */
.L_x_2858:
        /* <DEDUP_REMOVED lines=11> */
[----:B0-----:R-:W-:Y:S02]  /*fca0*/  LOP3.LUT R61, R196, 0x38, R18, 0xf8, !PT ;  /* 0x00000038c43d7812 */ /* 0x001fe400078ef812 */
[----:B------:R-:W-:Y:S02]  /*fcb0*/  SHF.R.S32.HI R63, RZ, 0x1f, R60 ;  /* 0x0000001fff3f7819 */ /* 0x000fe4000001143c */
[----:B------:R-:W-:Y:S02]  /*fcc0*/  SHF.R.U64 R115, R32, 0x10, R33 ;  /* 0x0000001020737819 */ /* 0x000fe40000001221 */
[----:B------:R-:W-:Y:S01]  /*fcd0*/  LEA.HI R62, R63, R60, RZ, 0x3 ;  /* 0x0000003c3f3e7211 */ /* 0x000fe200078f18ff */
[----:B------:R-:W-:Y:S01]  /*fce0*/  IMAD.SHL.U32 R63, R60, 0x8, RZ ;  /* 0x000000083c3f7824 */ /* 0x000fe200078e00ff */
[----:B------:R-:W-:-:S02]  /*fcf0*/  LOP3.LUT R60, R61, R198, RZ, 0x3c, !PT ;  /* 0x000000c63d3c7212 */ /* 0x000fc400078e3cff */
[----:B------:R-:W-:Y:S01]  /*fd00*/  SHF.R.U32.HI R114, RZ, 0x10, R33 ;  /* 0x00000010ff727819 */ /* 0x000fe20000011621 */
[----:B------:R-:W-:Y:S01]  /*fd10*/  IMAD.SHL.U32 R62, R62, 0x400, RZ ;  /* 0x000004003e3e7824 */ /* 0x000fe200078e00ff */
[----:B------:R-:W-:Y:S01]  /*fd20*/  LOP3.LUT R63, R196, 0x38, R63, 0xf8, !PT ;  /* 0x00000038c43f7812 */ /* 0x000fe200078ef83f */
[----:B------:R-:W-:Y:S01]  /*fd30*/  IMAD R61, R197, 0x200, R60 ;  /* 0x00000200c53d7824 */ /* 0x000fe200078e023c */
[--C-:B------:R-:W-:Y:S02]  /*fd40*/  SHF.R.U64 R33, R34, 0x10, R35.reuse ;  /* 0x0000001022217819 */ /* 0x100fe40000001223 */
[----:B------:R-:W-:Y:S01]  /*fd50*/  LOP3.LUT R62, R62, 0x7fffe000, RZ, 0xc0, !PT ;  /* 0x7fffe0003e3e7812 */ /* 0x000fe200078ec0ff */
[----:B------:R-:W-:Y:S01]  /*fd60*/  IMAD R106, R61, 0x2, R16 ;  /* 0x000000023d6a7824 */ /* 0x000fe200078e0210 */
[----:B------:R-:W-:Y:S02]  /*fd70*/  LOP3.LUT R63, R63, R198, RZ, 0x3c, !PT ;  /* 0x000000c63f3f7212 */ /* 0x000fe400078e3cff */
[----:B------:R-:W-:Y:S01]  /*fd80*/  SHF.R.U32.HI R32, RZ, 0x10, R35 ;  /* 0x00000010ff207819 */ /* 0x000fe20000011623 */
[----:B------:R-:W-:Y:S01]  /*fd90*/  IMAD R62, R197, 0x200, R62 ;  /* 0x00000200c53e7824 */ /* 0x000fe200078e023e */
[----:B------:R-:W-:-:S02]  /*fda0*/  SHF.R.U64 R35, R44, 0x10, R45 ;  /* 0x000000102c237819 */ /* 0x000fc4000000122d */
[----:B------:R-:W-:Y:S01]  /*fdb0*/  SHF.R.U32.HI R44, RZ, 0x10, R45 ;  /* 0x00000010ff2c7819 */ /* 0x000fe2000001162d */
[----:B------:R-:W-:Y:S01]  /*fdc0*/  IMAD.IADD R107, R62, 0x1, R63 ;  /* 0x000000013e6b7824 */ /* 0x000fe200078e023f */
[----:B------:R-:W-:Y:S01]  /*fdd0*/  PRMT R113, R113, 0x5410, R114 ;  /* 0x0000541071717816 */ /* 0x000fe20000000072 */
[----:B------:R-:W0:Y:S01]  /*fde0*/  LDS.128 R60, [R106+0x10400] ;  /* 0x010400006a3c7984 */ /* 0x000e220000000c00 */
[----:B------:R-:W-:Y:S01]  /*fdf0*/  SHF.R.U64 R117, R46, 0x10, R47 ;  /* 0x000000102e757819 */ /* 0x000fe2000000122f */
[----:B------:R-:W-:Y:S01]  /*fe00*/  IMAD R107, R107, 0x2, R16 ;  /* 0x000000026b6b7824 */ /* 0x000fe200078e0210 */
[----:B------:R-:W-:Y:S02]  /*fe10*/  PRMT R112, R112, 0x5410, R115 ;  /* 0x0000541070707816 */ /* 0x000fe40000000073 */
[----:B------:R-:W-:Y:S02]  /*fe20*/  PRMT R114, R108, 0x5410, R35 ;  /* 0x000054106c727816 */ /* 0x000fe40000000023 */
[----:B------:R-:W1:Y:S01]  /*fe30*/  LDS.128 R64, [R107+0x10400] ;  /* 0x010400006b407984 */ /* 0x000e620000000c00 */
[----:B------:R-:W-:-:S02]  /*fe40*/  PRMT R115, R109, 0x5410, R44 ;  /* 0x000054106d737816 */ /* 0x000fc4000000002c */
[----:B------:R-:W-:Y:S01]  /*fe50*/  SHF.R.U32.HI R118, RZ, 0x10, R47 ;  /* 0x00000010ff767819 */ /* 0x000fe2000001162f */
[----:B------:R-:W-:Y:S01]  /*fe60*/  IMAD.U32 R116, R114, 0x10000, RZ ;  /* 0x0001000072747824 */ /* 0x000fe200078e00ff */
[----:B------:R-:W-:Y:S01]  /*fe70*/  PRMT R117, R110, 0x5410, R117 ;  /* 0x000054106e757816 */ /* 0x000fe20000000075 */
[----:B------:R-:W-:Y:S01]  /*fe80*/  IMAD.U32 R110, R112, 0x10000, RZ ;  /* 0x00010000706e7824 */ /* 0x000fe200078e00ff */
[----:B------:R-:W-:Y:S01]  /*fe90*/  PRMT R118, R111, 0x5410, R118 ;  /* 0x000054106f767816 */ /* 0x000fe20000000076 */
[----:B------:R-:W-:Y:S01]  /*fea0*/  IMAD.U32 R111, R115, 0x10000, RZ ;  /* 0x00010000736f7824 */ /* 0x000fe200078e00ff */
[----:B------:R-:W-:Y:S02]  /*feb0*/  LOP3.LUT R114, R114, 0xffff0000, RZ, 0xc0, !PT ;  /* 0xffff000072727812 */ /* 0x000fe400078ec0ff */
[----:B------:R-:W-:Y:S02]  /*fec0*/  PRMT R32, R69, 0x5432, R32 ;  /* 0x0000543245207816 */ /* 0x000fe40000000020 */
[----:B------:R-:W-:-:S02]  /*fed0*/  LOP3.LUT R112, R112, 0xffff0000, RZ, 0xc0, !PT ;  /* 0xffff000070707812 */ /* 0x000fc400078ec0ff */
[----:B------:R-:W-:Y:S02]  /*fee0*/  PRMT R33, R68, 0x5432, R33 ;  /* 0x0000543244217816 */ /* 0x000fe40000000021 */
[----:B------:R-:W-:Y:S01]  /*fef0*/  LOP3.LUT R115, R115, 0xffff0000, RZ, 0xc0, !PT ;  /* 0xffff000073737812 */ /* 0x000fe200078ec0ff */
        /* <DEDUP_REMOVED lines=14> */
[----:B------:R-:W-:-:S02]  /*ffe0*/  IMAD.U32 R61, R113, 0x10000, RZ ;  /* 0x00010000713d7824 */ /* 0x000fc400078e00ff */
[C---:B------:R-:W-:Y:S01]  /*fff0*/  FMUL.FTZ R124, R108.reuse, R111 ;  /* 0x0000006f6c7c7220 */ /* 0x040fe20000410000 */
[C---:B------:R-:W-:Y:S01]  /*10000*/  FFMA.FTZ R119, R35.reuse, R110, -R120 ;  /* 0x0000006e23777223 */ /* 0x040fe20000010878 */
[----:B------:R-:W-:Y:S01]  /*10010*/  FFMA.FTZ R122, R35, R116, R122 ;  /* 0x00000074237a7223 */ /* 0x000fe2000001007a */
[-C--:B------:R-:W-:Y:S01]  /*10020*/  FMUL.FTZ R108, R108, R61.reuse ;  /* 0x0000003d6c6c7220 */ /* 0x080fe20000410000 */
[----:B------:R-:W-:Y:S01]  /*10030*/  FMUL.FTZ R35, R63, R114 ;  /* 0x000000723f237220 */ /* 0x000fe20000410000 */
[----:B------:R-:W-:Y:S02]  /*10040*/  IMAD.U32 R109, R67, 0x10000, RZ ;  /* 0x00010000436d7824 */ /* 0x000fe400078e00ff */
[C---:B------:R-:W-:Y:S01]  /*10050*/  FFMA.FTZ R124, R45.reuse, R61, -R124 ;  /* 0x0000003d2d7c7223 */ /* 0x040fe2000001087c */
[----:B------:R-:W-:Y:S02]  /*10060*/  IMAD.U32 R120, R118, 0x10000, RZ ;  /* 0x0001000076787824 */ /* 0x000fe400078e00ff */
[----:B------:R-:W-:Y:S01]  /*10070*/  FFMA.FTZ R108, R45, R111, R108 ;  /* 0x0000006f2d6c7223 */ /* 0x000fe2000001006c */
[----:B------:R-:W-:-:S02]  /*10080*/  IMAD.U32 R110, R32, 0x10000, RZ ;  /* 0x00010000206e7824 */ /* 0x000fc400078e00ff */
[-C--:B------:R-:W-:Y:S01]  /*10090*/  FMUL.FTZ R63, R63, R112.reuse ;  /* 0x000000703f3f7220 */ /* 0x080fe20000410000 */
[----:B------:R-:W-:Y:S02]  /*100a0*/  IMAD.U32 R65, R66, 0x10000, RZ ;  /* 0x0001000042417824 */ /* 0x000fe400078e00ff */
[----:B------:R-:W-:Y:S01]  /*100b0*/  FFMA.FTZ R112, R44, R112, -R35 ;  /* 0x000000702c707223 */ /* 0x000fe20000010823 */
[----:B------:R-:W-:Y:S02]  /*100c0*/  IMAD.U32 R45, R117, 0x10000, RZ ;  /* 0x00010000752d7824 */ /* 0x000fe400078e00ff */
[----:B------:R-:W-:Y:S01]  /*100d0*/  FMUL.FTZ R116, R109, R120 ;  /* 0x000000786d747220 */ /* 0x000fe20000410000 */
[----:B------:R-:W-:Y:S02]  /*100e0*/  IMAD.U32 R35, R33, 0x10000, RZ ;  /* 0x0001000021237824 */ /* 0x000fe400078e00ff */
[-C--:B------:R-:W-:Y:S01]  /*100f0*/  FMUL.FTZ R109, R109, R110.reuse ;  /* 0x0000006e6d6d7220 */ /* 0x080fe20000410000 */
[----:B------:R-:W-:Y:S01]  /*10100*/  LOP3.LUT R113, R113, 0xffff0000, RZ, 0xc0, !PT ;  /* 0xffff000071717812 */ /* 0x000fe200078ec0ff */
[C---:B------:R-:W-:Y:S01]  /*10110*/  FMUL.FTZ R61, R65.reuse, R45 ;  /* 0x0000002d413d7220 */ /* 0x040fe20000410000 */
[----:B------:R-:W-:Y:S01]  /*10120*/  LOP3.LUT R66, R66, 0xffff0000, RZ, 0xc0, !PT ;  /* 0xffff000042427812 */ /* 0x000fe200078ec0ff */
[----:B------:R-:W-:Y:S01]  /*10130*/  FMUL.FTZ R65, R65, R35 ;  /* 0x0000002341417220 */ /* 0x000fe20000410000 */
[----:B------:R-:W-:Y:S01]  /*10140*/  LOP3.LUT R117, R117, 0xffff0000, RZ, 0xc0, !PT ;  /* 0xffff000075757812 */ /* 0x000fe200078ec0ff */
        /* <DEDUP_REMOVED lines=8> */
[C---:B------:R-:W-:Y:S01]  /*101d0*/  FFMA.FTZ R61, R46.reuse, R35, -R61 ;  /* 0x000000232e3d7223 */ /* 0x040fe2000001083d */
[----:B------:R-:W-:Y:S01]  /*101e0*/  FFMA.FTZ R46, R46, R45, R65 ;  /* 0x0000002d2e2e7223 */ /* 0x000fe20000010041 */
[C---:B------:R-:W-:Y:S01]  /*101f0*/  FMUL.FTZ R35, R66.reuse, R117 ;  /* 0x0000007542237220 */ /* 0x040fe20000410000 */
[C---:B------:R-:W-:Y:S01]  /*10200*/  FMUL.FTZ R45, R67.reuse, R118 ;  /* 0x00000076432d7220 */ /* 0x040fe20000410000 */
[----:B------:R-:W-:Y:S01]  /*10210*/  FMUL.FTZ R66, R66, R33 ;  /* 0x0000002142427220 */ /* 0x000fe20000410000 */
[-C--:B------:R-:W-:Y:S01]  /*10220*/  FMUL.FTZ R67, R67, R32.reuse ;  /* 0x0000002043437220 */ /* 0x080fe20000410000 */
[C---:B------:R-:W-:Y:S01]  /*10230*/  FFMA.FTZ R47, R60.reuse, R113, -R47 ;  /* 0x000000713c2f7223 */ /* 0x040fe2000001082f */
[----:B------:R-:W-:Y:S01]  /*10240*/  FFMA.FTZ R115, R60, R115, R64 ;  /* 0x000000733c737223 */ /* 0x000fe20000010040 */
        /* <DEDUP_REMOVED lines=11> */
[----:B------:R1:W-:Y:S01]  /*10300*/  STS.128 [R106+0x10400], R32 ;  /* 0x010400206a007388 */ /* 0x0003e20000000c00 */
[----:B------:R-:W-:-:S02]  /*10310*/  F2FP.BF16.F32.PACK_AB R46, R117, R46 ;  /* 0x0000002e752e723e */ /* 0x000fc400000010ff */
[----:B------:R-:W-:-:S05]  /*10320*/  F2FP.BF16.F32.PACK_AB R47, R62, R109 ;  /* 0x0000006d3e2f723e */ /* 0x000fca00000010ff */
[----:B------:R1:W-:Y:S02]  /*10330*/  STS.128 [R107+0x10400], R44 ;  /* 0x0104002c6b007388 */ /* 0x0003e40000000c00 */
.L_x_2863:
[----:B------:R-:W-:Y:S05]  /*10340*/  BSYNC B2 ;  /* 0x0000000000027941 */ /* 0x000fea0003800000 */
.L_x_2862:
[----:B------:R-:W-:Y:S04]  /*10350*/  BSSY B2, `(.L_x_2864) ;  /* 0x0000069000027945 */ /* 0x000fe80003800000 */
[----:B------:R-:W-:Y:S05]  /*10360*/  @P1 BRA `(.L_x_2865) ;  /* 0x00000004009c1947 */ /* 0x000fea0003800000 */
[----:B-1----:R-:W-:Y:S02]  /*10370*/  LEA.HI R32, R97, R217, RZ, 0x1d ;  /* 0x000000d961207211 */ /* 0x002fe400078fe8ff */
[----:B------:R-:W-:Y:S02]  /*10380*/  SHF.R.U64 R63, R28, 0x10, R29 ;  /* 0x000000101c3f7819 */ /* 0x000fe4000000121d */
[----:B------:R-:W-:Y:S02]  /*10390*/  SHF.R.S32.HI R33, RZ, 0x1f, R32 ;  /* 0x0000001fff217819 */ /* 0x000fe40000011420 */
[----:B0-----:R-:W-:Y:S02]  /*103a0*/  SHF.R.U64 R61, R30, 0x10, R31 ;  /* 0x000000101e3d7819 */ /* 0x001fe4000000121f */
[----:B------:R-:W-:Y:S01]  /*103b0*/  LEA.HI R34, R33, R32, RZ, 0x3 ;  /* 0x0000002021227211 */ /* 0x000fe200078f18ff */
[----:B------:R-:W-:Y:S01]  /*103c0*/  IMAD.SHL.U32 R33, R32, 0x8, RZ ;  /* 0x0000000820217824 */ /* 0x000fe200078e00ff */
[----:B------:R-:W-:-:S02]  /*103d0*/  SHF.R.U32.HI R28, RZ, 0x10, R29 ;  /* 0x00000010ff1c7819 */ /* 0x000fc4000001161d */
[----:B------:R-:W-:Y:S01]  /*103e0*/  SHF.R.U32.HI R30, RZ, 0x10, R31 ;  /* 0x00000010ff1e7819 */ /* 0x000fe2000001161f */
[----:B------:R-:W-:Y:S01]  /*103f0*/  IMAD.SHL.U32 R34, R34, 0x400, RZ ;  /* 0x0000040022227824 */ /* 0x000fe200078e00ff */
[----:B------:R-:W-:Y:S02]  /*10400*/  LOP3.LUT R33, R196, 0x38, R33, 0xf8, !PT ;  /* 0x00000038c4217812 */ /* 0x000fe400078ef821 */
[----:B------:R-:W-:Y:S02]  /*10410*/  SHF.R.U64 R31, R40, 0x10, R41 ;  /* 0x00000010281f7819 */ /* 0x000fe40000001229 */
[----:B------:R-:W-:Y:S02]  /*10420*/  LOP3.LUT R34, R34, 0x7fffe000, RZ, 0xc0, !PT ;  /* 0x7fffe00022227812 */ /* 0x000fe400078ec0ff */
[----:B------:R-:W-:Y:S02]  /*10430*/  LOP3.LUT R33, R33, R198, RZ, 0x3c, !PT ;  /* 0x000000c621217212 */ /* 0x000fe400078e3cff */
[----:B------:R-:W-:Y:S01]  /*10440*/  SHF.R.U64 R29, R42, 0x10, R43 ;  /* 0x000000102a1d7819 */ /* 0x000fe2000000122b */
[----:B------:R-:W-:Y:S01]  /*10450*/  IMAD R34, R197, 0x200, R34 ;  /* 0x00000200c5227824 */ /* 0x000fe200078e0222 */
[----:B------:R-:W-:-:S02]  /*10460*/  SHF.R.U32.HI R40, RZ, 0x10, R41 ;  /* 0x00000010ff287819 */ /* 0x000fc40000011629 */
[----:B------:R-:W-:Y:S01]  /*10470*/  PRMT R103, R103, 0x5410, R28 ;  /* 0x0000541067677816 */ /* 0x000fe2000000001c */
[----:B------:R-:W-:Y:S01]  /*10480*/  IMAD.IADD R45, R34, 0x1, R33 ;  /* 0x00000001222d7824 */ /* 0x000fe200078e0221 */
[----:B------:R-:W-:Y:S01]  /*10490*/  PRMT R98, R98, 0x5410, R31 ;  /* 0x0000541062627816 */ /* 0x000fe2000000001f */
[----:B------:R-:W0:Y:S01]  /*104a0*/  LDS.128 R32, [R230] ;  /* 0x00000000e6207984 */ /* 0x000e220000000c00 */
[----:B------:R-:W-:Y:S01]  /*104b0*/  PRMT R100, R100, 0x5410, R29 ;  /* 0x0000541064647816 */ /* 0x000fe2000000001d */
[----:B------:R-:W-:Y:S01]  /*104c0*/  IMAD R60, R45, 0x2, R16 ;  /* 0x000000022d3c7824 */ /* 0x000fe200078e0210 */
[----:B------:R-:W-:Y:S02]  /*104d0*/  SHF.R.U32.HI R42, RZ, 0x10, R43 ;  /* 0x00000010ff2a7819 */ /* 0x000fe4000001162b */
[----:B------:R-:W-:Y:S02]  /*104e0*/  PRMT R105, R105, 0x5410, R30 ;  /* 0x0000541069697816 */ /* 0x000fe4000000001e */
[----:B------:R-:W1:Y:S01]  /*104f0*/  LDS.128 R44, [R60+0x10400] ;  /* 0x010400003c2c7984 */ /* 0x000e620000000c00 */
[----:B------:R-:W-:Y:S01]  /*10500*/  PRMT R102, R102, 0x5410, R63 ;  /* 0x0000541066667816 */ /* 0x000fe2000000003f */
[----:B------:R-:W-:Y:S01]  /*10510*/  IMAD.U32 R63, R98, 0x10000, RZ ;  /* 0x00010000623f7824 */ /* 0x000fe200078e00ff */
[----:B------:R-:W-:-:S02]  /*10520*/  PRMT R99, R99, 0x5410, R40 ;  /* 0x0000541063637816 */ /* 0x000fc40000000028 */
[----:B------:R-:W-:Y:S01]  /*10530*/  PRMT R101, R101, 0x5410, R42 ;  /* 0x0000541065657816 */ /* 0x000fe2000000002a */
[----:B------:R-:W-:Y:S01]  /*10540*/  IMAD.U32 R62, R102, 0x10000, RZ ;  /* 0x00010000663e7824 */ /* 0x000fe200078e00ff */
[----:B------:R-:W-:Y:S02]  /*10550*/  PRMT R104, R104, 0x5410, R61 ;  /* 0x0000541068687816 */ /* 0x000fe4000000003d */
        /* <DEDUP_REMOVED lines=29> */
[C---:B------:R-:W-:Y:S01]  /*10730*/  FMUL.FTZ R35, R61.reuse, R62 ;  /* 0x0000003e3d237220 */ /* 0x040fe20000410000 */
[-C--:B------:R-:W-:Y:S01]  /*10740*/  FMUL.FTZ R61, R61, R28.reuse ;  /* 0x0000001c3d3d7220 */ /* 0x080fe20000410000 */
[----:B------:R-:W-:Y:S01]  /*10750*/  FFMA.FTZ R63, R30, R47, R63 ;  /* 0x0000002f1e3f7223 */ /* 0x000fe2000001003f */
[----:B------:R-:W-:Y:S01]  /*10760*/  LOP3.LUT R99, R99, 0xffff0000, RZ, 0xc0, !PT ;  /* 0xffff000063637812 */ /* 0x000fe200078ec0ff */
[C---:B------:R-:W-:Y:S01]  /*10770*/  FFMA.FTZ R47, R40.reuse, R28, -R35 ;  /* 0x0000001c282f7223 */ /* 0x040fe20000010823 */
[----:B------:R-:W-:Y:S01]  /*10780*/  LOP3.LUT R103, R103, 0xffff0000, RZ, 0xc0, !PT ;  /* 0xffff000067677812 */ /* 0x000fe200078ec0ff */
[----:B------:R-:W-:Y:S01]  /*10790*/  FMUL.FTZ R28, R41, R98 ;  /* 0x00000062291c7220 */ /* 0x000fe20000410000 */
[----:B------:R-:W-:Y:S01]  /*107a0*/  FFMA.FTZ R61, R40, R62, R61 ;  /* 0x0000003e283d7223 */ /* 0x000fe2000001003d */
[----:B------:R-:W-:-:S02]  /*107b0*/  IMAD.U32 R30, R100, 0x10000, RZ ;  /* 0x00010000641e7824 */ /* 0x000fc400078e00ff */
[-C--:B------:R-:W-:Y:S01]  /*107c0*/  FMUL.FTZ R40, R41, R102.reuse ;  /* 0x0000006629287220 */ /* 0x080fe20000410000 */
[C---:B------:R-:W-:Y:S01]  /*107d0*/  FMUL.FTZ R35, R44.reuse, R99 ;  /* 0x000000632c237220 */ /* 0x040fe20000410000 */
[----:B------:R-:W-:Y:S01]  /*107e0*/  FFMA.FTZ R102, R29, R102, -R28 ;  /* 0x000000661d667223 */ /* 0x000fe2000001081c */
[-C--:B------:R-:W-:Y:S01]  /*107f0*/  FMUL.FTZ R44, R44, R103.reuse ;  /* 0x000000672c2c7220 */ /* 0x080fe20000410000 */
[----:B------:R-:W-:Y:S02]  /*10800*/  IMAD.U32 R28, R104, 0x10000, RZ ;  /* 0x00010000681c7824 */ /* 0x000fe400078e00ff */
[----:B------:R-:W-:Y:S01]  /*10810*/  FMUL.FTZ R62, R43, R30 ;  /* 0x0000001e2b3e7220 */ /* 0x000fe20000410000 */
[----:B------:R-:W-:Y:S01]  /*10820*/  LOP3.LUT R100, R100, 0xffff0000, RZ, 0xc0, !PT ;  /* 0xffff000064647812 */ /* 0x000fe200078ec0ff */
[----:B------:R-:W-:Y:S01]  /*10830*/  FFMA.FTZ R42, R32, R103, -R35 ;  /* 0x00000067202a7223 */ /* 0x000fe20000010823 */
[----:B------:R-:W-:Y:S01]  /*10840*/  LOP3.LUT R104, R104, 0xffff0000, RZ, 0xc0, !PT ;  /* 0xffff000068687812 */ /* 0x000fe200078ec0ff */
[----:B------:R-:W-:Y:S01]  /*10850*/  FFMA.FTZ R44, R32, R99, R44 ;  /* 0x00000063202c7223 */ /* 0x000fe2000001002c */
[----:B------:R-:W-:Y:S01]  /*10860*/  LOP3.LUT R101, R101, 0xffff0000, RZ, 0xc0, !PT ;  /* 0xffff000065657812 */ /* 0x000fe200078ec0ff */
[-C--:B------:R-:W-:Y:S01]  /*10870*/  FMUL.FTZ R32, R43, R28.reuse ;  /* 0x0000001c2b207220 */ /* 0x080fe20000410000 */
[----:B------:R-:W-:Y:S01]  /*10880*/  LOP3.LUT R105, R105, 0xffff0000, RZ, 0xc0, !PT ;  /* 0xffff000069697812 */ /* 0x000fe200078ec0ff */
[----:B------:R-:W-:Y:S01]  /*10890*/  FFMA.FTZ R62, R31, R28, -R62 ;  /* 0x0000001c1f3e7223 */ /* 0x000fe2000001083e */
[----:B------:R-:W-:Y:S01]  /*108a0*/  FMUL.FTZ R28, R45, R100 ;  /* 0x000000642d1c7220 */ /* 0x000fe20000410000 */
[----:B------:R-:W-:Y:S01]  /*108b0*/  FFMA.FTZ R40, R29, R98, R40 ;  /* 0x000000621d287223 */ /* 0x000fe20000010028 */
[----:B------:R-:W-:Y:S01]  /*108c0*/  FMUL.FTZ R45, R45, R104 ;  /* 0x000000682d2d7220 */ /* 0x000fe20000410000 */
[----:B------:R-:W-:Y:S01]  /*108d0*/  FFMA.FTZ R31, R31, R30, R32 ;  /* 0x0000001e1f1f7223 */ /* 0x000fe20000010020 */
[C---:B------:R-:W-:Y:S01]  /*108e0*/  FMUL.FTZ R29, R46.reuse, R101 ;  /* 0x000000652e1d7220 */ /* 0x040fe20000410000 */
        /* <DEDUP_REMOVED lines=15> */
.L_x_2865:
[----:B------:R-:W-:Y:S05]  /*109e0*/  BSYNC B2 ;  /* 0x0000000000027941 */ /* 0x000fea0003800000 */
.L_x_2864:
[----:B------:R-:W-:Y:S05]  /*109f0*/  @P2 BRA `(.L_x_2861) ;  /* 0x00000004009c2947 */ /* 0x000fea0003800000 */
[----:B------:R-:W-:Y:S02]  /*10a00*/  LEA.HI R97, R97, R218, RZ, 0x1d ;  /* 0x000000da61617211 */ /* 0x000fe400078fe8ff */
[----:B-1----:R-:W-:Y:S02]  /*10a10*/  SHF.R.U64 R44, R24, 0x10, R25 ;  /* 0x00000010182c7819 */ /* 0x002fe40000001219 */
[----:B--2---:R-:W-:Y:S02]  /*10a20*/  SHF.R.S32.HI R28, RZ, 0x1f, R97 ;  /* 0x0000001fff1c7819 */ /* 0x004fe40000011461 */
[----:B------:R-:W-:Y:S02]  /*10a30*/  SHF.R.U64 R42, R26, 0x10, R27 ;  /* 0x000000101a2a7819 */ /* 0x000fe4000000121b */
[----:B------:R-:W-:Y:S01]  /*10a40*/  LEA.HI R28, R28, R97, RZ, 0x3 ;  /* 0x000000611c1c7211 */ /* 0x000fe200078f18ff */
[----:B------:R-:W-:Y:S01]  /*10a50*/  IMAD.SHL.U32 R97, R97, 0x8, RZ ;  /* 0x0000000861617824 */ /* 0x000fe200078e00ff */
[----:B------:R-:W-:-:S02]  /*10a60*/  SHF.R.U32.HI R25, RZ, 0x10, R25 ;  /* 0x00000010ff197819 */ /* 0x000fc40000011619 */
[----:B------:R-:W-:Y:S01]  /*10a70*/  SHF.R.U64 R26, R36, 0x10, R37 ;  /* 0x00000010241a7819 */ /* 0x000fe20000001225 */
[----:B------:R-:W-:Y:S01]  /*10a80*/  IMAD.SHL.U32 R28, R28, 0x400, RZ ;  /* 0x000004001c1c7824 */ /* 0x000fe200078e00ff */
[----:B------:R-:W-:Y:S02]  /*10a90*/  LOP3.LUT R97, R196, 0x38, R97, 0xf8, !PT ;  /* 0x00000038c4617812 */ /* 0x000fe400078ef861 */
[----:B------:R-:W-:Y:S02]  /*10aa0*/  SHF.R.U64 R24, R38, 0x10, R39 ;  /* 0x0000001026187819 */ /* 0x000fe40000001227 */
[----:B------:R-:W-:Y:S02]  /*10ab0*/  LOP3.LUT R28, R28, 0x7fffe000, RZ, 0xc0, !PT ;  /* 0x7fffe0001c1c7812 */ /* 0x000fe400078ec0ff */
[----:B------:R-:W-:Y:S02]  /*10ac0*/  LOP3.LUT R97, R97, R198, RZ, 0x3c, !PT ;  /* 0x000000c661617212 */ /* 0x000fe400078e3cff */
[----:B------:R-:W-:Y:S01]  /*10ad0*/  SHF.R.U32.HI R27, RZ, 0x10, R27 ;  /* 0x00000010ff1b7819 */ /* 0x000fe2000001161b */
[----:B------:R-:W-:Y:S01]  /*10ae0*/  IMAD R28, R197, 0x200, R28 ;  /* 0x00000200c51c7824 */ /* 0x000fe200078e021c */
[----:B------:R-:W-:-:S02]  /*10af0*/  SHF.R.U32.HI R37, RZ, 0x10, R37 ;  /* 0x00000010ff257819 */ /* 0x000fc40000011625 */
[----:B------:R-:W-:Y:S01]  /*10b00*/  PRMT R86, R86, 0x5410, R25 ;  /* 0x0000541056567816 */ /* 0x000fe20000000019 */
[----:B------:R-:W-:Y:S01]  /*10b10*/  IMAD.IADD R97, R28, 0x1, R97 ;  /* 0x000000011c617824 */ /* 0x000fe200078e0261 */
[----:B------:R-:W-:Y:S01]  /*10b20*/  PRMT R81, R81, 0x5410, R26 ;  /* 0x0000541051517816 */ /* 0x000fe2000000001a */
[----:B------:R-:W1:Y:S01]  /*10b30*/  LDS.128 R28, [R228] ;  /* 0x00000000e41c7984 */ /* 0x000e620000000c00 */
[----:B------:R-:W-:Y:S01]  /*10b40*/  PRMT R83, R83, 0x5410, R24 ;  /* 0x0000541053537816 */ /* 0x000fe20000000018 */
        /* <DEDUP_REMOVED lines=9> */
[----:B------:R-:W-:Y:S01]  /*10be0*/  LOP3.LUT R81, R81, 0xffff0000, RZ, 0xc0, !PT ;  /* 0xffff000051517812 */ /* 0x000fe200078ec0ff */
[----:B------:R-:W-:Y:S01]  /*10bf0*/  IMAD.U32 R43, R82, 0x10000, RZ ;  /* 0x00010000522b7824 */ /* 0x000fe200078e00ff */
[----:B------:R-:W-:Y:S02]  /*10c00*/  PRMT R84, R84, 0x5410, R39 ;  /* 0x0000541054547816 */ /* 0x000fe40000000027 */
        /* <DEDUP_REMOVED lines=30> */
[----:B------:R-:W-:Y:S01]  /*10df0*/  FMUL.FTZ R24, R32, R81 ;  /* 0x0000005120187220 */ /* 0x000fe20000410000 */
[----:B------:R-:W-:Y:S02]  /*10e00*/  IMAD.U32 R26, R83, 0x10000, RZ ;  /* 0x00010000531a7824 */ /* 0x000fe400078e00ff */
[----:B------:R-:W-:Y:S01]  /*10e10*/  FFMA.FTZ R41, R36, R41, R42 ;  /* 0x0000002924297223 */ /* 0x000fe2000001002a */
[-C--:B------:R-:W-:Y:S01]  /*10e20*/  FMUL.FTZ R36, R32, R85.reuse ;  /* 0x0000005520247220 */ /* 0x080fe20000410000 */
[----:B------:R-:W-:Y:S01]  /*10e30*/  FFMA.FTZ R32, R25, R85, -R24 ;  /* 0x0000005519207223 */ /* 0x000fe20000010818 */
[----:B------:R-:W-:Y:S01]  /*10e40*/  LOP3.LUT R34, R34, 0xffff0000, RZ, 0xc0, !PT ;  /* 0xffff000022227812 */ /* 0x000fe200078ec0ff */
[----:B------:R-:W-:Y:S01]  /*10e50*/  IMAD.U32 R24, R87, 0x10000, RZ ;  /* 0x0001000057187824 */ /* 0x000fe200078e00ff */
[----:B------:R-:W-:Y:S01]  /*10e60*/  LOP3.LUT R35, R35, 0xffff0000, RZ, 0xc0, !PT ;  /* 0xffff000023237812 */ /* 0x000fe200078ec0ff */
[----:B------:R-:W-:Y:S01]  /*10e70*/  FMUL.FTZ R42, R38, R26 ;  /* 0x0000001a262a7220 */ /* 0x000fe20000410000 */
[----:B------:R-:W-:Y:S01]  /*10e80*/  LOP3.LUT R83, R83, 0xffff0000, RZ, 0xc0, !PT ;  /* 0xffff000053537812 */ /* 0x000fe200078ec0ff */
[----:B------:R-:W-:Y:S01]  /*10e90*/  FFMA.FTZ R36, R25, R81, R36 ;  /* 0x0000005119247223 */ /* 0x000fe20000010024 */
[----:B------:R-:W-:Y:S01]  /*10ea0*/  LOP3.LUT R84, R84, 0xffff0000, RZ, 0xc0, !PT ;  /* 0xffff000054547812 */ /* 0x000fe200078ec0ff */
[-C--:B------:R-:W-:Y:S01]  /*10eb0*/  FMUL.FTZ R38, R38, R24.reuse ;  /* 0x0000001826267220 */ /* 0x080fe20000410000 */
[----:B------:R-:W-:Y:S01]  /*10ec0*/  LOP3.LUT R86, R86, 0xffff0000, RZ, 0xc0, !PT ;  /* 0xffff000056567812 */ /* 0x000fe200078ec0ff */
[----:B------:R-:W-:Y:S01]  /*10ed0*/  FFMA.FTZ R42, R27, R24, -R42 ;  /* 0x000000181b2a7223 */ /* 0x000fe2000001082a */
[----:B------:R-:W-:Y:S01]  /*10ee0*/  LOP3.LUT R87, R87, 0xffff0000, RZ, 0xc0, !PT ;  /* 0xffff000057577812 */ /* 0x000fe200078ec0ff */
[----:B------:R-:W-:Y:S01]  /*10ef0*/  FMUL.FTZ R31, R33, R82 ;  /* 0x00000052211f7220 */ /* 0x000fe20000410000 */
[----:B------:R-:W-:Y:S01]  /*10f00*/  LOP3.LUT R88, R88, 0xffff0000, RZ, 0xc0, !PT ;  /* 0xffff000058587812 */ /* 0x000fe200078ec0ff */
[C---:B------:R-:W-:Y:S01]  /*10f10*/  FMUL.FTZ R24, R34.reuse, R83 ;  /* 0x0000005322187220 */ /* 0x040fe20000410000 */
[----:B------:R-:W-:Y:S01]  /*10f20*/  FMUL.FTZ R25, R35, R84 ;  /* 0x0000005423197220 */ /* 0x000fe20000410000 */
[----:B------:R-:W-:Y:S01]  /*10f30*/  FMUL.FTZ R33, R33, R86 ;  /* 0x0000005621217220 */ /* 0x000fe20000410000 */
[-C--:B------:R-:W-:Y:S01]  /*10f40*/  FMUL.FTZ R34, R34, R87.reuse ;  /* 0x0000005722227220 */ /* 0x080fe20000410000 */
[----:B------:R-:W-:Y:S01]  /*10f50*/  FMUL.FTZ R35, R35, R88 ;  /* 0x0000005823237220 */ /* 0x000fe20000410000 */
[----:B------:R-:W-:Y:S01]  /*10f60*/  FFMA.FTZ R86, R28, R86, -R31 ;  /* 0x000000561c567223 */ /* 0x000fe2000001081f */
        /* <DEDUP_REMOVED lines=16> */
.L_x_2861:
[----:B------:R-:W-:Y:S05]  /*11070*/  BSYNC B1 ;  /* 0x0000000000017941 */ /* 0x000fea0003800000 */
.L_x_2860:
        /* <DEDUP_REMOVED lines=26> */
[----:B------:R-:W-:Y:S01]  /*11220*/  PRMT R91, R91, 0x5410, R4 ;  /* 0x000054105b5b7816 */ /* 0x000fe20000000004 */
[----:B------:R-:W-:Y:S01]  /*11230*/  IMAD.U32 R39, R89, 0x10000, RZ ;  /* 0x0001000059277824 */ /* 0x000fe200078e00ff */
[----:B------:R-:W2:Y:S01]  /*11240*/  LDS.128 R28, [R32+0x10400] ;  /* 0x01040000201c7984 */ /* 0x000ea20000000c00 */
[----:B------:R-:W-:Y:S01]  /*11250*/  PRMT R92, R92, 0x5410, R7 ;  /* 0x000054105c5c7816 */ /* 0x000fe20000000007 */
[----:B------:R-:W-:Y:S01]  /*11260*/  IMAD.U32 R40, R90, 0x10000, RZ ;  /* 0x000100005a287824 */ /* 0x000fe200078e00ff */
[----:B------:R-:W-:-:S02]  /*11270*/  PRMT R93, R93, 0x5410, R38 ;  /* 0x000054105d5d7816 */ /* 0x000fc40000000026 */
[----:B------:R-:W-:Y:S02]  /*11280*/  SHF.R.U32.HI R49, RZ, 0x10, R49 ;  /* 0x00000010ff317819 */ /* 0x000fe40000011631 */
[--C-:B------:R-:W-:Y:S01]  /*11290*/  SHF.R.U64 R36, R50, 0x10, R51.reuse ;  /* 0x0000001032247819 */ /* 0x100fe20000001233 */
[----:B------:R-:W-:Y:S01]  /*112a0*/  IMAD.U32 R38, R93, 0x10000, RZ ;  /* 0x000100005d267824 */ /* 0x000fe200078e00ff */
[----:B------:R-:W-:Y:S02]  /*112b0*/  SHF.R.U32.HI R51, RZ, 0x10, R51 ;  /* 0x00000010ff337819 */ /* 0x000fe40000011633 */
[----:B------:R-:W-:Y:S02]  /*112c0*/  PRMT R94, R94, 0x5410, R49 ;  /* 0x000054105e5e7816 */ /* 0x000fe40000000031 */
[----:B------:R-:W-:Y:S02]  /*112d0*/  PRMT R96, R96, 0x5410, R51 ;  /* 0x0000541060607816 */ /* 0x000fe40000000033 */
[----:B------:R-:W-:-:S02]  /*112e0*/  LOP3.LUT R89, R89, 0xffff0000, RZ, 0xc0, !PT ;  /* 0xffff000059597812 */ /* 0x000fc400078ec0ff */
[----:B------:R-:W-:Y:S02]  /*112f0*/  LOP3.LUT R93, R93, 0xffff0000, RZ, 0xc0, !PT ;  /* 0xffff00005d5d7812 */ /* 0x000fe400078ec0ff */
[----:B------:R-:W-:Y:S02]  /*11300*/  PRMT R95, R95, 0x5410, R36 ;  /* 0x000054105f5f7816 */ /* 0x000fe40000000024 */
        /* <DEDUP_REMOVED lines=69> */
.L_x_2867:
[----:B------:R-:W-:Y:S05]  /*11760*/  BSYNC B1 ;  /* 0x0000000000017941 */ /* 0x000fea0003800000 */
.L_x_2866:
[----:B------:R-:W-:Y:S04]  /*11770*/  BSSY B1, `(.L_x_2868) ;  /* 0x0000068000017945 */ /* 0x000fe80003800000 */
[----:B------:R-:W-:Y:S05]  /*11780*/  @P1 BRA `(.L_x_2869) ;  /* 0x0000000400981947 */ /* 0x000fea0003800000 */
[----:B-1----:R-:W-:Y:S02]  /*11790*/  LEA.HI R4, R33, R217, RZ, 0x1d ;  /* 0x000000d921047211 */ /* 0x002fe400078fe8ff */
[----:B------:R-:W-:Y:S02]  /*117a0*/  SHF.R.U64 R34, R52, 0x10, R53 ;  /* 0x0000001034227819 */ /* 0x000fe40000001235 */
[----:B------:R-:W-:Y:S01]  /*117b0*/  SHF.R.S32.HI R5, RZ, 0x1f, R4 ;  /* 0x0000001fff057819 */ /* 0x000fe20000011404 */
[----:B------:R-:W-:Y:S01]  /*117c0*/  IMAD.SHL.U32 R6, R4, 0x8, RZ ;  /* 0x0000000804067824 */ /* 0x000fe200078e00ff */
[----:B---3--:R-:W-:Y:S02]  /*117d0*/  SHF.R.U64 R30, R8, 0x10, R9 ;  /* 0x00000010081e7819 */ /* 0x008fe40000001209 */
[----:B------:R-:W-:Y:S02]  /*117e0*/  LEA.HI R5, R5, R4, RZ, 0x3 ;  /* 0x0000000405057211 */ /* 0x000fe400078f18ff */
[----:B------:R-:W-:-:S02]  /*117f0*/  LOP3.LUT R4, R195, 0x38, R6, 0xf8, !PT ;  /* 0x00000038c3047812 */ /* 0x000fc400078ef806 */
[----:B------:R-:W-:Y:S01]  /*11800*/  SHF.R.U32.HI R9, RZ, 0x10, R9 ;  /* 0x00000010ff097819 */ /* 0x000fe20000011609 */
[----:B------:R-:W-:Y:S01]  /*11810*/  IMAD.SHL.U32 R5, R5, 0x400, RZ ;  /* 0x0000040005057824 */ /* 0x000fe200078e00ff */
[----:B------:R-:W-:Y:S02]  /*11820*/  LOP3.LUT R4, R4, R231, RZ, 0x3c, !PT ;  /* 0x000000e704047212 */ /* 0x000fe400078e3cff */
[----:B------:R-:W-:Y:S02]  /*11830*/  PRMT R77, R77, 0x5410, R34 ;  /* 0x000054104d4d7816 */ /* 0x000fe40000000022 */
[----:B------:R-:W-:Y:S02]  /*11840*/  LOP3.LUT R5, R5, 0x7fffe000, RZ, 0xc0, !PT ;  /* 0x7fffe00005057812 */ /* 0x000fe400078ec0ff */
[----:B------:R-:W-:Y:S01]  /*11850*/  PRMT R73, R73, 0x5410, R30 ;  /* 0x0000541049497816 */ /* 0x000fe2000000001e */
[----:B------:R-:W-:Y:S01]  /*11860*/  IMAD.U32 R34, R77, 0x10000, RZ ;  /* 0x000100004d227824 */ /* 0x000fe200078e00ff */
[----:B------:R-:W-:-:S02]  /*11870*/  IADD3 R25, R4, R5, R199 ;  /* 0x0000000504197210 */ /* 0x000fc40007ffe0c7 */
[----:B------:R-:W1:Y:S01]  /*11880*/  LDS.128 R4, [R227] ;  /* 0x00000000e3047984 */ /* 0x000e620000000c00 */
[----:B------:R-:W-:Y:S01]  /*11890*/  SHF.R.U32.HI R53, RZ, 0x10, R53 ;  /* 0x00000010ff357819 */ /* 0x000fe20000011635 */
[----:B------:R-:W-:Y:S01]  /*118a0*/  IMAD.U32 R35, R73, 0x10000, RZ ;  /* 0x0001000049237824 */ /* 0x000fe200078e00ff */
[----:B------:R-:W-:Y:S01]  /*118b0*/  SHF.R.U64 R32, R54, 0x10, R55 ;  /* 0x0000001036207819 */ /* 0x000fe20000001237 */
[----:B------:R-:W-:Y:S01]  /*118c0*/  IMAD R28, R25, 0x2, R16 ;  /* 0x00000002191c7824 */ /* 0x000fe200078e0210 */
[----:B------:R-:W-:Y:S02]  /*118d0*/  SHF.R.U64 R8, R10, 0x10, R11 ;  /* 0x000000100a087819 */ /* 0x000fe4000000120b */
[----:B------:R-:W-:Y:S02]  /*118e0*/  PRMT R74, R74, 0x5410, R9 ;  /* 0x000054104a4a7816 */ /* 0x000fe40000000009 */
[----:B------:R-:W2:Y:S01]  /*118f0*/  LDS.128 R24, [R28+0x10400] ;  /* 0x010400001c187984 */ /* 0x000ea20000000c00 */
[----:B------:R-:W-:-:S02]  /*11900*/  SHF.R.U32.HI R55, RZ, 0x10, R55 ;  /* 0x00000010ff377819 */ /* 0x000fc40000011637 */
[----:B------:R-:W-:Y:S01]  /*11910*/  SHF.R.U32.HI R11, RZ, 0x10, R11 ;  /* 0x00000010ff0b7819 */ /* 0x000fe2000001160b */
[----:B------:R-:W-:Y:S01]  /*11920*/  IMAD.U32 R36, R74, 0x10000, RZ ;  /* 0x000100004a247824 */ /* 0x000fe200078e00ff */
[----:B------:R-:W-:Y:S02]  /*11930*/  PRMT R78, R78, 0x5410, R53 ;  /* 0x000054104e4e7816 */ /* 0x000fe40000000035 */
[----:B------:R-:W-:Y:S02]  /*11940*/  PRMT R75, R75, 0x5410, R8 ;  /* 0x000054104b4b7816 */ /* 0x000fe40000000008 */
[----:B------:R-:W-:Y:S02]  /*11950*/  PRMT R80, R80, 0x5410, R55 ;  /* 0x0000541050507816 */ /* 0x000fe40000000037 */
[----:B------:R-:W-:Y:S02]  /*11960*/  PRMT R76, R76, 0x5410, R11 ;  /* 0x000054104c4c7816 */ /* 0x000fe4000000000b */
[----:B------:R-:W-:-:S02]  /*11970*/  PRMT R79, R79, 0x5410, R32 ;  /* 0x000054104f4f7816 */ /* 0x000fc40000000020 */
        /* <DEDUP_REMOVED lines=21> */
[----:B------:R-:W-:Y:S02]  /*11ad0*/  IMAD.U32 R32, R27, 0x10000, RZ ;  /* 0x000100001b207824 */ /* 0x000fe400078e00ff */
[-C--:B------:R-:W-:Y:S01]  /*11ae0*/  FMUL.FTZ R30, R30, R29.reuse ;  /* 0x0000001d1e1e7220 */ /* 0x080fe20000410000 */
[----:B------:R-:W-:Y:S02]  /*11af0*/  IMAD.U32 R34, R76, 0x10000, RZ ;  /* 0x000100004c227824 */ /* 0x000fe400078e00ff */
[C---:B------:R-:W-:Y:S01]  /*11b00*/  FFMA.FTZ R38, R9.reuse, R29, -R38 ;  /* 0x0000001d09267223 */ /* 0x040fe20000010826 */
[----:B------:R-:W-:Y:S02]  /*11b10*/  IMAD.U32 R8, R80, 0x10000, RZ ;  /* 0x0001000050087824 */ /* 0x000fe400078e00ff */
[----:B------:R-:W-:Y:S01]  /*11b20*/  FFMA.FTZ R36, R9, R36, R30 ;  /* 0x0000002409247223 */ /* 0x000fe2000001001e */
[----:B------:R-:W-:Y:S01]  /*11b30*/  FMUL.FTZ R40, R32, R34 ;  /* 0x0000002220287220 */ /* 0x000fe20000410000 */
[----:B------:R-:W-:Y:S01]  /*11b40*/  FMUL.FTZ R9, R24, R73 ;  /* 0x0000004918097220 */ /* 0x000fe20000410000 */
[-C--:B------:R-:W-:Y:S01]  /*11b50*/  FMUL.FTZ R29, R32, R8.reuse ;  /* 0x00000008201d7220 */ /* 0x080fe20000410000 */
[----:B------:R-:W-:Y:S01]  /*11b60*/  LOP3.LUT R78, R78, 0xffff0000, RZ, 0xc0, !PT ;  /* 0xffff00004e4e7812 */ /* 0x000fe200078ec0ff */
[----:B------:R-:W-:Y:S01]  /*11b70*/  FFMA.FTZ R40, R11, R8, -R40 ;  /* 0x000000080b287223 */ /* 0x000fe20000010828 */
[----:B------:R-:W-:-:S02]  /*11b80*/  IMAD.U32 R31, R26, 0x10000, RZ ;  /* 0x000100001a1f7824 */ /* 0x000fc400078e00ff */
[----:B------:R-:W-:Y:S01]  /*11b90*/  FFMA.FTZ R34, R11, R34, R29 ;  /* 0x000000220b227223 */ /* 0x000fe2000001001d */
[-C--:B------:R-:W-:Y:S01]  /*11ba0*/  FMUL.FTZ R11, R24, R77.reuse ;  /* 0x0000004d180b7220 */ /* 0x080fe20000410000 */
[----:B------:R-:W-:Y:S01]  /*11bb0*/  FFMA.FTZ R24, R4, R77, -R9 ;  /* 0x0000004d04187223 */ /* 0x000fe20000010809 */
[----:B------:R-:W-:Y:S02]  /*11bc0*/  IMAD.U32 R9, R75, 0x10000, RZ ;  /* 0x000100004b097824 */ /* 0x000fe400078e00ff */
[----:B------:R-:W-:Y:S01]  /*11bd0*/  FMUL.FTZ R32, R25, R74 ;  /* 0x0000004a19207220 */ /* 0x000fe20000410000 */
[----:B------:R-:W-:Y:S01]  /*11be0*/  IMAD.U32 R8, R79, 0x10000, RZ ;  /* 0x000100004f087824 */ /* 0x000fe200078e00ff */
[----:B------:R-:W-:Y:S01]  /*11bf0*/  LOP3.LUT R26, R26, 0xffff0000, RZ, 0xc0, !PT ;  /* 0xffff00001a1a7812 */ /* 0x000fe200078ec0ff */
[----:B------:R-:W-:Y:S01]  /*11c00*/  FMUL.FTZ R25, R25, R78 ;  /* 0x0000004e19197220 */ /* 0x000fe20000410000 */
[----:B------:R-:W-:Y:S01]  /*11c10*/  LOP3.LUT R27, R27, 0xffff0000, RZ, 0xc0, !PT ;  /* 0xffff00001b1b7812 */ /* 0x000fe200078ec0ff */
        /* <DEDUP_REMOVED lines=29> */
.L_x_2869:
[----:B------:R-:W-:Y:S05]  /*11df0*/  BSYNC B1 ;  /* 0x0000000000017941 */ /* 0x000fea0003800000 */
.L_x_2868:
[----:B------:R-:W-:Y:S05]  /*11e00*/  @P2 BRA `(.L_x_2841) ;  /* 0x0000000400982947 */ /* 0x000fea0003800000 */
[----:B------:R-:W-:Y:S02]  /*11e10*/  LEA.HI R33, R33, R218, RZ, 0x1d ;  /* 0x000000da21217211 */ /* 0x000fe400078fe8ff */
[----:B-1-3--:R-:W-:Y:S02]  /*11e20*/  SHF.R.U64 R25, R12, 0x10, R13 ;  /* 0x000000100c197819 */ /* 0x00afe4000000120d */
[----:B--2---:R-:W-:Y:S01]  /*11e30*/  SHF.R.S32.HI R6, RZ, 0x1f, R33 ;  /* 0x0000001fff067819 */ /* 0x004fe20000011421 */
[----:B------:R-:W-:Y:S01]  /*11e40*/  IMAD.SHL.U32 R4, R33, 0x8, RZ ;  /* 0x0000000821047824 */ /* 0x000fe200078e00ff */
[----:B------:R-:W-:Y:S02]  /*11e50*/  SHF.R.U32.HI R28, RZ, 0x10, R13 ;  /* 0x00000010ff1c7819 */ /* 0x000fe4000001160d */
[----:B------:R-:W-:Y:S02]  /*11e60*/  LEA.HI R6, R6, R33, RZ, 0x3 ;  /* 0x0000002106067211 */ /* 0x000fe400078f18ff */
[----:B------:R-:W-:-:S02]  /*11e70*/  LOP3.LUT R4, R195, 0x38, R4, 0xf8, !PT ;  /* 0x00000038c3047812 */ /* 0x000fc400078ef804 */
[----:B------:R-:W-:Y:S01]  /*11e80*/  SHF.R.U64 R13, R14, 0x10, R15 ;  /* 0x000000100e0d7819 */ /* 0x000fe2000000120f */
        /* <DEDUP_REMOVED lines=17> */
[----:B------:R-:W-:Y:S01]  /*11fa0*/  PRMT R28, R3, 0x5410, R28 ;  /* 0x00005410031c7816 */ /* 0x000fe2000000001c */
[----:B------:R-:W-:Y:S01]  /*11fb0*/  IMAD.U32 R32, R31, 0x10000, RZ ;  /* 0x000100001f207824 */ /* 0x000fe200078e00ff */
[----:B------:R-:W-:Y:S02]  /*11fc0*/  SHF.R.U32.HI R58, RZ, 0x10, R59 ;  /* 0x00000010ff3a7819 */ /* 0x000fe4000001163b */
        /* <DEDUP_REMOVED lines=29> */
[C---:B------:R-:W-:Y:S01]  /*121a0*/  FFMA.FTZ R25, R12.reuse, R14, -R25 ;  /* 0x0000000e0c197223 */ /* 0x040fe20000010819 */
[C---:B------:R-:W-:Y:S01]  /*121b0*/  FMUL.FTZ R14, R21.reuse, R32 ;  /* 0x00000020150e7220 */ /* 0x040fe20000410000 */
[----:B------:R-:W-:Y:S01]  /*121c0*/  FMUL.FTZ R27, R21, R0 ;  /* 0x00000000151b7220 */ /* 0x000fe20000410000 */
[----:B------:R-:W-:Y:S01]  /*121d0*/  FFMA.FTZ R15, R12, R29, R15 ;  /* 0x0000001d0c0f7223 */ /* 0x000fe2000001000f */
[C---:B------:R-:W-:Y:S01]  /*121e0*/  FMUL.FTZ R12, R8.reuse, R68 ;  /* 0x00000044080c7220 */ /* 0x040fe20000410000 */
[----:B------:R-:W-:Y:S01]  /*121f0*/  FFMA.FTZ R21, R13, R0, -R14 ;  /* 0x000000000d157223 */ /* 0x000fe2000001080e */
[----:B------:R-:W-:Y:S01]  /*12200*/  FMUL.FTZ R0, R8, R26 ;  /* 0x0000001a08007220 */ /* 0x000fe20000410000 */
[----:B------:R-:W-:-:S02]  /*12210*/  IMAD.U32 R20, R10, 0x10000, RZ ;  /* 0x000100000a147824 */ /* 0x000fc400078e00ff */
[----:B------:R-:W-:Y:S01]  /*12220*/  FFMA.FTZ R27, R13, R32, R27 ;  /* 0x000000200d1b7223 */ /* 0x000fe2000001001b */
[----:B------:R-:W-:Y:S02]  /*12230*/  IMAD.U32 R8, R30, 0x10000, RZ ;  /* 0x000100001e087824 */ /* 0x000fe400078e00ff */
[----:B------:R-:W-:Y:S01]  /*12240*/  FMUL.FTZ R13, R9, R28 ;  /* 0x0000001c090d7220 */ /* 0x000fe20000410000 */
[----:B------:R-:W-:Y:S01]  /*12250*/  FFMA.FTZ R68, R3, R68, -R0 ;  /* 0x0000004403447223 */ /* 0x000fe20000010800 */
[-C--:B------:R-:W-:Y:S01]  /*12260*/  FMUL.FTZ R9, R9, R69.reuse ;  /* 0x0000004509097220 */ /* 0x080fe20000410000 */
[----:B------:R-:W-:Y:S02]  /*12270*/  IMAD.U32 R0, R70, 0x10000, RZ ;  /* 0x0001000046007824 */ /* 0x000fe400078e00ff */
[----:B------:R-:W-:Y:S01]  /*12280*/  FFMA.FTZ R12, R3, R26, R12 ;  /* 0x0000001a030c7223 */ /* 0x000fe2000001000c */
[----:B------:R-:W-:Y:S01]  /*12290*/  FMUL.FTZ R26, R20, R8 ;  /* 0x00000008141a7220 */ /* 0x000fe20000410000 */
[----:B------:R-:W-:Y:S01]  /*122a0*/  FFMA.FTZ R28, R4, R28, R9 ;  /* 0x0000001c041c7223 */ /* 0x000fe20000010009 */
[----:B------:R-:W-:Y:S01]  /*122b0*/  LOP3.LUT R10, R10, 0xffff0000, RZ, 0xc0, !PT ;  /* 0xffff00000a0a7812 */ /* 0x000fe200078ec0ff */
[----:B------:R-:W-:Y:S01]  /*122c0*/  FFMA.FTZ R14, R4, R69, -R13 ;  /* 0x00000045040e7223 */ /* 0x000fe2000001080d */
[-C--:B------:R-:W-:Y:S01]  /*122d0*/  FMUL.FTZ R20, R20, R0.reuse ;  /* 0x0000000014147220 */ /* 0x080fe20000410000 */
[----:B------:R-:W-:Y:S01]  /*122e0*/  LOP3.LUT R9, R30, 0xffff0000, RZ, 0xc0, !PT ;  /* 0xffff00001e097812 */ /* 0x000fe200078ec0ff */
[----:B------:R-:W-:Y:S01]  /*122f0*/  FFMA.FTZ R26, R5, R0, -R26 ;  /* 0x00000000051a7223 */ /* 0x000fe2000001081a */
[----:B------:R-:W-:Y:S01]  /*12300*/  LOP3.LUT R11, R11, 0xffff0000, RZ, 0xc0, !PT ;  /* 0xffff00000b0b7812 */ /* 0x000fe200078ec0ff */
[----:B------:R-:W-:Y:S01]  /*12310*/  FFMA.FTZ R20, R5, R8, R20 ;  /* 0x0000000805147223 */ /* 0x000fe20000010014 */
[----:B------:R-:W-:Y:S01]  /*12320*/  LOP3.LUT R3, R70, 0xffff0000, RZ, 0xc0, !PT ;  /* 0xffff000046037812 */ /* 0x000fe200078ec0ff */
[----:B------:R-:W-:Y:S01]  /*12330*/  FMUL.FTZ R5, R10, R9 ;  /* 0x000000090a057220 */ /* 0x000fe20000410000 */
[----:B------:R-:W-:-:S02]  /*12340*/  LOP3.LUT R4, R31, 0xffff0000, RZ, 0xc0, !PT ;  /* 0xffff00001f047812 */ /* 0x000fc400078ec0ff */
[----:B------:R-:W-:Y:S01]  /*12350*/  LOP3.LUT R0, R71, 0xffff0000, RZ, 0xc0, !PT ;  /* 0xffff000047007812 */ /* 0x000fe200078ec0ff */
[-C--:B------:R-:W-:Y:S01]  /*12360*/  FMUL.FTZ R10, R10, R3.reuse ;  /* 0x000000030a0a7220 */ /* 0x080fe20000410000 */
[----:B------:R-:W-:Y:S01]  /*12370*/  FFMA.FTZ R3, R6, R3, -R5 ;  /* 0x0000000306037223 */ /* 0x000fe20000010805 */
[C---:B------:R-:W-:Y:S01]  /*12380*/  FMUL.FTZ R8, R11.reuse, R4 ;  /* 0x000000040b087220 */ /* 0x040fe20000410000 */
[----:B------:R-:W-:Y:S01]  /*12390*/  F2FP.BF16.F32.PACK_AB R5, R14, R25 ;  /* 0x000000190e05723e */ /* 0x000fe200000010ff */
[-C--:B------:R-:W-:Y:S01]  /*123a0*/  FMUL.FTZ R13, R11, R0.reuse ;  /* 0x000000000b0d7220 */ /* 0x080fe20000410000 */
[----:B------:R-:W-:Y:S01]  /*123b0*/  FFMA.FTZ R11, R6, R9, R10 ;  /* 0x00000009060b7223 */ /* 0x000fe2000001000a */
[----:B------:R-:W-:Y:S01]  /*123c0*/  FFMA.FTZ R0, R7, R0, -R8 ;  /* 0x0000000007007223 */ /* 0x000fe20000010808 */
        /* <DEDUP_REMOVED lines=8> */
[----:B------:R-:W-:-:S05]  /*12450*/  F2FP.BF16.F32.PACK_AB R11, R30, R27 ;  /* 0x0000001b1e0b723e */ /* 0x000fca00000010ff */
[----:B------:R4:W-:Y:S02]  /*12460*/  STS.128 [R24+0x10400], R8 ;  /* 0x0104000818007388 */ /* 0x0009e40000000c00 */
.L_x_2841:
[----:B------:R-:W-:Y:S05]  /*12470*/  BSYNC B0 ;  /* 0x0000000000007941 */ /* 0x000fea0003800000 */
.L_x_2819:
        /* <DEDUP_REMOVED lines=8> */
.L_x_2817:
[----:B01-3--:R-:W3:Y:S02]  /*12500*/  LDL R0, [R1+0x24] ;  /* 0x0000240001007983 */ /* 0x00bee40000100800 */
[----:B---3--:R-:W-:-:S13]  /*12510*/  R2UR UR4, R0 ;  /* 0x00000000000472ca */ /* 0x008fda00000e0000 */
[----:B------:R-:W-:-:S05]  /*12520*/  IMAD.U32 R0, RZ, RZ, UR4 ;  /* 0x00000004ff007e24 */ /* 0x000fca000f8e00ff */
[----:B------:R-:W-:-:S13]  /*12530*/  ISETP.NE.AND P0, PT, R0, 0x3, PT ;  /* 0x000000030000780c */ /* 0x000fda0003f05270 */
[----:B------:R-:W-:Y:S05]  /*12540*/  @!P0 BRA `(.L_x_2870) ;  /* 0x0000000000048947 */ /* 0x000fea0003800000 */
[----:B------:R-:W-:Y:S01]  /*12550*/  BPT.TRAP 0x1 ;  /* 0x000000040000795c */ /* 0x000fe20000300000 */
.L_x_2870:
[----:B------:R-:W-:Y:S01]  /*12560*/  IMAD R3, R185, 0x8, R16 ;  /* 0x00000008b9037824 */ /* 0x000fe200078e0210 */
[----:B------:R-:W-:-:S04]  /*12570*/  SHF.L.U32 R0, R188, 0x1f, RZ ;  /* 0x0000001fbc007819 */ /* 0x000fc800000006ff */
[----:B------:R0:W1:Y:S01]  /*12580*/  SYNCS.PHASECHK.TRANS64.TRYWAIT P2, [R3+URZ+0x34830], R0 ;  /* 0x03483000030075a7 */ /* 0x000062000804017f */
[----:B------:R-:W-:Y:S05]  /*12590*/  @!P0 BRA `(.L_x_2871) ;  /* 0x0000000000048947 */ /* 0x000fea0003800000 */
[----:B------:R-:W-:Y:S01]  /*125a0*/  BPT.TRAP 0x1 ;  /* 0x000000040000795c */ /* 0x000fe20000300000 */
.L_x_2871:
[----:B--2-4-:R-:W2:Y:S02]  /*125b0*/  S2R R4, SR_TID.X ;  /* 0x0000000000047919 */ /* 0x014ea40000002100 */
[----:B--2---:R-:W-:-:S04]  /*125c0*/  LOP3.LUT R4, R4, 0x7f, RZ, 0xc0, !PT ;  /* 0x0000007f04047812 */ /* 0x004fc800078ec0ff */
[----:B------:R-:W-:Y:S01]  /*125d0*/  ISETP.NE.AND P1, PT, R4, RZ, PT ;  /* 0x000000ff0400720c */ /* 0x000fe20003f25270 */
[----:B-1----:R-:W-:-:S12]  /*125e0*/  @P2 BRA `(.L_x_2872) ;  /* 0x0000000000082947 */ /* 0x002fd80003800000 */
[----:B------:R-:W1:Y:S02]  /*125f0*/  SYNCS.PHASECHK.TRANS64.TRYWAIT P2, [R3+URZ+0x34830], R0 ;  /* 0x03483000030075a7 */ /* 0x000e64000804017f */
[----:B-1----:R-:W-:Y:S05]  /*12600*/  @!P2 BRA `(.L_x_2873) ;  /* 0x000001300028a947 */ /* 0x002fea0003800000 */
.L_x_2872:
        /* <DEDUP_REMOVED lines=16> */
[----:B------:R-:W-:Y:S01]  /*12710*/  IMAD.MOV.U32 R5, RZ, RZ, 0x40000040 ;  /* 0x40000040ff057424 */ /* 0x000fe200078e00ff */
[----:B------:R-:W-:Y:S01]  /*12720*/  UMOV UR41, 0x40000040 ;  /* 0x4000004000297882 */ /* 0x000fe20000000000 */
[----:B------:R-:W-:Y:S01]  /*12730*/  UMOV UR37, 0x40000040 ;  /* 0x4000004000257882 */ /* 0x000fe20000000000 */
[----:B------:R-:W-:Y:S01]  /*12740*/  IMAD R4, R185, 0xc00, R8 ;  /* 0x00000c00b9047824 */ /* 0x000fe200078e0208 */
[----:B------:R-:W-:Y:S01]  /*12750*/  UIADD3 UR5, UR4, 0x2, URZ ;  /* 0x0000000204057890 */ /* 0x000fe2000fffe03f */
[----:B------:R-:W-:Y:S01]  /*12760*/  R2UR UR39, R5 ;  /* 0x00000000052772ca */ /* 0x000fe200000e0000 */
[----:B------:R-:W-:Y:S01]  /*12770*/  UMOV UR8, UR4 ;  /* 0x0000000400087c82 */ /* 0x000fe20008000000 */
[C---:B------:R-:W-:Y:S01]  /*12780*/  VIADD R6, R4.reuse, 0x2 ;  /* 0x0000000204067836 */ /* 0x040fe20000000000 */
[----:B------:R-:W-:Y:S01]  /*12790*/  R2UR UR10, R4 ;  /* 0x00000000040a72ca */ /* 0x000fe200000e0000 */
[----:B------:R-:W-:Y:S01]  /*127a0*/  IMAD.U32 R10, RZ, RZ, UR8 ;  /* 0x00000008ff0a7e24 */ /* 0x000fe2000f8e00ff */
[----:B------:R-:W-:Y:S01]  /*127b0*/  UIADD3 UR52, UR4, 0x406, URZ ;  /* 0x0000040604347890 */ /* 0x000fe2000fffe03f */
[----:B------:R-:W0:Y:S01]  /*127c0*/  LDC R0, c[0x0][0x448] ;  /* 0x00011200ff007b82 */ /* 0x000e220000000800 */
[----:B------:R-:W-:Y:S01]  /*127d0*/  UIADD3 UR48, UR4, 0x800, URZ ;  /* 0x0000080004307890 */ /* 0x000fe2000fffe03f */
[----:B------:R-:W-:Y:S01]  /*127e0*/  @!P1 VIADD R3, R3, 0x34840 ;  /* 0x0003484003039836 */ /* 0x000fe20000000000 */
[----:B------:R1:W-:Y:S01]  /*127f0*/  STL.64 [R1+0x38], R10 ;  /* 0x0000380a01007387 */ /* 0x0003e20000100a00 */
[----:B------:R-:W-:Y:S01]  /*12800*/  UIADD3 UR44, UR4, 0x802, URZ ;  /* 0x00000802042c7890 */ /* 0x000fe2000fffe03f */
[----:B------:R-:W-:Y:S01]  /*12810*/  BSSY B0, `(.L_x_2874) ;  /* 0x000054c000007945 */ /* 0x000fe20003800000 */
[----:B------:R-:W-:Y:S01]  /*12820*/  UIADD3 UR40, UR4, 0x804, URZ ;  /* 0x0000080404287890 */ /* 0x000fe2000fffe03f */
[----:B------:R-:W-:Y:S01]  /*12830*/  @!P1 PRMT R3, RZ, 0x654, R3 ;  /* 0x00000654ff039816 */ /* 0x000fe20000000003 */
[----:B------:R-:W-:Y:S01]  /*12840*/  UIADD3 UR36, UR4, 0x806, URZ ;  /* 0x0000080604247890 */ /* 0x000fe2000fffe03f */
[----:B------:R-:W-:Y:S01]  /*12850*/  CS2R R148, SRZ ;  /* 0x0000000000947805 */ /* 0x000fe2000001ff00 */
[----:B------:R-:W-:Y:S01]  /*12860*/  HGMMA.64x128x16.F32.BF16 R24, gdesc[UR8], RZ, !UPT, gsb0 ;  /* 0x01e00000081879f0 */ /* 0x000fe2000c0018ff */
[----:B------:R-:W-:Y:S01]  /*12870*/  R2UR UR10, R6 ;  /* 0x00000000060a72ca */ /* 0x000fe200000e0000 */
[----:B------:R-:W-:Y:S01]  /*12880*/  UMOV UR8, UR5 ;  /* 0x0000000500087c82 */ /* 0x000fe20008000000 */
[----:B------:R-:W-:Y:S01]  /*12890*/  R2UR UR11, R7 ;  /* 0x00000000070b72ca */ /* 0x000fe200000e0000 */
[----:B------:R-:W-:Y:S01]  /*128a0*/  UMOV UR9, 0x40000040 ;  /* 0x4000004000097882 */ /* 0x000fe20000000000 */
[----:B------:R-:W-:Y:S01]  /*128b0*/  VIADD R6, R4, 0x4 ;  /* 0x0000000404067836 */ /* 0x000fe20000000000 */
[----:B------:R-:W-:Y:S01]  /*128c0*/  UIADD3 UR5, UR4, 0x4, URZ ;  /* 0x0000000404057890 */ /* 0x000fe2000fffe03f */
[----:B------:R-:W-:Y:S01]  /*128d0*/  IMAD.MOV.U32 R7, RZ, RZ, 0x40000040 ;  /* 0x40000040ff077424 */ /* 0x000fe200078e00ff */
[----:B------:R-:W-:Y:S01]  /*128e0*/  CS2R R146, SRZ ;  /* 0x0000000000927805 */ /* 0x000fe2000001ff00 */
[----:B-1----:R-:W-:Y:S01]  /*128f0*/  IMAD.U32 R10, RZ, RZ, UR8 ;  /* 0x00000008ff0a7e24 */ /* 0x002fe2000f8e00ff */
[----:B-----5:R-:W-:Y:S01]  /*12900*/  CS2R R144, SRZ ;  /* 0x0000000000907805 */ /* 0x020fe2000001ff00 */
[----:B------:R-:W-:Y:S01]  /*12910*/  IMAD.U32 R11, RZ, RZ, UR9 ;  /* 0x00000009ff0b7e24 */ /* 0x000fe2000f8e00ff */
[----:B------:R-:W-:-:S02]  /*12920*/  CS2R R142, SRZ ;  /* 0x00000000008e7805 */ /* 0x000fc4000001ff00 */
[----:B------:R-:W-:Y:S02]  /*12930*/  CS2R R140, SRZ ;  /* 0x00000000008c7805 */ /* 0x000fe4000001ff00 */
[----:B0-----:R-:W-:Y:S01]  /*12940*/  ISETP.NE.AND P2, PT, R0, 0x1, PT ;  /* 0x000000010000780c */ /* 0x001fe20003f45270 */
[----:B------:R-:W-:Y:S01]  /*12950*/  IMAD.IADD R0, R205, 0x1, R200 ;  /* 0x00000001cd007824 */ /* 0x000fe200078e02c8 */
[----:B------:R0:W-:Y:S01]  /*12960*/  STL.64 [R1+0x30], R10 ;  /* 0x0000300a01007387 */ /* 0x0001e20000100a00 */
        /* <DEDUP_REMOVED lines=10> */
[----:B------:R-:W1:Y:S01]  /*12a10*/  @P2 LDC R5, c[0x0][0x44c] ;  /* 0x00011300ff052b82 */ /* 0x000e620000000800 */
[----:B------:R-:W-:-:S02]  /*12a20*/  CS2R R118, SRZ ;  /* 0x0000000000767805 */ /* 0x000fc4000001ff00 */
[----:B------:R-:W-:Y:S02]  /*12a30*/  CS2R R116, SRZ ;  /* 0x0000000000747805 */ /* 0x000fe4000001ff00 */
[----:B------:R-:W-:Y:S02]  /*12a40*/  CS2R R114, SRZ ;  /* 0x0000000000727805 */ /* 0x000fe4000001ff00 */
[----:B------:R-:W-:Y:S01]  /*12a50*/  CS2R R112, SRZ ;  /* 0x0000000000707805 */ /* 0x000fe2000001ff00 */
[----:B-1----:R-:W-:-:S04]  /*12a60*/  @P2 IMAD.HI.U32 R2, R0, R5, RZ ;  /* 0x0000000500022227 */ /* 0x002fc800078e00ff */
[----:B------:R-:W-:-:S04]  /*12a70*/  IMAD.MOV.U32 R5, RZ, RZ, -0x80 ;  /* 0xffffff80ff057424 */ /* 0x000fc800078e00ff */
[----:B------:R-:W-:Y:S01]  /*12a80*/  IMAD R5, R150, R5, 0x80 ;  /* 0x0000008096057424 */ /* 0x000fe200078e0205 */
        /* <DEDUP_REMOVED lines=50> */
[----:B------:R-:W-:Y:S01]  /*12db0*/  ULDC UR4, c[0x0][0x988] ;  /* 0x0002620000047ab9 */ /* 0x000fe20000000800 */
        /* <DEDUP_REMOVED lines=9> */
[----:B------:R-:W-:Y:S02]  /*12e50*/  VIADD R6, R4, 0x406 ;  /* 0x0000040604067836 */ /* 0x000fe40000000000 */
[----:B------:R-:W-:Y:S02]  /*12e60*/  IMAD.MOV.U32 R7, RZ, RZ, 0x40000040 ;  /* 0x40000040ff077424 */ /* 0x000fe400078e00ff */
[----:B0-----:R-:W-:Y:S01]  /*12e70*/  IMAD.U32 R10, RZ, RZ, UR8 ;  /* 0x00000008ff0a7e24 */ /* 0x001fe2000f8e00ff */
[----:B------:R-:W-:Y:S01]  /*12e80*/  R2UR UR54, R6 ;  /* 0x00000000063672ca */ /* 0x000fe200000e0000 */
[----:B------:R-:W-:Y:S01]  /*12e90*/  VIADD R6, R4, 0x800 ;  /* 0x0000080004067836 */ /* 0x000fe20000000000 */
[----:B------:R-:W-:Y:S01]  /*12ea0*/  R2UR UR55, R7 ;  /* 0x00000000073772ca */ /* 0x000fe200000e0000 */
[----:B------:R-:W-:-:S02]  /*12eb0*/  IMAD.MOV.U32 R7, RZ, RZ, 0x40000040 ;  /* 0x40000040ff077424 */ /* 0x000fc400078e00ff */
[----:B------:R-:W-:Y:S01]  /*12ec0*/  IMAD.U32 R11, RZ, RZ, UR9 ;  /* 0x00000009ff0b7e24 */ /* 0x000fe2000f8e00ff */
[----:B------:R-:W-:Y:S01]  /*12ed0*/  R2UR UR50, R6 ;  /* 0x00000000063272ca */ /* 0x000fe200000e0000 */
[----:B------:R-:W-:Y:S01]  /*12ee0*/  VIADD R6, R4, 0x802 ;  /* 0x0000080204067836 */ /* 0x000fe20000000000 */
[----:B------:R-:W-:Y:S01]  /*12ef0*/  R2UR UR51, R7 ;  /* 0x00000000073372ca */ /* 0x000fe200000e0000 */
[----:B------:R-:W-:Y:S01]  /*12f00*/  IMAD.MOV.U32 R7, RZ, RZ, 0x40000040 ;  /* 0x40000040ff077424 */ /* 0x000fe200078e00ff */
[----:B------:R-:W-:Y:S02]  /*12f10*/  STL.64 [R1], R10 ;  /* 0x0000000a01007387 */ /* 0x000fe40000100a00 */
[----:B------:R-:W-:Y:S01]  /*12f20*/  R2UR UR46, R6 ;  /* 0x00000000062e72ca */ /* 0x000fe200000e0000 */
[----:B------:R-:W-:Y:S01]  /*12f30*/  VIADD R6, R4, 0x804 ;  /* 0x0000080404067836 */ /* 0x000fe20000000000 */
[----:B------:R-:W-:Y:S01]  /*12f40*/  R2UR UR47, R7 ;  /* 0x00000000072f72ca */ /* 0x000fe200000e0000 */
[----:B------:R-:W-:-:S02]  /*12f50*/  IMAD.MOV.U32 R7, RZ, RZ, 0x40000040 ;  /* 0x40000040ff077424 */ /* 0x000fc400078e00ff */
[----:B------:R-:W-:Y:S01]  /*12f60*/  VIADD R4, R4, 0x806 ;  /* 0x0000080604047836 */ /* 0x000fe20000000000 */
[----:B------:R-:W-:Y:S02]  /*12f70*/  R2UR UR42, R6 ;  /* 0x00000000062a72ca */ /* 0x000fe400000e0000 */
[----:B------:R-:W-:Y:S02]  /*12f80*/  R2UR UR43, R7 ;  /* 0x00000000072b72ca */ /* 0x000fe400000e0000 */
[----:B------:R-:W-:Y:S01]  /*12f90*/  R2UR UR38, R4 ;  /* 0x00000000042672ca */ /* 0x000fe200000e0000 */
[----:B------:R-:W0:Y:S02]  /*12fa0*/  @P2 LDC R7, c[0x0][0x450] ;  /* 0x00011400ff072b82 */ /* 0x000e240000000800 */
[----:B0-----:R-:W-:Y:S01]  /*12fb0*/  @P2 SHF.R.U32.HI R0, RZ, R7, R2 ;  /* 0x00000007ff002219 */ /* 0x001fe20000011602 */
[----:B------:R-:W-:Y:S02]  /*12fc0*/  VIADD R7, R5, 0x1 ;  /* 0x0000000105077836 */ /* 0x000fe40000000000 */
[----:B------:R-:W-:-:S02]  /*12fd0*/  IMAD.IADD R5, R202, 0x1, R5 ;  /* 0x00000001ca057824 */ /* 0x000fc400078e0205 */
[----:B------:R-:W0:Y:S01]  /*12fe0*/  SHFL.IDX PT, R2, R0, 0x1, 0x1c1f ;  /* 0x003c1f0000027f89 */ /* 0x000e2200000e0000 */
        /* <DEDUP_REMOVED lines=63> */
[----:B------:R-:W-:Y:S01]  /*133e0*/  FMNMX.FTZ R6, R47, R6, !PT ;  /* 0x000000062f067209 */ /* 0x000fe20007810000 */
[----:B------:R-:W1:Y:S01]  /*133f0*/  @P2 LDC R50, c[0x0][0x450] ;  /* 0x00011400ff322b82 */ /* 0x000e620000000800 */
        /* <DEDUP_REMOVED lines=52> */
[----:B------:R-:W-:Y:S01]  /*13740*/  FSEL R27, R86, -INF , P4 ;  /* 0xff800000561b7808 */ /* 0x000fe20002000000 */
[----:B------:R2:W3:Y:S01]  /*13750*/  SHFL.IDX PT, R2, R0, RZ, 0x1c1f ;  /* 0x001c1fff00027589 */ /* 0x0004e200000e0000 */
[----:B------:R-:W-:-:S02]  /*13760*/  FMNMX.FTZ R6, R83, R6, !PT ;  /* 0x0000000653067209 */ /* 0x000fc40007810000 */
[----:B------:R-:W-:Y:S02]  /*13770*/  FSEL R87, R87, -INF , P3 ;  /* 0xff80000057577808 */ /* 0x000fe40001800000 */
[----:B------:R-:W-:Y:S01]  /*13780*/  FMNMX.FTZ R6, R27, R6, !PT ;  /* 0x000000061b067209 */ /* 0x000fe20007810000 */
[----:B--2---:R-:W-:-:S03]  /*13790*/  IMAD.U32 R0, RZ, RZ, UR4 ;  /* 0x00000004ff007e24 */ /* 0x004fc6000f8e00ff */
[----:B------:R-:W-:-:S05]  /*137a0*/  FMNMX.FTZ R6, R87, R6, !PT ;  /* 0x0000000657067209 */ /* 0x000fca0007810000 */
[----:B------:R-:W2:Y:S01]  /*137b0*/  SHFL.BFLY PT, R5, R6, 0x2, 0x1f ;  /* 0x0c401f0006057f89 */ /* 0x000ea200000e0000 */
[----:B---3--:R-:W-:-:S04]  /*137c0*/  VIADDMNMX R4, R2, R89, R4, PT ;  /* 0x0000005902047246 */ /* 0x008fc80003800104 */
[C---:B------:R-:W-:Y:S02]  /*137d0*/  ISETP.GT.AND P4, PT, R4.reuse, 0x1, PT ;  /* 0x000000010400780c */ /* 0x040fe40003f84270 */
[----:B------:R-:W-:Y:S02]  /*137e0*/  ISETP.GT.AND P5, PT, R4, 0x8, PT ;  /* 0x000000080400780c */ /* 0x000fe40003fa4270 */
[----:B------:R-:W-:Y:S02]  /*137f0*/  FSEL R20, R25, -INF , P4 ;  /* 0xff80000019147808 */ /* 0x000fe40002000000 */
[----:B------:R-:W-:Y:S02]  /*13800*/  FSEL R25, R28, -INF , P5 ;  /* 0xff8000001c197808 */ /* 0x000fe40002800000 */
[----:B------:R-:W-:Y:S02]  /*13810*/  ISETP.GT.AND P4, PT, R4, 0x10, PT ;  /* 0x000000100400780c */ /* 0x000fe40003f84270 */
[----:B--2---:R-:W-:-:S02]  /*13820*/  FMNMX.FTZ R10, R6, R5, !PT ;  /* 0x00000005060a7209 */ /* 0x004fc40007810000 */
[----:B------:R-:W-:Y:S02]  /*13830*/  FSEL R89, R32, -INF , P4 ;  /* 0xff80000020597808 */ /* 0x000fe40002000000 */
[----:B------:R-:W-:Y:S01]  /*13840*/  ISETP.GT.AND P4, PT, R4, 0x18, PT ;  /* 0x000000180400780c */ /* 0x000fe20003f84270 */
[----:B------:R-:W2:Y:S02]  /*13850*/  SHFL.BFLY PT, R5, R10, 0x1, 0x1f ;  /* 0x0c201f000a057f89 */ /* 0x000ea400000e0000 */
[----:B--2---:R-:W-:-:S04]  /*13860*/  FMNMX.FTZ R5, R10, R5, !PT ;  /* 0x000000050a057209 */ /* 0x004fc80007810000 */
[C---:B------:R-:W-:Y:S01]  /*13870*/  FSETP.NEU.FTZ.AND P3, PT, R5.reuse, -INF , PT ;  /* 0xff8000000500780b */ /* 0x040fe20003f7d000 */
[----:B------:R-:W-:-:S05]  /*13880*/  FMUL.FTZ R12, R5, R0 ;  /* 0x00000000050c7220 */ /* 0x000fca0000410000 */
[----:B------:R-:W-:Y:S02]  /*13890*/  FSEL R12, R12, RZ, P3 ;  /* 0x000000ff0c0c7208 */ /* 0x000fe40001800000 */
[----:B------:R-:W-:-:S03]  /*138a0*/  ISETP.GT.AND P3, PT, R4, RZ, PT ;  /* 0x000000ff0400720c */ /* 0x000fc60003f64270 */
[-CC-:B------:R-:W-:Y:S01]  /*138b0*/  FFMA.FTZ R181, R93, R0.reuse, -R12.reuse ;  /* 0x000000005db57223 */ /* 0x180fe2000001080c */
[----:B------:R-:W-:Y:S01]  /*138c0*/  FSEL R43, R24, -INF , P3 ;  /* 0xff800000182b7808 */ /* 0x000fe20001800000 */
[-CC-:B------:R-:W-:Y:S01]  /*138d0*/  FFMA.FTZ R97, R97, R0.reuse, -R12.reuse ;  /* 0x0000000061617223 */ /* 0x180fe2000001080c */
[C---:B------:R-:W-:Y:S01]  /*138e0*/  ISETP.GT.AND P3, PT, R4.reuse, 0x9, PT ;  /* 0x000000090400780c */ /* 0x040fe20003f64270 */
[--C-:B------:R-:W-:Y:S01]  /*138f0*/  FFMA.FTZ R179, R101, R0, -R12.reuse ;  /* 0x0000000065b37223 */ /* 0x100fe2000001080c */
[----:B------:R-:W-:Y:S01]  /*13900*/  FMNMX.FTZ R10, R43, R20, !PT ;  /* 0x000000142b0a7209 */ /* 0x000fe20007810000 */
[----:B------:R2:W-:Y:S01]  /*13910*/  MUFU.EX2 R2, R97 ;  /* 0x0000006100027308 */ /* 0x0005e20000000800 */
[----:B------:R-:W-:Y:S01]  /*13920*/  FSEL R29, R29, -INF , P3 ;  /* 0xff8000001d1d7808 */ /* 0x000fe20001800000 */
[--C-:B------:R-:W-:Y:S01]  /*13930*/  FFMA.FTZ R26, R103, R0, -R12.reuse ;  /* 0x00000000671a7223 */ /* 0x100fe2000001080c */
[----:B------:R-:W-:Y:S01]  /*13940*/  FMNMX.FTZ R10, R25, R10, !PT ;  /* 0x0000000a190a7209 */ /* 0x000fe20007810000 */
[-CC-:B------:R-:W-:Y:S01]  /*13950*/  FFMA.FTZ R173, R99, R0.reuse, -R12.reuse ;  /* 0x0000000063ad7223 */ /* 0x180fe2000001080c */
[C---:B------:R-:W-:Y:S01]  /*13960*/  ISETP.GT.AND P3, PT, R4.reuse, 0x11, PT ;  /* 0x000000110400780c */ /* 0x040fe20003f64270 */
[--C-:B------:R-:W-:Y:S01]  /*13970*/  FFMA.FTZ R28, R95, R0, -R12.reuse ;  /* 0x000000005f1c7223 */ /* 0x100fe2000001080c */
[----:B------:R-:W-:Y:S01]  /*13980*/  FMNMX.FTZ R10, R29, R10, !PT ;  /* 0x0000000a1d0a7209 */ /* 0x000fe20007810000 */
        /* <DEDUP_REMOVED lines=11> */
[C---:B------:R-:W-:Y:S01]  /*13a40*/  ISETP.GT.AND P4, PT, R4.reuse, 0x20, PT ;  /* 0x000000200400780c */ /* 0x040fe20003f84270 */
[-CC-:B------:R-:W-:Y:S01]  /*13a50*/  FFMA.FTZ R165, R9, R0.reuse, -R12.reuse ;  /* 0x0000000009a57223 */ /* 0x180fe2000001080c */
[----:B------:R-:W-:Y:S01]  /*13a60*/  FSEL R37, R37, -INF , P3 ;  /* 0xff80000025257808 */ /* 0x000fe20001800000 */
[--C-:B------:R-:W-:Y:S01]  /*13a70*/  FFMA.FTZ R167, R7, R0, -R12.reuse ;  /* 0x0000000007a77223 */ /* 0x100fe2000001080c */
[----:B------:R-:W-:Y:S01]  /*13a80*/  FMNMX.FTZ R14, R93, R14, !PT ;  /* 0x0000000e5d0e7209 */ /* 0x000fe20007810000 */
[-CC-:B------:R-:W-:Y:S01]  /*13a90*/  FFMA.FTZ R183, R105, R0.reuse, -R12.reuse ;  /* 0x0000000069b77223 */ /* 0x180fe2000001080c */
[----:B------:R-:W-:Y:S01]  /*13aa0*/  ISETP.GT.AND P3, PT, R4, 0x21, PT ;  /* 0x000000210400780c */ /* 0x000fe20003f64270 */
[----:B------:R-:W3:Y:S01]  /*13ab0*/  MUFU.EX2 R181, R181 ;  /* 0x000000b500b57308 */ /* 0x000ee20000000800 */
[----:B--2---:R-:W-:Y:S01]  /*13ac0*/  FSEL R97, R40, -INF , P4 ;  /* 0xff80000028617808 */ /* 0x004fe20002000000 */
[--C-:B------:R-:W-:Y:S01]  /*13ad0*/  FFMA.FTZ R6, R107, R0, -R12.reuse ;  /* 0x000000006b067223 */ /* 0x100fe2000001080c */
[----:B------:R-:W-:Y:S01]  /*13ae0*/  FMNMX.FTZ R14, R37, R14, !PT ;  /* 0x0000000e250e7209 */ /* 0x000fe20007810000 */
[-CC-:B------:R-:W-:Y:S01]  /*13af0*/  FFMA.FTZ R177, R109, R0.reuse, -R12.reuse ;  /* 0x000000006db17223 */ /* 0x180fe2000001080c */
[C---:B------:R-:W-:Y:S01]  /*13b00*/  ISETP.GT.AND P4, PT, R4.reuse, 0x28, PT ;  /* 0x000000280400780c */ /* 0x040fe20003f84270 */
        /* <DEDUP_REMOVED lines=10> */
[----:B------:R-:W4:Y:S01]  /*13bb0*/  MUFU.EX2 R6, R6 ;  /* 0x0000000600067308 */ /* 0x000f220000000800 */
[C---:B------:R-:W-:Y:S01]  /*13bc0*/  ISETP.GT.AND P4, PT, R4.reuse, 0x30, PT ;  /* 0x000000300400780c */ /* 0x040fe20003f84270 */
        /* <DEDUP_REMOVED lines=11> */
[C---:B------:R-:W-:Y:S01]  /*13c80*/  ISETP.GT.AND P4, PT, R4.reuse, 0x38, PT ;  /* 0x000000380400780c */ /* 0x040fe20003f84270 */
[--C-:B------:R-:W-:Y:S01]  /*13c90*/  FFMA.FTZ R38, R71, R0, -R12.reuse ;  /* 0x0000000047267223 */ /* 0x100fe2000001080c */
[----:B------:R-:W-:Y:S01]  /*13ca0*/  FSEL R49, R49, -INF , P3 ;  /* 0xff80000031317808 */ /* 0x000fe20001800000 */
[----:B------:R-:W1:Y:S01]  /*13cb0*/  MUFU.EX2 R177, R177 ;  /* 0x000000b100b17308 */ /* 0x000e620000000800 */
[----:B------:R-:W-:Y:S01]  /*13cc0*/  FMNMX.FTZ R24, R103, R24, !PT ;  /* 0x0000001867187209 */ /* 0x000fe20007810000 */
[-CC-:B------:R-:W-:Y:S01]  /*13cd0*/  FFMA.FTZ R40, R75, R0.reuse, -R12.reuse ;  /* 0x000000004b287223 */ /* 0x180fe2000001080c */
[----:B------:R-:W-:Y:S01]  /*13ce0*/  ISETP.GT.AND P3, PT, R4, 0x39, PT ;  /* 0x000000390400780c */ /* 0x000fe20003f64270 */
[-CC-:B------:R-:W-:Y:S01]  /*13cf0*/  FFMA.FTZ R42, R79, R0.reuse, -R12.reuse ;  /* 0x000000004f2a7223 */ /* 0x180fe2000001080c */
[----:B------:R-:W-:Y:S01]  /*13d00*/  FSEL R99, R52, -INF , P4 ;  /* 0xff80000034637808 */ /* 0x000fe20002000000 */
[----:B------:R-:W-:Y:S01]  /*13d10*/  FFMA.FTZ R44, R83, R0, -R12 ;  /* 0x00000000532c7223 */ /* 0x000fe2000001080c */
[----:B0-----:R-:W-:Y:S01]  /*13d20*/  FMNMX.FTZ R26, R49, R24, !PT ;  /* 0x00000018311a7209 */ /* 0x001fe20007810000 */
[----:B------:R0:W1:Y:S01]  /*13d30*/  MUFU.EX2 R10, R111 ;  /* 0x0000006f000a7308 */ /* 0x0000620000000800 */
[----:B------:R-:W-:-:S02]  /*13d40*/  ISETP.GT.AND P4, PT, R4, 0x40, PT ;  /* 0x000000400400780c */ /* 0x000fc40003f84270 */
[----:B------:R-:W-:Y:S02]  /*13d50*/  CS2R R108, SRZ ;  /* 0x00000000006c7805 */ /* 0x000fe4000001ff00 */
[----:B------:R-:W-:Y:S02]  /*13d60*/  FSEL R53, R53, -INF , P3 ;  /* 0xff80000035357808 */ /* 0x000fe40001800000 */
[----:B------:R-:W-:Y:S02]  /*13d70*/  CS2R R106, SRZ ;  /* 0x00000000006a7805 */ /* 0x000fe4000001ff00 */
[----:B------:R-:W-:Y:S02]  /*13d80*/  FMNMX.FTZ R26, R99, R26, !PT ;  /* 0x0000001a631a7209 */ /* 0x000fe40007810000 */
[----:B------:R-:W-:Y:S02]  /*13d90*/  CS2R R104, SRZ ;  /* 0x0000000000687805 */ /* 0x000fe4000001ff00 */
[----:B------:R-:W-:Y:S01]  /*13da0*/  ISETP.GT.AND P3, PT, R4, 0x41, PT ;  /* 0x000000410400780c */ /* 0x000fe20003f64270 */
[----:B------:R3:W-:Y:S01]  /*13db0*/  MUFU.EX2 R24, R28 ;  /* 0x0000001c00187308 */ /* 0x0007e20000000800 */
[----:B------:R-:W-:-:S02]  /*13dc0*/  FSEL R95, R56, -INF , P4 ;  /* 0xff800000385f7808 */ /* 0x000fc40002000000 */
[----:B0-----:R-:W-:Y:S02]  /*13dd0*/  CS2R R110, SRZ ;  /* 0x00000000006e7805 */ /* 0x001fe4000001ff00 */
[----:B------:R-:W-:Y:S02]  /*13de0*/  FMNMX.FTZ R26, R53, R26, !PT ;  /* 0x0000001a351a7209 */ /* 0x000fe40007810000 */
[C---:B------:R-:W-:Y:S02]  /*13df0*/  ISETP.GT.AND P4, PT, R4.reuse, 0x48, PT ;  /* 0x000000480400780c */ /* 0x040fe40003f84270 */
[----:B------:R-:W-:Y:S01]  /*13e00*/  FSEL R57, R57, -INF , P3 ;  /* 0xff80000039397808 */ /* 0x000fe20001800000 */
[----:B------:R-:W0:Y:S01]  /*13e10*/  MUFU.EX2 R179, R179 ;  /* 0x000000b300b37308 */ /* 0x000e220000000800 */
[----:B------:R-:W-:Y:S02]  /*13e20*/  FMNMX.FTZ R26, R95, R26, !PT ;  /* 0x0000001a5f1a7209 */ /* 0x000fe40007810000 */
[----:B------:R-:W-:-:S02]  /*13e30*/  ISETP.GT.AND P3, PT, R4, 0x49, PT ;  /* 0x000000490400780c */ /* 0x000fc40003f64270 */
[----:B------:R-:W-:Y:S02]  /*13e40*/  FSEL R91, R60, -INF , P4 ;  /* 0xff8000003c5b7808 */ /* 0x000fe40002000000 */
[----:B---3--:R-:W-:Y:S01]  /*13e50*/  FMNMX.FTZ R28, R57, R26, !PT ;  /* 0x0000001a391c7209 */ /* 0x008fe20007810000 */
[----:B------:R-:W-:Y:S01]  /*13e60*/  MUFU.EX2 R173, R173 ;  /* 0x000000ad00ad7308 */ /* 0x000fe20000000800 */
[C---:B------:R-:W-:Y:S02]  /*13e70*/  ISETP.GT.AND P4, PT, R4.reuse, 0x50, PT ;  /* 0x000000500400780c */ /* 0x040fe40003f84270 */
[----:B------:R-:W-:Y:S02]  /*13e80*/  FSEL R61, R61, -INF , P3 ;  /* 0xff8000003d3d7808 */ /* 0x000fe40001800000 */
[----:B------:R-:W-:Y:S02]  /*13e90*/  FMNMX.FTZ R28, R91, R28, !PT ;  /* 0x0000001c5b1c7209 */ /* 0x000fe40007810000 */
[----:B------:R-:W-:Y:S01]  /*13ea0*/  ISETP.GT.AND P3, PT, R4, 0x51, PT ;  /* 0x000000510400780c */ /* 0x000fe20003f64270 */
[----:B------:R3:W-:Y:S01]  /*13eb0*/  MUFU.EX2 R26, R30 ;  /* 0x0000001e001a7308 */ /* 0x0007e20000000800 */
[----:B------:R-:W-:-:S02]  /*13ec0*/  FSEL R47, R64, -INF , P4 ;  /* 0xff800000402f7808 */ /* 0x000fc40002000000 */
[----:B------:R-:W-:Y:S02]  /*13ed0*/  FMNMX.FTZ R28, R61, R28, !PT ;  /* 0x0000001c3d1c7209 */ /* 0x000fe40007810000 */
[C---:B------:R-:W-:Y:S02]  /*13ee0*/  ISETP.GT.AND P4, PT, R4.reuse, 0x58, PT ;  /* 0x000000580400780c */ /* 0x040fe40003f84270 */
[----:B------:R-:W-:Y:S01]  /*13ef0*/  FSEL R65, R65, -INF , P3 ;  /* 0xff80000041417808 */ /* 0x000fe20001800000 */
[----:B------:R-:W-:Y:S01]  /*13f00*/  MUFU.EX2 R175, R175 ;  /* 0x000000af00af7308 */ /* 0x000fe20000000800 */
[----:B------:R-:W-:Y:S02]  /*13f10*/  FMNMX.FTZ R28, R47, R28, !PT ;  /* 0x0000001c2f1c7209 */ /* 0x000fe40007810000 */
[----:B------:R-:W-:Y:S02]  /*13f20*/  ISETP.GT.AND P3, PT, R4, 0x59, PT ;  /* 0x000000590400780c */ /* 0x000fe40003f64270 */
[----:B------:R-:W-:-:S02]  /*13f30*/  FSEL R39, R68, -INF , P4 ;  /* 0xff80000044277808 */ /* 0x000fc40002000000 */
        /* <DEDUP_REMOVED lines=27> */
[----:B------:R-:W-:Y:S01]  /*140f0*/  FMNMX.FTZ R32, R55, R32, !PT ;  /* 0x0000002037207209 */ /* 0x000fe20007810000 */
[-CC-:B---3--:R-:W-:Y:S01]  /*14100*/  FFMA.FTZ R34, R63, R0.reuse, -R12.reuse ;  /* 0x000000003f227223 */ /* 0x188fe2000001080c */
[----:B------:R-:W-:Y:S01]  /*14110*/  ISETP.GT.AND P3, PT, R4, 0x79, PT ;  /* 0x000000790400780c */ /* 0x000fe20003f64270 */
[----:B------:R-:W-:Y:S01]  /*14120*/  FFMA.FTZ R12, R87, R0, -R12 ;  /* 0x00000000570c7223 */ /* 0x000fe2000001080c */
[----:B------:R-:W-:-:S02]  /*14130*/  FSEL R9, R84, -INF , P4 ;  /* 0xff80000054097808 */ /* 0x000fc40002000000 */
[----:B------:R-:W-:Y:S01]  /*14140*/  FMNMX.FTZ R4, R81, R32, !PT ;  /* 0x0000002051047209 */ /* 0x000fe20007810000 */
[----:B------:R-:W-:Y:S01]  /*14150*/  MUFU.EX2 R34, R34 ;  /* 0x0000002200227308 */ /* 0x000fe20000000800 */
[----:B------:R-:W-:Y:S02]  /*14160*/  FSEL R85, R85, -INF , P3 ;  /* 0xff80000055557808 */ /* 0x000fe40001800000 */
[----:B------:R-:W-:-:S04]  /*14170*/  FMNMX.FTZ R4, R9, R4, !PT ;  /* 0x0000000409047209 */ /* 0x000fc80007810000 */
[----:B------:R-:W-:Y:S01]  /*14180*/  FMNMX.FTZ R4, R85, R4, !PT ;  /* 0x0000000455047209 */ /* 0x000fe20007810000 */
[----:B------:R-:W-:Y:S04]  /*14190*/  MUFU.EX2 R32, R59 ;  /* 0x0000003b00207308 */ /* 0x000fe80000000800 */
[----:B------:R-:W3:Y:S04]  /*141a0*/  SHFL.BFLY PT, R7, R4, 0x2, 0x1f ;  /* 0x0c401f0004077f89 */ /* 0x000ee800000e0000 */
[----:B------:R-:W-:Y:S08]  /*141b0*/  MUFU.EX2 R161, R161 ;  /* 0x000000a100a17308 */ /* 0x000ff00000000800 */
[----:B------:R-:W-:Y:S08]  /*141c0*/  MUFU.EX2 R36, R36 ;  /* 0x0000002400247308 */ /* 0x000ff00000000800 */
[----:B------:R-:W-:Y:S01]  /*141d0*/  MUFU.EX2 R163, R163 ;  /* 0x000000a300a37308 */ /* 0x000fe20000000800 */
[----:B---3--:R-:W-:-:S07]  /*141e0*/  FMNMX.FTZ R7, R4, R7, !PT ;  /* 0x0000000704077209 */ /* 0x008fce0007810000 */
[----:B------:R-:W-:Y:S01]  /*141f0*/  MUFU.EX2 R38, R38 ;  /* 0x0000002600267308 */ /* 0x000fe20000000800 */
[----:B------:R-:W3:Y:S07]  /*14200*/  SHFL.BFLY PT, R4, R7, 0x1, 0x1f ;  /* 0x0c201f0007047f89 */ /* 0x000eee00000e0000 */
[----:B------:R-:W-:Y:S08]  /*14210*/  MUFU.EX2 R157, R157 ;  /* 0x0000009d009d7308 */ /* 0x000ff00000000800 */
[----:B------:R-:W-:Y:S08]  /*14220*/  MUFU.EX2 R40, R40 ;  /* 0x0000002800287308 */ /* 0x000ff00000000800 */
[----:B------:R-:W-:Y:S01]  /*14230*/  MUFU.EX2 R159, R159 ;  /* 0x0000009f009f7308 */ /* 0x000fe20000000800 */
[----:B---3--:R-:W-:-:S04]  /*14240*/  FMNMX.FTZ R4, R7, R4, !PT ;  /* 0x0000000407047209 */ /* 0x008fc80007810000 */
[C---:B------:R-:W-:Y:S01]  /*14250*/  FSETP.NEU.FTZ.AND P3, PT, R4.reuse, -INF , PT ;  /* 0xff8000000400780b */ /* 0x040fe20003f7d000 */
[----:B------:R-:W-:Y:S02]  /*14260*/  FMUL.FTZ R46, R4, R0 ;  /* 0x00000000042e7220 */ /* 0x000fe40000410000 */
[----:B------:R-:W-:Y:S03]  /*14270*/  MUFU.EX2 R42, R42 ;  /* 0x0000002a002a7308 */ /* 0x000fe60000000800 */
[----:B------:R-:W-:-:S05]  /*14280*/  FSEL R46, R46, RZ, P3 ;  /* 0x000000ff2e2e7208 */ /* 0x000fca0001800000 */
[-CC-:B------:R-:W-:Y:S01]  /*14290*/  FFMA.FTZ R180, R43, R0.reuse, -R46.reuse ;  /* 0x000000002bb47223 */ /* 0x180fe2000001082e */
[-C--:B------:R-:W-:Y:S01]  /*142a0*/  FFMA.FTZ R7, R20, R0.reuse, -R46 ;  /* 0x0000000014077223 */ /* 0x080fe2000001082e */
[----:B------:R-:W-:Y:S01]  /*142b0*/  FADD.FTZ R20, R181, R2 ;  /* 0x00000002b5147221 */ /* 0x000fe20000010000 */
[-CC-:B------:R-:W-:Y:S01]  /*142c0*/  FFMA.FTZ R182, R25, R0.reuse, -R46.reuse ;  /* 0x0000000019b67223 */ /* 0x180fe2000001082e */
[-CC-:B------:R-:W-:Y:S01]  /*142d0*/  FFMA.FTZ R15, R29, R0.reuse, -R46.reuse ;  /* 0x000000001d0f7223 */ /* 0x180fe2000001082e */
[-C--:B------:R-:W-:Y:S01]  /*142e0*/  FFMA.FTZ R176, R89, R0.reuse, -R46 ;  /* 0x0000000059b07223 */ /* 0x080fe2000001082e */
[----:B------:R-:W-:Y:S01]  /*142f0*/  MUFU.EX2 R180, R180 ;  /* 0x000000b400b47308 */ /* 0x000fe20000000800 */
[----:B--2---:R-:W-:Y:S01]  /*14300*/  FADD.FTZ R11, R183, R20 ;  /* 0x00000014b70b7221 */ /* 0x004fe20000010000 */
[-CC-:B------:R-:W-:Y:S01]  /*14310*/  FFMA.FTZ R27, R41, R0.reuse, -R46.reuse ;  /* 0x00000000291b7223 */ /* 0x180fe2000001082e */
[-CC-:B------:R-:W-:Y:S01]  /*14320*/  FFMA.FTZ R21, R33, R0.reuse, -R46.reuse ;  /* 0x0000000021157223 */ /* 0x180fe2000001082e */
[----:B------:R-:W2:Y:S01]  /*14330*/  @P2 LDC R41, c[0x0][0x44c] ;  /* 0x00011300ff292b82 */ /* 0x000ea20000000800 */
[----:B----4-:R-:W-:Y:S01]  /*14340*/  FADD.FTZ R20, R6, R11 ;  /* 0x0000000b06147221 */ /* 0x010fe20000010000 */
[-CC-:B------:R-:W-:Y:S01]  /*14350*/  FFMA.FTZ R178, R93, R0.reuse, -R46.reuse ;  /* 0x000000005db27223 */ /* 0x180fe2000001082e */
[-C--:B------:R-:W-:Y:S01]  /*14360*/  FFMA.FTZ R25, R37, R0.reuse, -R46 ;  /* 0x0000000025197223 */ /* 0x080fe2000001082e */
[----:B------:R-:W3:Y:S01]  /*14370*/  MUFU.EX2 R7, R7 ;  /* 0x0000000700077308 */ /* 0x000ee20000000800 */
[----:B-1----:R-:W-:Y:S01]  /*14380*/  FADD.FTZ R11, R177, R20 ;  /* 0x00000014b10b7221 */ /* 0x002fe20000010000 */
[-CC-:B------:R-:W-:Y:S01]  /*14390*/  FFMA.FTZ R172, R97, R0.reuse, -R46.reuse ;  /* 0x0000000061ac7223 */ /* 0x180fe2000001082e */
[-CC-:B------:R-:W-:Y:S01]  /*143a0*/  FFMA.FTZ R174, R101, R0.reuse, -R46.reuse ;  /* 0x0000000065ae7223 */ /* 0x180fe2000001082e */
[-CC-:B------:R-:W-:Y:S01]  /*143b0*/  FFMA.FTZ R29, R45, R0.reuse, -R46.reuse ;  /* 0x000000002d1d7223 */ /* 0x180fe2000001082e */
[----:B------:R-:W-:Y:S01]  /*143c0*/  FADD.FTZ R20, R10, R11 ;  /* 0x0000000b0a147221 */ /* 0x000fe20000010000 */
[-C--:B------:R-:W-:Y:S01]  /*143d0*/  FFMA.FTZ R168, R103, R0.reuse, -R46 ;  /* 0x0000000067a87223 */ /* 0x080fe2000001082e */
[----:B------:R-:W-:Y:S01]  /*143e0*/  IMAD.MOV.U32 R43, RZ, RZ, R200 ;  /* 0x000000ffff2b7224 */ /* 0x000fe200078e00c8 */
[----:B------:R-:W1:Y:S01]  /*143f0*/  MUFU.EX2 R182, R182 ;  /* 0x000000b600b67308 */ /* 0x000e620000000800 */
[----:B0-----:R-:W-:Y:S01]  /*14400*/  FADD.FTZ R37, R179, R20 ;  /* 0x00000014b3257221 */ /* 0x001fe20000010000 */
[-CC-:B------:R-:W-:Y:S01]  /*14410*/  FFMA.FTZ R31, R49, R0.reuse, -R46.reuse ;  /* 0x00000000311f7223 */ /* 0x180fe2000001082e */
[-CC-:B------:R-:W-:Y:S01]  /*14420*/  FFMA.FTZ R170, R99, R0.reuse, -R46.reuse ;  /* 0x0000000063aa7223 */ /* 0x180fe2000001082e */
[-CC-:B------:R-:W-:Y:S01]  /*14430*/  FFMA.FTZ R33, R53, R0.reuse, -R46.reuse ;  /* 0x0000000035217223 */ /* 0x180fe2000001082e */
[----:B------:R-:W-:Y:S01]  /*14440*/  FADD.FTZ R48, R14, R37 ;  /* 0x000000250e307221 */ /* 0x000fe20000010000 */
[-CC-:B------:R-:W-:Y:S01]  /*14450*/  FFMA.FTZ R164, R95, R0.reuse, -R46.reuse ;  /* 0x000000005fa47223 */ /* 0x180fe2000001082e */
[-C--:B------:R-:W-:Y:S01]  /*14460*/  FFMA.FTZ R35, R57, R0.reuse, -R46 ;  /* 0x0000000039237223 */ /* 0x080fe2000001082e */
[----:B------:R-:W0:Y:S01]  /*14470*/  MUFU.EX2 R15, R15 ;  /* 0x0000000f000f7308 */ /* 0x000e220000000800 */
[----:B---3--:R-:W-:Y:S01]  /*14480*/  FADD.FTZ R11, R180, R7 ;  /* 0x00000007b40b7221 */ /* 0x008fe20000010000 */
[----:B------:R-:W-:Y:S01]  /*14490*/  FADD.FTZ R37, R173, R48 ;  /* 0x00000030ad257221 */ /* 0x000fe20000010000 */
[----:B------:R-:W-:Y:S01]  /*144a0*/  FFMA.FTZ R166, R91, R0, -R46 ;  /* 0x000000005ba67223 */ /* 0x000fe2000001082e */
[----:B--2---:R-:W-:-:S04]  /*144b0*/  @P2 IMAD.HI.U32 R41, R200, R41, RZ ;  /* 0x00000029c8292227 */ /* 0x004fc800078e00ff */
[-CC-:B------:R-:W-:Y:S01]  /*144c0*/  FFMA.FTZ R61, R61, R0.reuse, -R46.reuse ;  /* 0x000000003d3d7223 */ /* 0x180fe2000001082e */
[----:B------:R-:W-:Y:S01]  /*144d0*/  FADD.FTZ R48, R24, R37 ;  /* 0x0000002518307221 */ /* 0x000fe20000010000 */
[----:B------:R-:W-:Y:S01]  /*144e0*/  FFMA.FTZ R160, R47, R0, -R46 ;  /* 0x000000002fa07223 */ /* 0x000fe2000001082e */
[----:B------:R-:W2:Y:S01]  /*144f0*/  MUFU.EX2 R176, R176 ;  /* 0x000000b000b07308 */ /* 0x000ea20000000800 */
[----:B-1----:R-:W-:Y:S01]  /*14500*/  FADD.FTZ R20, R182, R11 ;  /* 0x0000000bb6147221 */ /* 0x002fe20000010000 */
[----:B------:R-:W-:Y:S01]  /*14510*/  FADD.FTZ R37, R175, R48 ;  /* 0x00000030af257221 */ /* 0x000fe20000010000 */
[----:B------:R-:W-:Y:S01]  /*14520*/  @P2 SHF.R.U32.HI R43, RZ, R50, R41 ;  /* 0x00000032ff2b2219 */ /* 0x000fe20000011629 */
[----:B------:R-:W-:Y:S01]  /*14530*/  FFMA.FTZ R39, R39, R0, -R46 ;  /* 0x0000000027277223 */ /* 0x000fe2000001082e */
[----:B------:R-:W-:Y:S01]  /*14540*/  F2FP.BF16.F32.PACK_AB R181, R2, R181 ;  /* 0x000000b502b5723e */ /* 0x000fe200000010ff */
[----:B------:R-:W-:Y:S01]  /*14550*/  FADD.FTZ R48, R26, R37 ;  /* 0x000000251a307221 */ /* 0x000fe20000010000 */
[----:B------:R-:W-:Y:S01]  /*14560*/  IADD3 R45, R43, R202, -R201 ;  /* 0x000000ca2b2d7210 */ /* 0x000fe20007ffe8c9 */
[----:B------:R-:W1:Y:S01]  /*14570*/  MUFU.EX2 R21, R21 ;  /* 0x0000001500157308 */ /* 0x000e620000000800 */
[----:B0-----:R-:W-:Y:S01]  /*14580*/  FADD.FTZ R11, R15, R20 ;  /* 0x000000140f0b7221 */ /* 0x001fe20000010000 */
[----:B------:R-:W-:Y:S01]  /*14590*/  FADD.FTZ R41, R169, R48 ;  /* 0x00000030a9297221 */ /* 0x000fe20000010000 */
[-CC-:B------:R-:W-:Y:S01]  /*145a0*/  FFMA.FTZ R37, R65, R0.reuse, -R46.reuse ;  /* 0x0000000041257223 */ /* 0x180fe2000001082e */
[----:B------:R-:W-:Y:S01]  /*145b0*/  F2FP.BF16.F32.PACK_AB R183, R6, R183 ;  /* 0x000000b706b7723e */ /* 0x000fe200000010ff */
[-CC-:B------:R-:W-:Y:S01]  /*145c0*/  FFMA.FTZ R69, R69, R0.reuse, -R46.reuse ;  /* 0x0000000045457223 */ /* 0x180fe2000001082e */
[----:B------:R-:W-:Y:S01]  /*145d0*/  FADD.FTZ R48, R28, R41 ;  /* 0x000000291c307221 */ /* 0x000fe20000010000 */
[-C--:B------:R-:W-:Y:S01]  /*145e0*/  FFMA.FTZ R51, R51, R0.reuse, -R46 ;  /* 0x0000000033337223 */ /* 0x080fe2000001082e */
[----:B------:R-:W0:Y:S01]  /*145f0*/  MUFU.EX2 R178, R178 ;  /* 0x000000b200b27308 */ /* 0x000e220000000800 */
[----:B--2---:R-:W-:Y:S01]  /*14600*/  FADD.FTZ R20, R176, R11 ;  /* 0x0000000bb0147221 */ /* 0x004fe20000010000 */
[----:B------:R-:W-:Y:S01]  /*14610*/  FADD.FTZ R41, R171, R48 ;  /* 0x00000030ab297221 */ /* 0x000fe20000010000 */
[-CC-:B------:R-:W-:Y:S01]  /*14620*/  FFMA.FTZ R73, R73, R0.reuse, -R46.reuse ;  /* 0x0000000049497223 */ /* 0x180fe2000001082e */
[-CC-:B------:R-:W-:Y:S01]  /*14630*/  FFMA.FTZ R13, R13, R0.reuse, -R46.reuse ;  /* 0x000000000d0d7223 */ /* 0x180fe2000001082e */
[-CC-:B------:R-:W-:Y:S01]  /*14640*/  FFMA.FTZ R77, R77, R0.reuse, -R46.reuse ;  /* 0x000000004d4d7223 */ /* 0x180fe2000001082e */
[----:B------:R-:W-:Y:S01]  /*14650*/  FADD.FTZ R48, R30, R41 ;  /* 0x000000291e307221 */ /* 0x000fe20000010000 */
[-C--:B------:R-:W-:Y:S01]  /*14660*/  FFMA.FTZ R55, R55, R0.reuse, -R46 ;  /* 0x0000000037377223 */ /* 0x080fe2000001082e */
[----:B------:R-:W2:Y:S01]  /*14670*/  MUFU.EX2 R25, R25 ;  /* 0x0000001900197308 */ /* 0x000ea20000000800 */
[----:B-1----:R-:W-:Y:S01]  /*14680*/  FADD.FTZ R11, R21, R20 ;  /* 0x00000014150b7221 */ /* 0x002fe20000010000 */
[----:B------:R-:W-:Y:S01]  /*14690*/  FADD.FTZ R41, R165, R48 ;  /* 0x00000030a5297221 */ /* 0x000fe20000010000 */
[-CC-:B------:R-:W-:Y:S01]  /*146a0*/  FFMA.FTZ R81, R81, R0.reuse, -R46.reuse ;  /* 0x0000000051517223 */ /* 0x180fe2000001082e */
[-CC-:B------:R-:W-:Y:S01]  /*146b0*/  FFMA.FTZ R9, R9, R0.reuse, -R46.reuse ;  /* 0x0000000009097223 */ /* 0x180fe2000001082e */
[----:B------:R-:W-:Y:S01]  /*146c0*/  FFMA.FTZ R46, R85, R0, -R46 ;  /* 0x00000000552e7223 */ /* 0x000fe2000001082e */
[----:B------:R-:W-:Y:S01]  /*146d0*/  FADD.FTZ R48, R32, R41 ;  /* 0x0000002920307221 */ /* 0x000fe20000010000 */
[----:B------:R-:W-:Y:S01]  /*146e0*/  F2FP.BF16.F32.PACK_AB R180, R7, R180 ;  /* 0x000000b407b4723e */ /* 0x000fe200000010ff */
[----:B------:R-:W1:Y:S01]  /*146f0*/  MUFU.EX2 R172, R172 ;  /* 0x000000ac00ac7308 */ /* 0x000e620000000800 */
[----:B0-----:R-:W-:Y:S01]  /*14700*/  FADD.FTZ R20, R178, R11 ;  /* 0x0000000bb2147221 */ /* 0x001fe20000010000 */
[----:B------:R-:W-:Y:S01]  /*14710*/  FADD.FTZ R41, R167, R48 ;  /* 0x00000030a7297221 */ /* 0x000fe20000010000 */
[----:B------:R-:W-:-:S02]  /*14720*/  SHF.R.S32.HI R50, RZ, 0x1f, R45 ;  /* 0x0000001fff327819 */ /* 0x000fc4000001142d */
[----:B------:R-:W-:Y:S02]  /*14730*/  CS2R R102, SRZ ;  /* 0x0000000000667805 */ /* 0x000fe4000001ff00 */
[----:B------:R-:W-:Y:S01]  /*14740*/  F2FP.BF16.F32.PACK_AB R179, R14, R179 ;  /* 0x000000b30eb3723e */ /* 0x000fe200000010ff */
[----:B------:R-:W-:Y:S01]  /*14750*/  FADD.FTZ R48, R34, R41 ;  /* 0x0000002922307221 */ /* 0x000fe20000010000 */
[----:B------:R-:W-:Y:S01]  /*14760*/  F2FP.BF16.F32.PACK_AB R177, R10, R177 ;  /* 0x000000b10ab1723e */ /* 0x000fe200000010ff */
[----:B------:R-:W0:Y:S01]  /*14770*/  MUFU.EX2 R27, R27 ;  /* 0x0000001b001b7308 */ /* 0x000e220000000800 */
[----:B--2---:R-:W-:Y:S01]  /*14780*/  FADD.FTZ R11, R25, R20 ;  /* 0x00000014190b7221 */ /* 0x004fe20000010000 */
[----:B------:R-:W-:Y:S01]  /*14790*/  FADD.FTZ R43, R161, R48 ;  /* 0x00000030a12b7221 */ /* 0x000fe20000010000 */
[----:B------:R-:W-:Y:S02]  /*147a0*/  F2FP.BF16.F32.PACK_AB R173, R24, R173 ;  /* 0x000000ad18ad723e */ /* 0x000fe400000010ff */
[----:B------:R-:W-:-:S02]  /*147b0*/  CS2R R100, SRZ ;  /* 0x0000000000647805 */ /* 0x000fc4000001ff00 */
[----:B------:R-:W-:Y:S02]  /*147c0*/  F2FP.BF16.F32.PACK_AB R175, R26, R175 ;  /* 0x000000af1aaf723e */ /* 0x000fe400000010ff */
[----:B------:R-:W-:Y:S02]  /*147d0*/  CS2R R98, SRZ ;  /* 0x0000000000627805 */ /* 0x000fe4000001ff00 */
[----:B------:R-:W-:Y:S01]  /*147e0*/  F2FP.BF16.F32.PACK_AB R169, R28, R169 ;  /* 0x000000a91ca9723e */ /* 0x000fe200000010ff */
[----:B------:R-:W2:Y:S01]  /*147f0*/  MUFU.EX2 R174, R174 ;  /* 0x000000ae00ae7308 */ /* 0x000ea20000000800 */
[----:B-1----:R-:W-:Y:S01]  /*14800*/  FADD.FTZ R20, R172, R11 ;  /* 0x0000000bac147221 */ /* 0x002fe20000010000 */
[----:B------:R-:W-:Y:S02]  /*14810*/  F2FP.BF16.F32.PACK_AB R171, R30, R171 ;  /* 0x000000ab1eab723e */ /* 0x000fe400000010ff */
[----:B------:R-:W-:Y:S02]  /*14820*/  CS2R R96, SRZ ;  /* 0x0000000000607805 */ /* 0x000fe4000001ff00 */
[----:B------:R-:W-:-:S02]  /*14830*/  F2FP.BF16.F32.PACK_AB R165, R32, R165 ;  /* 0x000000a520a5723e */ /* 0x000fc400000010ff */
[----:B------:R-:W-:Y:S02]  /*14840*/  CS2R R94, SRZ ;  /* 0x00000000005e7805 */ /* 0x000fe4000001ff00 */
[----:B------:R-:W-:Y:S02]  /*14850*/  F2FP.BF16.F32.PACK_AB R167, R34, R167 ;  /* 0x000000a722a7723e */ /* 0x000fe400000010ff */
[----:B------:R-:W-:Y:S01]  /*14860*/  CS2R R92, SRZ ;  /* 0x00000000005c7805 */ /* 0x000fe2000001ff00 */
[----:B------:R-:W1:Y:S01]  /*14870*/  MUFU.EX2 R29, R29 ;  /* 0x0000001d001d7308 */ /* 0x000e620000000800 */
[----:B0-----:R-:W-:Y:S01]  /*14880*/  FADD.FTZ R11, R27, R20 ;  /* 0x000000141b0b7221 */ /* 0x001fe20000010000 */
[----:B------:R-:W-:Y:S02]  /*14890*/  F2FP.BF16.F32.PACK_AB R161, R36, R161 ;  /* 0x000000a124a1723e */ /* 0x000fe400000010ff */
[----:B------:R-:W-:Y:S02]  /*148a0*/  CS2R R90, SRZ ;  /* 0x00000000005a7805 */ /* 0x000fe4000001ff00 */
[----:B------:R-:W-:-:S02]  /*148b0*/  F2FP.BF16.F32.PACK_AB R182, R15, R182 ;  /* 0x000000b60fb6723e */ /* 0x000fc400000010ff */
[----:B------:R-:W-:Y:S02]  /*148c0*/  CS2R R88, SRZ ;  /* 0x0000000000587805 */ /* 0x000fe4000001ff00 */
[----:B------:R-:W-:Y:S01]  /*148d0*/  F2FP.BF16.F32.PACK_AB R176, R21, R176 ;  /* 0x000000b015b0723e */ /* 0x000fe200000010ff */
[----:B------:R-:W0:Y:S01]  /*148e0*/  MUFU.EX2 R168, R168 ;  /* 0x000000a800a87308 */ /* 0x000e220000000800 */
[----:B--2---:R-:W-:Y:S01]  /*148f0*/  FADD.FTZ R20, R174, R11 ;  /* 0x0000000bae147221 */ /* 0x004fe20000010000 */
[----:B------:R-:W-:Y:S02]  /*14900*/  F2FP.BF16.F32.PACK_AB R178, R25, R178 ;  /* 0x000000b219b2723e */ /* 0x000fe400000010ff */
[----:B------:R-:W-:-:S04]  /*14910*/  F2FP.BF16.F32.PACK_AB R172, R27, R172 ;  /* 0x000000ac1bac723e */ /* 0x000fc800000010ff */
        /* <DEDUP_REMOVED lines=10> */
[----:B------:R-:W-:-:S04]  /*149c0*/  LEA.HI R11, R50, R45, RZ, 0x7 ;  /* 0x0000002d320b7211 */ /* 0x000fc800078f38ff */
[----:B------:R-:W-:Y:S02]  /*149d0*/  SHF.R.S32.HI R11, RZ, 0x7, R11 ;  /* 0x00000007ff0b7819 */ /* 0x000fe4000001140b */
[----:B------:R-:W1:Y:S01]  /*149e0*/  MUFU.EX2 R35, R35 ;  /* 0x0000002300237308 */ /* 0x000e620000000800 */
[C---:B0-----:R-:W-:Y:S01]  /*149f0*/  FADD.FTZ R41, R33.reuse, R20 ;  /* 0x0000001421297221 */ /* 0x041fe20000010000 */
[----:B------:R-:W-:Y:S01]  /*14a00*/  FADD.FTZ R20, R36, R43 ;  /* 0x0000002b24147221 */ /* 0x000fe20000010000 */
[----:B------:R-:W-:Y:S02]  /*14a10*/  VIMNMX R14, RZ, R11, !PT ;  /* 0x0000000bff0e7248 */ /* 0x000fe40007fe0100 */
[----:B------:R-:W-:Y:S01]  /*14a20*/  F2FP.BF16.F32.PACK_AB R170, R33, R170 ;  /* 0x000000aa21aa723e */ /* 0x000fe200000010ff */
[----:B------:R-:W-:Y:S01]  /*14a30*/  FADD.FTZ R43, R163, R20 ;  /* 0x00000014a32b7221 */ /* 0x000fe20000010000 */
[----:B------:R-:W-:Y:S01]  /*14a40*/  F2FP.BF16.F32.PACK_AB R163, R38, R163 ;  /* 0x000000a326a3723e */ /* 0x000fe200000010ff */
[----:B------:R-:W0:Y:S01]  /*14a50*/  MUFU.EX2 R166, R166 ;  /* 0x000000a600a67308 */ /* 0x000e220000000800 */
[----:B--2---:R-:W-:Y:S01]  /*14a60*/  FADD.FTZ R2, R164, R41 ;  /* 0x00000029a4027221 */ /* 0x004fe20000010000 */
[----:B------:R-:W-:-:S04]  /*14a70*/  FADD.FTZ R6, R38, R43 ;  /* 0x0000002b26067221 */ /* 0x000fc80000010000 */
[----:B------:R-:W-:Y:S01]  /*14a80*/  FADD.FTZ R43, R157, R6 ;  /* 0x000000069d2b7221 */ /* 0x000fe20000010000 */
[C---:B------:R-:W-:Y:S01]  /*14a90*/  F2FP.BF16.F32.PACK_AB R157, R40.reuse, R157 ;  /* 0x0000009d289d723e */ /* 0x040fe200000010ff */
[----:B------:R-:W2:Y:S01]  /*14aa0*/  MUFU.EX2 R3, R61 ;  /* 0x0000003d00037308 */ /* 0x000ea20000000800 */
[C---:B-1----:R-:W-:Y:S01]  /*14ab0*/  FADD.FTZ R41, R35.reuse, R2 ;  /* 0x0000000223297221 */ /* 0x042fe20000010000 */
[----:B------:R-:W-:Y:S01]  /*14ac0*/  FADD.FTZ R6, R40, R43 ;  /* 0x0000002b28067221 */ /* 0x000fe20000010000 */
[----:B------:R-:W-:-:S05]  /*14ad0*/  F2FP.BF16.F32.PACK_AB R164, R35, R164 ;  /* 0x000000a423a4723e */ /* 0x000fca00000010ff */
[----:B------:R-:W1:Y:S01]  /*14ae0*/  MUFU.EX2 R160, R160 ;  /* 0x000000a000a07308 */ /* 0x000e620000000800 */
[----:B0-----:R-:W-:-:S07]  /*14af0*/  FADD.FTZ R2, R166, R41 ;  /* 0x00000029a6027221 */ /* 0x001fce0000010000 */
[----:B------:R-:W0:Y:S01]  /*14b00*/  MUFU.EX2 R37, R37 ;  /* 0x0000002500257308 */ /* 0x000e220000000800 */
[C---:B--2---:R-:W-:Y:S01]  /*14b10*/  FADD.FTZ R41, R3.reuse, R2 ;  /* 0x0000000203297221 */ /* 0x044fe20000010000 */
[----:B------:R-:W-:Y:S01]  /*14b20*/  F2FP.BF16.F32.PACK_AB R166, R3, R166 ;  /* 0x000000a603a6723e */ /* 0x000fe200000010ff */
[----:B------:R-:W-:-:S05]  /*14b30*/  IMAD.MOV.U32 R3, RZ, RZ, 0x3f800000 ;  /* 0x3f800000ff037424 */ /* 0x000fca00078e00ff */
[----:B------:R-:W2:Y:S01]  /*14b40*/  MUFU.EX2 R39, R39 ;  /* 0x0000002700277308 */ /* 0x000ea20000000800 */
[----:B-1----:R-:W-:Y:S01]  /*14b50*/  FADD.FTZ R2, R160, R41 ;  /* 0x00000029a0027221 */ /* 0x002fe20000010000 */
[----:B------:R-:W-:Y:S01]  /*14b60*/  FADD.FTZ R41, R159, R6 ;  /* 0x000000069f297221 */ /* 0x000fe20000010000 */
[----:B------:R-:W-:-:S03]  /*14b70*/  F2FP.BF16.F32.PACK_AB R159, R42, R159 ;  /* 0x0000009f2a9f723e */ /* 0x000fc600000010ff */
[----:B------:R-:W-:Y:S02]  /*14b80*/  FADD.FTZ R6, R42, R41 ;  /* 0x000000292a067221 */ /* 0x000fe40000010000 */
        /* <DEDUP_REMOVED lines=25> */
[----:B------:R-:W-:-:S06]  /*14d20*/  IMAD.MOV.U32 R2, RZ, RZ, 0x3f800000 ;  /* 0x3f800000ff027424 */ /* 0x000fcc00078e00ff */
[----:B------:R-:W0:Y:S01]  /*14d30*/  MUFU.EX2 R44, R44 ;  /* 0x0000002c002c7308 */ /* 0x000e220000000800 */
[----:B--2---:R-:W-:Y:S01]  /*14d40*/  F2FP.BF16.F32.PACK_AB R154, R46, R9 ;  /* 0x000000092e9a723e */ /* 0x004fe200000010ff */
[----:B------:R-:W-:Y:S02]  /*14d50*/  VIADD R9, R150, 0xfffffffe ;  /* 0xfffffffe96097836 */ /* 0x000fe40000000000 */
[----:B------:R-:W-:Y:S01]  /*14d60*/  FADD.FTZ R7, R46, R7 ;  /* 0x000000072e077221 */ /* 0x000fe20000010000 */
[----:B------:R-:W-:Y:S02]  /*14d70*/  CS2R R150, SRZ ;  /* 0x0000000000967805 */ /* 0x000fe4000001ff00 */
[----:B------:R-:W-:Y:S01]  /*14d80*/  ISETP.GE.AND P3, PT, R9, R14, PT ;  /* 0x0000000e0900720c */ /* 0x000fe20003f66270 */
[----:B------:R-:W2:Y:S01]  /*14d90*/  MUFU.EX2 R155, R155 ;  /* 0x0000009b009b7308 */ /* 0x000ea20000000800 */
[----:B-1----:R-:W-:-:S07]  /*14da0*/  FADD.FTZ R43, R153, R6 ;  /* 0x00000006992b7221 */ /* 0x002fce0000010000 */
[----:B------:R-:W1:Y:S01]  /*14db0*/  MUFU.EX2 R12, R12 ;  /* 0x0000000c000c7308 */ /* 0x000e620000000800 */
[C---:B0-----:R-:W-:Y:S01]  /*14dc0*/  FADD.FTZ R6, R44.reuse, R43 ;  /* 0x0000002b2c067221 */ /* 0x041fe20000010000 */
[----:B------:R-:W-:-:S03]  /*14dd0*/  F2FP.BF16.F32.PACK_AB R153, R44, R153 ;  /* 0x000000992c99723e */ /* 0x000fc600000010ff */
[----:B--2---:R-:W-:-:S04]  /*14de0*/  FADD.FTZ R43, R155, R6 ;  /* 0x000000069b2b7221 */ /* 0x004fc80000010000 */
[C---:B-1----:R-:W-:Y:S01]  /*14df0*/  FADD.FTZ R6, R12.reuse, R43 ;  /* 0x0000002b0c067221 */ /* 0x042fe20000010000 */
[----:B------:R-:W-:Y:S01]  /*14e00*/  F2FP.BF16.F32.PACK_AB R155, R12, R155 ;  /* 0x0000009b0c9b723e */ /* 0x000fe200000010ff */
[----:B------:R-:W-:Y:S06]  /*14e10*/  @!P3 BRA `(.L_x_2875) ;  /* 0x0000002c00acb947 */ /* 0x000fec0003800000 */
[----:B------:R-:W-:Y:S01]  /*14e20*/  BSSY B1, `(.L_x_2875) ;  /* 0x00002ea000017945 */ /* 0x000fe20003800000 */
[----:B------:R-:W-:Y:S02]  /*14e30*/  IMAD.MOV.U32 R11, RZ, RZ, R5 ;  /* 0x000000ffff0b7224 */ /* 0x000fe400078e0005 */
[----:B------:R-:W-:Y:S02]  /*14e40*/  IMAD.MOV.U32 R10, RZ, RZ, R4 ;  /* 0x000000ffff0a7224 */ /* 0x000fe400078e0004 */
[----:B------:R-:W-:Y:S02]  /*14e50*/  IMAD.MOV.U32 R20, RZ, RZ, R188 ;  /* 0x000000ffff147224 */ /* 0x000fe400078e00bc */
[----:B------:R-:W-:Y:S02]  /*14e60*/  IMAD.MOV.U32 R21, RZ, RZ, R185 ;  /* 0x000000ffff157224 */ /* 0x000fe400078e00b9 */
[----:B------:R-:W-:Y:S02]  /*14e70*/  IMAD.MOV.U32 R2, RZ, RZ, 0x3f800000 ;  /* 0x3f800000ff027424 */ /* 0x000fe400078e00ff */
[----:B------:R-:W-:-:S07]  /*14e80*/  IMAD.MOV.U32 R151, RZ, RZ, RZ ;  /* 0x000000ffff977224 */ /* 0x000fce00078e00ff */
.L_x_2886:
[----:B------:R-:W-:-:S05]  /*14e90*/  VIADD R0, R21, 0x1 ;  /* 0x0000000115007836 */ /* 0x000fca0000000000 */
[----:B------:R-:W-:-:S04]  /*14ea0*/  ISETP.NE.AND P3, PT, R0, 0x2, PT ;  /* 0x000000020000780c */ /* 0x000fc80003f65270 */
[----:B------:R-:W-:Y:S02]  /*14eb0*/  SEL R5, RZ, 0x1, P3 ;  /* 0x00000001ff057807 */ /* 0x000fe40001800000 */
[----:B------:R-:W-:Y:S02]  /*14ec0*/  SEL R185, R0, RZ, P3 ;  /* 0x000000ff00b97207 */ /* 0x000fe40001800000 */
[----:B------:R-:W-:Y:S01]  /*14ed0*/  LOP3.LUT R188, R20, R5, RZ, 0x3c, !PT ;  /* 0x0000000514bc7212 */ /* 0x000fe200078e3cff */
[----:B------:R-:W-:Y:S06]  /*14ee0*/  @!P0 BRA `(.L_x_2876) ;  /* 0x0000000000048947 */ /* 0x000fec0003800000 */
[----:B------:R-:W-:Y:S01]  /*14ef0*/  BPT.TRAP 0x1 ;  /* 0x000000040000795c */ /* 0x000fe20000300000 */
.L_x_2876:
[----:B------:R-:W-:Y:S01]  /*14f00*/  IMAD R15, R185, 0x8, R16 ;  /* 0x00000008b90f7824 */ /* 0x000fe200078e0210 */
[----:B------:R-:W-:-:S04]  /*14f10*/  SHF.L.U32 R0, R188, 0x1f, RZ ;  /* 0x0000001fbc007819 */ /* 0x000fc800000006ff */
[----:B------:R0:W1:Y:S01]  /*14f20*/  SYNCS.PHASECHK.TRANS64.TRYWAIT P3, [R15+URZ+0x34830], R0 ;  /* 0x034830000f0075a7 */ /* 0x000062000806017f */
[----:B------:R-:W-:Y:S05]  /*14f30*/  @!P0 BRA `(.L_x_2877) ;  /* 0x0000000000048947 */ /* 0x000fea0003800000 */
[----:B------:R-:W-:Y:S01]  /*14f40*/  BPT.TRAP 0x1 ;  /* 0x000000040000795c */ /* 0x000fe20000300000 */
.L_x_2877:
[----:B------:R-:W-:Y:S01]  /*14f50*/  BSSY B2, `(.L_x_2878) ;  /* 0x0000006000027945 */ /* 0x000fe20003800000 */
[----:B------:R-:W-:Y:S02]  /*14f60*/  IMAD R4, R185, 0xc00, R8 ;  /* 0x00000c00b9047824 */ /* 0x000fe400078e0208 */
[----:B------:R-:W-:Y:S01]  /*14f70*/  IMAD.MOV.U32 R5, RZ, RZ, 0x40000040 ;  /* 0x40000040ff057424 */ /* 0x000fe200078e00ff */
[----:B-1----:R-:W-:Y:S06]  /*14f80*/  @P3 BRA `(.L_x_2879) ;  /* 0x0000000000083947 */ /* 0x002fec0003800000 */
[----:B------:R-:W1:Y:S02]  /*14f90*/  SYNCS.PHASECHK.TRANS64.TRYWAIT P3, [R15+URZ+0x34830], R0 ;  /* 0x034830000f0075a7 */ /* 0x000e64000806017f */
[----:B-1----:R-:W-:Y:S05]  /*14fa0*/  @!P3 BRA `(.L_x_2880) ;  /* 0x0000010400d4b947 */ /* 0x002fea0003800000 */
.L_x_2879:
[----:B------:R-:W-:Y:S05]  /*14fb0*/  BSYNC B2 ;  /* 0x0000000000027941 */ /* 0x000fea0003800000 */
.L_x_2878:
[----:B------:R-:W2:Y:S04]  /*14fc0*/  LDL.64 R24, [R1+0x38] ;  /* 0x0000380001187983 */ /* 0x000ea80000100a00 */
[----:B------:R3:W-:Y:S04]  /*14fd0*/  STL.64 [R1+0x70], R10 ;  /* 0x0000700a01007387 */ /* 0x0007e80000100a00 */
[----:B---3--:R-:W3:Y:S04]  /*14fe0*/  LDL.64 R10, [R1+0x30] ;  /* 0x00003000010a7983 */ /* 0x008ee80000100a00 */
[----:B------:R4:W-:Y:S04]  /*14ff0*/  STL.64 [R1+0x68], R8 ;  /* 0x0000680801007387 */ /* 0x0009e80000100a00 */
[----:B----4-:R-:W4:Y:S01]  /*15000*/  LDL.64 R8, [R1+0x28] ;  /* 0x0000280001087983 */ /* 0x010f220000100a00 */
[----:B------:R-:W-:-:S02]  /*15010*/  R2UR UR6, R4 ;  /* 0x00000000040672ca */ /* 0x000fc400000e0000 */
[----:B------:R-:W-:Y:S01]  /*15020*/  R2UR UR7, R5 ;  /* 0x00000000050772ca */ /* 0x000fe200000e0000 */
[----:B------:R0:W-:Y:S04]  /*15030*/  STL.64 [R1+0x60], R6 ;  /* 0x0000600601007387 */ /* 0x0001e80000100a00 */
[----:B0-----:R-:W4:Y:S01]  /*15040*/  LDL.64 R6, [R1+0x18] ;  /* 0x0000180001067983 */ /* 0x001f220000100a00 */
[----:B------:R-:W-:Y:S02]  /*15050*/  VIADD R12, R4, 0x2 ;  /* 0x00000002040c7836 */ /* 0x000fe40000000000 */
[----:B------:R-:W-:Y:S01]  /*15060*/  IMAD.MOV.U32 R13, RZ, RZ, 0x40000040 ;  /* 0x40000040ff0d7424 */ /* 0x000fe200078e00ff */
[----:B--2---:R-:W-:Y:S02]  /*15070*/  R2UR UR4, R24 ;  /* 0x00000000180472ca */ /* 0x004fe400000e0000 */
[----:B------:R-:W-:-:S02]  /*15080*/  R2UR UR5, R25 ;  /* 0x00000000190572ca */ /* 0x000fc400000e0000 */
[----:B------:R-:W-:-:S11]  /*15090*/  WARPGROUP.ARRIVE ;  /* 0x00000000000079c5 */ /* 0x000fd60000000000 */
[----:B------:R-:W-:Y:S01]  /*150a0*/  HGMMA.64x128x16.F32.BF16 R24, gdesc[UR4], RZ, !UPT, gsb0 ;  /* 0x01e00000041879f0 */ /* 0x000fe2000c0018ff */
[----:B------:R-:W-:Y:S02]  /*150b0*/  R2UR UR6, R12 ;  /* 0x000000000c0672ca */ /* 0x000fe400000e0000 */
[----:B------:R-:W-:Y:S02]  /*150c0*/  R2UR UR7, R13 ;  /* 0x000000000d0772ca */ /* 0x000fe400000e0000 */
[----:B---3--:R-:W-:Y:S02]  /*150d0*/  R2UR UR4, R10 ;  /* 0x000000000a0472ca */ /* 0x008fe400000e0000 */
[----:B------:R-:W-:Y:S02]  /*150e0*/  R2UR UR5, R11 ;  /* 0x000000000b0572ca */ /* 0x000fe400000e0000 */
[----:B------:R-:W2:Y:S01]  /*150f0*/  LDL.64 R10, [R1+0x10] ;  /* 0x00001000010a7983 */ /* 0x000ea20000100a00 */
[----:B------:R-:W-:-:S02]  /*15100*/  VIADD R12, R4, 0x4 ;  /* 0x00000004040c7836 */ /* 0x000fc40000000000 */
[----:B------:R-:W-:Y:S01]  /*15110*/  IMAD.MOV.U32 R13, RZ, RZ, 0x40000040 ;  /* 0x40000040ff0d7424 */ /* 0x000fe200078e00ff */
[----:B------:R-:W-:Y:S02]  /*15120*/  WARPGROUP.DEPBAR.LE gsb0, 0x0 ;  /* 0x00008000000079c5 */ /* 0x000fe40000010000 */
[----:B------:R-:W-:-:S06]  /*15130*/  WARPGROUP.ARRIVE ;  /* 0x00000000000079c5 */ /* 0x000fcc0000000000 */
[----:B------:R-:W-:Y:S01]  /*15140*/  HGMMA.64x128x16.F32.BF16 R24, gdesc[UR4], R24, gsb0 ;  /* 0x01e00000041879f0 */ /* 0x000fe20008001818 */
[----:B------:R-:W-:Y:S02]  /*15150*/  R2UR UR6, R12 ;  /* 0x000000000c0672ca */ /* 0x000fe400000e0000 */
[----:B------:R-:W-:Y:S02]  /*15160*/  R2UR UR7, R13 ;  /* 0x000000000d0772ca */ /* 0x000fe400000e0000 */
[----:B----4-:R-:W-:Y:S02]  /*15170*/  R2UR UR4, R8 ;  /* 0x00000000080472ca */ /* 0x010fe400000e0000 */
[----:B------:R-:W-:Y:S02]  /*15180*/  R2UR UR5, R9 ;  /* 0x00000000090572ca */ /* 0x000fe400000e0000 */
[----:B------:R-:W3:Y:S01]  /*15190*/  LDL.64 R8, [R1+0x8] ;  /* 0x0000080001087983 */ /* 0x000ee20000100a00 */
[----:B------:R-:W-:-:S02]  /*151a0*/  VIADD R12, R4, 0x6 ;  /* 0x00000006040c7836 */ /* 0x000fc40000000000 */
[----:B------:R-:W-:Y:S01]  /*151b0*/  IMAD.MOV.U32 R13, RZ, RZ, 0x40000040 ;  /* 0x40000040ff0d7424 */ /* 0x000fe200078e00ff */
[----:B------:R-:W-:Y:S02]  /*151c0*/  WARPGROUP.DEPBAR.LE gsb0, 0x0 ;  /* 0x00008000000079c5 */ /* 0x000fe40000010000 */
[----:B------:R-:W-:-:S06]  /*151d0*/  WARPGROUP.ARRIVE ;  /* 0x00000000000079c5 */ /* 0x000fcc0000000000 */
[----:B------:R-:W-:Y:S01]  /*151e0*/  HGMMA.64x128x16.F32.BF16 R24, gdesc[UR4], R24, gsb0 ;  /* 0x01e00000041879f0 */ /* 0x000fe20008001818 */
[----:B------:R-:W-:Y:S02]  /*151f0*/  R2UR UR6, R12 ;  /* 0x000000000c0672ca */ /* 0x000fe400000e0000 */
[----:B------:R-:W-:Y:S02]  /*15200*/  R2UR UR7, R13 ;  /* 0x000000000d0772ca */ /* 0x000fe400000e0000 */
[----:B------:R-:W-:Y:S02]  /*15210*/  R2UR UR4, R6 ;  /* 0x00000000060472ca */ /* 0x000fe400000e0000 */
[----:B------:R-:W-:Y:S02]  /*15220*/  R2UR UR5, R7 ;  /* 0x00000000070572ca */ /* 0x000fe400000e0000 */
[----:B------:R-:W4:Y:S01]  /*15230*/  LDL.64 R6, [R1] ;  /* 0x0000000001067983 */ /* 0x000f220000100a00 */
[----:B------:R-:W-:-:S02]  /*15240*/  VIADD R12, R4, 0x400 ;  /* 0x00000400040c7836 */ /* 0x000fc40000000000 */
[----:B------:R-:W-:Y:S01]  /*15250*/  IMAD.MOV.U32 R13, RZ, RZ, 0x40000040 ;  /* 0x40000040ff0d7424 */ /* 0x000fe200078e00ff */
[----:B------:R-:W-:Y:S02]  /*15260*/  WARPGROUP.DEPBAR.LE gsb0, 0x0 ;  /* 0x00008000000079c5 */ /* 0x000fe40000010000 */
[----:B------:R-:W-:-:S06]  /*15270*/  WARPGROUP.ARRIVE ;  /* 0x00000000000079c5 */ /* 0x000fcc0000000000 */
[----:B------:R-:W-:Y:S01]  /*15280*/  HGMMA.64x128x16.F32.BF16 R24, gdesc[UR4], R24, gsb0 ;  /* 0x01e00000041879f0 */ /* 0x000fe20008001818 */
[----:B------:R-:W-:Y:S02]  /*15290*/  R2UR UR6, R12 ;  /* 0x000000000c0672ca */ /* 0x000fe400000e0000 */
[----:B------:R-:W-:Y:S02]  /*152a0*/  R2UR UR7, R13 ;  /* 0x000000000d0772ca */ /* 0x000fe400000e0000 */
[----:B--2---:R-:W-:Y:S02]  /*152b0*/  R2UR UR4, R10 ;  /* 0x000000000a0472ca */ /* 0x004fe400000e0000 */
[----:B------:R-:W-:Y:S01]  /*152c0*/  R2UR UR5, R11 ;  /* 0x000000000b0572ca */ /* 0x000fe200000e0000 */
[----:B------:R-:W-:Y:S01]  /*152d0*/  VIADD R12, R4, 0x402 ;  /* 0x00000402040c7836 */ /* 0x000fe20000000000 */
[----:B------:R0:W5:Y:S01]  /*152e0*/  LDL.LU.64 R10, [R1+0x70] ;  /* 0x00007000010a7983 */ /* 0x0001620000300a00 */
[----:B------:R-:W-:Y:S01]  /*152f0*/  IMAD.MOV.U32 R13, RZ, RZ, 0x40000040 ;  /* 0x40000040ff0d7424 */ /* 0x000fe200078e00ff */
[----:B------:R-:W-:-:S02]  /*15300*/  WARPGROUP.DEPBAR.LE gsb0, 0x0 ;  /* 0x00008000000079c5 */ /* 0x000fc40000010000 */
[----:B------:R-:W-:-:S07]  /*15310*/  WARPGROUP.ARRIVE ;  /* 0x00000000000079c5 */ /* 0x000fce0000000000 */
[----:B------:R-:W-:Y:S01]  /*15320*/  HGMMA.64x128x16.F32.BF16 R24, gdesc[UR4], R24, gsb0 ;  /* 0x01e00000041879f0 */ /* 0x000fe20008001818 */
[----:B------:R-:W-:Y:S02]  /*15330*/  R2UR UR6, R12 ;  /* 0x000000000c0672ca */ /* 0x000fe400000e0000 */
[----:B------:R-:W-:Y:S02]  /*15340*/  R2UR UR7, R13 ;  /* 0x000000000d0772ca */ /* 0x000fe400000e0000 */
[----:B---3--:R-:W-:Y:S02]  /*15350*/  R2UR UR4, R8 ;  /* 0x00000000080472ca */ /* 0x008fe400000e0000 */
        /* <DEDUP_REMOVED lines=9> */
[----:B----4-:R-:W-:Y:S02]  /*153f0*/  R2UR UR4, R6 ;  /* 0x00000000060472ca */ /* 0x010fe400000e0000 */
        /* <DEDUP_REMOVED lines=117> */
.L_x_2881:
[----:B-1----:R-:W-:Y:S01]  /*15b50*/  SHF.L.U32 R0, R20, 0x1f, RZ ;  /* 0x0000001f14007819 */ /* 0x002fe200000006ff */
[----:B------:R-:W-:-:S04]  /*15b60*/  IMAD R12, R21, 0x8, R16 ;  /* 0x00000008150c7824 */ /* 0x000fc800078e0210 */
[----:B------:R0:W1:Y:S01]  /*15b70*/  SYNCS.PHASECHK.TRANS64.TRYWAIT P3, [R12+URZ+0x34850], R0 ;  /* 0x034850000c0075a7 */ /* 0x000062000806017f */
[----:B------:R-:W-:Y:S05]  /*15b80*/  @!P0 BRA `(.L_x_2882) ;  /* 0x0000000000048947 */ /* 0x000fea0003800000 */
[----:B------:R-:W-:Y:S01]  /*15b90*/  BPT.TRAP 0x1 ;  /* 0x000000040000795c */ /* 0x000fe20000300000 */
.L_x_2882:
[----:B------:R-:W-:Y:S04]  /*15ba0*/  BSSY B2, `(.L_x_2883) ;  /* 0x0000004000027945 */ /* 0x000fe80003800000 */
[----:B-1----:R-:W-:Y:S05]  /*15bb0*/  @P3 BRA `(.L_x_2884) ;  /* 0x0000000000083947 */ /* 0x002fea0003800000 */
[----:B------:R-:W1:Y:S02]  /*15bc0*/  SYNCS.PHASECHK.TRANS64.TRYWAIT P3, [R12+URZ+0x34850], R0 ;  /* 0x034850000c0075a7 */ /* 0x000e64000806017f */
[----:B-1----:R-:W-:Y:S05]  /*15bd0*/  @!P3 BRA `(.L_x_2885) ;  /* 0x000000f800dcb947 */ /* 0x002fea0003800000 */
.L_x_2884:
[----:B------:R-:W-:Y:S05]  /*15be0*/  BSYNC B2 ;  /* 0x0000000000027941 */ /* 0x000fea0003800000 */
.L_x_2883:
[----:B01----:R-:W-:Y:S01]  /*15bf0*/  VIADD R0, R16, 0x400 ;  /* 0x0000040010007836 */ /* 0x003fe20000000000 */
[----:B------:R-:W-:Y:S01]  /*15c00*/  WARPGROUP.ARRIVE ;  /* 0x00000000000079c5 */ /* 0x000fe20000000000 */
[----:B------:R-:W-:Y:S02]  /*15c10*/  IMAD.MOV.U32 R3, RZ, RZ, 0x40000040 ;  /* 0x40000040ff037424 */ /* 0x000fe400078e00ff */
[----:B------:R-:W-:Y:S01]  /*15c20*/  IMAD.MOV.U32 R5, RZ, RZ, 0x40000040 ;  /* 0x40000040ff057424 */ /* 0x000fe200078e00ff */
[----:B------:R-:W-:Y:S01]  /*15c30*/  SHF.R.U32.HI R0, RZ, 0x4, R0 ;  /* 0x00000004ff007819 */ /* 0x000fe20000011600 */
[----:B------:R-:W-:Y:S01]  /*15c40*/  IMAD.IADD R13, R205, 0x1, R200 ;  /* 0x00000001cd0d7824 */ /* 0x000fe200078e02c8 */
[----:B------:R-:W-:Y:S01]  /*15c50*/  R2UR UR7, R3 ;  /* 0x00000000030772ca */ /* 0x000fe200000e0000 */
[----:B------:R-:W-:Y:S01]  /*15c60*/  @!P1 VIADD R15, R15, 0x34840 ;  /* 0x000348400f0f9836 */ /* 0x000fe20000000000 */
[----:B------:R-:W-:Y:S01]  /*15c70*/  LOP3.LUT R0, R0, 0x3fff, RZ, 0xc0, !PT ;  /* 0x00003fff00007812 */ /* 0x000fe200078ec0ff */
[----:B------:R-:W0:Y:S03]  /*15c80*/  @P2 LDC R3, c[0x0][0x44c] ;  /* 0x00011300ff032b82 */ /* 0x000e260000000800 */
[----:B------:R-:W-:-:S02]  /*15c90*/  LOP3.LUT R0, R0, 0x4000000, RZ, 0xfc, !PT ;  /* 0x0400000000007812 */ /* 0x000fc400078efcff */
[----:B------:R-:W-:-:S03]  /*15ca0*/  @!P1 PRMT R15, RZ, 0x654, R15 ;  /* 0x00000654ff0f9816 */ /* 0x000fc6000000000f */
[----:B------:R-:W-:Y:S02]  /*15cb0*/  IMAD R2, R21, 0x800, R0 ;  /* 0x0000080015027824 */ /* 0x000fe400078e0200 */
[----:B------:R-:W1:Y:S01]  /*15cc0*/  @P2 LDC R0, c[0x0][0x450] ;  /* 0x00011400ff002b82 */ /* 0x000e620000000800 */
[----:B------:R-:W-:Y:S02]  /*15cd0*/  IMAD.MOV.U32 R21, RZ, RZ, 0x40000040 ;  /* 0x40000040ff157424 */ /* 0x000fe400078e00ff */
[C---:B------:R-:W-:Y:S01]  /*15ce0*/  R2UR UR6, R2.reuse ;  /* 0x00000000020672ca */ /* 0x040fe200000e0000 */
[C---:B------:R-:W-:Y:S02]  /*15cf0*/  VIADD R4, R2.reuse, 0x80 ;  /* 0x0000008002047836 */ /* 0x040fe40000000000 */
[----:B------:R-:W-:Y:S02]  /*15d00*/  VIADD R20, R2, 0x200 ;  /* 0x0000020002147836 */ /* 0x000fe40000000000 */
[----:B0-----:R-:W-:-:S08]  /*15d10*/  @P2 IMAD.HI.U32 R3, R13, R3, RZ ;  /* 0x000000030d032227 */ /* 0x001fd000078e00ff */
[----:B------:R-:W-:Y:S01]  /*15d20*/  HGMMA.64x128x16.F32.BF16 R88, R180, gdesc[UR4].tnspB, R88, gsb0 ;  /* 0x41e00004b4587df0 */ /* 0x000fe20008001858 */
[----:B------:R-:W-:Y:S01]  /*15d30*/  R2UR UR6, R4 ;  /* 0x00000000040672ca */ /* 0x000fe200000e0000 */
[----:B------:R-:W-:Y:S01]  /*15d40*/  VIADD R4, R2, 0x100 ;  /* 0x0000010002047836 */ /* 0x000fe20000000000 */
[----:B------:R-:W-:Y:S01]  /*15d50*/  R2UR UR7, R5 ;  /* 0x00000000050772ca */ /* 0x000fe200000e0000 */
[----:B------:R-:W-:Y:S01]  /*15d60*/  IMAD.MOV.U32 R5, RZ, RZ, 0x40000040 ;  /* 0x40000040ff057424 */ /* 0x000fe200078e00ff */
[----:B-1----:R-:W-:Y:S01]  /*15d70*/  @P2 SHF.R.U32.HI R13, RZ, R0, R3 ;  /* 0x00000000ff0d2219 */ /* 0x002fe20000011603 */
[----:B------:R-:W-:-:S04]  /*15d80*/  IMAD.MOV.U32 R3, RZ, RZ, -0x80 ;  /* 0xffffff80ff037424 */ /* 0x000fc800078e00ff */
[----:B------:R-:W0:Y:S01]  /*15d90*/  SHFL.IDX PT, R0, R13, RZ, 0x1c1f ;  /* 0x001c1fff0d007589 */ /* 0x000e2200000e0000 */
[----:B-----5:R-:W-:-:S04]  /*15da0*/  IMAD R3, R9, R3, 0x1 ;  /* 0x0000000109037424 */ /* 0x020fc800078e0203 */
[----:B------:R-:W-:-:S05]  /*15db0*/  IMAD R3, R204, -0x2, R3 ;  /* 0xfffffffecc037824 */ /* 0x000fca00078e0203 */
[----:B------:R-:W-:-:S05]  /*15dc0*/  IADD3 R3, -R201, R3, R202 ;  /* 0x00000003c9037210 */ /* 0x000fca0007ffe1ca */
[----:B0-----:R-:W-:-:S05]  /*15dd0*/  IMAD.IADD R0, R3, 0x1, R0 ;  /* 0x0000000103007824 */ /* 0x001fca00078e0200 */
[C---:B------:R-:W-:Y:S02]  /*15de0*/  ISETP.GT.AND P3, PT, R0.reuse, RZ, PT ;  /* 0x000000ff0000720c */ /* 0x040fe40003f64270 */
[----:B------:R-:W-:Y:S02]  /*15df0*/  ISETP.GT.AND P4, PT, R0, 0x1, PT ;  /* 0x000000010000780c */ /* 0x000fe40003f84270 */
[----:B------:R-:W-:Y:S02]  /*15e00*/  FSEL R24, R24, -INF , P3 ;  /* 0xff80000018187808 */ /* 0x000fe40001800000 */
[C---:B------:R-:W-:Y:S02]  /*15e10*/  ISETP.GT.AND P3, PT, R0.reuse, 0x8, PT ;  /* 0x000000080000780c */ /* 0x040fe40003f64270 */
[----:B------:R-:W-:Y:S02]  /*15e20*/  FSEL R25, R25, -INF , P4 ;  /* 0xff80000019197808 */ /* 0x000fe40002000000 */
[----:B------:R-:W-:-:S02]  /*15e30*/  ISETP.GT.AND P4, PT, R0, 0x9, PT ;  /* 0x000000090000780c */ /* 0x000fc40003f84270 */
[----:B------:R-:W-:Y:S02]  /*15e40*/  FSEL R28, R28, -INF , P3 ;  /* 0xff8000001c1c7808 */ /* 0x000fe40001800000 */
[C---:B------:R-:W-:Y:S02]  /*15e50*/  ISETP.GT.AND P3, PT, R0.reuse, 0x10, PT ;  /* 0x000000100000780c */ /* 0x040fe40003f64270 */
[----:B------:R-:W-:Y:S02]  /*15e60*/  FSEL R29, R29, -INF , P4 ;  /* 0xff8000001d1d7808 */ /* 0x000fe40002000000 */
[----:B------:R-:W-:Y:S02]  /*15e70*/  ISETP.GT.AND P4, PT, R0, 0x11, PT ;  /* 0x000000110000780c */ /* 0x000fe40003f84270 */
[----:B------:R-:W-:Y:S02]  /*15e80*/  FSEL R32, R32, -INF , P3 ;  /* 0xff80000020207808 */ /* 0x000fe40001800000 */
[----:B------:R-:W-:-:S02]  /*15e90*/  ISETP.GT.AND P3, PT, R0, 0x18, PT ;  /* 0x000000180000780c */ /* 0x000fc40003f64270 */
[----:B------:R-:W-:Y:S02]  /*15ea0*/  FSEL R33, R33, -INF , P4 ;  /* 0xff80000021217808 */ /* 0x000fe40002000000 */
        /* <DEDUP_REMOVED lines=36> */
[----:B------:R-:W-:Y:S01]  /*160f0*/  ISETP.GT.AND P4, PT, R0, 0x61, PT ;  /* 0x000000610000780c */ /* 0x000fe20003f84270 */
[----:B------:R-:W-:Y:S02]  /*16100*/  WARPGROUP.DEPBAR.LE gsb0, 0x0 ;  /* 0x00008000000079c5 */ /* 0x000fe40000010000 */
[----:B------:R-:W-:Y:S01]  /*16110*/  WARPGROUP.ARRIVE ;  /* 0x00000000000079c5 */ /* 0x000fe20000000000 */
[----:B------:R-:W-:Y:S02]  /*16120*/  FSEL R72, R72, -INF , P3 ;  /* 0xff80000048487808 */ /* 0x000fe40001800000 */
[----:B------:R-:W-:Y:S02]  /*16130*/  ISETP.GT.AND P3, PT, R0, 0x68, PT ;  /* 0x000000680000780c */ /* 0x000fe40003f64270 */
[----:B------:R-:W-:Y:S01]  /*16140*/  FSEL R73, R73, -INF , P4 ;  /* 0xff80000049497808 */ /* 0x000fe20002000000 */
[----:B------:R-:W-:Y:S01]  /*16150*/  HGMMA.64x128x16.F32.BF16 R88, R176, gdesc[UR4].tnspB, R88, gsb0 ;  /* 0x41e00004b0587df0 */ /* 0x000fe20008001858 */
[----:B------:R-:W-:Y:S01]  /*16160*/  R2UR UR6, R4 ;  /* 0x00000000040672ca */ /* 0x000fe200000e0000 */
[----:B------:R-:W-:Y:S01]  /*16170*/  VIADD R4, R2, 0x180 ;  /* 0x0000018002047836 */ /* 0x000fe20000000000 */
[----:B------:R-:W-:Y:S01]  /*16180*/  R2UR UR7, R5 ;  /* 0x00000000050772ca */ /* 0x000fe200000e0000 */
[----:B------:R-:W-:Y:S01]  /*16190*/  IMAD.MOV.U32 R5, RZ, RZ, 0x40000040 ;  /* 0x40000040ff057424 */ /* 0x000fe200078e00ff */
        /* <DEDUP_REMOVED lines=10> */
[----:B------:R-:W-:Y:S01]  /*16240*/  FSEL R85, R85, -INF , P4 ;  /* 0xff80000055557808 */ /* 0x000fe20002000000 */
[----:B------:R-:W-:Y:S02]  /*16250*/  WARPGROUP.DEPBAR.LE gsb0, 0x0 ;  /* 0x00008000000079c5 */ /* 0x000fe40000010000 */
[----:B------:R-:W-:-:S06]  /*16260*/  WARPGROUP.ARRIVE ;  /* 0x00000000000079c5 */ /* 0x000fcc0000000000 */
[----:B------:R-:W-:Y:S01]  /*16270*/  HGMMA.64x128x16.F32.BF16 R88, R172, gdesc[UR4].tnspB, R88, gsb0 ;  /* 0x41e00004ac587df0 */ /* 0x000fe20008001858 */
[----:B------:R-:W-:Y:S02]  /*16280*/  R2UR UR6, R4 ;  /* 0x00000000040672ca */ /* 0x000fe400000e0000 */
[----:B------:R-:W-:Y:S02]  /*16290*/  FMNMX.FTZ R4, R24, R10, !PT ;  /* 0x0000000a18047209 */ /* 0x000fe40007810000 */
        /* <DEDUP_REMOVED lines=40> */
[----:B0-----:R-:W-:Y:S01]  /*16520*/  FMNMX.FTZ R4, R4, R0, !PT ;  /* 0x0000000004047209 */ /* 0x001fe20007810000 */
[----:B------:R-:W-:Y:S01]  /*16530*/  IMAD.U32 R0, RZ, RZ, UR39 ;  /* 0x00000027ff007e24 */ /* 0x000fe2000f8e00ff */
[----:B------:R-:W-:Y:S02]  /*16540*/  R2UR UR10, R20 ;  /* 0x00000000140a72ca */ /* 0x000fe400000e0000 */
[----:B------:R-:W-:Y:S01]  /*16550*/  R2UR UR11, R21 ;  /* 0x00000000150b72ca */ /* 0x000fe200000e0000 */
[----:B------:R-:W0:Y:S02]  /*16560*/  SHFL.BFLY PT, R5, R4, 0x1, 0x1f ;  /* 0x0c201f0004057f89 */ /* 0x000e2400000e0000 */
[----:B0-----:R-:W-:-:S02]  /*16570*/  FMNMX.FTZ R4, R4, R5, !PT ;  /* 0x0000000504047209 */ /* 0x001fc40007810000 */
[----:B------:R-:W0:Y:S02]  /*16580*/  SHFL.IDX PT, R5, R13, 0x1, 0x1c1f ;  /* 0x003c1f000d057f89 */ /* 0x000e2400000e0000 */
[----:B------:R-:W-:Y:S01]  /*16590*/  FSETP.NEU.FTZ.AND P3, PT, R4, -INF , PT ;  /* 0xff8000000400780b */ /* 0x000fe20003f7d000 */
[----:B0-----:R-:W-:-:S05]  /*165a0*/  IMAD.IADD R3, R3, 0x1, R5 ;  /* 0x0000000103037824 */ /* 0x001fca00078e0205 */
[C---:B------:R-:W-:Y:S02]  /*165b0*/  ISETP.GT.AND P4, PT, R3.reuse, RZ, PT ;  /* 0x000000ff0300720c */ /* 0x040fe40003f84270 */
        /* <DEDUP_REMOVED lines=36> */
[C---:B------:R-:W-:Y:S01]  /*16800*/  ISETP.GT.AND P5, PT, R3.reuse, 0x49, PT ;  /* 0x000000490300780c */ /* 0x040fe20003fa4270 */
[----:B------:R-:W-:Y:S02]  /*16810*/  WARPGROUP.DEPBAR.LE gsb0, 0x0 ;  /* 0x00008000000079c5 */ /* 0x000fe40000010000 */
[----:B------:R-:W-:Y:S01]  /*16820*/  WARPGROUP.ARRIVE ;  /* 0x00000000000079c5 */ /* 0x000fe20000000000 */
[----:B------:R-:W-:Y:S01]  /*16830*/  FMUL.FTZ R169, R4, R0 ;  /* 0x0000000004a97220 */ /* 0x000fe20000410000 */
[----:B------:R-:W-:Y:S02]  /*16840*/  FSEL R62, R62, -INF , P4 ;  /* 0xff8000003e3e7808 */ /* 0x000fe40002000000 */
[----:B------:R-:W-:Y:S02]  /*16850*/  ISETP.GT.AND P4, PT, R3, 0x50, PT ;  /* 0x000000500300780c */ /* 0x000fe40003f84270 */
[----:B------:R-:W-:Y:S01]  /*16860*/  HGMMA.64x128x16.F32.BF16 R88, R164, gdesc[UR4].tnspB, R88, gsb0 ;  /* 0x41e00004a4587df0 */ /* 0x000fe20008001858 */
[----:B------:R-:W-:-:S02]  /*16870*/  FSEL R169, R169, RZ, P3 ;  /* 0x000000ffa9a97208 */ /* 0x000fc40001800000 */
[----:B------:R-:W-:Y:S02]  /*16880*/  FSEL R63, R63, -INF , P5 ;  /* 0xff8000003f3f7808 */ /* 0x000fe40002800000 */
[----:B------:R-:W-:Y:S01]  /*16890*/  ISETP.GT.AND P5, PT, R3, 0x51, PT ;  /* 0x000000510300780c */ /* 0x000fe20003fa4270 */
[-CC-:B------:R-:W-:Y:S01]  /*168a0*/  FFMA.FTZ R180, R24, R0.reuse, -R169.reuse ;  /* 0x0000000018b47223 */ /* 0x180fe200000108a9 */
[----:B------:R-:W-:Y:S01]  /*168b0*/  FMNMX.FTZ R24, R26, R11, !PT ;  /* 0x0000000b1a187209 */ /* 0x000fe20007810000 */
[-CC-:B------:R-:W-:Y:S01]  /*168c0*/  FFMA.FTZ R182, R28, R0.reuse, -R169.reuse ;  /* 0x000000001cb67223 */ /* 0x180fe200000108a9 */
[----:B------:R-:W-:Y:S01]  /*168d0*/  FSEL R66, R66, -INF , P4 ;  /* 0xff80000042427808 */ /* 0x000fe20002000000 */
[--C-:B------:R-:W-:Y:S01]  /*168e0*/  FFMA.FTZ R20, R29, R0, -R169.reuse ;  /* 0x000000001d147223 */ /* 0x100fe200000108a9 */
[----:B------:R-:W-:Y:S01]  /*168f0*/  FMNMX.FTZ R5, R27, R24, !PT ;  /* 0x000000181b057209 */ /* 0x000fe20007810000 */
[----:B------:R-:W-:Y:S01]  /*16900*/  IMAD.MOV.U32 R29, RZ, RZ, 0x40000040 ;  /* 0x40000040ff1d7424 */ /* 0x000fe200078e00ff */
[----:B------:R-:W-:Y:S01]  /*16910*/  ISETP.GT.AND P4, PT, R3, 0x58, PT ;  /* 0x000000580300780c */ /* 0x000fe20003f84270 */
[-CC-:B------:R-:W-:Y:S01]  /*16920*/  FFMA.FTZ R168, R48, R0.reuse, -R169.reuse ;  /* 0x0000000030a87223 */ /* 0x180fe200000108a9 */
        /* <DEDUP_REMOVED lines=57> */
[----:B------:R-:W-:Y:S01]  /*16cc0*/  FFMA.FTZ R57, R84, R0, -R169 ;  /* 0x0000000054397223 */ /* 0x000fe200000108a9 */
[----:B------:R-:W-:-:S02]  /*16cd0*/  FSEL R82, R82, -INF , P4 ;  /* 0xff80000052527808 */ /* 0x000fc40002000000 */
[----:B------:R-:W-:Y:S01]  /*16ce0*/  FMNMX.FTZ R5, R59, R28, !PT ;  /* 0x0000001c3b057209 */ /* 0x000fe20007810000 */
[----:B------:R-:W-:Y:S01]  /*16cf0*/  MUFU.EX2 R24, R24 ;  /* 0x0000001800187308 */ /* 0x000fe20000000800 */
[----:B------:R-:W-:Y:S02]  /*16d00*/  ISETP.GT.AND P4, PT, R3, 0x78, PT ;  /* 0x000000780300780c */ /* 0x000fe40003f84270 */
[----:B------:R-:W-:Y:S02]  /*16d10*/  FMNMX.FTZ R28, R62, R5, !PT ;  /* 0x000000053e1c7209 */ /* 0x000fe40007810000 */
[----:B------:R-:W-:Y:S02]  /*16d20*/  FSEL R83, R83, -INF , P5 ;  /* 0xff80000053537808 */ /* 0x000fe40002800000 */
[----:B------:R-:W-:Y:S01]  /*16d30*/  FMNMX.FTZ R5, R63, R28, !PT ;  /* 0x0000001c3f057209 */ /* 0x000fe20007810000 */
[----:B------:R-:W-:Y:S01]  /*16d40*/  MUFU.EX2 R172, R172 ;  /* 0x000000ac00ac7308 */ /* 0x000fe20000000800 */
[----:B------:R-:W-:-:S02]  /*16d50*/  ISETP.GT.AND P5, PT, R3, 0x79, PT ;  /* 0x000000790300780c */ /* 0x000fc40003fa4270 */
[----:B------:R-:W-:Y:S02]  /*16d60*/  FMNMX.FTZ R28, R66, R5, !PT ;  /* 0x00000005421c7209 */ /* 0x000fe40007810000 */
[----:B------:R-:W-:Y:S02]  /*16d70*/  FSEL R86, R86, -INF , P4 ;  /* 0xff80000056567808 */ /* 0x000fe40002000000 */
[----:B------:R-:W-:Y:S01]  /*16d80*/  FMNMX.FTZ R5, R67, R28, !PT ;  /* 0x0000001c43057209 */ /* 0x000fe20007810000 */
[----:B------:R-:W-:Y:S01]  /*16d90*/  MUFU.EX2 R25, R25 ;  /* 0x0000001900197308 */ /* 0x000fe20000000800 */
[----:B------:R-:W-:Y:S02]  /*16da0*/  FSEL R87, R87, -INF , P5 ;  /* 0xff80000057577808 */ /* 0x000fe40002800000 */
[----:B------:R-:W-:Y:S02]  /*16db0*/  FMNMX.FTZ R28, R70, R5, !PT ;  /* 0x00000005461c7209 */ /* 0x000fe40007810000 */
[----:B------:R-:W-:-:S02]  /*16dc0*/  R2UR UR7, R29 ;  /* 0x000000001d0772ca */ /* 0x000fc400000e0000 */
        /* <DEDUP_REMOVED lines=13> */
[----:B------:R-:W-:Y:S04]  /*16ea0*/  MUFU.EX2 R170, R170 ;  /* 0x000000aa00aa7308 */ /* 0x000fe80000000800 */
[----:B------:R-:W0:Y:S04]  /*16eb0*/  SHFL.BFLY PT, R28, R3, 0x2, 0x1f ;  /* 0x0c401f00031c7f89 */ /* 0x000e2800000e0000 */
        /* <DEDUP_REMOVED lines=8> */
[----:B------:R-:W-:Y:S07]  /*16f40*/  HGMMA.64x128x16.F32.BF16 R88, R160, gdesc[UR8].tnspB, R88, gsb0 ;  /* 0x41e00008a0587df0 */ /* 0x000fee0008001858 */
[----:B------:R-:W-:Y:S01]  /*16f50*/  MUFU.EX2 R164, R164 ;  /* 0x000000a400a47308 */ /* 0x000fe20000000800 */
[----:B0-----:R-:W-:-:S02]  /*16f60*/  FMNMX.FTZ R28, R3, R28, !PT ;  /* 0x0000001c031c7209 */ /* 0x001fc40007810000 */
[----:B------:R-:W-:Y:S02]  /*16f70*/  FSEL R3, R4, RZ, P3 ;  /* 0x000000ff04037208 */ /* 0x000fe40001800000 */
[----:B------:R-:W-:Y:S01]  /*16f80*/  ISETP.GT.AND P3, PT, R9, R14, PT ;  /* 0x0000000e0900720c */ /* 0x000fe20003f64270 */
[----:B------:R-:W0:Y:S02]  /*16f90*/  SHFL.BFLY PT, R5, R28, 0x1, 0x1f ;  /* 0x0c201f001c057f89 */ /* 0x000e2400000e0000 */
[----:B------:R-:W-:Y:S01]  /*16fa0*/  MUFU.EX2 R166, R166 ;  /* 0x000000a600a67308 */ /* 0x000fe20000000800 */
[----:B------:R-:W-:Y:S01]  /*16fb0*/  FADD.FTZ R3, -R3, R10 ;  /* 0x0000000a03037221 */ /* 0x000fe20000010100 */
[----:B------:R-:W-:-:S03]  /*16fc0*/  VIADD R9, R9, 0xffffffff ;  /* 0xffffffff09097836 */ /* 0x000fc60000000000 */
[----:B------:R-:W-:-:S03]  /*16fd0*/  FMUL.FTZ R3, R3, R0 ;  /* 0x0000000003037220 */ /* 0x000fc60000410000 */
[----:B------:R-:W-:Y:S08]  /*16fe0*/  MUFU.EX2 R48, R48 ;  /* 0x0000003000307308 */ /* 0x000ff00000000800 */
[----:B------:R-:W1:Y:S01]  /*16ff0*/  MUFU.EX2 R3, R3 ;  /* 0x0000000300037308 */ /* 0x000e620000000800 */
[----:B0-----:R-:W-:Y:S01]  /*17000*/  FMNMX.FTZ R5, R28, R5, !PT ;  /* 0x000000051c057209 */ /* 0x001fe20007810000 */
[----:B------:R-:W-:-:S06]  /*17010*/  VIADD R28, R2, 0x300 ;  /* 0x00000300021c7836 */ /* 0x000fcc0000000000 */
[----:B------:R-:W-:Y:S01]  /*17020*/  MUFU.EX2 R45, R45 ;  /* 0x0000002d002d7308 */ /* 0x000fe20000000800 */
[C---:B------:R-:W-:Y:S01]  /*17030*/  FSETP.NEU.FTZ.AND P4, PT, R5.reuse, -INF , PT ;  /* 0xff8000000500780b */ /* 0x040fe20003f9d000 */
[C---:B------:R-:W-:Y:S01]  /*17040*/  FMUL.FTZ R61, R5.reuse, R0 ;  /* 0x00000000053d7220 */ /* 0x040fe20000410000 */
[----:B------:R-:W-:Y:S02]  /*17050*/  R2UR UR6, R28 ;  /* 0x000000001c0672ca */ /* 0x000fe400000e0000 */
[----:B------:R-:W-:Y:S02]  /*17060*/  FSEL R10, R5, RZ, P4 ;  /* 0x000000ff050a7208 */ /* 0x000fe40002000000 */
[----:B------:R-:W-:Y:S01]  /*17070*/  FSEL R61, R61, RZ, P4 ;  /* 0x000000ff3d3d7208 */ /* 0x000fe20002000000 */
[----:B------:R-:W-:Y:S02]  /*17080*/  MUFU.EX2 R41, R41 ;  /* 0x0000002900297308 */ /* 0x000fe40000000800 */
[----:B------:R-:W-:Y:S01]  /*17090*/  FADD.FTZ R11, -R10, R11 ;  /* 0x0000000b0a0b7221 */ /* 0x000fe20000010100 */
[----:B------:R-:W-:-:S02]  /*170a0*/  VIADD R10, R2, 0x380 ;  /* 0x00000380020a7836 */ /* 0x000fc40000000000 */
[-CC-:B------:R-:W-:Y:S01]  /*170b0*/  FFMA.FTZ R181, R26, R0.reuse, -R61.reuse ;  /* 0x000000001ab57223 */ /* 0x180fe2000001083d */
[-CC-:B------:R-:W-:Y:S01]  /*170c0*/  FFMA.FTZ R26, R27, R0.reuse, -R61.reuse ;  /* 0x000000001b1a7223 */ /* 0x180fe2000001083d */
[-C--:B------:R-:W-:Y:S01]  /*170d0*/  FMUL.FTZ R2, R11, R0.reuse ;  /* 0x000000000b027220 */ /* 0x080fe20000410000 */
[----:B------:R-:W-:Y:S02]  /*170e0*/  IMAD.MOV.U32 R11, RZ, RZ, 0x40000040 ;  /* 0x40000040ff0b7424 */ /* 0x000fe400078e00ff */
[-CC-:B------:R-:W-:Y:S01]  /*170f0*/  FFMA.FTZ R183, R30, R0.reuse, -R61.reuse ;  /* 0x000000001eb77223 */ /* 0x180fe2000001083d */
[-CC-:B------:R-:W-:Y:S01]  /*17100*/  FFMA.FTZ R31, R31, R0.reuse, -R61.reuse ;  /* 0x000000001f1f7223 */ /* 0x180fe2000001083d */
[----:B------:R-:W-:Y:S01]  /*17110*/  MUFU.EX2 R181, R181 ;  /* 0x000000b500b57308 */ /* 0x000fe20000000800 */
[-CC-:B------:R-:W-:Y:S01]  /*17120*/  FFMA.FTZ R177, R34, R0.reuse, -R61.reuse ;  /* 0x0000000022b17223 */ /* 0x180fe2000001083d */
[-CC-:B------:R-:W-:Y:S01]  /*17130*/  FFMA.FTZ R27, R35, R0.reuse, -R61.reuse ;  /* 0x00000000231b7223 */ /* 0x180fe2000001083d */
[-CC-:B------:R-:W-:Y:S01]  /*17140*/  FFMA.FTZ R179, R38, R0.reuse, -R61.reuse ;  /* 0x0000000026b37223 */ /* 0x180fe2000001083d */
[----:B-1----:R-:W-:Y:S01]  /*17150*/  FFMA.FTZ R38, R3, R7, R180 ;  /* 0x0000000703267223 */ /* 0x002fe200000100b4 */
        /* <DEDUP_REMOVED lines=18> */
[----:B------:R-:W-:Y:S01]  /*17280*/  FFMA.FTZ R86, R86, R0, -R61 ;  /* 0x0000000056567223 */ /* 0x000fe2000001083d */
[----:B------:R-:W2:Y:S01]  /*17290*/  MUFU.EX2 R183, R183 ;  /* 0x000000b700b77308 */ /* 0x000ea20000000800 */
[----:B0-----:R-:W-:Y:S01]  /*172a0*/  FFMA.FTZ R7, R2, R6, R181 ;  /* 0x0000000602077223 */ /* 0x001fe200000100b5 */
[----:B------:R-:W-:Y:S01]  /*172b0*/  @!P1 VIADD R6, R12, 0x34860 ;  /* 0x000348600c069836 */ /* 0x000fe20000000000 */
[----:B------:R-:W-:-:S05]  /*172c0*/  F2FP.BF16.F32.PACK_AB R180, R13, R180 ;  /* 0x000000b40db4723e */ /* 0x000fca00000010ff */
[----:B------:R-:W0:Y:S01]  /*172d0*/  MUFU.EX2 R31, R31 ;  /* 0x0000001f001f7308 */ /* 0x000e220000000800 */
[C---:B-1----:R-:W-:Y:S01]  /*172e0*/  FADD.FTZ R12, R26.reuse, R7 ;  /* 0x000000071a0c7221 */ /* 0x042fe20000010000 */
[----:B------:R-:W-:Y:S01]  /*172f0*/  @!P1 PRMT R7, RZ, 0x654, R6 ;  /* 0x00000654ff079816 */ /* 0x000fe20000000006 */
[----:B------:R-:W-:Y:S01]  /*17300*/  FFMA.FTZ R6, R63, R0, -R61 ;  /* 0x000000003f067223 */ /* 0x000fe2000001083d */
[----:B------:R-:W-:-:S04]  /*17310*/  F2FP.BF16.F32.PACK_AB R181, R26, R181 ;  /* 0x000000b51ab5723e */ /* 0x000fc800000010ff */
[----:B------:R-:W1:Y:S01]  /*17320*/  MUFU.EX2 R177, R177 ;  /* 0x000000b100b17308 */ /* 0x000e620000000800 */
[----:B--2---:R-:W-:-:S07]  /*17330*/  FADD.FTZ R12, R183, R12 ;  /* 0x0000000cb70c7221 */ /* 0x004fce0000010000 */
[----:B------:R-:W2:Y:S01]  /*17340*/  MUFU.EX2 R27, R27 ;  /* 0x0000001b001b7308 */ /* 0x000ea20000000800 */
[----:B0-----:R-:W-:-:S07]  /*17350*/  F2FP.BF16.F32.PACK_AB R183, R31, R183 ;  /* 0x000000b71fb7723e */ /* 0x001fce00000010ff */
        /* <DEDUP_REMOVED lines=12> */
[----:B------:R-:W-:Y:S01]  /*17420*/  R2UR UR6, R10 ;  /* 0x000000000a0672ca */ /* 0x000fe200000e0000 */
[-CC-:B------:R-:W-:Y:S01]  /*17430*/  FFMA.FTZ R10, R59, R0.reuse, -R61.reuse ;  /* 0x000000003b0a7223 */ /* 0x180fe2000001083d */
[----:B------:R-:W-:Y:S01]  /*17440*/  R2UR UR7, R11 ;  /* 0x000000000b0772ca */ /* 0x000fe200000e0000 */
[----:B------:R-:W-:Y:S01]  /*17450*/  FADD.FTZ R11, R13, R38 ;  /* 0x000000260d0b7221 */ /* 0x000fe20000010000 */
[----:B------:R-:W-:Y:S01]  /*17460*/  FADD.FTZ R38, R31, R12 ;  /* 0x0000000c1f267221 */ /* 0x000fe20000010000 */
[----:B------:R-:W-:Y:S01]  /*17470*/  MUFU.EX2 R28, R28 ;  /* 0x0000001c001c7308 */ /* 0x000fe20000000800 */
[----:B------:R-:W-:Y:S01]  /*17480*/  FFMA.FTZ R12, R67, R0, -R61 ;  /* 0x00000000430c7223 */ /* 0x000fe2000001083d */
[----:B------:R-:W-:Y:S01]  /*17490*/  FADD.FTZ R11, R182, R11 ;  /* 0x0000000bb60b7221 */ /* 0x000fe20000010000 */
[----:B-1----:R-:W-:Y:S01]  /*174a0*/  FADD.FTZ R38, R177, R38 ;  /* 0x00000026b1267221 */ /* 0x002fe20000010000 */
[----:B------:R-:W-:Y:S01]  /*174b0*/  F2FP.BF16.F32.PACK_AB R182, R20, R182 ;  /* 0x000000b614b6723e */ /* 0x000fe200000010ff */
[----:B------:R-:W-:Y:S01]  /*174c0*/  FFMA.FTZ R163, R70, R0, -R61 ;  /* 0x0000000046a37223 */ /* 0x000fe2000001083d */
[----:B------:R-:W-:Y:S01]  /*174d0*/  FADD.FTZ R11, R20, R11 ;  /* 0x0000000b140b7221 */ /* 0x000fe20000010000 */
[----:B--2---:R-:W-:Y:S01]  /*174e0*/  F2FP.BF16.F32.PACK_AB R177, R27, R177 ;  /* 0x000000b11bb1723e */ /* 0x004fe200000010ff */
[----:B------:R-:W-:Y:S02]  /*174f0*/  MUFU.EX2 R169, R169 ;  /* 0x000000a900a97308 */ /* 0x000fe40000000800 */
[----:B------:R-:W-:Y:S01]  /*17500*/  FADD.FTZ R42, R176, R11 ;  /* 0x0000000bb02a7221 */ /* 0x000fe20000010000 */
[----:B------:R-:W-:-:S05]  /*17510*/  F2FP.BF16.F32.PACK_AB R176, R21, R176 ;  /* 0x000000b015b0723e */ /* 0x000fca00000010ff */
        /* <DEDUP_REMOVED lines=16> */
[----:B------:R-:W-:-:S05]  /*17620*/  WARPGROUP.ARRIVE ;  /* 0x00000000000079c5 */ /* 0x000fca0000000000 */
[----:B------:R-:W1:Y:S01]  /*17630*/  MUFU.EX2 R75, R75 ;  /* 0x0000004b004b7308 */ /* 0x000e620000000800 */
[----:B------:R-:W-:Y:S01]  /*17640*/  HGMMA.64x128x16.F32.BF16 R88, R152, gdesc[UR4].tnspB, R88, gsb0 ;  /* 0x41e0000498587df0 */ /* 0x000fe20008001858 */
[----:B0-----:R-:W-:-:S06]  /*17650*/  F2FP.BF16.F32.PACK_AB R156, R44, R40 ;  /* 0x000000282c9c723e */ /* 0x001fcc00000010ff */
[----:B------:R-:W-:Y:S08]  /*17660*/  MUFU.EX2 R49, R49 ;  /* 0x0000003100317308 */ /* 0x000ff00000000800 */
[----:B------:R-:W-:Y:S01]  /*17670*/  MUFU.EX2 R78, R78 ;  /* 0x0000004e004e7308 */ /* 0x000fe20000000800 */
[----:B-1----:R-:W-:-:S07]  /*17680*/  F2FP.BF16.F32.PACK_AB R157, R75, R74 ;  /* 0x0000004a4b9d723e */ /* 0x002fce00000010ff */
[----:B------:R-:W0:Y:S08]  /*17690*/  MUFU.EX2 R52, R52 ;  /* 0x0000003400347308 */ /* 0x000e300000000800 */
[----:B------:R-:W1:Y:S08]  /*176a0*/  MUFU.EX2 R79, R79 ;  /* 0x0000004f004f7308 */ /* 0x000e700000000800 */
[----:B------:R-:W-:Y:S01]  /*176b0*/  MUFU.EX2 R53, R53 ;  /* 0x0000003500357308 */ /* 0x000fe20000000800 */
[----:B0-----:R-:W-:-:S07]  /*176c0*/  F2FP.BF16.F32.PACK_AB R158, R52, R49 ;  /* 0x00000031349e723e */ /* 0x001fce00000010ff */
[----:B------:R-:W0:Y:S01]  /*176d0*/  MUFU.EX2 R56, R56 ;  /* 0x0000003800387308 */ /* 0x000e220000000800 */
[----:B-1----:R-:W-:-:S07]  /*176e0*/  F2FP.BF16.F32.PACK_AB R159, R79, R78 ;  /* 0x0000004e4f9f723e */ /* 0x002fce00000010ff */
[----:B------:R-:W-:Y:S08]  /*176f0*/  MUFU.EX2 R83, R83 ;  /* 0x0000005300537308 */ /* 0x000ff00000000800 */
[----:B------:R-:W-:Y:S08]  /*17700*/  MUFU.EX2 R57, R57 ;  /* 0x0000003900397308 */ /* 0x000ff00000000800 */
[----:B------:R-:W1:Y:S01]  /*17710*/  MUFU.EX2 R60, R60 ;  /* 0x0000003c003c7308 */ /* 0x000e620000000800 */
[----:B------:R-:W-:-:S02]  /*17720*/  WARPGROUP.DEPBAR.LE gsb0, 0x0 ;  /* 0x00008000000079c5 */ /* 0x000fc40000010000 */
[----:B------:R-:W-:Y:S05]  /*17730*/  @!P1 SYNCS.ARRIVE.TRANS64.RED.A1T0 RZ, [R15+URZ], RZ ;  /* 0x000000ff0fff99a7 */ /* 0x000fea000810043f */
[----:B------:R-:W-:Y:S01]  /*17740*/  MUFU.EX2 R153, R82 ;  /* 0x0000005200997308 */ /* 0x000fe20000000800 */
[----:B0-----:R-:W-:Y:S02]  /*17750*/  F2FP.BF16.F32.PACK_AB R152, R56, R53 ;  /* 0x000000353898723e */ /* 0x001fe400000010ff */
[----:B-1----:R-:W-:Y:S01]  /*17760*/  F2FP.BF16.F32.PACK_AB R154, R60, R57 ;  /* 0x000000393c9a723e */ /* 0x002fe200000010ff */
[----:B------:R0:W-:Y:S04]  /*17770*/  @!P1 SYNCS.ARRIVE.TRANS64.RED.A1T0 RZ, [R7+URZ], RZ ;  /* 0x000000ff07ff99a7 */ /* 0x0001e8000810043f */
[----:B------:R-:W-:Y:S01]  /*17780*/  MUFU.EX2 R155, R86 ;  /* 0x00000056009b7308 */ /* 0x000fe20000000800 */
[----:B0-----:R-:W-:Y:S01]  /*17790*/  FADD.FTZ R7, R21, R42 ;  /* 0x0000002a15077221 */ /* 0x001fe20000010000 */
[----:B------:R-:W-:Y:S01]  /*177a0*/  FADD.FTZ R42, R27, R38 ;  /* 0x000000261b2a7221 */ /* 0x000fe20000010000 */
[-CC-:B------:R-:W-:Y:S01]  /*177b0*/  FFMA.FTZ R38, R71, R0.reuse, -R61.reuse ;  /* 0x0000000047267223 */ /* 0x180fe2000001083d */
[----:B------:R-:W-:Y:S01]  /*177c0*/  FFMA.FTZ R61, R87, R0, -R61 ;  /* 0x00000000573d7223 */ /* 0x000fe2000001083d */
[----:B------:R-:W-:Y:S01]  /*177d0*/  FADD.FTZ R7, R178, R7 ;  /* 0x00000007b2077221 */ /* 0x000fe20000010000 */
[----:B------:R-:W-:Y:S01]  /*177e0*/  FADD.FTZ R42, R179, R42 ;  /* 0x0000002ab32a7221 */ /* 0x000fe20000010000 */
[----:B------:R-:W-:Y:S01]  /*177f0*/  F2FP.BF16.F32.PACK_AB R178, R24, R178 ;  /* 0x000000b218b2723e */ /* 0x000fe200000010ff */
[----:B------:R-:W-:-:S02]  /*17800*/  IMAD.MOV.U32 R21, RZ, RZ, R185 ;  /* 0x000000ffff157224 */ /* 0x000fc400078e00b9 */
[----:B------:R-:W-:Y:S01]  /*17810*/  FADD.FTZ R7, R24, R7 ;  /* 0x0000000718077221 */ /* 0x000fe20000010000 */
[C---:B------:R-:W-:Y:S01]  /*17820*/  FADD.FTZ R42, R29.reuse, R42 ;  /* 0x0000002a1d2a7221 */ /* 0x040fe20000010000 */
[----:B------:R-:W0:Y:S01]  /*17830*/  MUFU.EX2 R38, R38 ;  /* 0x0000002600267308 */ /* 0x000e220000000800 */
[----:B------:R-:W-:Y:S01]  /*17840*/  F2FP.BF16.F32.PACK_AB R179, R29, R179 ;  /* 0x000000b31db3723e */ /* 0x000fe200000010ff */
[----:B------:R-:W-:Y:S01]  /*17850*/  FADD.FTZ R46, R172, R7 ;  /* 0x00000007ac2e7221 */ /* 0x000fe20000010000 */
[----:B------:R-:W-:Y:S01]  /*17860*/  FADD.FTZ R7, R173, R42 ;  /* 0x0000002aad077221 */ /* 0x000fe20000010000 */
[C---:B------:R-:W-:Y:S02]  /*17870*/  F2FP.BF16.F32.PACK_AB R172, R25.reuse, R172 ;  /* 0x000000ac19ac723e */ /* 0x040fe400000010ff */
[----:B------:R-:W-:Y:S01]  /*17880*/  FADD.FTZ R11, R25, R46 ;  /* 0x0000002e190b7221 */ /* 0x000fe20000010000 */
[C---:B------:R-:W-:Y:S01]  /*17890*/  FADD.FTZ R42, R34.reuse, R7 ;  /* 0x00000007222a7221 */ /* 0x040fe20000010000 */
[----:B------:R-:W1:Y:S01]  /*178a0*/  MUFU.EX2 R61, R61 ;  /* 0x0000003d003d7308 */ /* 0x000e620000000800 */
[----:B------:R-:W-:Y:S01]  /*178b0*/  F2FP.BF16.F32.PACK_AB R173, R34, R173 ;  /* 0x000000ad22ad723e */ /* 0x000fe200000010ff */
        /* <DEDUP_REMOVED lines=21> */
[C---:B------:R-:W-:Y:S01]  /*17a10*/  FADD.FTZ R11, R37.reuse, R26 ;  /* 0x0000001a250b7221 */ /* 0x040fe20000010000 */
[----:B------:R-:W-:Y:S01]  /*17a20*/  FADD.FTZ R20, R10, R7 ;  /* 0x000000070a147221 */ /* 0x000fe20000010000 */
[----:B------:R-:W-:Y:S02]  /*17a30*/  F2FP.BF16.F32.PACK_AB R164, R37, R164 ;  /* 0x000000a425a4723e */ /* 0x000fe400000010ff */
        /* <DEDUP_REMOVED lines=17> */
[C---:B0-----:R-:W-:Y:S01]  /*17b50*/  FADD.FTZ R7, R38.reuse, R7 ;  /* 0x0000000726077221 */ /* 0x041fe20000010000 */
[----:B------:R-:W-:Y:S02]  /*17b60*/  F2FP.BF16.F32.PACK_AB R163, R38, R163 ;  /* 0x000000a326a3723e */ /* 0x000fe400000010ff */
[----:B------:R-:W-:Y:S01]  /*17b70*/  FADD.FTZ R11, R40, R11 ;  /* 0x0000000b280b7221 */ /* 0x000fe20000010000 */
[----:B------:R-:W-:-:S03]  /*17b80*/  FADD.FTZ R6, R74, R7 ;  /* 0x000000074a067221 */ /* 0x000fc60000010000 */
        /* <DEDUP_REMOVED lines=8> */
[----:B------:R-:W-:Y:S01]  /*17c10*/  FADD.FTZ R6, R153, R6 ;  /* 0x0000000699067221 */ /* 0x000fe20000010000 */
[C---:B------:R-:W-:Y:S02]  /*17c20*/  F2FP.BF16.F32.PACK_AB R153, R83.reuse, R153 ;  /* 0x000000995399723e */ /* 0x040fe400000010ff */
[----:B------:R-:W-:Y:S01]  /*17c30*/  FADD.FTZ R10, R56, R7 ;  /* 0x00000007380a7221 */ /* 0x000fe20000010000 */
[----:B------:R-:W-:-:S03]  /*17c40*/  FADD.FTZ R6, R83, R6 ;  /* 0x0000000653067221 */ /* 0x000fc60000010000 */
[----:B------:R-:W-:Y:S01]  /*17c50*/  FADD.FTZ R7, R57, R10 ;  /* 0x0000000a39077221 */ /* 0x000fe20000010000 */
[----:B------:R-:W-:Y:S01]  /*17c60*/  FADD.FTZ R6, R155, R6 ;  /* 0x000000069b067221 */ /* 0x000fe20000010000 */
[C---:B-1----:R-:W-:Y:S01]  /*17c70*/  F2FP.BF16.F32.PACK_AB R155, R61.reuse, R155 ;  /* 0x0000009b3d9b723e */ /* 0x042fe200000010ff */
[----:B------:R-:W-:Y:S02]  /*17c80*/  IMAD.MOV.U32 R10, RZ, RZ, R4 ;  /* 0x000000ffff0a7224 */ /* 0x000fe400078e0004 */
[----:B------:R-:W-:Y:S01]  /*17c90*/  FADD.FTZ R7, R60, R7 ;  /* 0x000000073c077221 */ /* 0x000fe20000010000 */
[----:B------:R-:W-:Y:S01]  /*17ca0*/  FADD.FTZ R6, R61, R6 ;  /* 0x000000063d067221 */ /* 0x000fe20000010000 */
[----:B------:R-:W-:Y:S06]  /*17cb0*/  @P3 BRA `(.L_x_2886) ;  /* 0xffffffd000743947 */ /* 0x000fec000383ffff */
[----:B------:R-:W-:Y:S05]  /*17cc0*/  BSYNC B1 ;  /* 0x0000000000017941 */ /* 0x000fea0003800000 */
.L_x_2875:
[----:B------:R-:W-:Y:S05]  /*17cd0*/  BSYNC B0 ;  /* 0x0000000000007941 */ /* 0x000fea0003800000 */
.L_x_2874:
[----:B------:R-:W-:Y:S01]  /*17ce0*/  ISETP.GE.AND P2, PT, R9, RZ, PT ;  /* 0x000000ff0900720c */ /* 0x000fe20003f46270 */
[----:B------:R-:W-:-:S12]  /*17cf0*/  BSSY B0, `(.L_x_2887) ;  /* 0x0000258000007945 */ /* 0x000fd80003800000 */
[----:B------:R-:W-:Y:S05]  /*17d00*/  @!P2 BRA `(.L_x_2888) ;  /* 0x000000240058a947 */ /* 0x000fea0003800000 */
[----:B------:R-:W-:Y:S02]  /*17d10*/  IMAD.MOV.U32 R13, RZ, RZ, R5 ;  /* 0x000000ffff0d7224 */ /* 0x000fe400078e0005 */
[----:B------:R-:W-:Y:S02]  /*17d20*/  IMAD.MOV.U32 R12, RZ, RZ, R4 ;  /* 0x000000ffff0c7224 */ /* 0x000fe400078e0004 */
[----:B------:R-:W-:Y:S02]  /*17d30*/  IMAD.MOV.U32 R15, RZ, RZ, R188 ;  /* 0x000000ffff0f7224 */ /* 0x000fe400078e00bc */
[----:B------:R-:W-:-:S07]  /*17d40*/  IMAD.MOV.U32 R20, RZ, RZ, R185 ;  /* 0x000000ffff147224 */ /* 0x000fce00078e00b9 */
.L_x_2899:
        /* <DEDUP_REMOVED lines=8> */
.L_x_2889:
[----:B------:R-:W-:Y:S01]  /*17dd0*/  IMAD R0, R185, 0x8, R16 ;  /* 0x00000008b9007824 */ /* 0x000fe200078e0210 */
[----:B------:R-:W-:-:S04]  /*17de0*/  SHF.L.U32 R11, R188, 0x1f, RZ ;  /* 0x0000001fbc0b7819 */ /* 0x000fc800000006ff */
[----:B------:R0:W1:Y:S01]  /*17df0*/  SYNCS.PHASECHK.TRANS64.TRYWAIT P2, [R0+URZ+0x34830], R11 ;  /* 0x0348300b000075a7 */ /* 0x000062000804017f */
[----:B------:R-:W-:Y:S05]  /*17e00*/  @!P0 BRA `(.L_x_2890) ;  /* 0x0000000000048947 */ /* 0x000fea0003800000 */
[----:B------:R-:W-:Y:S01]  /*17e10*/  BPT.TRAP 0x1 ;  /* 0x000000040000795c */ /* 0x000fe20000300000 */
.L_x_2890:
[----:B------:R-:W-:Y:S01]  /*17e20*/  BSSY B1, `(.L_x_2891) ;  /* 0x0000006000017945 */ /* 0x000fe20003800000 */
[----:B------:R-:W-:Y:S02]  /*17e30*/  IMAD R4, R185, 0xc00, R8 ;  /* 0x00000c00b9047824 */ /* 0x000fe400078e0208 */
[----:B------:R-:W-:Y:S01]  /*17e40*/  IMAD.MOV.U32 R5, RZ, RZ, 0x40000040 ;  /* 0x40000040ff057424 */ /* 0x000fe200078e00ff */
[----:B-1----:R-:W-:Y:S06]  /*17e50*/  @P2 BRA `(.L_x_2892) ;  /* 0x0000000000082947 */ /* 0x002fec0003800000 */
[----:B------:R-:W1:Y:S02]  /*17e60*/  SYNCS.PHASECHK.TRANS64.TRYWAIT P2, [R0+URZ+0x34830], R11 ;  /* 0x0348300b000075a7 */ /* 0x000e64000804017f */
[----:B-1----:R-:W-:Y:S05]  /*17e70*/  @!P2 BRA `(.L_x_2893) ;  /* 0x000000d80048a947 */ /* 0x002fea0003800000 */
.L_x_2892:
[----:B------:R-:W-:Y:S05]  /*17e80*/  BSYNC B1 ;  /* 0x0000000000017941 */ /* 0x000fea0003800000 */
.L_x_2891:
        /* <DEDUP_REMOVED lines=10> */
[----:B-1----:R-:W-:Y:S01]  /*17f30*/  IMAD.MOV.U32 R11, RZ, RZ, 0x40000040 ;  /* 0x40000040ff0b7424 */ /* 0x002fe200078e00ff */
        /* <DEDUP_REMOVED lines=174> */
.L_x_2894:
[----:B------:R-:W-:Y:S01]  /*18a20*/  SHF.L.U32 R0, R15, 0x1f, RZ ;  /* 0x0000001f0f007819 */ /* 0x000fe200000006ff */
[----:B------:R-:W-:-:S04]  /*18a30*/  IMAD R15, R20, 0x8, R16 ;  /* 0x00000008140f7824 */ /* 0x000fc800078e0210 */
[----:B------:R0:W1:Y:S01]  /*18a40*/  SYNCS.PHASECHK.TRANS64.TRYWAIT P2, [R15+URZ+0x34850], R0 ;  /* 0x034850000f0075a7 */ /* 0x000062000804017f */
[----:B------:R-:W-:Y:S05]  /*18a50*/  @!P0 BRA `(.L_x_2895) ;  /* 0x0000000000048947 */ /* 0x000fea0003800000 */
[----:B------:R-:W-:Y:S01]  /*18a60*/  BPT.TRAP 0x1 ;  /* 0x000000040000795c */ /* 0x000fe20000300000 */
.L_x_2895:
[----:B------:R-:W-:Y:S04]  /*18a70*/  BSSY B1, `(.L_x_2896) ;  /* 0x0000004000017945 */ /* 0x000fe80003800000 */
[----:B-1----:R-:W-:Y:S05]  /*18a80*/  @P2 BRA `(.L_x_2897) ;  /* 0x0000000000082947 */ /* 0x002fea0003800000 */
[----:B------:R-:W1:Y:S02]  /*18a90*/  SYNCS.PHASECHK.TRANS64.TRYWAIT P2, [R15+URZ+0x34850], R0 ;  /* 0x034850000f0075a7 */ /* 0x000e64000804017f */
[----:B-1----:R-:W-:Y:S05]  /*18aa0*/  @!P2 BRA `(.L_x_2898) ;  /* 0x000000cc0050a947 */ /* 0x002fea0003800000 */
.L_x_2897:
[----:B------:R-:W-:Y:S05]  /*18ab0*/  BSYNC B1 ;  /* 0x0000000000017941 */ /* 0x000fea0003800000 */
.L_x_2896:
[----:B01----:R-:W-:Y:S01]  /*18ac0*/  VIADD R0, R16, 0x400 ;  /* 0x0000040010007836 */ /* 0x003fe20000000000 */
[----:B------:R-:W-:Y:S01]  /*18ad0*/  WARPGROUP.ARRIVE ;  /* 0x00000000000079c5 */ /* 0x000fe20000000000 */
[----:B------:R-:W-:Y:S01]  /*18ae0*/  IMAD.MOV.U32 R11, RZ, RZ, 0x40000040 ;  /* 0x40000040ff0b7424 */ /* 0x000fe200078e00ff */
[----:B-----5:R-:W-:Y:S01]  /*18af0*/  ISETP.GT.AND P2, PT, R9, RZ, PT ;  /* 0x000000ff0900720c */ /* 0x020fe20003f44270 */
[----:B------:R-:W-:Y:S01]  /*18b00*/  IMAD.MOV.U32 R3, RZ, RZ, 0x40000040 ;  /* 0x40000040ff037424 */ /* 0x000fe200078e00ff */
[----:B------:R-:W-:Y:S01]  /*18b10*/  SHF.R.U32.HI R0, RZ, 0x4, R0 ;  /* 0x00000004ff007819 */ /* 0x000fe20000011600 */
[----:B------:R-:W-:Y:S01]  /*18b20*/  IMAD.MOV.U32 R21, RZ, RZ, 0x40000040 ;  /* 0x40000040ff157424 */ /* 0x000fe200078e00ff */
[----:B------:R-:W-:Y:S01]  /*18b30*/  R2UR UR7, R11 ;  /* 0x000000000b0772ca */ /* 0x000fe200000e0000 */
[----:B------:R-:W-:Y:S01]  /*18b40*/  @!P1 VIADD R15, R15, 0x34860 ;  /* 0x000348600f0f9836 */ /* 0x000fe20000000000 */
[----:B------:R-:W-:Y:S01]  /*18b50*/  LOP3.LUT R0, R0, 0x3fff, RZ, 0xc0, !PT ;  /* 0x00003fff00007812 */ /* 0x000fe200078ec0ff */
[----:B------:R-:W-:-:S03]  /*18b60*/  VIADD R9, R9, 0xffffffff ;  /* 0xffffffff09097836 */ /* 0x000fc60000000000 */
[----:B------:R-:W-:Y:S02]  /*18b70*/  LOP3.LUT R0, R0, 0x4000000, RZ, 0xfc, !PT ;  /* 0x0400000000007812 */ /* 0x000fe400078efcff */
[----:B------:R-:W-:-:S03]  /*18b80*/  @!P1 PRMT R15, RZ, 0x654, R15 ;  /* 0x00000654ff0f9816 */ /* 0x000fc6000000000f */
[----:B------:R-:W-:Y:S01]  /*18b90*/  IMAD R10, R20, 0x800, R0 ;  /* 0x00000800140a7824 */ /* 0x000fe200078e0200 */
[----:B------:R-:W-:-:S03]  /*18ba0*/  FMNMX.FTZ R0, R24, R12, !PT ;  /* 0x0000000c18007209 */ /* 0x000fc60007810000 */
[C---:B------:R-:W-:Y:S01]  /*18bb0*/  VIADD R2, R10.reuse, 0x80 ;  /* 0x000000800a027836 */ /* 0x040fe20000000000 */
[C---:B------:R-:W-:Y:S01]  /*18bc0*/  R2UR UR6, R10.reuse ;  /* 0x000000000a0672ca */ /* 0x040fe200000e0000 */
[----:B------:R-:W-:Y:S01]  /*18bd0*/  VIADD R20, R10, 0x200 ;  /* 0x000002000a147836 */ /* 0x000fe20000000000 */
        /* <DEDUP_REMOVED lines=10> */
[----:B------:R-:W-:Y:S01]  /*18c80*/  FMNMX.FTZ R0, R36, R0, !PT ;  /* 0x0000000024007209 */ /* 0x000fe20007810000 */
[----:B------:R-:W-:Y:S02]  /*18c90*/  WARPGROUP.DEPBAR.LE gsb0, 0x0 ;  /* 0x00008000000079c5 */ /* 0x000fe40000010000 */
[----:B------:R-:W-:-:S06]  /*18ca0*/  WARPGROUP.ARRIVE ;  /* 0x00000000000079c5 */ /* 0x000fcc0000000000 */
        /* <DEDUP_REMOVED lines=23> */
[----:B------:R-:W-:-:S04]  /*18e20*/  FMNMX.FTZ R0, R73, R0, !PT ;  /* 0x0000000049007209 */ /* 0x000fc80007810000 */
[----:B------:R-:W-:-:S04]  /*18e30*/  FMNMX.FTZ R0, R76, R0, !PT ;  /* 0x000000004c007209 */ /* 0x000fc80007810000 */
[----:B------:R-:W-:-:S04]  /*18e40*/  FMNMX.FTZ R0, R77, R0, !PT ;  /* 0x000000004d007209 */ /* 0x000fc80007810000 */
[----:B------:R-:W-:Y:S01]  /*18e50*/  FMNMX.FTZ R0, R80, R0, !PT ;  /* 0x0000000050007209 */ /* 0x000fe20007810000 */
[----:B------:R-:W-:Y:S02]  /*18e60*/  WARPGROUP.DEPBAR.LE gsb0, 0x0 ;  /* 0x00008000000079c5 */ /* 0x000fe40000010000 */
[----:B------:R-:W-:-:S06]  /*18e70*/  WARPGROUP.ARRIVE ;  /* 0x00000000000079c5 */ /* 0x000fcc0000000000 */
[----:B------:R-:W-:Y:S01]  /*18e80*/  HGMMA.64x128x16.F32.BF16 R88, R172, gdesc[UR4].tnspB, R88, gsb0 ;  /* 0x41e00004ac587df0 */ /* 0x000fe20008001858 */
[----:B------:R-:W-:Y:S02]  /*18e90*/  R2UR UR6, R2 ;  /* 0x00000000020672ca */ /* 0x000fe400000e0000 */
[----:B------:R-:W-:Y:S02]  /*18ea0*/  R2UR UR7, R3 ;  /* 0x00000000030772ca */ /* 0x000fe400000e0000 */
[----:B------:R-:W-:-:S04]  /*18eb0*/  FMNMX.FTZ R3, R81, R0, !PT ;  /* 0x0000000051037209 */ /* 0x000fc80007810000 */
[----:B------:R-:W-:-:S04]  /*18ec0*/  FMNMX.FTZ R0, R84, R3, !PT ;  /* 0x0000000354007209 */ /* 0x000fc80007810000 */
[----:B------:R-:W-:Y:S01]  /*18ed0*/  FMNMX.FTZ R2, R85, R0, !PT ;  /* 0x0000000055027209 */ /* 0x000fe20007810000 */
[----:B------:R-:W-:-:S04]  /*18ee0*/  IMAD.U32 R0, RZ, RZ, UR38 ;  /* 0x00000026ff007e24 */ /* 0x000fc8000f8e00ff */
[----:B------:R-:W0:Y:S02]  /*18ef0*/  SHFL.BFLY PT, R3, R2, 0x2, 0x1f ;  /* 0x0c401f0002037f89 */ /* 0x000e2400000e0000 */
[----:B0-----:R-:W-:Y:S02]  /*18f00*/  FMNMX.FTZ R5, R2, R3, !PT ;  /* 0x0000000302057209 */ /* 0x001fe40007810000 */
[----:B------:R-:W-:-:S03]  /*18f10*/  FMNMX.FTZ R2, R26, R13, !PT ;  /* 0x0000000d1a027209 */ /* 0x000fc60007810000 */
[----:B------:R-:W0:Y:S02]  /*18f20*/  SHFL.BFLY PT, R4, R5, 0x1, 0x1f ;  /* 0x0c201f0005047f89 */ /* 0x000e2400000e0000 */
[----:B0-----:R-:W-:Y:S02]  /*18f30*/  FMNMX.FTZ R4, R5, R4, !PT ;  /* 0x0000000405047209 */ /* 0x001fe40007810000 */
[----:B------:R-:W-:-:S03]  /*18f40*/  FMNMX.FTZ R5, R27, R2, !PT ;  /* 0x000000021b057209 */ /* 0x000fc60007810000 */
[-C--:B------:R-:W-:Y:S01]  /*18f50*/  FMUL.FTZ R11, R4, R0.reuse ;  /* 0x00000000040b7220 */ /* 0x080fe20000410000 */
[----:B------:R-:W-:Y:S01]  /*18f60*/  FMNMX.FTZ R2, R30, R5, !PT ;  /* 0x000000051e027209 */ /* 0x000fe20007810000 */
[----:B------:R-:W-:Y:S02]  /*18f70*/  FADD.FTZ R3, -R4, R12 ;  /* 0x0000000c04037221 */ /* 0x000fe40000010100 */
        /* <DEDUP_REMOVED lines=23> */
[-C--:B------:R-:W-:Y:S01]  /*190f0*/  FFMA.FTZ R85, R85, R0.reuse, -R11 ;  /* 0x0000000055557223 */ /* 0x080fe2000001080b */
[----:B------:R-:W-:Y:S01]  /*19100*/  FMUL.FTZ R3, R3, R0 ;  /* 0x0000000003037220 */ /* 0x000fe20000410000 */
[----:B------:R-:W-:Y:S01]  /*19110*/  FMNMX.FTZ R5, R43, R2, !PT ;  /* 0x000000022b057209 */ /* 0x000fe20007810000 */
[----:B------:R-:W-:Y:S03]  /*19120*/  MUFU.EX2 R180, R180 ;  /* 0x000000b400b47308 */ /* 0x000fe60000000800 */
[----:B------:R-:W-:-:S04]  /*19130*/  FMNMX.FTZ R2, R46, R5, !PT ;  /* 0x000000052e027209 */ /* 0x000fc80007810000 */
[----:B------:R-:W-:Y:S01]  /*19140*/  FMNMX.FTZ R5, R47, R2, !PT ;  /* 0x000000022f057209 */ /* 0x000fe20007810000 */
[----:B------:R-:W0:Y:S03]  /*19150*/  MUFU.EX2 R3, R3 ;  /* 0x0000000300037308 */ /* 0x000e260000000800 */
[----:B------:R-:W-:-:S04]  /*19160*/  FMNMX.FTZ R2, R50, R5, !PT ;  /* 0x0000000532027209 */ /* 0x000fc80007810000 */
[----:B------:R-:W-:Y:S01]  /*19170*/  FMNMX.FTZ R5, R51, R2, !PT ;  /* 0x0000000233057209 */ /* 0x000fe20007810000 */
[----:B------:R-:W1:Y:S03]  /*19180*/  MUFU.EX2 R12, R12 ;  /* 0x0000000c000c7308 */ /* 0x000e660000000800 */
[----:B------:R-:W-:-:S04]  /*19190*/  FMNMX.FTZ R2, R54, R5, !PT ;  /* 0x0000000536027209 */ /* 0x000fc80007810000 */
[----:B------:R-:W-:Y:S01]  /*191a0*/  FMNMX.FTZ R5, R55, R2, !PT ;  /* 0x0000000237057209 */ /* 0x000fe20007810000 */
[----:B------:R-:W2:Y:S01]  /*191b0*/  MUFU.EX2 R182, R182 ;  /* 0x000000b600b67308 */ /* 0x000ea20000000800 */
[----:B0-----:R-:W-:Y:S02]  /*191c0*/  FFMA.FTZ R7, R3, R7, R180 ;  /* 0x0000000703077223 */ /* 0x001fe400000100b4 */
[----:B------:R-:W-:-:S04]  /*191d0*/  FMNMX.FTZ R2, R58, R5, !PT ;  /* 0x000000053a027209 */ /* 0x000fc80007810000 */
[----:B------:R-:W-:Y:S01]  /*191e0*/  FMNMX.FTZ R5, R59, R2, !PT ;  /* 0x000000023b057209 */ /* 0x000fe20007810000 */
[----:B------:R-:W0:Y:S01]  /*191f0*/  MUFU.EX2 R24, R24 ;  /* 0x0000001800187308 */ /* 0x000e220000000800 */
[C---:B-1----:R-:W-:Y:S01]  /*19200*/  FADD.FTZ R7, R12.reuse, R7 ;  /* 0x000000070c077221 */ /* 0x042fe20000010000 */
[----:B------:R-:W-:Y:S01]  /*19210*/  F2FP.BF16.F32.PACK_AB R180, R12, R180 ;  /* 0x000000b40cb4723e */ /* 0x000fe200000010ff */
[----:B------:R-:W-:Y:S02]  /*19220*/  WARPGROUP.DEPBAR.LE gsb0, 0x0 ;  /* 0x00008000000079c5 */ /* 0x000fe40000010000 */
[----:B------:R-:W-:Y:S01]  /*19230*/  WARPGROUP.ARRIVE ;  /* 0x00000000000079c5 */ /* 0x000fe20000000000 */
[----:B------:R-:W-:Y:S01]  /*19240*/  FMNMX.FTZ R2, R62, R5, !PT ;  /* 0x000000053e027209 */ /* 0x000fe20007810000 */
[-CC-:B------:R-:W-:Y:S01]  /*19250*/  FFMA.FTZ R172, R40, R0.reuse, -R11.reuse ;  /* 0x0000000028ac7223 */ /* 0x180fe2000001080b */
[-CC-:B------:R-:W-:Y:S01]  /*19260*/  FFMA.FTZ R174, R44, R0.reuse, -R11.reuse ;  /* 0x000000002cae7223 */ /* 0x180fe2000001080b */
[--C-:B------:R-:W-:Y:S01]  /*19270*/  FFMA.FTZ R40, R57, R0, -R11.reuse ;  /* 0x0000000039287223 */ /* 0x100fe2000001080b */
[----:B------:R-:W-:Y:S01]  /*19280*/  FMNMX.FTZ R5, R63, R2, !PT ;  /* 0x000000023f057209 */ /* 0x000fe20007810000 */
[----:B------:R-:W-:Y:S01]  /*19290*/  HGMMA.64x128x16.F32.BF16 R88, R168, gdesc[UR4].tnspB, R88, gsb0 ;  /* 0x41e00004a8587df0 */ /* 0x000fe20008001858 */
[----:B------:R-:W-:Y:S01]  /*192a0*/  R2UR UR6, R20 ;  /* 0x00000000140672ca */ /* 0x000fe200000e0000 */
[----:B------:R-:W-:Y:S01]  /*192b0*/  VIADD R20, R10, 0x280 ;  /* 0x000002800a147836 */ /* 0x000fe20000000000 */
[----:B------:R-:W-:Y:S01]  /*192c0*/  R2UR UR7, R21 ;  /* 0x00000000150772ca */ /* 0x000fe200000e0000 */
[----:B------:R-:W-:Y:S01]  /*192d0*/  IMAD.MOV.U32 R21, RZ, RZ, 0x40000040 ;  /* 0x40000040ff157424 */ /* 0x000fe200078e00ff */
[----:B------:R-:W-:Y:S01]  /*192e0*/  FMNMX.FTZ R2, R66, R5, !PT ;  /* 0x0000000542027209 */ /* 0x000fe20007810000 */
[-CC-:B------:R-:W-:Y:S01]  /*192f0*/  FFMA.FTZ R44, R73, R0.reuse, -R11.reuse ;  /* 0x00000000492c7223 */ /* 0x180fe2000001080b */
[----:B------:R-:W-:Y:S01]  /*19300*/  FFMA.FTZ R57, R84, R0, -R11 ;  /* 0x0000000054397223 */ /* 0x000fe2000001080b */
[----:B------:R-:W1:Y:S01]  /*19310*/  MUFU.EX2 R176, R176 ;  /* 0x000000b000b07308 */ /* 0x000e620000000800 */
[----:B------:R-:W-:Y:S01]  /*19320*/  FMNMX.FTZ R5, R67, R2, !PT ;  /* 0x0000000243057209 */ /* 0x000fe20007810000 */
[----:B--2---:R-:W-:Y:S01]  /*19330*/  FADD.FTZ R7, R182, R7 ;  /* 0x00000007b6077221 */ /* 0x004fe20000010000 */
[----:B0-----:R-:W-:-:S02]  /*19340*/  F2FP.BF16.F32.PACK_AB R182, R24, R182 ;  /* 0x000000b618b6723e */ /* 0x001fc400000010ff */
[----:B------:R-:W-:Y:S01]  /*19350*/  FMNMX.FTZ R2, R70, R5, !PT ;  /* 0x0000000546027209 */ /* 0x000fe20007810000 */
[----:B------:R-:W-:Y:S02]  /*19360*/  FADD.FTZ R7, R24, R7 ;  /* 0x0000000718077221 */ /* 0x000fe40000010000 */
[----:B------:R-:W0:Y:S01]  /*19370*/  MUFU.EX2 R25, R25 ;  /* 0x0000001900197308 */ /* 0x000e220000000800 */
[----:B------:R-:W-:-:S04]  /*19380*/  FMNMX.FTZ R5, R71, R2, !PT ;  /* 0x0000000247057209 */ /* 0x000fc80007810000 */
[----:B------:R-:W-:-:S03]  /*19390*/  FMNMX.FTZ R2, R74, R5, !PT ;  /* 0x000000054a027209 */ /* 0x000fc60007810000 */
[----:B------:R-:W2:Y:S01]  /*193a0*/  MUFU.EX2 R178, R178 ;  /* 0x000000b200b27308 */ /* 0x000ea20000000800 */
[----:B------:R-:W-:-:S04]  /*193b0*/  FMNMX.FTZ R5, R75, R2, !PT ;  /* 0x000000024b057209 */ /* 0x000fc80007810000 */
[----:B------:R-:W-:-:S03]  /*193c0*/  FMNMX.FTZ R2, R78, R5, !PT ;  /* 0x000000054e027209 */ /* 0x000fc60007810000 */
[----:B------:R-:W3:Y:S01]  /*193d0*/  MUFU.EX2 R33, R33 ;  /* 0x0000002100217308 */ /* 0x000ee20000000800 */
[----:B------:R-:W-:-:S04]  /*193e0*/  FMNMX.FTZ R5, R79, R2, !PT ;  /* 0x000000024f057209 */ /* 0x000fc80007810000 */
[----:B------:R-:W-:-:S03]  /*193f0*/  FMNMX.FTZ R2, R82, R5, !PT ;  /* 0x0000000552027209 */ /* 0x000fc60007810000 */
[----:B------:R-:W-:Y:S01]  /*19400*/  MUFU.EX2 R172, R172 ;  /* 0x000000ac00ac7308 */ /* 0x000fe20000000800 */
[----:B------:R-:W-:-:S04]  /*19410*/  FMNMX.FTZ R5, R83, R2, !PT ;  /* 0x0000000253057209 */ /* 0x000fc80007810000 */
[----:B------:R-:W-:-:S03]  /*19420*/  FMNMX.FTZ R2, R86, R5, !PT ;  /* 0x0000000556027209 */ /* 0x000fc60007810000 */
[----:B------:R-:W-:Y:S01]  /*19430*/  MUFU.EX2 R29, R29 ;  /* 0x0000001d001d7308 */ /* 0x000fe20000000800 */
[----:B------:R-:W-:-:S05]  /*19440*/  FMNMX.FTZ R2, R87, R2, !PT ;  /* 0x0000000257027209 */ /* 0x000fca0007810000 */
[----:B------:R-:W4:Y:S02]  /*19450*/  SHFL.BFLY PT, R5, R2, 0x2, 0x1f ;  /* 0x0c401f0002057f89 */ /* 0x000f2400000e0000 */
[----:B------:R-:W-:Y:S08]  /*19460*/  MUFU.EX2 R174, R174 ;  /* 0x000000ae00ae7308 */ /* 0x000ff00000000800 */
[----:B------:R-:W-:Y:S08]  /*19470*/  MUFU.EX2 R28, R28 ;  /* 0x0000001c001c7308 */ /* 0x000ff00000000800 */
[----:B------:R-:W-:Y:S01]  /*19480*/  MUFU.EX2 R32, R32 ;  /* 0x0000002000207308 */ /* 0x000fe20000000800 */
[----:B----4-:R-:W-:-:S07]  /*19490*/  FMNMX.FTZ R5, R2, R5, !PT ;  /* 0x0000000502057209 */ /* 0x010fce0007810000 */
[----:B------:R-:W-:Y:S01]  /*194a0*/  MUFU.EX2 R36, R36 ;  /* 0x0000002400247308 */ /* 0x000fe20000000800 */
[----:B------:R-:W4:Y:S07]  /*194b0*/  SHFL.BFLY PT, R2, R5, 0x1, 0x1f ;  /* 0x0c201f0005027f89 */ /* 0x000f2e00000e0000 */
[----:B------:R-:W-:Y:S08]  /*194c0*/  MUFU.EX2 R40, R40 ;  /* 0x0000002800287308 */ /* 0x000ff00000000800 */
[----:B------:R-:W-:Y:S08]  /*194d0*/  MUFU.EX2 R45, R45 ;  /* 0x0000002d002d7308 */ /* 0x000ff00000000800 */
[----:B------:R-:W-:Y:S01]  /*194e0*/  MUFU.EX2 R41, R41 ;  /* 0x0000002900297308 */ /* 0x000fe20000000800 */
[----:B----4-:R-:W-:-:S07]  /*194f0*/  FMNMX.FTZ R5, R5, R2, !PT ;  /* 0x0000000205057209 */ /* 0x010fce0007810000 */
[----:B------:R-:W-:Y:S08]  /*19500*/  MUFU.EX2 R37, R37 ;  /* 0x0000002500257308 */ /* 0x000ff00000000800 */
[----:B------:R-:W4:Y:S08]  /*19510*/  MUFU.EX2 R44, R44 ;  /* 0x0000002c002c7308 */ /* 0x000f300000000800 */
        /* <DEDUP_REMOVED lines=12> */
[----:B------:R-:W-:Y:S01]  /*195e0*/  R2UR UR7, R21 ;  /* 0x00000000150772ca */ /* 0x000fe200000e0000 */
[----:B------:R-:W-:-:S02]  /*195f0*/  IMAD.MOV.U32 R21, RZ, RZ, 0x40000040 ;  /* 0x40000040ff157424 */ /* 0x000fc400078e00ff */
[----:B------:R-:W-:Y:S01]  /*19600*/  VIADD R10, R10, 0x380 ;  /* 0x000003800a0a7836 */ /* 0x000fe20000000000 */
        /* <DEDUP_REMOVED lines=10> */
[----:B------:R-:W-:Y:S01]  /*196b0*/  R2UR UR6, R20 ;  /* 0x00000000140672ca */ /* 0x000fe200000e0000 */
[----:B------:R-:W-:Y:S01]  /*196c0*/  MUFU.EX2 R164, R164 ;  /* 0x000000a400a47308 */ /* 0x000fe20000000800 */
[----:B------:R-:W-:Y:S01]  /*196d0*/  R2UR UR7, R21 ;  /* 0x00000000150772ca */ /* 0x000fe200000e0000 */
        /* <DEDUP_REMOVED lines=12> */
[-C--:B------:R-:W-:Y:S01]  /*197a0*/  FFMA.FTZ R175, R46, R0.reuse, -R21 ;  /* 0x000000002eaf7223 */ /* 0x080fe20000010815 */
[----:B-1----:R-:W-:Y:S01]  /*197b0*/  FADD.FTZ R46, R176, R7 ;  /* 0x00000007b02e7221 */ /* 0x002fe20000010000 */
[-CC-:B------:R-:W-:Y:S01]  /*197c0*/  FFMA.FTZ R34, R47, R0.reuse, -R21.reuse ;  /* 0x000000002f227223 */ /* 0x180fe20000010815 */
[----:B------:R-:W-:Y:S01]  /*197d0*/  MUFU.EX2 R20, R20 ;  /* 0x0000001400147308 */ /* 0x000fe20000000800 */
[-CC-:B------:R-:W-:Y:S01]  /*197e0*/  FFMA.FTZ R169, R50, R0.reuse, -R21.reuse ;  /* 0x0000000032a97223 */ /* 0x180fe20000010815 */
[----:B0-----:R-:W-:Y:S01]  /*197f0*/  FADD.FTZ R7, R25, R46 ;  /* 0x0000002e19077221 */ /* 0x001fe20000010000 */
[-CC-:B------:R-:W-:Y:S01]  /*19800*/  FFMA.FTZ R35, R51, R0.reuse, -R21.reuse ;  /* 0x0000000033237223 */ /* 0x180fe20000010815 */
[-CC-:B------:R-:W-:Y:S01]  /*19810*/  FFMA.FTZ R171, R54, R0.reuse, -R21.reuse ;  /* 0x0000000036ab7223 */ /* 0x180fe20000010815 */
[-C--:B------:R-:W-:Y:S01]  /*19820*/  FFMA.FTZ R38, R55, R0.reuse, -R21 ;  /* 0x0000000037267223 */ /* 0x080fe20000010815 */
[----:B--2---:R-:W-:Y:S01]  /*19830*/  FADD.FTZ R50, R178, R7 ;  /* 0x00000007b2327221 */ /* 0x004fe20000010000 */
        /* <DEDUP_REMOVED lines=11> */
[----:B------:R-:W-:Y:S01]  /*198f0*/  FFMA.FTZ R86, R86, R0, -R21 ;  /* 0x0000000056567223 */ /* 0x000fe20000010815 */
[----:B------:R-:W-:-:S02]  /*19900*/  F2FP.BF16.F32.PACK_AB R176, R25, R176 ;  /* 0x000000b019b0723e */ /* 0x000fc400000010ff */
[----:B---3--:R-:W-:-:S03]  /*19910*/  F2FP.BF16.F32.PACK_AB R178, R33, R178 ;  /* 0x000000b221b2723e */ /* 0x008fc600000010ff */
        /* <DEDUP_REMOVED lines=18> */
[-C--:B------:R-:W-:Y:S01]  /*19a40*/  FFMA.FTZ R161, R66, R0.reuse, -R21 ;  /* 0x0000000042a17223 */ /* 0x080fe20000010815 */
[----:B------:R-:W-:Y:S01]  /*19a50*/  HGMMA.64x128x16.F32.BF16 R88, R156, gdesc[UR4].tnspB, R88, gsb0 ;  /* 0x41e000049c587df0 */ /* 0x000fe20008001858 */
[----:B------:R-:W-:Y:S01]  /*19a60*/  FMUL.FTZ R11, R11, R0 ;  /* 0x000000000b0b7220 */ /* 0x000fe20000410000 */
[----:B------:R-:W-:Y:S01]  /*19a70*/  R2UR UR6, R10 ;  /* 0x000000000a0672ca */ /* 0x000fe200000e0000 */
[----:B------:R-:W-:-:S02]  /*19a80*/  @!P1 IMAD R10, R14, 0x8, R16 ;  /* 0x000000080e0a9824 */ /* 0x000fc400078e0210 */
[----:B------:R-:W-:Y:S01]  /*19a90*/  FFMA.FTZ R163, R70, R0, -R21 ;  /* 0x0000000046a37223 */ /* 0x000fe20000010815 */
[----:B------:R0:W-:Y:S01]  /*19aa0*/  MUFU.EX2 R2, R11 ;  /* 0x0000000b00027308 */ /* 0x0001e20000000800 */
[----:B------:R-:W-:-:S07]  /*19ab0*/  @!P1 VIADD R10, R10, 0x34840 ;  /* 0x000348400a0a9836 */ /* 0x000fce0000000000 */
[----:B------:R-:W-:Y:S01]  /*19ac0*/  MUFU.EX2 R166, R166 ;  /* 0x000000a600a67308 */ /* 0x000fe20000000800 */
[----:B0-----:R-:W-:-:S05]  /*19ad0*/  IMAD.MOV.U32 R11, RZ, RZ, 0x40000040 ;  /* 0x40000040ff0b7424 */ /* 0x001fca00078e00ff */
[----:B------:R-:W-:Y:S02]  /*19ae0*/  R2UR UR7, R11 ;  /* 0x000000000b0772ca */ /* 0x000fe400000e0000 */
[----:B------:R-:W-:Y:S01]  /*19af0*/  @!P1 PRMT R11, RZ, 0x654, R10 ;  /* 0x00000654ff0b9816 */ /* 0x000fe2000000000a */
[----:B------:R-:W-:Y:S08]  /*19b00*/  MUFU.EX2 R167, R167 ;  /* 0x000000a700a77308 */ /* 0x000ff00000000800 */
[----:B------:R-:W-:Y:S08]  /*19b10*/  MUFU.EX2 R10, R59 ;  /* 0x0000003b000a7308 */ /* 0x000ff00000000800 */
[----:B------:R-:W-:Y:S08]  /*19b20*/  MUFU.EX2 R160, R160 ;  /* 0x000000a000a07308 */ /* 0x000ff00000000800 */
[----:B------:R-:W-:Y:S08]  /*19b30*/  MUFU.EX2 R161, R161 ;  /* 0x000000a100a17308 */ /* 0x000ff00000000800 */
[----:B------:R-:W-:Y:S08]  /*19b40*/  MUFU.EX2 R162, R162 ;  /* 0x000000a200a27308 */ /* 0x000ff00000000800 */
[----:B------:R-:W-:Y:S08]  /*19b50*/  MUFU.EX2 R163, R163 ;  /* 0x000000a300a37308 */ /* 0x000ff00000000800 */
[----:B------:R-:W-:Y:S08]  /*19b60*/  MUFU.EX2 R74, R74 ;  /* 0x0000004a004a7308 */ /* 0x000ff00000000800 */
[----:B------:R-:W0:Y:S08]  /*19b70*/  MUFU.EX2 R75, R75 ;  /* 0x0000004b004b7308 */ /* 0x000e300000000800 */
[----:B------:R-:W-:Y:S08]  /*19b80*/  MUFU.EX2 R78, R78 ;  /* 0x0000004e004e7308 */ /* 0x000ff00000000800 */
[----:B------:R-:W1:Y:S08]  /*19b90*/  MUFU.EX2 R79, R79 ;  /* 0x0000004f004f7308 */ /* 0x000e700000000800 */
[----:B------:R-:W-:Y:S08]  /*19ba0*/  MUFU.EX2 R56, R56 ;  /* 0x0000003800387308 */ /* 0x000ff00000000800 */
[----:B------:R-:W-:Y:S08]  /*19bb0*/  MUFU.EX2 R83, R83 ;  /* 0x0000005300537308 */ /* 0x000ff00000000800 */
[----:B------:R-:W2:Y:S01]  /*19bc0*/  MUFU.EX2 R13, R85 ;  /* 0x00000055000d7308 */ /* 0x000ea20000000800 */
[----:B------:R-:W-:-:S02]  /*19bd0*/  WARPGROUP.DEPBAR.LE gsb0, 0x0 ;  /* 0x00008000000079c5 */ /* 0x000fc40000010000 */
[----:B------:R-:W-:Y:S01]  /*19be0*/  WARPGROUP.ARRIVE ;  /* 0x00000000000079c5 */ /* 0x000fe20000000000 */
[----:B----4-:R-:W-:Y:S02]  /*19bf0*/  F2FP.BF16.F32.PACK_AB R156, R44, R37 ;  /* 0x000000252c9c723e */ /* 0x010fe400000010ff */
[----:B0-----:R-:W-:Y:S02]  /*19c00*/  F2FP.BF16.F32.PACK_AB R157, R75, R74 ;  /* 0x0000004a4b9d723e */ /* 0x001fe400000010ff */
[----:B------:R-:W-:Y:S01]  /*19c10*/  F2FP.BF16.F32.PACK_AB R158, R52, R49 ;  /* 0x00000031349e723e */ /* 0x000fe200000010ff */
[----:B------:R-:W-:Y:S01]  /*19c20*/  HGMMA.64x128x16.F32.BF16 R88, R152, gdesc[UR4].tnspB, R88, gsb0 ;  /* 0x41e0000498587df0 */ /* 0x000fe20008001858 */
[----:B-1----:R-:W-:Y:S02]  /*19c30*/  F2FP.BF16.F32.PACK_AB R159, R79, R78 ;  /* 0x0000004e4f9f723e */ /* 0x002fe400000010ff */
[----:B------:R-:W-:Y:S02]  /*19c40*/  WARPGROUP.DEPBAR.LE gsb0, 0x0 ;  /* 0x00008000000079c5 */ /* 0x000fe40000010000 */
[----:B------:R0:W-:Y:S01]  /*19c50*/  @!P1 SYNCS.ARRIVE.TRANS64.RED.A1T0 RZ, [R11+URZ], RZ ;  /* 0x000000ff0bff99a7 */ /* 0x0001e2000810043f */
[----:B------:R-:W-:Y:S01]  /*19c60*/  MUFU.EX2 R153, R82 ;  /* 0x0000005200997308 */ /* 0x000fe20000000800 */
[----:B--2---:R-:W-:-:S02]  /*19c70*/  F2FP.BF16.F32.PACK_AB R154, R13, R57 ;  /* 0x000000390d9a723e */ /* 0x004fc400000010ff */
[----:B------:R-:W-:Y:S01]  /*19c80*/  F2FP.BF16.F32.PACK_AB R152, R56, R53 ;  /* 0x000000353898723e */ /* 0x000fe200000010ff */
[----:B0-----:R-:W-:Y:S01]  /*19c90*/  FFMA.FTZ R11, R2, R6, R181 ;  /* 0x00000006020b7223 */ /* 0x001fe200000100b5 */
[-C--:B------:R-:W-:Y:S01]  /*19ca0*/  FFMA.FTZ R6, R63, R0.reuse, -R21 ;  /* 0x000000003f067223 */ /* 0x080fe20000010815 */
[C---:B------:R-:W-:Y:S02]  /*19cb0*/  F2FP.BF16.F32.PACK_AB R181, R20.reuse, R181 ;  /* 0x000000b514b5723e */ /* 0x040fe400000010ff */
[----:B------:R-:W-:Y:S01]  /*19cc0*/  MUFU.EX2 R155, R86 ;  /* 0x00000056009b7308 */ /* 0x000fe20000000800 */
[----:B------:R-:W-:Y:S01]  /*19cd0*/  FADD.FTZ R14, R20, R11 ;  /* 0x0000000b140e7221 */ /* 0x000fe20000010000 */
[----:B------:R0:W-:Y:S03]  /*19ce0*/  @!P1 SYNCS.ARRIVE.TRANS64.RED.A1T0 RZ, [R15+URZ], RZ ;  /* 0x000000ff0fff99a7 */ /* 0x0001e6000810043f */
[----:B------:R-:W-:Y:S01]  /*19cf0*/  FADD.FTZ R11, R183, R14 ;  /* 0x0000000eb70b7221 */ /* 0x000fe20000010000 */
[----:B------:R-:W-:Y:S01]  /*19d00*/  FFMA.FTZ R14, R67, R0, -R21 ;  /* 0x00000000430e7223 */ /* 0x000fe20000010815 */
[C---:B------:R-:W-:Y:S01]  /*19d10*/  F2FP.BF16.F32.PACK_AB R183, R26.reuse, R183 ;  /* 0x000000b71ab7723e */ /* 0x040fe200000010ff */
[----:B------:R-:W1:Y:S01]  /*19d20*/  MUFU.EX2 R6, R6 ;  /* 0x0000000600067308 */ /* 0x000e620000000800 */
[----:B------:R-:W-:Y:S01]  /*19d30*/  FADD.FTZ R42, R26, R11 ;  /* 0x0000000b1a2a7221 */ /* 0x000fe20000010000 */
[----:B------:R-:W-:Y:S01]  /*19d40*/  FADD.FTZ R11, R33, R50 ;  /* 0x00000032210b7221 */ /* 0x000fe20000010000 */
[----:B0-----:R-:W-:-:S02]  /*19d50*/  IMAD.MOV.U32 R15, RZ, RZ, R188 ;  /* 0x000000ffff0f7224 */ /* 0x001fc400078e00bc */
[----:B------:R-:W-:Y:S01]  /*19d60*/  FADD.FTZ R42, R177, R42 ;  /* 0x0000002ab12a7221 */ /* 0x000fe20000010000 */
[----:B------:R-:W-:Y:S01]  /*19d70*/  FADD.FTZ R50, R172, R11 ;  /* 0x0000000bac327221 */ /* 0x000fe20000010000 */
[C---:B------:R-:W-:Y:S01]  /*19d80*/  F2FP.BF16.F32.PACK_AB R177, R27.reuse, R177 ;  /* 0x000000b11bb1723e */ /* 0x040fe200000010ff */
[----:B------:R-:W0:Y:S01]  /*19d90*/  MUFU.EX2 R14, R14 ;  /* 0x0000000e000e7308 */ /* 0x000e220000000800 */
[----:B------:R-:W-:Y:S01]  /*19da0*/  FADD.FTZ R46, R27, R42 ;  /* 0x0000002a1b2e7221 */ /* 0x000fe20000010000 */
[-CC-:B------:R-:W-:Y:S01]  /*19db0*/  FFMA.FTZ R42, R71, R0.reuse, -R21.reuse ;  /* 0x00000000472a7223 */ /* 0x180fe20000010815 */
[----:B------:R-:W-:Y:S01]  /*19dc0*/  FFMA.FTZ R21, R87, R0, -R21 ;  /* 0x0000000057157223 */ /* 0x000fe20000010815 */
[----:B------:R-:W-:Y:S01]  /*19dd0*/  F2FP.BF16.F32.PACK_AB R172, R29, R172 ;  /* 0x000000ac1dac723e */ /* 0x000fe200000010ff */
[----:B------:R-:W-:Y:S01]  /*19de0*/  FADD.FTZ R7, R179, R46 ;  /* 0x0000002eb3077221 */ /* 0x000fe20000010000 */
[C---:B------:R-:W-:Y:S02]  /*19df0*/  F2FP.BF16.F32.PACK_AB R179, R30.reuse, R179 ;  /* 0x000000b31eb3723e */ /* 0x040fe400000010ff */
[----:B------:R-:W2:Y:S01]  /*19e00*/  MUFU.EX2 R42, R42 ;  /* 0x0000002a002a7308 */ /* 0x000ea20000000800 */
[----:B------:R-:W-:Y:S01]  /*19e10*/  FADD.FTZ R46, R30, R7 ;  /* 0x000000071e2e7221 */ /* 0x000fe20000010000 */
[----:B------:R-:W-:-:S03]  /*19e20*/  FADD.FTZ R7, R29, R50 ;  /* 0x000000321d077221 */ /* 0x000fc60000010000 */
[----:B------:R-:W-:Y:S01]  /*19e30*/  FADD.FTZ R46, R173, R46 ;  /* 0x0000002ead2e7221 */ /* 0x000fe20000010000 */
[----:B------:R-:W-:Y:S01]  /*19e40*/  FADD.FTZ R7, R174, R7 ;  /* 0x00000007ae077221 */ /* 0x000fe20000010000 */
[C---:B------:R-:W-:Y:S01]  /*19e50*/  F2FP.BF16.F32.PACK_AB R173, R31.reuse, R173 ;  /* 0x000000ad1fad723e */ /* 0x040fe200000010ff */
[----:B------:R-:W3:Y:S01]  /*19e60*/  MUFU.EX2 R21, R21 ;  /* 0x0000001500157308 */ /* 0x000ee20000000800 */
        /* <DEDUP_REMOVED lines=29> */
[C---:B-1----:R-:W-:Y:S02]  /*1a040*/  F2FP.BF16.F32.PACK_AB R167, R6.reuse, R167 ;  /* 0x000000a706a7723e */ /* 0x042fe400000010ff */
[----:B------:R-:W-:Y:S01]  /*1a050*/  FADD.FTZ R12, R6, R11 ;  /* 0x0000000b060c7221 */ /* 0x000fe20000010000 */
[C---:B------:R-:W-:Y:S01]  /*1a060*/  FADD.FTZ R11, R45.reuse, R20 ;  /* 0x000000142d0b7221 */ /* 0x040fe20000010000 */
[----:B------:R-:W-:-:S02]  /*1a070*/  F2FP.BF16.F32.PACK_AB R160, R45, R160 ;  /* 0x000000a02da0723e */ /* 0x000fc400000010ff */
[----:B------:R-:W-:Y:S01]  /*1a080*/  FADD.FTZ R7, R161, R12 ;  /* 0x0000000ca1077221 */ /* 0x000fe20000010000 */
[----:B------:R-:W-:Y:S01]  /*1a090*/  FADD.FTZ R20, R162, R11 ;  /* 0x0000000ba2147221 */ /* 0x000fe20000010000 */
[C---:B0-----:R-:W-:Y:S02]  /*1a0a0*/  F2FP.BF16.F32.PACK_AB R161, R14.reuse, R161 ;  /* 0x000000a10ea1723e */ /* 0x041fe400000010ff */
[----:B------:R-:W-:Y:S01]  /*1a0b0*/  FADD.FTZ R12, R14, R7 ;  /* 0x000000070e0c7221 */ /* 0x000fe20000010000 */
[C---:B------:R-:W-:Y:S01]  /*1a0c0*/  FADD.FTZ R20, R41.reuse, R20 ;  /* 0x0000001429147221 */ /* 0x040fe20000010000 */
[----:B------:R-:W-:Y:S02]  /*1a0d0*/  F2FP.BF16.F32.PACK_AB R162, R41, R162 ;  /* 0x000000a229a2723e */ /* 0x000fe400000010ff */
[----:B------:R-:W-:Y:S01]  /*1a0e0*/  FADD.FTZ R7, R163, R12 ;  /* 0x0000000ca3077221 */ /* 0x000fe20000010000 */
[----:B------:R-:W-:Y:S01]  /*1a0f0*/  FADD.FTZ R11, R37, R20 ;  /* 0x00000014250b7221 */ /* 0x000fe20000010000 */
[----:B--2---:R-:W-:Y:S01]  /*1a100*/  F2FP.BF16.F32.PACK_AB R163, R42, R163 ;  /* 0x000000a32aa3723e */ /* 0x004fe200000010ff */
[----:B------:R-:W-:-:S02]  /*1a110*/  IMAD.MOV.U32 R20, RZ, RZ, R185 ;  /* 0x000000ffff147224 */ /* 0x000fc400078e00b9 */
        /* <DEDUP_REMOVED lines=15> */
[----:B------:R-:W-:Y:S01]  /*1a210*/  FADD.FTZ R7, R13, R10 ;  /* 0x0000000a0d077221 */ /* 0x000fe20000010000 */
[----:B------:R-:W-:Y:S02]  /*1a220*/  IMAD.MOV.U32 R13, RZ, RZ, R5 ;  /* 0x000000ffff0d7224 */ /* 0x000fe400078e0005 */
[----:B------:R-:W-:Y:S01]  /*1a230*/  FADD.FTZ R6, R155, R6 ;  /* 0x000000069b067221 */ /* 0x000fe20000010000 */
[----:B---3--:R-:W-:-:S03]  /*1a240*/  F2FP.BF16.F32.PACK_AB R155, R21, R155 ;  /* 0x0000009b159b723e */ /* 0x008fc600000010ff */
[----:B------:R-:W-:Y:S01]  /*1a250*/  FADD.FTZ R6, R21, R6 ;  /* 0x0000000615067221 */ /* 0x000fe20000010000 */
[----:B------:R-:W-:Y:S06]  /*1a260*/  @P2 BRA `(.L_x_2899) ;  /* 0xffffffd800b82947 */ /* 0x000fec000383ffff */
.L_x_2888:
[----:B------:R-:W-:Y:S05]  /*1a270*/  BSYNC B0 ;  /* 0x0000000000007941 */ /* 0x000fea0003800000 */
.L_x_2887:
        /* <DEDUP_REMOVED lines=67> */
.L_x_2900:
[----:B------:R-:W-:Y:S01]  /*1a6b0*/  IMAD R11, R185, 0x8, R16 ;  /* 0x00000008b90b7824 */ /* 0x000fe200078e0210 */
[----:B------:R-:W-:-:S04]  /*1a6c0*/  SHF.L.U32 R2, R188, 0x1f, RZ ;  /* 0x0000001fbc027819 */ /* 0x000fc800000006ff */
[----:B------:R0:W1:Y:S01]  /*1a6d0*/  SYNCS.PHASECHK.TRANS64.TRYWAIT P2, [R11+URZ+0x34850], R2 ;  /* 0x034850020b0075a7 */ /* 0x000062000804017f */
[----:B------:R-:W-:Y:S05]  /*1a6e0*/  @!P0 BRA `(.L_x_2901) ;  /* 0x0000000000048947 */ /* 0x000fea0003800000 */
[----:B------:R-:W-:Y:S01]  /*1a6f0*/  BPT.TRAP 0x1 ;  /* 0x000000040000795c */ /* 0x000fe20000300000 */
.L_x_2901:
        /* <DEDUP_REMOVED lines=9> */
.L_x_2903:
[----:B------:R-:W-:Y:S05]  /*1a790*/  BSYNC B0 ;  /* 0x0000000000007941 */ /* 0x000fea0003800000 */
.L_x_2902:
[----:B01----:R-:W-:Y:S01]  /*1a7a0*/  IMAD.MOV.U32 R2, RZ, RZ, R8 ;  /* 0x000000ffff027224 */ /* 0x003fe200078e0008 */
[----:B------:R-:W-:Y:S01]  /*1a7b0*/  WARPGROUP.ARRIVE ;  /* 0x00000000000079c5 */ /* 0x000fe20000000000 */
[----:B------:R-:W-:Y:S02]  /*1a7c0*/  IMAD.MOV.U32 R3, RZ, RZ, 0x40000040 ;  /* 0x40000040ff037424 */ /* 0x000fe400078e00ff */
        /* <DEDUP_REMOVED lines=54> */
[----:B------:R-:W-:Y:S01]  /*1ab30*/  R2UR UR7, R3 ;  /* 0x00000000030772ca */ /* 0x000fe200000e0000 */
[----:B------:R-:W0:Y:S04]  /*1ab40*/  SHFL.BFLY PT, R2, R7, 0x2, 0x1f ;  /* 0x0c401f0007027f89 */ /* 0x000e2800000e0000 */
[----:B------:R-:W1:Y:S01]  /*1ab50*/  SHFL.BFLY PT, R3, R6, 0x2, 0x1f ;  /* 0x0c401f0006037f89 */ /* 0x000e6200000e0000 */
[----:B0-----:R-:W-:Y:S01]  /*1ab60*/  FADD.FTZ R2, R2, R7 ;  /* 0x0000000702027221 */ /* 0x001fe20000010000 */
[----:B------:R-:W-:Y:S01]  /*1ab70*/  SEL R7, RZ, 0x1, P2 ;  /* 0x00000001ff077807 */ /* 0x000fe20001000000 */
[----:B-1----:R-:W-:-:S03]  /*1ab80*/  FADD.FTZ R8, R3, R6 ;  /* 0x0000000603087221 */ /* 0x002fc60000010000 */
[----:B------:R-:W-:Y:S01]  /*1ab90*/  LOP3.LUT R188, R188, R7, RZ, 0x3c, !PT ;  /* 0x00000007bcbc7212 */ /* 0x000fe200078e3cff */
[----:B------:R-:W0:Y:S04]  /*1aba0*/  SHFL.BFLY PT, R3, R2, 0x1, 0x1f ;  /* 0x0c201f0002037f89 */ /* 0x000e2800000e0000 */
[----:B------:R-:W1:Y:S01]  /*1abb0*/  SHFL.BFLY PT, R9, R8, 0x1, 0x1f ;  /* 0x0c201f0008097f89 */ /* 0x000e6200000e0000 */
[----:B0-----:R-:W-:Y:S01]  /*1abc0*/  FADD.FTZ R10, R2, R3 ;  /* 0x00000003020a7221 */ /* 0x001fe20000010000 */
[----:B------:R-:W-:Y:S01]  /*1abd0*/  CS2R R2, SRZ ;  /* 0x0000000000027805 */ /* 0x000fe2000001ff00 */
[----:B-1----:R-:W-:-:S03]  /*1abe0*/  FADD.FTZ R12, R8, R9 ;  /* 0x00000009080c7221 */ /* 0x002fc60000010000 */
[----:B------:R-:W-:Y:S01]  /*1abf0*/  FSETP.NE.FTZ.AND P0, PT, R10, RZ, PT ;  /* 0x000000ff0a00720b */ /* 0x000fe20003f15000 */
[----:B------:R-:W-:Y:S01]  /*1ac00*/  @!P1 VIADD R8, R11, 0x34860 ;  /* 0x000348600b089836 */ /* 0x000fe20000000000 */
[----:B------:R-:W-:-:S04]  /*1ac10*/  FSETP.NE.FTZ.AND P3, PT, R12, RZ, PT ;  /* 0x000000ff0c00720b */ /* 0x000fc80003f75000 */
[----:B------:R-:W-:-:S07]  /*1ac20*/  @!P1 PRMT R8, RZ, 0x654, R8 ;  /* 0x00000654ff089816 */ /* 0x000fce0000000008 */
[----:B------:R-:W0:Y:S01]  /*1ac30*/  @P0 MUFU.LG2 R9, R10 ;  /* 0x0000000a00090308 */ /* 0x000e220000000c00 */
[C---:B------:R-:W-:Y:S01]  /*1ac40*/  @P0 FMUL.FTZ R7, R0.reuse, 0.69314718246459960938 ;  /* 0x3f31721800070820 */ /* 0x040fe20000410000 */
[----:B------:R-:W-:-:S06]  /*1ac50*/  @P3 FMUL.FTZ R11, R0, 0.69314718246459960938 ;  /* 0x3f317218000b3820 */ /* 0x000fcc0000410000 */
[----:B------:R-:W1:Y:S08]  /*1ac60*/  @P3 MUFU.LG2 R6, R12 ;  /* 0x0000000c00063308 */ /* 0x000e700000000c00 */
        /* <DEDUP_REMOVED lines=76> */
.L_x_2811:
        /* <DEDUP_REMOVED lines=41> */
[----:B------:R-:W-:Y:S02]  /*1b3c0*/  LOP3.LUT R20, R105, 0x380, RZ, 0xc0, !PT ;  /* 0x0000038069147812 */ /* 0x000fe400078ec0ff */
[----:B------:R-:W-:Y:S02]  /*1b3d0*/  LOP3.LUT R38, R109, 0x380, RZ, 0xc0, !PT ;  /* 0x000003806d267812 */ /* 0x000fe400078ec0ff */
[----:B------:R-:W-:Y:S02]  /*1b3e0*/  SHF.R.U64 R4, R4, 0x3, RZ ;  /* 0x0000000304047819 */ /* 0x000fe400000012ff */
[----:B------:R-:W-:Y:S02]  /*1b3f0*/  SHF.R.U64 R6, R6, 0x3, RZ ;  /* 0x0000000306067819 */ /* 0x000fe400000012ff */
[----:B------:R-:W-:Y:S02]  /*1b400*/  LOP3.LUT R12, R101, 0x380, RZ, 0xc0, !PT ;  /* 0x00000380650c7812 */ /* 0x000fe400078ec0ff */
[----:B------:R-:W-:-:S02]  /*1b410*/  LOP3.LUT R14, R103, 0x380, RZ, 0xc0, !PT ;  /* 0x00000380670e7812 */ /* 0x000fc400078ec0ff */
[----:B------:R-:W-:Y:S02]  /*1b420*/  SHF.R.U64 R20, R20, 0x3, RZ ;  /* 0x0000000314147819 */ /* 0x000fe400000012ff */
[----:B-1----:R-:W-:Y:S02]  /*1b430*/  LOP3.LUT R24, R107, 0x380, RZ, 0xc0, !PT ;  /* 0x000003806b187812 */ /* 0x002fe400078ec0ff */
[----:B------:R-:W-:Y:S02]  /*1b440*/  SHF.R.U64 R38, R38, 0x3, RZ ;  /* 0x0000000326267819 */ /* 0x000fe400000012ff */
[----:B------:R-:W-:Y:S02]  /*1b450*/  LOP3.LUT R4, R4, R71, RZ, 0x3c, !PT ;  /* 0x0000004704047212 */ /* 0x000fe400078e3cff */
[----:B------:R-:W-:Y:S02]  /*1b460*/  LOP3.LUT R6, R6, R79, RZ, 0x3c, !PT ;  /* 0x0000004f06067212 */ /* 0x000fe400078e3cff */
[----:B------:R-:W-:-:S02]  /*1b470*/  F2FP.BF16.F32.PACK_AB R9, R72, R99 ;  /* 0x000000634809723e */ /* 0x000fc400000010ff */
[----:B------:R-:W-:Y:S02]  /*1b480*/  F2FP.BF16.F32.PACK_AB R11, R28, R97 ;  /* 0x000000611c0b723e */ /* 0x000fe400000010ff */
[----:B------:R-:W-:Y:S02]  /*1b490*/  SHF.R.U64 R12, R12, 0x3, RZ ;  /* 0x000000030c0c7819 */ /* 0x000fe400000012ff */
[----:B------:R-:W-:Y:S01]  /*1b4a0*/  SHF.R.U64 R14, R14, 0x3, RZ ;  /* 0x000000030e0e7819 */ /* 0x000fe200000012ff */
[----:B------:R1:W-:Y:S01]  /*1b4b0*/  STSM.16.M88.4 [R92], R8 ;  /* 0x000000085c007844 */ /* 0x0003e20000000200 */
[----:B------:R-:W-:Y:S02]  /*1b4c0*/  LOP3.LUT R28, R20, R105, RZ, 0x3c, !PT ;  /* 0x00000069141c7212 */ /* 0x000fe400078e3cff */
[----:B------:R-:W-:Y:S02]  /*1b4d0*/  SHF.R.U64 R24, R24, 0x3, RZ ;  /* 0x0000000318187819 */ /* 0x000fe400000012ff */
[----:B------:R-:W-:-:S02]  /*1b4e0*/  LOP3.LUT R20, R38, R109, RZ, 0x3c, !PT ;  /* 0x0000006d26147212 */ /* 0x000fc400078e3cff */
[----:B------:R-:W-:Y:S02]  /*1b4f0*/  MOV R91, R4 ;  /* 0x00000004005b7202 */ /* 0x000fe40000000f00 */
[----:B------:R-:W-:Y:S02]  /*1b500*/  MOV R38, R6 ;  /* 0x0000000600267202 */ /* 0x000fe40000000f00 */
[----:B------:R-:W-:Y:S02]  /*1b510*/  F2FP.BF16.F32.PACK_AB R4, R33, R90 ;  /* 0x0000005a2104723e */ /* 0x000fe400000010ff */
[----:B------:R-:W-:Y:S02]  /*1b520*/  F2FP.BF16.F32.PACK_AB R5, R64, R95 ;  /* 0x0000005f4005723e */ /* 0x000fe400000010ff */
[----:B------:R-:W-:Y:S02]  /*1b530*/  F2FP.BF16.F32.PACK_AB R6, R37, R0 ;  /* 0x000000002506723e */ /* 0x000fe400000010ff */
[----:B------:R-:W-:-:S02]  /*1b540*/  F2FP.BF16.F32.PACK_AB R7, R34, R93 ;  /* 0x0000005d2207723e */ /* 0x000fc400000010ff */
[----:B------:R-:W-:Y:S02]  /*1b550*/  LOP3.LUT R12, R12, R101, RZ, 0x3c, !PT ;  /* 0x000000650c0c7212 */ /* 0x000fe400078e3cff */
[----:B------:R-:W-:Y:S01]  /*1b560*/  LOP3.LUT R14, R14, R103, RZ, 0x3c, !PT ;  /* 0x000000670e0e7212 */ /* 0x000fe200078e3cff */
[----:B------:R-:W-:Y:S01]  /*1b570*/  STSM.16.M88.4 [R91], R4 ;  /* 0x000000045b007844 */ /* 0x000fe20000000200 */
[----:B-1----:R-:W-:Y:S02]  /*1b580*/  F2FP.BF16.F32.PACK_AB R8, R41, R40 ;  /* 0x000000282908723e */ /* 0x002fe400000010ff */
[----:B------:R-:W-:Y:S02]  /*1b590*/  F2FP.BF16.F32.PACK_AB R9, R43, R42 ;  /* 0x0000002a2b09723e */ /* 0x000fe400000010ff */
[----:B------:R-:W-:Y:S02]  /*1b5a0*/  F2FP.BF16.F32.PACK_AB R10, R45, R44 ;  /* 0x0000002c2d0a723e */ /* 0x000fe400000010ff */
[----:B------:R-:W-:-:S02]  /*1b5b0*/  F2FP.BF16.F32.PACK_AB R11, R47, R46 ;  /* 0x0000002e2f0b723e */ /* 0x000fc400000010ff */
[----:B------:R-:W-:Y:S02]  /*1b5c0*/  LOP3.LUT R30, R24, R107, RZ, 0x3c, !PT ;  /* 0x0000006b181e7212 */ /* 0x000fe400078e3cff */
[----:B------:R-:W-:Y:S01]  /*1b5d0*/  MOV R79, R12 ;  /* 0x0000000c004f7202 */ /* 0x000fe20000000f00 */
[----:B------:R1:W-:Y:S01]  /*1b5e0*/  STSM.16.M88.4 [R38], R8 ;  /* 0x0000000826007844 */ /* 0x0003e20000000200 */
[----:B------:R-:W-:Y:S02]  /*1b5f0*/  MOV R72, R14 ;  /* 0x0000000e00487202 */ /* 0x000fe40000000f00 */
[----:B------:R-:W-:Y:S02]  /*1b600*/  MOV R71, R28 ;  /* 0x0000001c00477202 */ /* 0x000fe40000000f00 */
[----:B------:R-:W-:Y:S02]  /*1b610*/  MOV R24, R30 ;  /* 0x0000001e00187202 */ /* 0x000fe40000000f00 */
[----:B------:R-:W-:-:S02]  /*1b620*/  F2FP.BF16.F32.PACK_AB R12, R49, R48 ;  /* 0x00000030310c723e */ /* 0x000fc400000010ff */
[----:B------:R-:W-:Y:S02]  /*1b630*/  F2FP.BF16.F32.PACK_AB R13, R51, R50 ;  /* 0x00000032330d723e */ /* 0x000fe400000010ff */
[----:B------:R-:W-:Y:S02]  /*1b640*/  F2FP.BF16.F32.PACK_AB R14, R53, R52 ;  /* 0x00000034350e723e */ /* 0x000fe400000010ff */
[----:B------:R-:W-:Y:S01]  /*1b650*/  F2FP.BF16.F32.PACK_AB R15, R55, R54 ;  /* 0x00000036370f723e */ /* 0x000fe200000010ff */
[----:B------:R-:W2:Y:S01]  /*1b660*/  LDC R53, c[0x0][0xbe8] ;  /* 0x0002fa00ff357b82 */ /* 0x000ea20000000800 */
[----:B------:R-:W-:Y:S02]  /*1b670*/  F2FP.BF16.F32.PACK_AB R28, R57, R56 ;  /* 0x00000038391c723e */ /* 0x000fe400000010ff */
[----:B------:R-:W-:Y:S01]  /*1b680*/  F2FP.BF16.F32.PACK_AB R29, R59, R58 ;  /* 0x0000003a3b1d723e */ /* 0x000fe200000010ff */
[----:B------:R3:W-:Y:S01]  /*1b690*/  STSM.16.M88.4 [R79], R12 ;  /* 0x0000000c4f007844 */ /* 0x0007e20000000200 */
[----:B------:R-:W-:-:S02]  /*1b6a0*/  F2FP.BF16.F32.PACK_AB R30, R61, R60 ;  /* 0x0000003c3d1e723e */ /* 0x000fc400000010ff */
[----:B------:R-:W-:Y:S02]  /*1b6b0*/  F2FP.BF16.F32.PACK_AB R31, R63, R62 ;  /* 0x0000003e3f1f723e */ /* 0x000fe400000010ff */
[----:B------:R-:W-:Y:S02]  /*1b6c0*/  ISETP.NE.U32.AND P0, PT, RZ, UR4, PT ;  /* 0x00000004ff007c0c */ /* 0x000fe4000bf05070 */
[----:B-1----:R-:W-:Y:S01]  /*1b6d0*/  IADD3 R10, P1, R209, UR4, RZ ;  /* 0x00000004d10a7c10 */ /* 0x002fe2000ff3e0ff */
[----:B------:R1:W-:Y:S01]  /*1b6e0*/  STSM.16.M88.4 [R72], R28 ;  /* 0x0000001c48007844 */ /* 0x0003e20000000200 */
[----:B------:R-:W-:Y:S02]  /*1b6f0*/  F2FP.BF16.F32.PACK_AB R33, R67, R66 ;  /* 0x000000424321723e */ /* 0x000fe400000010ff */
[----:B------:R-:W-:Y:S02]  /*1b700*/  F2FP.BF16.F32.PACK_AB R34, R69, R68 ;  /* 0x000000444522723e */ /* 0x000fe400000010ff */
[----:B------:R-:W-:-:S02]  /*1b710*/  F2FP.BF16.F32.PACK_AB R37, R75, R74 ;  /* 0x0000004a4b25723e */ /* 0x000fc400000010ff */
[----:B------:R-:W-:Y:S01]  /*1b720*/  F2FP.BF16.F32.PACK_AB R38, R77, R76 ;  /* 0x0000004c4d26723e */ /* 0x000fe200000010ff */
[----:B------:R1:W-:Y:S01]  /*1b730*/  STSM.16.M88.4 [R71], R32 ;  /* 0x0000002047007844 */ /* 0x0003e20000000200 */
[----:B------:R-:W-:Y:S01]  /*1b740*/  MOV R21, R20 ;  /* 0x0000001400157202 */ /* 0x000fe20000000f00 */
[----:B------:R-:W-:Y:S01]  /*1b750*/  IMAD.MOV.U32 R20, RZ, RZ, RZ ;  /* 0x000000ffff147224 */ /* 0x000fe200078e00ff */
[----:B------:R-:W-:Y:S01]  /*1b760*/  F2FP.BF16.F32.PACK_AB R4, R81, R80 ;  /* 0x000000505104723e */ /* 0x000fe200000010ff */
[----:B------:R1:W-:Y:S01]  /*1b770*/  STSM.16.M88.4 [R24], R36 ;  /* 0x0000002418007844 */ /* 0x0003e20000000200 */
[----:B------:R-:W-:Y:S02]  /*1b780*/  F2FP.BF16.F32.PACK_AB R5, R83, R82 ;  /* 0x000000525305723e */ /* 0x000fe400000010ff */
[----:B------:R-:W-:Y:S02]  /*1b790*/  F2FP.BF16.F32.PACK_AB R6, R85, R84 ;  /* 0x000000545506723e */ /* 0x000fe400000010ff */
[----:B------:R-:W-:-:S02]  /*1b7a0*/  F2FP.BF16.F32.PACK_AB R7, R87, R86 ;  /* 0x000000565707723e */ /* 0x000fc400000010ff */
[----:B------:R-:W-:Y:S02]  /*1b7b0*/  ISETP.NE.AND.EX P0, PT, RZ, UR5, PT, P0 ;  /* 0x00000005ff007c0c */ /* 0x000fe4000bf05300 */
        /* <DEDUP_REMOVED lines=8> */
[----:B------:R-:W-:Y:S01]  /*1b840*/  IMAD.U32 R0, RZ, RZ, UR4 ;  /* 0x00000004ff007e24 */ /* 0x000fe2000f8e00ff */
[----:B------:R-:W-:Y:S01]  /*1b850*/  @P2 IADD3.X R9, R210, UR5, RZ, P3, !PT ;  /* 0x00000005d2092c10 */ /* 0x000fe20009ffe4ff */
[----:B------:R1:W5:Y:S01]  /*1b860*/  @P0 LDG.E R20, desc[UR60][R10.64] ;  /* 0x0000003c0a140981 */ /* 0x000362000c1e1900 */
[----:B--2---:R-:W-:-:S03]  /*1b870*/  ISETP.NE.AND P1, PT, R53, 0x1, PT ;  /* 0x000000013500780c */ /* 0x004fc60003f25270 */
[----:B------:R1:W5:Y:S10]  /*1b880*/  @P2 LDG.E R0, desc[UR60][R8.64] ;  /* 0x0000003c08002981 */ /* 0x000374000c1e1900 */
[----:B---3--:R-:W2:Y:S08]  /*1b890*/  @P1 LDC R12, c[0x0][0xbec] ;  /* 0x0002fb00ff0c1b82 */ /* 0x008eb00000000800 */
[----:B------:R-:W3:Y:S01]  /*1b8a0*/  @P1 LDC R13, c[0x0][0xbf0] ;  /* 0x0002fc00ff0d1b82 */ /* 0x000ee20000000800 */
[----:B-1----:R-:W-:Y:S05]  /*1b8b0*/  @P2 BRA `(.L_x_2907) ;  /* 0x0000000000102947 */ /* 0x002fea0003800000 */
[----:B------:R-:W-:Y:S05]  /*1b8c0*/  @!P0 BRA `(.L_x_2907) ;  /* 0x00000000000c8947 */ /* 0x000fea0003800000 */
[----:B------:R-:W4:Y:S04]  /*1b8d0*/  LDG.E R5, desc[UR60][R10.64] ;  /* 0x0000003c0a057981 */ /* 0x000f28000c1e1900 */
[----:B-----5:R-:W4:Y:S02]  /*1b8e0*/  LDG.E R0, desc[UR60][R10.64+0x4] ;  /* 0x0000043c0a007981 */ /* 0x020f24000c1e1900 */
[----:B----4-:R-:W-:-:S07]  /*1b8f0*/  IMAD.IADD R0, R0, 0x1, -R5 ;  /* 0x0000000100007824 */ /* 0x010fce00078e0a05 */
.L_x_2907:
[----:B------:R-:W-:Y:S01]  /*1b900*/  SHF.R.S32.HI R24, RZ, 0x1f, R208 ;  /* 0x0000001fff187819 */ /* 0x000fe200000114d0 */
[----:B------:R-:W-:Y:S01]  /*1b910*/  IMAD.IADD R15, R205, 0x1, R200 ;  /* 0x00000001cd0f7824 */ /* 0x000fe200078e02c8 */
[----:B------:R-:W-:Y:S01]  /*1b920*/  ULDC.64 UR4, c[0x0][0xb90] ;  /* 0x0002e40000047ab9 */ /* 0x000fe20000000a00 */
[----:B-----5:R-:W-:Y:S01]  /*1b930*/  SHF.R.S32.HI R21, RZ, 0x1f, R20 ;  /* 0x0000001fff157819 */ /* 0x020fe20000011414 */
[----:B------:R-:W-:Y:S01]  /*1b940*/  IMAD R9, R215, 0x40, R203 ;  /* 0x00000040d7097824 */ /* 0x000fe200078e02cb */
[----:B------:R-:W-:Y:S01]  /*1b950*/  SEL R216, R216, RZ, !P0 ;  /* 0x000000ffd8d87207 */ /* 0x000fe20004000000 */
[----:B--2---:R-:W-:Y:S01]  /*1b960*/  @P1 IMAD.HI.U32 R6, R15, R12, RZ ;  /* 0x0000000c0f061227 */ /* 0x004fe200078e00ff */
[----:B------:R-:W-:Y:S01]  /*1b970*/  SEL R211, R211, RZ, !P0 ;  /* 0x000000ffd3d37207 */ /* 0x000fe20004000000 */
[----:B------:R-:W1:Y:S02]  /*1b980*/  @P1 LDC R57, c[0x0][0xbec] ;  /* 0x0002fb00ff391b82 */ /* 0x000e640000000800 */
[----:B------:R-:W-:-:S02]  /*1b990*/  IMAD R5, R24, UR4, RZ ;  /* 0x0000000418057c24 */ /* 0x000fc4000f8e02ff */
[----:B------:R-:W-:Y:S01]  /*1b9a0*/  IMAD.MOV.U32 R7, RZ, RZ, R15 ;  /* 0x000000ffff077224 */ /* 0x000fe200078e000f */
[----:B---3--:R-:W-:Y:S01]  /*1b9b0*/  @P1 SHF.R.U32.HI R7, RZ, R13, R6 ;  /* 0x0000000dff071219 */ /* 0x008fe20000011606 */
[C---:B------:R-:W-:Y:S02]  /*1b9c0*/  IMAD R11, R208.reuse, UR5, R5 ;  /* 0x00000005d00b7c24 */ /* 0x040fe4000f8e0205 */
[----:B------:R-:W-:Y:S01]  /*1b9d0*/  IMAD.WIDE.U32 R4, R208, UR4, R20 ;  /* 0x00000004d0047c25 */ /* 0x000fe2000f8e0014 */
[----:B------:R-:W-:-:S03]  /*1b9e0*/  ULDC.64 UR4, c[0x0][0xb98] ;  /* 0x0002e60000047ab9 */ /* 0x000fc60000000a00 */
[----:B------:R-:W-:Y:S01]  /*1b9f0*/  IMAD.IADD R5, R5, 0x1, R11 ;  /* 0x0000000105057824 */ /* 0x000fe200078e020b */
[--C-:B------:R-:W-:Y:S01]  /*1ba00*/  SHF.R.S32.HI R11, RZ, 0x1f, R7.reuse ;  /* 0x0000001fff0b7819 */ /* 0x100fe20000011407 */
[----:B------:R-:W-:Y:S02]  /*1ba10*/  IMAD.MOV R8, RZ, RZ, -R7 ;  /* 0x000000ffff087224 */ /* 0x000fe400078e0a07 */
[----:B------:R-:W-:-:S04]  /*1ba20*/  IMAD.WIDE R2, R9, 0x2, R2 ;  /* 0x0000000209027825 */ /* 0x000fc800078e0202 */
[----:B------:R-:W-:Y:S01]  /*1ba30*/  IMAD R6, R216, UR4, RZ ;  /* 0x00000004d8067c24 */ /* 0x000fe2000f8e02ff */
[C---:B------:R-:W-:Y:S01]  /*1ba40*/  IADD3 R13, P3, R2.reuse, 0x2000, RZ ;  /* 0x00002000020d7810 */ /* 0x040fe20007f7e0ff */
[----:B------:R-:W-:Y:S01]  /*1ba50*/  IMAD.WIDE.U32 R4, R211, UR4, R4 ;  /* 0x00000004d3047c25 */ /* 0x000fe2000f8e0004 */
[C---:B------:R-:W-:Y:S02]  /*1ba60*/  IADD3 R33, P6, R2.reuse, 0x4000, RZ ;  /* 0x0000400002217810 */ /* 0x040fe40007fde0ff */
[----:B------:R-:W-:Y:S01]  /*1ba70*/  LOP3.LUT R12, R13, 0x380, RZ, 0xc0, !PT ;  /* 0x000003800d0c7812 */ /* 0x000fe200078ec0ff */
[----:B------:R-:W-:Y:S01]  /*1ba80*/  IMAD R9, R53, R8, R15 ;  /* 0x0000000835097224 */ /* 0x000fe200078e020f */
[----:B------:R-:W-:Y:S01]  /*1ba90*/  IADD3 R4, P2, R7, R4, RZ ;  /* 0x0000000407047210 */ /* 0x000fe20007f5e0ff */
[----:B------:R-:W-:Y:S01]  /*1baa0*/  IMAD R8, R211, UR5, R6 ;  /* 0x00000005d3087c24 */ /* 0x000fe2000f8e0206 */
[----:B------:R-:W-:Y:S01]  /*1bab0*/  ULDC.64 UR4, c[0x0][0xb88] ;  /* 0x0002e20000047ab9 */ /* 0x000fe20000000a00 */
[----:B------:R-:W-:Y:S01]  /*1bac0*/  IADD3 R7, P0, R2, 0x1000, RZ ;  /* 0x0000100002077810 */ /* 0x000fe20007f1e0ff */
[----:B------:R-:W-:Y:S01]  /*1bad0*/  IMAD.IADD R14, R233, 0x1, R200 ;  /* 0x00000001e90e7824 */ /* 0x000fe200078e02c8 */
[----:B------:R-:W-:Y:S01]  /*1bae0*/  SHF.R.S32.HI R6, RZ, 0x1f, R9 ;  /* 0x0000001fff067819 */ /* 0x000fe20000011409 */
[----:B------:R-:W-:Y:S01]  /*1baf0*/  IMAD R55, R0, R53, RZ ;  /* 0x0000003500377224 */ /* 0x000fe200078e02ff */
[----:B------:R-:W-:-:S02]  /*1bb00*/  IADD3.X R5, R11, R5, R8, P2, !PT ;  /* 0x000000050b057210 */ /* 0x000fc400017fe408 */
[----:B------:R-:W-:Y:S01]  /*1bb10*/  IADD3 R29, P2, R2, 0x3000, RZ ;  /* 0x00003000021d7810 */ /* 0x000fe20007f5e0ff */
[----:B------:R-:W-:Y:S01]  /*1bb20*/  IMAD R6, R6, UR4, RZ ;  /* 0x0000000406067c24 */ /* 0x000fe2000f8e02ff */
[----:B------:R-:W-:Y:S01]  /*1bb30*/  LOP3.LUT R8, R7, 0x380, RZ, 0xc0, !PT ;  /* 0x0000038007087812 */ /* 0x000fe200078ec0ff */
[----:B------:R-:W-:Y:S01]  /*1bb40*/  IMAD.WIDE.U32 R4, R9, UR4, R4 ;  /* 0x0000000409047c25 */ /* 0x000fe2000f8e0004 */
[----:B------:R-:W-:Y:S02]  /*1bb50*/  LOP3.LUT R28, R29, 0x380, RZ, 0xc0, !PT ;  /* 0x000003801d1c7812 */ /* 0x000fe400078ec0ff */
[----:B------:R-:W-:Y:S01]  /*1bb60*/  SHF.R.U64 R12, R12, 0x3, RZ ;  /* 0x000000030c0c7819 */ /* 0x000fe200000012ff */
[----:B------:R-:W-:Y:S01]  /*1bb70*/  IMAD R11, R9, UR5, R6 ;  /* 0x00000005090b7c24 */ /* 0x000fe2000f8e0206 */
[----:B------:R-:W-:Y:S01]  /*1bb80*/  ULDC.64 UR4, c[0x0][0xb50] ;  /* 0x0002d40000047ab9 */ /* 0x000fe20000000a00 */
[----:B------:R-:W-:Y:S01]  /*1bb90*/  SHF.R.U64 R28, R28, 0x3, RZ ;  /* 0x000000031c1c7819 */ /* 0x000fe200000012ff */
[----:B------:R-:W-:Y:S01]  /*1bba0*/  IMAD.X R9, RZ, RZ, R3, P0 ;  /* 0x000000ffff097224 */ /* 0x000fe200000e0603 */
[----:B------:R-:W-:Y:S01]  /*1bbb0*/  LEA R6, P4, R4, UR4, 0x2 ;  /* 0x0000000404067c11 */ /* 0x000fe2000f8810ff */
[----:B------:R-:W-:Y:S01]  /*1bbc0*/  IMAD.IADD R5, R5, 0x1, R11 ;  /* 0x0000000105057824 */ /* 0x000fe200078e020b */
[----:B------:R-:W-:-:S02]  /*1bbd0*/  LOP3.LUT P0, RZ, R225, 0x3, RZ, 0xc0, !PT ;  /* 0x00000003e1ff7812 */ /* 0x000fc4000780c0ff */
[----:B------:R-:W-:Y:S01]  /*1bbe0*/  LOP3.LUT R28, R28, R29, RZ, 0x3c, !PT ;  /* 0x0000001d1c1c7212 */ /* 0x000fe200078e3cff */
[----:B------:R-:W-:Y:S01]  /*1bbf0*/  SHFL.IDX PT, R48, R6, RZ, 0x1c1f ;  /* 0x001c1fff06307589 */ /* 0x000fe200000e0000 */
[----:B------:R-:W-:Y:S01]  /*1bc00*/  LEA.HI.X R10, R4, UR5, R5, 0x2, P4 ;  /* 0x00000005040a7c11 */ /* 0x000fe2000a0f1405 */
[----:B------:R-:W-:Y:S01]  /*1bc10*/  VIADD R4, R14, 0x8 ;  /* 0x000000080e047836 */ /* 0x000fe20000000000 */
[----:B------:R-:W-:Y:S01]  /*1bc20*/  SHF.R.U64 R8, R8, 0x3, RZ ;  /* 0x0000000308087819 */ /* 0x000fe200000012ff */
[----:B------:R-:W-:Y:S01]  /*1bc30*/  SHFL.IDX PT, R50, R6, 0x1, 0x1c1f ;  /* 0x003c1f0006327f89 */ /* 0x000fe200000e0000 */
[----:B------:R-:W-:Y:S01]  /*1bc40*/  IMAD.X R29, RZ, RZ, R3, P2 ;  /* 0x000000ffff1d7224 */ /* 0x000fe200010e0603 */
[-C--:B------:R-:W-:Y:S01]  /*1bc50*/  ISETP.GE.OR P2, PT, R14, R55.reuse, P0 ;  /* 0x000000370e00720c */ /* 0x080fe20000746670 */
[----:B------:R-:W-:Y:S01]  /*1bc60*/  ULDC.64 UR4, c[0x0][0xaa0] ;  /* 0x0002a80000047ab9 */ /* 0x000fe20000000a00 */
[----:B------:R-:W2:Y:S01]  /*1bc70*/  SHFL.IDX PT, R49, R10, RZ, 0x1c1f ;  /* 0x001c1fff0a317589 */ /* 0x000ea200000e0000 */
[----:B------:R-:W-:-:S02]  /*1bc80*/  ISETP.GE.OR P0, PT, R4, R55, P0 ;  /* 0x000000370400720c */ /* 0x000fc40000706670 */
[----:B------:R-:W-:Y:S01]  /*1bc90*/  LOP3.LUT R12, R12, R13, RZ, 0x3c, !PT ;  /* 0x0000000d0c0c7212 */ /* 0x000fe200078e3cff */
[----:B------:R-:W3:Y:S01]  /*1bca0*/  SHFL.IDX PT, R51, R10, 0x1, 0x1c1f ;  /* 0x003c1f000a337f89 */ /* 0x000ee200000e0000 */
[----:B------:R-:W-:Y:S01]  /*1bcb0*/  LOP3.LUT R8, R8, R7, RZ, 0x3c, !PT ;  /* 0x0000000708087212 */ /* 0x000fe200078e3cff */
[----:B------:R-:W-:Y:S01]  /*1bcc0*/  IMAD.X R13, RZ, RZ, R3, P3 ;  /* 0x000000ffff0d7224 */ /* 0x000fe200018e0603 */
[C---:B------:R-:W-:Y:S02]  /*1bcd0*/  IADD3 R37, P5, R2.reuse, 0x5000, RZ ;  /* 0x0000500002257810 */ /* 0x040fe40007fbe0ff */
[C---:B------:R-:W-:Y:S02]  /*1bce0*/  IADD3 R41, P4, R2.reuse, 0x6000, RZ ;  /* 0x0000600002297810 */ /* 0x040fe40007f9e0ff */
[C---:B------:R-:W-:Y:S02]  /*1bcf0*/  LOP3.LUT R7, R2.reuse, 0x380, RZ, 0xc0, !PT ;  /* 0x0000038002077812 */ /* 0x040fe400078ec0ff */
[----:B------:R-:W-:-:S02]  /*1bd00*/  IADD3 R5, P3, R2, 0x7000, RZ ;  /* 0x0000700002057810 */ /* 0x000fc40007f7e0ff */
[----:B------:R-:W-:Y:S02]  /*1bd10*/  LOP3.LUT R32, R33, 0x380, RZ, 0xc0, !PT ;  /* 0x0000038021207812 */ /* 0x000fe400078ec0ff */
[----:B------:R-:W-:Y:S01]  /*1bd20*/  LOP3.LUT R36, R37, 0x380, RZ, 0xc0, !PT ;  /* 0x0000038025247812 */ /* 0x000fe200078ec0ff */
[----:B------:R-:W-:Y:S01]  /*1bd30*/  IMAD R21, R21, UR4, RZ ;  /* 0x0000000415157c24 */ /* 0x000fe2000f8e02ff */
[----:B------:R-:W-:Y:S01]  /*1bd40*/  LOP3.LUT R40, R41, 0x380, RZ, 0xc0, !PT ;  /* 0x0000038029287812 */ /* 0x000fe200078ec0ff */
[----:B------:R-:W-:Y:S01]  /*1bd50*/  IMAD.X R45, RZ, RZ, R3, P3 ;  /* 0x000000ffff2d7224 */ /* 0x000fe200018e0603 */
[----:B------:R-:W-:Y:S02]  /*1bd60*/  SHF.R.U64 R7, R7, 0x3, RZ ;  /* 0x0000000307077819 */ /* 0x000fe400000012ff */
[----:B------:R-:W-:Y:S01]  /*1bd70*/  LOP3.LUT R0, R5, 0x380, RZ, 0xc0, !PT ;  /* 0x0000038005007812 */ /* 0x000fe200078ec0ff */
[----:B--2---:R-:W-:Y:S01]  /*1bd80*/  @!P2 ST.E desc[UR60][R48.64], R89 ;  /* 0x000000593000a985 */ /* 0x004fe2000c10193c */
[----:B------:R-:W-:-:S02]  /*1bd90*/  SHF.R.U64 R32, R32, 0x3, RZ ;  /* 0x0000000320207819 */ /* 0x000fc400000012ff */
[----:B------:R-:W-:Y:S01]  /*1bda0*/  SHF.R.U64 R36, R36, 0x3, RZ ;  /* 0x0000000324247819 */ /* 0x000fe200000012ff */
[----:B---3--:R2:W-:Y:S01]  /*1bdb0*/  @!P0 ST.E desc[UR60][R50.64], R88 ;  /* 0x0000005832008985 */ /* 0x0085e2000c10193c */
[----:B------:R-:W-:Y:S02]  /*1bdc0*/  SHF.R.U64 R40, R40, 0x3, RZ ;  /* 0x0000000328287819 */ /* 0x000fe400000012ff */
[----:B------:R-:W-:Y:S01]  /*1bdd0*/  LOP3.LUT R2, R7, R2, RZ, 0x3c, !PT ;  /* 0x0000000207027212 */ /* 0x000fe200078e3cff */
[----:B------:R-:W-:Y:S01]  /*1bde0*/  IMAD R21, R20, UR5, R21 ;  /* 0x0000000514157c24 */ /* 0x000fe2000f8e0215 */
[----:B------:R-:W-:Y:S01]  /*1bdf0*/  SHF.R.U64 R0, R0, 0x3, RZ ;  /* 0x0000000300007819 */ /* 0x000fe200000012ff */
[----:B------:R-:W5:Y:S01]  /*1be00*/  LD.E.128 R8, desc[UR60][R8.64] ;  /* 0x0000003c08087980 */ /* 0x000f62000c101d00 */
[----:B------:R-:W-:Y:S01]  /*1be10*/  LOP3.LUT R32, R32, R33, RZ, 0x3c, !PT ;  /* 0x0000002120207212 */ /* 0x000fe200078e3cff */
[--C-:B------:R-:W-:Y:S01]  /*1be20*/  IMAD.X R33, RZ, RZ, R3.reuse, P6 ;  /* 0x000000ffff217224 */ /* 0x100fe200030e0603 */
[----:B------:R-:W-:Y:S01]  /*1be30*/  LOP3.LUT R36, R36, R37, RZ, 0x3c, !PT ;  /* 0x0000002524247212 */ /* 0x000fe200078e3cff */
[--C-:B------:R-:W-:Y:S01]  /*1be40*/  IMAD.X R37, RZ, RZ, R3.reuse, P5 ;  /* 0x000000ffff257224 */ /* 0x100fe200028e0603 */
[----:B------:R-:W-:Y:S01]  /*1be50*/  LOP3.LUT R40, R40, R41, RZ, 0x3c, !PT ;  /* 0x0000002928287212 */ /* 0x000fe200078e3cff */
[----:B--2---:R-:W2:Y:S01]  /*1be60*/  @P1 LDC R51, c[0x0][0xbf0] ;  /* 0x0002fc00ff331b82 */ /* 0x004ea20000000800 */
[----:B------:R-:W-:Y:S01]  /*1be70*/  LOP3.LUT R44, R0, R5, RZ, 0x3c, !PT ;  /* 0x00000005002c7212 */ /* 0x000fe200078e3cff */
[----:B------:R-:W-:Y:S01]  /*1be80*/  IMAD.X R41, RZ, RZ, R3, P4 ;  /* 0x000000ffff297224 */ /* 0x000fe200020e0603 */
[----:B------:R3:W5:Y:S04]  /*1be90*/  LD.E.128 R4, desc[UR60][R2.64] ;  /* 0x0000003c02047980 */ /* 0x000768000c101d00 */
[----:B------:R-:W5:Y:S04]  /*1bea0*/  LD.E.128 R12, desc[UR60][R12.64] ;  /* 0x0000003c0c0c7980 */ /* 0x000f68000c101d00 */
[----:B------:R-:W5:Y:S01]  /*1beb0*/  LD.E.128 R28, desc[UR60][R28.64] ;  /* 0x0000003c1c1c7980 */ /* 0x000f62000c101d00 */
[----:B---3--:R-:W-:Y:S01]  /*1bec0*/  IMAD.WIDE.U32 R2, R20, UR4, RZ ;  /* 0x0000000414027c25 */ /* 0x008fe2000f8e00ff */
[----:B------:R-:W-:-:S02]  /*1bed0*/  ULDC.64 UR4, c[0x0][0xae8] ;  /* 0x0002ba0000047ab9 */ /* 0x000fc40000000a00 */
[----:B------:R-:W5:Y:S01]  /*1bee0*/  LD.E.128 R32, desc[UR60][R32.64] ;  /* 0x0000003c20207980 */ /* 0x000f62000c101d00 */
[----:B------:R-:W-:Y:S02]  /*1bef0*/  IMAD.IADD R3, R3, 0x1, R21 ;  /* 0x0000000103037824 */ /* 0x000fe400078e0215 */
[----:B------:R-:W-:Y:S01]  /*1bf00*/  IMAD R21, R207, 0x20, R215 ;  /* 0x00000020cf157824 */ /* 0x000fe200078e02d7 */
[----:B------:R-:W5:Y:S01]  /*1bf10*/  LD.E.128 R36, desc[UR60][R36.64] ;  /* 0x0000003c24247980 */ /* 0x000f62000c101d00 */
[----:B------:R-:W-:Y:S02]  /*1bf20*/  IMAD R49, R24, UR4, RZ ;  /* 0x0000000418317c24 */ /* 0x000fe4000f8e02ff */
[----:B------:R-:W-:Y:S01]  /*1bf30*/  IMAD.IADD R24, R200, 0x1, R21 ;  /* 0x00000001c8187824 */ /* 0x000fe200078e0215 */
[----:B------:R-:W5:Y:S01]  /*1bf40*/  LD.E.128 R40, desc[UR60][R40.64] ;  /* 0x0000003c28287980 */ /* 0x000f62000c101d00 */
[----:B------:R-:W-:Y:S02]  /*1bf50*/  IMAD R49, R208, UR5, R49 ;  /* 0x00000005d0317c24 */ /* 0x000fe4000f8e0231 */
[----:B-1----:R-:W-:Y:S01]  /*1bf60*/  @P1 IMAD.HI.U32 R0, R24, R57, RZ ;  /* 0x0000003918001227 */ /* 0x002fe200078e00ff */
        /* <DEDUP_REMOVED lines=8> */
[----:B-1----:R-:W1:Y:S01]  /*1bff0*/  FENCE.VIEW.ASYNC.S ;  /* 0x00000000000073c6 */ /* 0x002e620000000000 */
[----:B------:R-:W-:Y:S01]  /*1c000*/  IMAD.MOV.U32 R21, RZ, RZ, R24 ;  /* 0x000000ffff157224 */ /* 0x000fe200078e0018 */
[----:B--2---:R-:W-:Y:S01]  /*1c010*/  @P1 SHF.R.U32.HI R21, RZ, R51, R0 ;  /* 0x00000033ff151219 */ /* 0x004fe20000011600 */
        /* <DEDUP_REMOVED lines=35> */
[----:B------:R-:W-:Y:S02]  /*1c250*/  ULDC UR4, c[0x0][0xac8] ;  /* 0x0002b20000047ab9 */ /* 0x000fe40000000800 */
        /* <DEDUP_REMOVED lines=8> */
.L_x_2909:
[----:B------:R-:W-:Y:S05]  /*1c2e0*/  BSYNC B1 ;  /* 0x0000000000017941 */ /* 0x000fea0003800000 */
.L_x_2908:
[----:B-1----:R1:W0:Y:S01]  /*1c2f0*/  SHFL.IDX PT, R0, R48, 0x1, 0x181f ;  /* 0x00381f0030007f89 */ /* 0x00222200000e0000 */
[----:B------:R-:W-:Y:S03]  /*1c300*/  BSSY B1, `(.L_x_2910) ;  /* 0x000000c000017945 */ /* 0x000fe60003800000 */
[----:B----45:R1:W4:Y:S01]  /*1c310*/  SHFL.IDX PT, R4, R24, 0x1, 0x181f ;  /* 0x00381f0018047f89 */ /* 0x03032200000e0000 */
        /* <DEDUP_REMOVED lines=10> */
.L_x_2911:
[----:B------:R-:W-:Y:S05]  /*1c3c0*/  BSYNC B1 ;  /* 0x0000000000017941 */ /* 0x000fea0003800000 */
.L_x_2910:
[----:B0-----:R0:W0:Y:S01]  /*1c3d0*/  SHFL.IDX PT, R0, R48, 0x2, 0x181f ;  /* 0x00581f0030007f89 */ /* 0x00102200000e0000 */
[----:B------:R-:W-:Y:S03]  /*1c3e0*/  BSSY B1, `(.L_x_2912) ;  /* 0x000000c000017945 */ /* 0x000fe60003800000 */
[----:B----4-:R4:W0:Y:S01]  /*1c3f0*/  SHFL.IDX PT, R4, R24, 0x2, 0x181f ;  /* 0x00581f0018047f89 */ /* 0x01082200000e0000 */
        /* <DEDUP_REMOVED lines=10> */
.L_x_2913:
[----:B------:R-:W-:Y:S05]  /*1c4a0*/  BSYNC B1 ;  /* 0x0000000000017941 */ /* 0x000fea0003800000 */
.L_x_2912:
[----:B0-----:R-:W-:Y:S01]  /*1c4b0*/  VIADD R0, R200, 0x60 ;  /* 0x00000060c8007836 */ /* 0x001fe20000000000 */
[----:B-12---:R-:W0:Y:S04]  /*1c4c0*/  SHFL.IDX PT, R48, R48, 0x3, 0x181f ;  /* 0x00781f0030307f89 */ /* 0x006e2800000e0000 */
[----:B------:R-:W-:Y:S01]  /*1c4d0*/  ISETP.GE.AND P0, PT, R0, R55, PT ;  /* 0x000000370000720c */ /* 0x000fe20003f06270 */
[----:B----4-:R-:W1:-:S12]  /*1c4e0*/  SHFL.IDX PT, R24, R24, 0x3, 0x181f ;  /* 0x00781f0018187f89 */ /* 0x010e5800000e0000 */
[----:B------:R-:W-:Y:S05]  /*1c4f0*/  @P0 BRA `(.L_x_2914) ;  /* 0x0000000800d80947 */ /* 0x000fea0003800000 */
[----:B------:R-:W-:Y:S02]  /*1c500*/  ULDC UR4, c[0x0][0xac8] ;  /* 0x0002b20000047ab9 */ /* 0x000fe40000000800 */
[----:B------:R-:W-:-:S13]  /*1c510*/  ISETP.GE.AND P1, PT, R203, UR4, PT ;  /* 0x00000004cb007c0c */ /* 0x000fda000bf26270 */
[----:B-1----:R-:W-:-:S04]  /*1c520*/  @!P1 LEA R2, P0, R203, R24, 0x1 ;  /* 0x00000018cb029211 */ /* 0x002fc800078008ff */
[----:B0-----:R-:W-:Y:S02]  /*1c530*/  @!P1 LEA.HI.X R3, R203, R48, R236, 0x1, P0 ;  /* 0x00000030cb039211 */ /* 0x001fe400000f0cec */
[----:B------:R-:W-:-:S03]  /*1c540*/  ISETP.GE.AND P0, PT, R206, UR4, PT ;  /* 0x00000004ce007c0c */ /* 0x000fc6000bf06270 */
[----:B------:R2:W-:Y:S10]  /*1c550*/  @!P1 ST.E.128 desc[UR60][R2.64], R28 ;  /* 0x0000001c02009985 */ /* 0x0005f4000c101d3c */
[----:B------:R-:W-:Y:S05]  /*1c560*/  @P0 BRA `(.L_x_2914) ;  /* 0x0000000800bc0947 */ /* 0x000fea0003800000 */
[----:B--2---:R-:W-:-:S04]  /*1c570*/  LEA R2, P0, R206, R24, 0x1 ;  /* 0x00000018ce027211 */ /* 0x004fc800078008ff */
[----:B------:R-:W-:-:S05]  /*1c580*/  LEA.HI.X R3, R206, R48, R235, 0x1, P0 ;  /* 0x00000030ce037211 */ /* 0x000fca00000f0ceb */
[----:B------:R4:W-:Y:S01]  /*1c590*/  ST.E.128 desc[UR60][R2.64], R44 ;  /* 0x0000002c02007985 */ /* 0x0009e2000c101d3c */
[----:B------:R-:W-:Y:S05]  /*1c5a0*/  BRA `(.L_x_2914) ;  /* 0x0000000800ac7947 */ /* 0x000fea0003800000 */
.L_x_2906:
        /* <DEDUP_REMOVED lines=16> */
[----:B--2---:R-:W-:Y:S02]  /*1c6b0*/  ISETP.NE.AND P2, PT, R21, 0x1, PT ;  /* 0x000000011500780c */ /* 0x004fe40003f45270 */
[----:B------:R-:W-:-:S11]  /*1c6c0*/  ISETP.GE.AND P3, PT, R237, 0x80, PT ;  /* 0x00000080ed00780c */ /* 0x000fd60003f66270 */
[----:B------:R-:W2:Y:S08]  /*1c6d0*/  @P2 LDC R12, c[0x0][0xbec] ;  /* 0x0002fb00ff0c2b82 */ /* 0x000eb00000000800 */
[----:B------:R-:W4:Y:S01]  /*1c6e0*/  @P2 LDC R29, c[0x0][0xbf0] ;  /* 0x0002fc00ff1d2b82 */ /* 0x000f220000000800 */
[----:B---3--:R-:W-:Y:S05]  /*1c6f0*/  @P1 BRA `(.L_x_2915) ;  /* 0x0000000000101947 */ /* 0x008fea0003800000 */
[----:B------:R-:W-:Y:S05]  /*1c700*/  @!P0 BRA `(.L_x_2915) ;  /* 0x00000000000c8947 */ /* 0x000fea0003800000 */
[----:B------:R-:W3:Y:S04]  /*1c710*/  LDG.E R5, desc[UR60][R2.64] ;  /* 0x0000003c02057981 */ /* 0x000ee8000c1e1900 */
[----:B-----5:R-:W3:Y:S02]  /*1c720*/  LDG.E R0, desc[UR60][R2.64+0x4] ;  /* 0x0000043c02007981 */ /* 0x020ee4000c1e1900 */
[----:B---3--:R-:W-:-:S07]  /*1c730*/  IMAD.IADD R0, R0, 0x1, -R5 ;  /* 0x0000000100007824 */ /* 0x008fce00078e0a05 */
.L_x_2915:
[----:B------:R-:W-:Y:S01]  /*1c740*/  BSSY B1, `(.L_x_2916) ;  /* 0x000002d000017945 */ /* 0x000fe20003800000 */
[----:B------:R-:W-:Y:S02]  /*1c750*/  SHF.R.S32.HI R10, RZ, 0x1f, R208 ;  /* 0x0000001fff0a7819 */ /* 0x000fe400000114d0 */
[----:B------:R-:W-:Y:S02]  /*1c760*/  SEL R211, R211, RZ, !P0 ;  /* 0x000000ffd3d37207 */ /* 0x000fe40004000000 */
[----:B------:R-:W-:Y:S02]  /*1c770*/  SEL R216, R216, RZ, !P0 ;  /* 0x000000ffd8d87207 */ /* 0x000fe40004000000 */
[----:B-----5:R-:W-:Y:S01]  /*1c780*/  SHF.R.S32.HI R11, RZ, 0x1f, R6 ;  /* 0x0000001fff0b7819 */ /* 0x020fe20000011406 */
[----:B------:R-:W-:Y:S06]  /*1c790*/  @P3 BRA `(.L_x_2917) ;  /* 0x00000000009c3947 */ /* 0x000fec0003800000 */
[----:B------:R-:W3:Y:S01]  /*1c7a0*/  S2R R3, SR_TID.X ;  /* 0x0000000000037919 */ /* 0x000ee20000002100 */
[----:B------:R-:W5:Y:S02]  /*1c7b0*/  LDC R9, c[0x0][0xbe8] ;  /* 0x0002fa00ff097b82 */ /* 0x000f640000000800 */
[----:B-----5:R-:W-:Y:S01]  /*1c7c0*/  IMAD R2, R0, R9, RZ ;  /* 0x0000000900027224 */ /* 0x020fe200078e02ff */
[----:B---3--:R-:W-:-:S04]  /*1c7d0*/  IADD3 R8, R200, -0x80, R3 ;  /* 0xffffff80c8087810 */ /* 0x008fc80007ffe003 */
        /* <DEDUP_REMOVED lines=9> */
[----:B------:R-:W3:Y:S01]  /*1c870*/  @P0 LDC R13, c[0x0][0xbec] ;  /* 0x0002fb00ff0d0b82 */ /* 0x000ee20000000800 */
[----:B------:R-:W-:Y:S01]  /*1c880*/  IMAD R7, R208, UR5, R7 ;  /* 0x00000005d0077c24 */ /* 0x000fe2000f8e0207 */
[----:B------:R-:W-:-:S03]  /*1c890*/  ULDC.64 UR4, c[0x0][0xb98] ;  /* 0x0002e60000047ab9 */ /* 0x000fc60000000a00 */
[----:B------:R-:W-:-:S03]  /*1c8a0*/  IMAD.IADD R3, R3, 0x1, R7 ;  /* 0x0000000103037824 */ /* 0x000fc600078e0207 */
[----:B------:R-:W5:Y:S01]  /*1c8b0*/  @P0 LDC R15, c[0x0][0xbf0] ;  /* 0x0002fc00ff0f0b82 */ /* 0x000f620000000800 */
[----:B------:R-:W-:-:S04]  /*1c8c0*/  IMAD.WIDE.U32 R2, R211, UR4, R2 ;  /* 0x00000004d3027c25 */ /* 0x000fc8000f8e0002 */
[----:B---3--:R-:W-:-:S05]  /*1c8d0*/  @P0 IMAD.HI.U32 R4, R8, R13, RZ ;  /* 0x0000000d08040227 */ /* 0x008fca00078e00ff */
[----:B-----5:R-:W-:Y:S01]  /*1c8e0*/  @P0 SHF.R.U32.HI R5, RZ, R15, R4 ;  /* 0x0000000fff050219 */ /* 0x020fe20000011604 */
        /* <DEDUP_REMOVED lines=18> */
.L_x_2917:
[----:B------:R-:W-:Y:S05]  /*1ca10*/  BSYNC B1 ;  /* 0x0000000000017941 */ /* 0x000fea0003800000 */
.L_x_2916:
[----:B------:R-:W-:Y:S01]  /*1ca20*/  ULDC.64 UR4, c[0x0][0xaa0] ;  /* 0x0002a80000047ab9 */ /* 0x000fe20000000a00 */
[----:B------:R-:W-:Y:S01]  /*1ca30*/  IMAD R7, R207, 0x20, R215 ;  /* 0x00000020cf077824 */ /* 0x000fe200078e02d7 */
[----:B------:R-:W-:Y:S01]  /*1ca40*/  BSSY B1, `(.L_x_2918) ;  /* 0x0000037000017945 */ /* 0x000fe20003800000 */
[----:B---3--:R-:W-:Y:S02]  /*1ca50*/  IMAD R3, R11, UR4, RZ ;  /* 0x000000040b037c24 */ /* 0x008fe4000f8e02ff */
        /* <DEDUP_REMOVED lines=11> */
[----:B----4-:R-:W-:Y:S01]  /*1cb10*/  @P2 SHF.R.U32.HI R5, RZ, R29, R4 ;  /* 0x0000001dff052219 */ /* 0x010fe20000011604 */
        /* <DEDUP_REMOVED lines=28> */
[----:B------:R2:W3:Y:S02]  /*1cce0*/  SHFL.IDX PT, R2, R4, RZ, 0x181f ;  /* 0x00181fff04027589 */ /* 0x0004e400000e0000 */
[----:B------:R-:W-:Y:S02]  /*1ccf0*/  ISETP.GE.AND P0, PT, R0, R21, PT ;  /* 0x000000150000720c */ /* 0x000fe40003f06270 */
[----:B------:R2:W4:Y:S01]  /*1cd00*/  SHFL.IDX PT, R0, R5, RZ, 0x181f ;  /* 0x00181fff05007589 */ /* 0x00052200000e0000 */
[----:B------:R-:W-:Y:S10]  /*1cd10*/  @P2 BRA `(.L_x_2919) ;  /* 0x0000000000242947 */ /* 0x000ff40003800000 */
[----:B------:R-:W-:Y:S02]  /*1cd20*/  ULDC UR4, c[0x0][0xac8] ;  /* 0x0002b20000047ab9 */ /* 0x000fe40000000800 */
        /* <DEDUP_REMOVED lines=8> */
.L_x_2919:
[----:B------:R-:W-:Y:S05]  /*1cdb0*/  BSYNC B1 ;  /* 0x0000000000017941 */ /* 0x000fea0003800000 */
.L_x_2918:
[----:B----4-:R4:W0:Y:S01]  /*1cdc0*/  SHFL.IDX PT, R0, R5, 0x1, 0x181f ;  /* 0x00381f0005007f89 */ /* 0x01082200000e0000 */
[----:B------:R-:W-:Y:S03]  /*1cdd0*/  BSSY B1, `(.L_x_2920) ;  /* 0x000000c000017945 */ /* 0x000fe60003800000 */
[----:B---3--:R4:W3:Y:S01]  /*1cde0*/  SHFL.IDX PT, R2, R4, 0x1, 0x181f ;  /* 0x00381f0004027f89 */ /* 0x0088e200000e0000 */
        /* <DEDUP_REMOVED lines=10> */
.L_x_2921:
[----:B------:R-:W-:Y:S05]  /*1ce90*/  BSYNC B1 ;  /* 0x0000000000017941 */ /* 0x000fea0003800000 */
.L_x_2920:
[----:B0-----:R0:W0:Y:S01]  /*1cea0*/  SHFL.IDX PT, R0, R5, 0x2, 0x181f ;  /* 0x00581f0005007f89 */ /* 0x00102200000e0000 */
[----:B------:R-:W-:Y:S03]  /*1ceb0*/  BSSY B1, `(.L_x_2922) ;  /* 0x000000c000017945 */ /* 0x000fe60003800000 */
[----:B---3--:R3:W0:Y:S01]  /*1cec0*/  SHFL.IDX PT, R2, R4, 0x2, 0x181f ;  /* 0x00581f0004027f89 */ /* 0x00862200000e0000 */
        /* <DEDUP_REMOVED lines=8> */
[----:B------:R0:W-:Y:S04]  /*1cf50*/  @!P2 ST.E.128 desc[UR60][R6.64], RZ ;  /* 0x000000ff0600a985 */ /* 0x0001e8000c101d3c */
[----:B------:R0:W-:Y:S02]  /*1cf60*/  @!P3 ST.E.128 desc[UR60][R2.64], RZ ;  /* 0x000000ff0200b985 */ /* 0x0001e4000c101d3c */
.L_x_2923:
[----:B------:R-:W-:Y:S05]  /*1cf70*/  BSYNC B1 ;  /* 0x0000000000017941 */ /* 0x000fea0003800000 */
.L_x_2922:
[----:B0-----:R-:W-:Y:S01]  /*1cf80*/  VIADD R0, R200, 0x60 ;  /* 0x00000060c8007836 */ /* 0x001fe20000000000 */
[----:B--2-4-:R-:W0:Y:S04]  /*1cf90*/  SHFL.IDX PT, R5, R5, 0x3, 0x181f ;  /* 0x00781f0005057f89 */ /* 0x014e2800000e0000 */
[----:B------:R-:W-:Y:S01]  /*1cfa0*/  ISETP.GE.AND P0, PT, R0, R21, PT ;  /* 0x000000150000720c */ /* 0x000fe20003f06270 */
[----:B------:R2:W4:-:S12]  /*1cfb0*/  SHFL.IDX PT, R2, R4, 0x3, 0x181f ;  /* 0x00781f0004027f89 */ /* 0x00051800000e0000 */
[----:B--2---:R-:W-:Y:S05]  /*1cfc0*/  @P0 BRA `(.L_x_2914) ;  /* 0x0000000000240947 */ /* 0x004fea0003800000 */
        /* <DEDUP_REMOVED lines=9> */
.L_x_2914:
[----:B------:R-:W-:Y:S05]  /*1d060*/  BSYNC B0 ;  /* 0x0000000000007941 */ /* 0x000fea0003800000 */
.L_x_2905:
[----:B------:R-:W-:Y:S02]  /*1d070*/  ULDC UR4, c[0x0][0xc3c] ;  /* 0x00030f0000047ab9 */ /* 0x000fe40000000800 */
[----:B-1----:R-:W-:-:S13]  /*1d080*/  ISETP.GE.AND P0, PT, R27, UR4, PT ;  /* 0x000000041b007c0c */ /* 0x002fda000bf06270 */
[----:B------:R-:W-:Y:S05]  /*1d090*/  @!P0 BRA `(.L_x_2924) ;  /* 0xfffffe4000888947 */ /* 0x000fea000383ffff */
[----:B------:R-:W-:Y:S05]  /*1d0a0*/  BRA `(.L_x_2700) ;  /* 0x0000007c002c7947 */ /* 0x000fea0003800000 */
.L_x_2698:
        /* <DEDUP_REMOVED lines=18> */
.L_x_2925:
        /* <DEDUP_REMOVED lines=41> */
.L_x_2931:
        /* <DEDUP_REMOVED lines=12> */
.L_x_2930:
[----:B------:R-:W-:Y:S05]  /*1d520*/  BSYNC B0 ;  /* 0x0000000000007941 */ /* 0x000fea0003800000 */
.L_x_2929:
        /* <DEDUP_REMOVED lines=21> */
.L_x_2927:
        /* <DEDUP_REMOVED lines=18> */
[----:B------:R-:W-:-:S06]  /*1d7a0*/  VIADD R16, R7, 0xffffffff ;  /* 0xffffffff07107836 */ /* 0x000fcc0000000000 */
[----:B------:R2:W3:Y:S02]  /*1d7b0*/  SHFL.IDX PT, R16, R5, R16, 0x1f ;  /* 0x00001f1005107589 */ /* 0x0004e400000e0000 */
.L_x_2932:
[----:B-12---:R-:W-:Y:S01]  /*1d7c0*/  IMAD.MOV R5, RZ, RZ, -R3 ;  /* 0x000000ffff057224 */ /* 0x006fe200078e0a03 */
[----:B------:R-:W-:Y:S01]  /*1d7d0*/  IABS R7, R9 ;  /* 0x0000000900077213 */ /* 0x000fe20000000000 */
        /* <DEDUP_REMOVED lines=23> */
[----:B------:R-:W-:Y:S01]  /*1d950*/  VIADDMNMX R11, R10, UR5, R11, PT ;  /* 0x000000050a0b7c46 */ /* 0x000fe2000b80010b */
[----:B------:R-:W-:-:S03]  /*1d960*/  IMAD.IADD R5, R8, 0x1, R5 ;  /* 0x0000000108057824 */ /* 0x000fc600078e0205 */
        /* <DEDUP_REMOVED lines=12> */
[----:B------:R-:W-:-:S03]  /*1da30*/  LOP3.LUT R3, R8, R11, RZ, 0x3c, !PT ;  /* 0x0000000b08037212 */ /* 0x000fc600078e3cff */
        /* <DEDUP_REMOVED lines=16> */
.L_x_2928:
[----:B------:R-:W-:Y:S02]  /*1db40*/  IMAD.MOV.U32 R17, RZ, RZ, RZ ;  /* 0x000000ffff117224 */ /* 0x000fe400078e00ff */
[----:B------:R-:W-:Y:S02]  /*1db50*/  IMAD.U32 R16, RZ, RZ, UR6 ;  /* 0x00000006ff107e24 */ /* 0x000fe4000f8e00ff */
[----:B------:R-:W-:-:S07]  /*1db60*/  IMAD.MOV.U32 R18, RZ, RZ, RZ ;  /* 0x000000ffff127224 */ /* 0x000fce00078e00ff */
.L_x_2933:
[----:B------:R-:W-:-:S13]  /*1db70*/  ISETP.NE.AND P0, PT, R0, RZ, PT ;  /* 0x000000ff0000720c */ /* 0x000fda0003f05270 */
[----:B------:R-:W1:Y:S01]  /*1db80*/  @!P0 S2R R3, SR_CgaCtaId ;  /* 0x0000000000038919 */ /* 0x000e620000008800 */
[----:B------:R-:W-:-:S04]  /*1db90*/  @!P0 MOV R0, 0x400 ;  /* 0x0000040000008802 */ /* 0x000fc80000000f00 */
[----:B-1----:R-:W-:-:S05]  /*1dba0*/  @!P0 LEA R0, R3, R0, 0x18 ;  /* 0x0000000003008211 */ /* 0x002fca00078ec0ff */
[----:B------:R1:W-:Y:S01]  /*1dbb0*/  @!P0 STS.128 [R0+0x348d0], R16 ;  /* 0x0348d01000008388 */ /* 0x0003e20000000c00 */
[----:B------:R-:W-:Y:S06]  /*1dbc0*/  BAR.ARV 0x5, 0x180 ;  /* 0x0146000000007b1d */ /* 0x000fec0000002000 */
.L_x_2926:
[----:B-1----:R-:W-:Y:S01]  /*1dbd0*/  IMAD.MOV.U32 R0, RZ, RZ, 0x1 ;  /* 0x00000001ff007424 */ /* 0x002fe200078e00ff */
[----:B------:R1:W-:Y:S01]  /*1dbe0*/  STL [R1+0x50], RZ ;  /* 0x000050ff01007387 */ /* 0x0003e20000100800 */
[----:B------:R-:W-:Y:S02]  /*1dbf0*/  ULDC UR4, c[0x0][0xc3c] ;  /* 0x00030f0000047ab9 */ /* 0x000fe40000000800 */
[----:B--2---:R-:W-:Y:S01]  /*1dc00*/  ISETP.GE.AND P0, PT, R19, UR4, PT ;  /* 0x0000000413007c0c */ /* 0x004fe2000bf06270 */
[----:B------:R1:W-:Y:S04]  /*1dc10*/  STL [R1+0x18], R0 ;  /* 0x0000180001007387 */ /* 0x0003e80000100800 */
[----:B------:R1:W-:Y:S08]  /*1dc20*/  STL [R1+0x8], RZ ;  /* 0x000008ff01007387 */ /* 0x0003f00000100800 */
[----:B-1----:R-:W-:Y:S05]  /*1dc30*/  @P0 BRA `(.L_x_2934) ;  /* 0x0000006c00580947 */ /* 0x002fea0003800000 */
        /* <DEDUP_REMOVED lines=17> */
[----:B------:R0:W-:Y:S02]  /*1dd50*/  STL [R1+0x4], R3 ;  /* 0x0000040301007387 */ /* 0x0001e40000100800 */
        /* <DEDUP_REMOVED lines=11> */
.L_x_3074:
[----:B0-----:R-:W0:Y:S02]  /*1de10*/  LDC.64 R2, c[0x0][0xc88] ;  /* 0x00032200ff027b82 */ /* 0x001e240000000a00 */
[----:B0-----:R-:W-:-:S05]  /*1de20*/  IMAD.WIDE R2, R19, 0x4, R2 ;  /* 0x0000000413027825 */ /* 0x001fca00078e0202 */
[----:B------:R-:W2:Y:S01]  /*1de30*/  LDG.E R4, desc[UR60][R2.64] ;  /* 0x0000003c02047981 */ /* 0x000ea2000c1e1900 */
[----:B------:R-:W-:Y:S05]  /*1de40*/  YIELD ;  /* 0x0000000000007946 */ /* 0x000fea0003800000 */
[----:B------:R-:W-:Y:S01]  /*1de50*/  ULDC.64 UR4, c[0x0][0xa28] ;  /* 0x00028a0000047ab9 */ /* 0x000fe20000000a00 */
[----:B----4-:R-:W-:Y:S01]  /*1de60*/  IMAD.MOV.U32 R0, RZ, RZ, RZ ;  /* 0x000000ffff007224 */ /* 0x010fe200078e00ff */
[----:B------:R-:W-:Y:S01]  /*1de70*/  ISETP.NE.U32.AND P0, PT, RZ, UR4, PT ;  /* 0x00000004ff007c0c */ /* 0x000fe2000bf05070 */
[----:B---3-5:R-:W-:Y:S01]  /*1de80*/  IMAD.MOV.U32 R8, RZ, RZ, RZ ;  /* 0x000000ffff087224 */ /* 0x028fe200078e00ff */
[----:B------:R-:W-:Y:S01]  /*1de90*/  ULDC.64 UR10, c[0x0][0xa18] ;  /* 0x00028600000a7ab9 */ /* 0x000fe20000000a00 */
[----:B------:R-:W-:Y:S01]  /*1dea0*/  ULDC.64 UR8, c[0x0][0xa10] ;  /* 0x0002840000087ab9 */ /* 0x000fe20000000a00 */
[----:B------:R-:W-:Y:S01]  /*1deb0*/  ISETP.NE.AND.EX P0, PT, RZ, UR5, PT, P0 ;  /* 0x00000005ff007c0c */ /* 0x000fe2000bf05300 */
[----:B------:R-:W-:Y:S01]  /*1dec0*/  ULDC.64 UR6, c[0x0][0xa08] ;  /* 0x0002820000067ab9 */ /* 0x000fe20000000a00 */
[----:B--2---:R-:W-:Y:S01]  /*1ded0*/  SHF.R.S32.HI R5, RZ, 0x1f, R4 ;  /* 0x0000001fff057819 */ /* 0x004fe20000011404 */
[----:B------:R-:W-:-:S10]  /*1dee0*/  IMAD.SHL.U32 R15, R4, 0x4, RZ ;  /* 0x00000004040f7824 */ /* 0x000fd400078e00ff */
[C---:B------:R-:W-:Y:S01]  /*1def0*/  @P0 LEA R2, P1, R4.reuse, UR4, 0x2 ;  /* 0x0000000404020c11 */ /* 0x040fe2000f8210ff */
[----:B------:R0:W-:Y:S03]  /*1df00*/  STL [R1+0x30], R4 ;  /* 0x0000300401007387 */ /* 0x0001e60000100800 */
[C-C-:B------:R-:W-:Y:S01]  /*1df10*/  @P0 LEA.HI.X R3, R4.reuse, UR5, R5.reuse, 0x2, P1 ;  /* 0x0000000504030c11 */ /* 0x140fe200088f1405 */
[----:B------:R-:W-:Y:S01]  /*1df20*/  ULDC.64 UR4, c[0x0][0xa00] ;  /* 0x0002800000047ab9 */ /* 0x000fe20000000a00 */
[----:B------:R-:W-:Y:S01]  /*1df30*/  SHF.L.U64.HI R14, R4, 0x2, R5 ;  /* 0x00000002040e7819 */ /* 0x000fe20000010205 */
[----:B-1----:R1:W-:Y:S01]  /*1df40*/  STL [R1+0x44], R5 ;  /* 0x0000440501007387 */ /* 0x0023e20000100800 */
        /* <DEDUP_REMOVED lines=16> */
[----:B-1----:R-:W-:Y:S01]  /*1e050*/  IADD3.X R5, R14, UR9, RZ, P4, !PT ;  /* 0x000000090e057c10 */ /* 0x002fe2000a7fe4ff */
[----:B------:R-:W-:Y:S01]  /*1e060*/  ULDC UR4, c[0x0][0x288] ;  /* 0x0000a20000047ab9 */ /* 0x000fe20000000800 */
[----:B------:R-:W-:Y:S01]  /*1e070*/  IADD3 R6, P5, R15, UR6, RZ ;  /* 0x000000060f067c10 */ /* 0x000fe2000ffbe0ff */
[----:B------:R-:W-:Y:S01]  /*1e080*/  IMAD.U32 R12, RZ, RZ, UR4 ;  /* 0x00000004ff0c7e24 */ /* 0x000fe2000f8e00ff */
[----:B------:R-:W-:-:S02]  /*1e090*/  ULDC.64 UR4, c[0x0][0x418] ;  /* 0x0001060000047ab9 */ /* 0x000fc40000000a00 */
[----:B------:R-:W-:-:S05]  /*1e0a0*/  IADD3.X R7, R14, UR7, RZ, P5, !PT ;  /* 0x000000070e077c10 */ /* 0x000fca000affe4ff */
[----:B------:R0:W5:Y:S04]  /*1e0b0*/  @P0 LDG.E R11, desc[UR60][R6.64] ;  /* 0x0000003c060b0981 */ /* 0x000168000c1e1900 */
[----:B------:R0:W5:Y:S04]  /*1e0c0*/  @P1 LDG.E R10, desc[UR60][R4.64] ;  /* 0x0000003c040a1981 */ /* 0x000168000c1e1900 */
[----:B--2---:R1:W-:Y:S02]  /*1e0d0*/  STL [R1+0x3c], R8 ;  /* 0x00003c0801007387 */ /* 0x0043e40000100800 */
[----:B-1----:R-:W-:-:S04]  /*1e0e0*/  @P3 IADD3 R8, P4, R15, UR10, RZ ;  /* 0x0000000a0f083c10 */ /* 0x002fc8000ff9e0ff */
[----:B------:R-:W-:-:S05]  /*1e0f0*/  @P3 IADD3.X R9, R14, UR11, RZ, P4, !PT ;  /* 0x0000000b0e093c10 */ /* 0x000fca000a7fe4ff */
[----:B------:R-:W2:Y:S01]  /*1e100*/  @P3 LDG.E R12, desc[UR60][R8.64] ;  /* 0x0000003c080c3981 */ /* 0x000ea2000c1e1900 */
[----:B------:R-:W-:-:S03]  /*1e110*/  UISETP.NE.U32.AND UP0, UPT, UR4, URZ, UPT ;  /* 0x0000003f0400728c */ /* 0x000fc6000bf05070 */
[----:B------:R-:W-:Y:S01]  /*1e120*/  ULDC UR4, c[0x0][0x424] ;  /* 0x0001090000047ab9 */ /* 0x000fe20000000800 */
[----:B------:R-:W-:-:S03]  /*1e130*/  UISETP.NE.AND.EX UP0, UPT, UR5, URZ, UPT, UP0 ;  /* 0x0000003f0500728c */ /* 0x000fc6000bf05300 */
[----:B------:R-:W-:Y:S01]  /*1e140*/  ULDC UR5, c[0x0][0x2f0] ;  /* 0x0000bc0000057ab9 */ /* 0x000fe20000000800 */
[----:B------:R-:W-:Y:S01]  /*1e150*/  USEL UR4, UR4, 0x1, UP0 ;  /* 0x0000000104047887 */ /* 0x000fe20008000000 */
[----:B--2---:R0:W-:Y:S04]  /*1e160*/  STL [R1+0x40], R12 ;  /* 0x0000400c01007387 */ /* 0x0041e80000100800 */
[----:B------:R0:W5:Y:S01]  /*1e170*/  LDL R13, [R1+0x40] ;  /* 0x00004000010d7983 */ /* 0x0001620000100800 */
[----:B------:R-:W-:-:S03]  /*1e180*/  UIMAD UR4, UR4, UR5, URZ ;  /* 0x00000005040472a4 */ /* 0x000fc6000f8e023f */
[----:B------:R-:W-:Y:S02]  /*1e190*/  ULDC UR5, c[0x0][0x348] ;  /* 0x0000d20000057ab9 */ /* 0x000fe40000000800 */
[----:B------:R-:W-:Y:S02]  /*1e1a0*/  IMAD.U32 R8, RZ, RZ, UR5 ;  /* 0x00000005ff087e24 */ /* 0x000fe4000f8e00ff */
[----:B------:R-:W-:Y:S01]  /*1e1b0*/  IMAD.U32 R9, RZ, RZ, UR4 ;  /* 0x00000004ff097e24 */ /* 0x000fe2000f8e00ff */
[----:B0-----:R-:W-:Y:S06]  /*1e1c0*/  @P3 BRA `(.L_x_2935) ;  /* 0x0000000000143947 */ /* 0x001fec0003800000 */
[----:B------:R-:W-:Y:S05]  /*1e1d0*/  @!P2 BRA `(.L_x_2935) ;  /* 0x000000000010a947 */ /* 0x000fea0003800000 */
[----:B------:R-:W2:Y:S04]  /*1e1e0*/  LDG.E R12, desc[UR60][R2.64] ;  /* 0x0000003c020c7981 */ /* 0x000ea8000c1e1900 */
[----:B------:R-:W2:Y:S02]  /*1e1f0*/  LDG.E R2, desc[UR60][R2.64+0x4] ;  /* 0x0000043c02027981 */ /* 0x000ea4000c1e1900 */
[----:B--2--5:R-:W-:-:S05]  /*1e200*/  IMAD.IADD R13, R2, 0x1, -R12 ;  /* 0x00000001020d7824 */ /* 0x024fca00078e0a0c */
[----:B------:R0:W-:Y:S02]  /*1e210*/  STL [R1+0x40], R13 ;  /* 0x0000400d01007387 */ /* 0x0001e40000100800 */
.L_x_2935:
[----:B------:R-:W2:Y:S01]  /*1e220*/  LDL R12, [R1+0x30] ;  /* 0x00003000010c7983 */ /* 0x000ea20000100800 */
[----:B-----5:R-:W-:Y:S01]  /*1e230*/  IMAD.IADD R2, R11, 0x1, R0 ;  /* 0x000000010b027824 */ /* 0x020fe200078e0200 */
[----:B------:R-:W-:Y:S02]  /*1e240*/  ULDC.64 UR4, c[0x0][0xa20] ;  /* 0x0002880000047ab9 */ /* 0x000fe40000000a00 */
[----:B------:R-:W-:Y:S02]  /*1e250*/  ISETP.NE.U32.AND P2, PT, RZ, UR4, PT ;  /* 0x00000004ff007c0c */ /* 0x000fe4000bf45070 */
[----:B------:R1:W-:Y:S02]  /*1e260*/  STL [R1+0x1c], R2 ;  /* 0x00001c0201007387 */ /* 0x0003e40000100800 */
[----:B------:R-:W-:Y:S02]  /*1e270*/  ISETP.NE.AND.EX P2, PT, RZ, UR5, PT, P2 ;  /* 0x00000005ff007c0c */ /* 0x000fe4000bf45320 */
[----:B--2---:R1:W-:Y:S11]  /*1e280*/  STL [R1+0x14], R12 ;  /* 0x0000140c01007387 */ /* 0x0043f60000100800 */
[----:B------:R-:W-:Y:S05]  /*1e290*/  @!P2 BRA `(.L_x_2936) ;  /* 0x000000000010a947 */ /* 0x000fea0003800000 */
[----:B-1----:R-:W-:-:S04]  /*1e2a0*/  IADD3 R2, P0, R15, UR4, RZ ;  /* 0x000000040f027c10 */ /* 0x002fc8000ff1e0ff */
[----:B------:R-:W-:-:S05]  /*1e2b0*/  IADD3.X R3, R14, UR5, RZ, P0, !PT ;  /* 0x000000050e037c10 */ /* 0x000fca00087fe4ff */
[----:B------:R1:W5:Y:S01]  /*1e2c0*/  LDG.E R9, desc[UR60][R2.64] ;  /* 0x0000003c02097981 */ /* 0x000362000c1e1900 */
[----:B------:R-:W-:Y:S05]  /*1e2d0*/  BRA `(.L_x_2937) ;  /* 0x0000000000107947 */ /* 0x000fea0003800000 */
.L_x_2936:
[----:B------:R-:W-:Y:S05]  /*1e2e0*/  @!P0 BRA `(.L_x_2937) ;  /* 0x00000000000c8947 */ /* 0x000fea0003800000 */
[----:B------:R-:W2:Y:S04]  /*1e2f0*/  LDG.E R9, desc[UR60][R6.64] ;  /* 0x0000003c06097981 */ /* 0x000ea8000c1e1900 */
[----:B------:R-:W2:Y:S02]  /*1e300*/  LDG.E R6, desc[UR60][R6.64+0x4] ;  /* 0x0000043c06067981 */ /* 0x000ea4000c1e1900 */
[----:B--2---:R-:W-:-:S07]  /*1e310*/  IMAD.IADD R9, R6, 0x1, -R9 ;  /* 0x0000000106097824 */ /* 0x004fce00078e0a09 */
.L_x_2937:
[----:B-1----:R-:W2:Y:S01]  /*1e320*/  @P1 LDG.E R2, desc[UR60][R4.64] ;  /* 0x0000003c04021981 */ /* 0x002ea2000c1e1900 */
[----:B------:R-:W1:Y:S01]  /*1e330*/  LDC R3, c[0x0][0x448] ;  /* 0x00011200ff037b82 */ /* 0x000e620000000800 */
[----:B-----5:R-:W-:Y:S02]  /*1e340*/  IMAD.IADD R0, R9, 0x1, -R0 ;  /* 0x0000000109007824 */ /* 0x020fe400078e0a00 */
[----:B------:R3:W2:Y:S01]  /*1e350*/  @P1 LDG.E R4, desc[UR60][R4.64+0x4] ;  /* 0x0000043c04041981 */ /* 0x0006a2000c1e1900 */
[----:B-1----:R-:W-:-:S13]  /*1e360*/  ISETP.NE.AND P0, PT, R3, 0x1, PT ;  /* 0x000000010300780c */ /* 0x002fda0003f05270 */
[----:B---3--:R-:W1:Y:S01]  /*1e370*/  @P0 LDC R5, c[0x0][0x450] ;  /* 0x00011400ff050b82 */ /* 0x008e620000000800 */
[----:B------:R-:W-:Y:S01]  /*1e380*/  BSSY B0, `(.L_x_2938) ;  /* 0x000015e000007945 */ /* 0x000fe20003800000 */
[----:B--2---:R-:W-:-:S06]  /*1e390*/  @P1 IMAD.IADD R8, R4, 0x1, -R2 ;  /* 0x0000000104081824 */ /* 0x004fcc00078e0a02 */
[----:B------:R-:W2:Y:S01]  /*1e3a0*/  @P0 LDC R4, c[0x0][0x44c] ;  /* 0x00011300ff040b82 */ /* 0x000ea20000000800 */
[----:B------:R-:W-:-:S04]  /*1e3b0*/  IMAD.SHL.U32 R2, R17, 0x80, RZ ;  /* 0x0000008011027824 */ /* 0x000fc800078e00ff */
[----:B------:R-:W-:-:S04]  /*1e3c0*/  VIADD R2, R2, 0x7f ;  /* 0x0000007f02027836 */ /* 0x000fc80000000000 */
[----:B------:R-:W-:Y:S02]  /*1e3d0*/  IMAD.MOV.U32 R3, RZ, RZ, R2 ;  /* 0x000000ffff037224 */ /* 0x000fe400078e0002 */
[----:B--2---:R-:W-:-:S04]  /*1e3e0*/  @P0 IMAD.HI.U32 R4, R2, R4, RZ ;  /* 0x0000000402040227 */ /* 0x004fc800078e00ff */
[----:B------:R-:W-:Y:S01]  /*1e3f0*/  IMAD.IADD R2, R0, 0x1, R8 ;  /* 0x0000000100027824 */ /* 0x000fe200078e0208 */
[----:B-1----:R-:W-:-:S03]  /*1e400*/  @P0 SHF.R.U32.HI R3, RZ, R5, R4 ;  /* 0x00000005ff030219 */ /* 0x002fc60000011604 */
[C---:B------:R-:W-:Y:S01]  /*1e410*/  VIADD R4, R2.reuse, 0x7f ;  /* 0x0000007f02047836 */ /* 0x040fe20000000000 */
[----:B------:R-:W-:-:S05]  /*1e420*/  IADD3 R21, R2, 0x80, -R13 ;  /* 0x0000008002157810 */ /* 0x000fca0007ffe80d */
[----:B------:R-:W-:Y:S01]  /*1e430*/  IMAD.IADD R2, R21, 0x1, R3 ;  /* 0x0000000115027824 */ /* 0x000fe200078e0203 */
[----:B------:R-:W-:-:S04]  /*1e440*/  SHF.R.S32.HI R3, RZ, 0x1f, R4 ;  /* 0x0000001fff037819 */ /* 0x000fc80000011404 */
[----:B------:R-:W-:Y:S02]  /*1e450*/  LEA.HI R20, R3, R4, RZ, 0x7 ;  /* 0x0000000403147211 */ /* 0x000fe400078f38ff */
[----:B------:R-:W-:-:S04]  /*1e460*/  SHF.R.S32.HI R3, RZ, 0x1f, R2 ;  /* 0x0000001fff037819 */ /* 0x000fc80000011402 */
[----:B------:R-:W-:Y:S02]  /*1e470*/  LEA.HI R2, R3, R2, RZ, 0x7 ;  /* 0x0000000203027211 */ /* 0x000fe400078f38ff */
[----:B------:R-:W-:Y:S02]  /*1e480*/  SHF.R.S32.HI R20, RZ, 0x7, R20 ;  /* 0x00000007ff147819 */ /* 0x000fe40000011414 */
[----:B------:R-:W-:-:S04]  /*1e490*/  SHF.R.S32.HI R2, RZ, 0x7, R2 ;  /* 0x00000007ff027819 */ /* 0x000fc80000011402 */
[----:B------:R-:W-:Y:S01]  /*1e4a0*/  VIMNMX R2, R20, R2, PT ;  /* 0x0000000214027248 */ /* 0x000fe20003fe0100 */
[----:B------:R-:W-:-:S04]  /*1e4b0*/  IMAD.MOV R3, RZ, RZ, -R0 ;  /* 0x000000ffff037224 */ /* 0x000fc800078e0a00 */
[----:B------:R-:W-:-:S05]  /*1e4c0*/  IMAD R2, R2, 0x80, -R0 ;  /* 0x0000008002027824 */ /* 0x000fca00078e0a00 */
[----:B------:R-:W-:Y:S02]  /*1e4d0*/  VIMNMX R0, R2, R8, PT ;  /* 0x0000000802007248 */ /* 0x000fe40003fe0100 */
[----:B------:R-:W-:-:S04]  /*1e4e0*/  VIMNMX R2, RZ, R3, !PT ;  /* 0x00000003ff027248 */ /* 0x000fc80007fe0100 */
[----:B------:R-:W-:Y:S02]  /*1e4f0*/  ISETP.GT.AND P0, PT, R0, R2, PT ;  /* 0x000000020000720c */ /* 0x000fe40003f04270 */
[----:B------:R-:W-:-:S11]  /*1e500*/  SHF.R.U32.HI R2, RZ, 0x7, R2 ;  /* 0x00000007ff027819 */ /* 0x000fd60000011602 */
[----:B------:R-:W-:-:S05]  /*1e510*/  @P0 VIADD R0, R0, 0x7f ;  /* 0x0000007f00000836 */ /* 0x000fca0000000000 */
[----:B------:R-:W-:Y:S01]  /*1e520*/  @P0 SHF.R.S32.HI R3, RZ, 0x1f, R0 ;  /* 0x0000001fff030819 */ /* 0x000fe20000011400 */
[----:B------:R-:W-:-:S03]  /*1e530*/  IMAD.MOV.U32 R7, RZ, RZ, R2 ;  /* 0x000000ffff077224 */ /* 0x000fc600078e0002 */
[----:B------:R-:W-:-:S04]  /*1e540*/  @P0 LEA.HI R0, R3, R0, RZ, 0x7 ;  /* 0x0000000003000211 */ /* 0x000fc800078f38ff */
[----:B------:R-:W-:-:S04]  /*1e550*/  @P0 SHF.R.S32.HI R7, RZ, 0x7, R0 ;  /* 0x00000007ff070819 */ /* 0x000fc80000011400 */
[----:B------:R-:W-:Y:S02]  /*1e560*/  ISETP.GT.AND P2, PT, R7, R2, PT ;  /* 0x000000020700720c */ /* 0x000fe40003f44270 */
[----:B------:R-:W-:-:S11]  /*1e570*/  PLOP3.LUT P0, PT, PT, PT, PT, 0x80, 0x0 ;  /* 0x000000000000781c */ /* 0x000fd60003f0f070 */
        /* <DEDUP_REMOVED lines=8> */
.L_x_3117:
[----:B--2---:R-:W-:Y:S02]  /*1e600*/  ISETP.NE.AND P0, PT, R14, RZ, PT ;  /* 0x000000ff0e00720c */ /* 0x004fe40003f05270 */
[----:B------:R-:W-:-:S11]  /*1e610*/  PLOP3.LUT P6, PT, PT, PT, PT, 0x8, 0x0 ;  /* 0x000000000000781c */ /* 0x000fd60003fce170 */
[----:B------:R-:W-:Y:S05]  /*1e620*/  @P0 BRA `(.L_x_2941) ;  /* 0x00000000000c0947 */ /* 0x000fea0003800000 */
[----:B------:R-:W-:-:S03]  /*1e630*/  UMOV UR4, 0xffffffff ;  /* 0xffffffff00047882 */ /* 0x000fc60000000000 */
[----:B------:R-:W-:Y:S05]  /*1e640*/  BRA.DIV UR4, `(.L_x_2942) ;  /* 0x0000007204c47947 */ /* 0x000fea000b800000 */
[----:B------:R-:W-:-:S13]  /*1e650*/  ELECT P6, URZ, PT ;  /* 0x00000000003f782f */ /* 0x000fda00038c0000 */
.L_x_2941:
[----:B-1----:R-:W2:Y:S04]  /*1e660*/  LDL R3, [R1+0x50] ;  /* 0x0000500001037983 */ /* 0x002ea80000100800 */
[----:B------:R-:W3:Y:S01]  /*1e670*/  LDL R5, [R1+0x4] ;  /* 0x0000040001057983 */ /* 0x000ee20000100800 */
        /* <DEDUP_REMOVED lines=8> */
.L_x_3120:
[----:B------:R-:W-:Y:S05]  /*1e700*/  BSYNC B1 ;  /* 0x0000000000017941 */ /* 0x000fea0003800000 */
.L_x_2943:
[----:B------:R-:W-:Y:S04]  /*1e710*/  BSSY B1, `(.L_x_2945) ;  /* 0x0000087000017945 */ /* 0x000fe80003800000 */
[----:B------:R-:W-:Y:S05]  /*1e720*/  @!P6 BRA `(.L_x_2946) ;  /* 0x000000080014e947 */ /* 0x000fea0003800000 */
[----:B------:R-:W2:Y:S04]  /*1e730*/  LDL R8, [R1+0x4] ;  /* 0x0000040001087983 */ /* 0x000ea80000100800 */
        /* <DEDUP_REMOVED lines=10> */
.L_x_3121:
[----:B------:R-:W-:Y:S05]  /*1e7e0*/  BSYNC B2 ;  /* 0x0000000000027941 */ /* 0x000fea0003800000 */
.L_x_2947:
        /* <DEDUP_REMOVED lines=9> */
.L_x_2950:
[----:B------:R-:W-:Y:S05]  /*1e880*/  BSYNC B2 ;  /* 0x0000000000027941 */ /* 0x000fea0003800000 */
.L_x_2949:
        /* <DEDUP_REMOVED lines=14> */
.L_x_2951:
        /* <DEDUP_REMOVED lines=16> */
.L_x_2952:
        /* <DEDUP_REMOVED lines=15> */
.L_x_2953:
        /* <DEDUP_REMOVED lines=13> */
.L_x_3122:
[----:B------:R-:W-:Y:S05]  /*1ec30*/  BSYNC B2 ;  /* 0x0000000000027941 */ /* 0x000fea0003800000 */
.L_x_2954:
[----:B------:R-:W-:Y:S01]  /*1ec40*/  BSSY B2, `(.L_x_2956) ;  /* 0x000000b000027945 */ /* 0x000fe20003800000 */
[----:B------:R-:W-:Y:S02]  /*1ec50*/  IMAD.MOV.U32 R8, RZ, RZ, 0x0 ;  /* 0x00000000ff087424 */ /* 0x000fe400078e00ff */
[----:B-12---:R-:W-:Y:S01]  /*1ec60*/  IMAD.MOV.U32 R9, RZ, RZ, 0x12f00000 ;  /* 0x12f00000ff097424 */ /* 0x006fe200078e00ff */
        /* <DEDUP_REMOVED lines=8> */
.L_x_2957:
[----:B------:R-:W-:Y:S05]  /*1ecf0*/  BSYNC B2 ;  /* 0x0000000000027941 */ /* 0x000fea0003800000 */
.L_x_2956:
        /* <DEDUP_REMOVED lines=11> */
.L_x_2958:
        /* <DEDUP_REMOVED lines=19> */
.L_x_2959:
        /* <DEDUP_REMOVED lines=10> */
.L_x_2946:
[----:B------:R-:W-:Y:S05]  /*1ef80*/  BSYNC B1 ;  /* 0x0000000000017941 */ /* 0x000fea0003800000 */
.L_x_2945:
[----:B------:R-:W1:Y:S04]  /*1ef90*/  LDL.LU R8, [R1+0xc] ;  /* 0x00000c0001087983 */ /* 0x000e680000300800 */
[----:B------:R-:W2:Y:S01]  /*1efa0*/  LDL.LU R6, [R1+0x24] ;  /* 0x0000240001067983 */ /* 0x000ea20000300800 */
[----:B------:R-:W-:Y:S01]  /*1efb0*/  PLOP3.LUT P0, PT, PT, PT, PT, 0x8, 0x0 ;  /* 0x000000000000781c */ /* 0x000fe20003f0e170 */
[----:B-1----:R-:W-:Y:S02]  /*1efc0*/  VIADD R3, R8, 0x1 ;  /* 0x0000000108037836 */ /* 0x002fe40000000000 */
        /* <DEDUP_REMOVED lines=9> */
.L_x_2975:
[----:B------:R-:W-:Y:S05]  /*1f060*/  YIELD ;  /* 0x0000000000007946 */ /* 0x000fea0003800000 */
[----:B------:R-:W-:Y:S04]  /*1f070*/  BSSY B1, `(.L_x_2960) ;  /* 0x0000082000017945 */ /* 0x000fe80003800000 */
[----:B--2---:R-:W-:Y:S05]  /*1f080*/  @!P6 BRA `(.L_x_2961) ;  /* 0x000000080000e947 */ /* 0x004fea0003800000 */
[----:B-1----:R-:W2:Y:S04]  /*1f090*/  LDL R6, [R1+0x4] ;  /* 0x0000040001067983 */ /* 0x002ea80000100800 */
[----:B------:R-:W2:Y:S04]  /*1f0a0*/  LDL R5, [R1+0xc] ;  /* 0x00000c0001057983 */ /* 0x000ea80000100800 */
[----:B------:R-:W3:Y:S01]  /*1f0b0*/  LDL R4, [R1+0x24] ;  /* 0x0000240001047983 */ /* 0x000ee20000100800 */
[----:B------:R-:W-:Y:S01]  /*1f0c0*/  BSSY B2, `(.L_x_2962) ;  /* 0x0000008000027945 */ /* 0x000fe20003800000 */
[----:B------:R-:W1:Y:S02]  /*1f0d0*/  S2R R3, SR_TID.X ;  /* 0x0000000000037919 */ /* 0x000e640000002100 */
[----:B-1----:R-:W-:-:S04]  /*1f0e0*/  LOP3.LUT R3, R3, 0x7f, RZ, 0xc0, !PT ;  /* 0x0000007f03037812 */ /* 0x002fc800078ec0ff */
[----:B------:R-:W-:Y:S01]  /*1f0f0*/  ISETP.NE.AND P2, PT, R3, RZ, PT ;  /* 0x000000ff0300720c */ /* 0x000fe20003f45270 */
[----:B--2---:R-:W-:Y:S01]  /*1f100*/  IMAD R7, R5, 0x8, R6 ;  /* 0x0000000805077824 */ /* 0x004fe200078e0206 */
[----:B---3--:R-:W-:-:S04]  /*1f110*/  SHF.L.U32 R6, R4, 0x1f, RZ ;  /* 0x0000001f04067819 */ /* 0x008fc800000006ff */
[----:B------:R-:W1:Y:S02]  /*1f120*/  SYNCS.PHASECHK.TRANS64.TRYWAIT P1, [R7+URZ+0x348a0], R6 ;  /* 0x0348a006070075a7 */ /* 0x000e64000802017f */
[----:B-1----:R-:W-:Y:S05]  /*1f130*/  @!P1 BRA `(.L_x_2963) ;  /* 0x0000006800689947 */ /* 0x002fea0003800000 */
.L_x_3123:
[----:B------:R-:W-:Y:S05]  /*1f140*/  BSYNC B2 ;  /* 0x0000000000027941 */ /* 0x000fea0003800000 */
.L_x_2962:
        /* <DEDUP_REMOVED lines=9> */
.L_x_2965:
[----:B------:R-:W-:Y:S05]  /*1f1e0*/  BSYNC B2 ;  /* 0x0000000000027941 */ /* 0x000fea0003800000 */
.L_x_2964:
        /* <DEDUP_REMOVED lines=13> */
.L_x_2966:
        /* <DEDUP_REMOVED lines=16> */
.L_x_2967:
        /* <DEDUP_REMOVED lines=15> */
.L_x_2968:
        /* <DEDUP_REMOVED lines=13> */
.L_x_3124:
[----:B------:R-:W-:Y:S05]  /*1f580*/  BSYNC B2 ;  /* 0x0000000000027941 */ /* 0x000fea0003800000 */
.L_x_2969:
        /* <DEDUP_REMOVED lines=11> */
.L_x_2972:
[----:B------:R-:W-:Y:S05]  /*1f640*/  BSYNC B2 ;  /* 0x0000000000027941 */ /* 0x000fea0003800000 */
.L_x_2971:
[----:B------:R-:W3:Y:S04]  /*1f650*/  LDL R3, [R1+0x4] ;  /* 0x0000040001037983 */ /* 0x000ee80000100800 */
[----:B------:R-:W4:Y:S01]  /*1f660*/  LDL R5, [R1+0xc] ;  /* 0x00000c0001057983 */ /* 0x000f220000100800 */
[----:B------:R-:W-:Y:S01]  /*1f670*/  R2UR UR10, R11 ;  /* 0x000000000b0a72ca */ /* 0x000fe200000e0000 */
[----:B------:R-:W-:Y:S01]  /*1f680*/  UIADD3 UR4, UP0, UR36, 0x670, URZ ;  /* 0x0000067024047890 */ /* 0x000fe2000ff1e03f */
[----:B------:R-:W-:Y:S01]  /*1f690*/  R2UR UR6, R12 ;  /* 0x000000000c0672ca */ /* 0x000fe200000e0000 */
[----:B-12---:R-:W-:Y:S01]  /*1f6a0*/  VIADD R7, R7, 0x348b0 ;  /* 0x000348b007077836 */ /* 0x006fe20000000000 */
[----:B------:R-:W-:Y:S01]  /*1f6b0*/  R2UR UR7, R13 ;  /* 0x000000000d0772ca */ /* 0x000fe200000e0000 */
[----:B------:R-:W-:Y:S01]  /*1f6c0*/  UIADD3.X UR5, URZ, UR37, URZ, UP0, !UPT ;  /* 0x000000253f057290 */ /* 0x000fe200087fe43f */
[----:B------:R-:W-:Y:S01]  /*1f6d0*/  PLOP3.LUT P1, PT, PT, PT, PT, 0x80, 0x0 ;  /* 0x000000000000781c */ /* 0x000fe20003f2f070 */
[----:B---3--:R-:W-:-:S04]  /*1f6e0*/  VIADD R3, R3, 0x400 ;  /* 0x0000040003037836 */ /* 0x008fc80000000000 */
[----:B----4-:R-:W-:-:S08]  /*1f6f0*/  IMAD R3, R5, 0x8000, R3 ;  /* 0x0000800005037824 */ /* 0x010fd000078e0203 */
.L_x_2973:
        /* <DEDUP_REMOVED lines=15> */
.L_x_2974:
        /* <DEDUP_REMOVED lines=10> */
.L_x_2961:
[----:B------:R-:W-:Y:S05]  /*1f890*/  BSYNC B1 ;  /* 0x0000000000017941 */ /* 0x000fea0003800000 */
.L_x_2960:
[----:B-1----:R-:W2:Y:S04]  /*1f8a0*/  LDL.LU R6, [R1+0xc] ;  /* 0x00000c0001067983 */ /* 0x002ea80000300800 */
        /* <DEDUP_REMOVED lines=11> */
.L_x_2939:
[----:B------:R-:W-:Y:S05]  /*1f960*/  BSYNC B0 ;  /* 0x0000000000007941 */ /* 0x000fea0003800000 */
.L_x_2938:
[----:B------:R-:W3:Y:S01]  /*1f970*/  LDC R0, c[0x0][0x448] ;  /* 0x00011200ff007b82 */ /* 0x000ee20000000800 */
[----:B------:R-:W-:Y:S05]  /*1f980*/  @!P0 WARPSYNC.ALL ;  /* 0x0000000000008948 */ /* 0x000fea0003800000 */
[----:B------:R-:W-:Y:S02]  /*1f990*/  BSSY B7, `(.L_x_2976) ;  /* 0x0000439000077945 */ /* 0x000fe40003800000 */
[----:B------:R-:W-:Y:S01]  /*1f9a0*/  @!P0 BAR.SYNC.DEFER_BLOCKING 0xc, 0x180 ;  /* 0x0306000000008b1d */ /* 0x000fe20000010000 */
[----:B---3--:R-:W-:Y:S02]  /*1f9b0*/  ISETP.NE.AND P1, PT, R0, 0x1, PT ;  /* 0x000000010000780c */ /* 0x008fe40003f25270 */
[----:B------:R-:W-:-:S11]  /*1f9c0*/  LEA R0, R17, 0x7f, 0x7 ;  /* 0x0000007f11007811 */ /* 0x000fd600078e38ff */
[----:B------:R-:W3:Y:S08]  /*1f9d0*/  @P1 LDC R2, c[0x0][0x44c] ;  /* 0x00011300ff021b82 */ /* 0x000ef00000000800 */
[----:B-12---:R-:W1:Y:S01]  /*1f9e0*/  @P1 LDC R3, c[0x0][0x450] ;  /* 0x00011400ff031b82 */ /* 0x006e620000000800 */
[----:B---3--:R-:W-:-:S05]  /*1f9f0*/  @P1 IMAD.HI.U32 R2, R0, R2, RZ ;  /* 0x0000000200021227 */ /* 0x008fca00078e00ff */
[----:B-1----:R-:W-:-:S05]  /*1fa00*/  @P1 SHF.R.U32.HI R0, RZ, R3, R2 ;  /* 0x00000003ff001219 */ /* 0x002fca0000011602 */
[----:B------:R-:W-:-:S05]  /*1fa10*/  IMAD.IADD R0, R21, 0x1, R0 ;  /* 0x0000000115007824 */ /* 0x000fca00078e0200 */
[----:B------:R-:W-:-:S04]  /*1fa20*/  SHF.R.S32.HI R2, RZ, 0x1f, R0 ;  /* 0x0000001fff027819 */ /* 0x000fc80000011400 */
[----:B------:R-:W-:-:S04]  /*1fa30*/  LEA.HI R0, R2, R0, RZ, 0x7 ;  /* 0x0000000002007211 */ /* 0x000fc800078f38ff */
[----:B------:R-:W-:-:S04]  /*1fa40*/  SHF.R.S32.HI R0, RZ, 0x7, R0 ;  /* 0x00000007ff007819 */ /* 0x000fc80000011400 */
[----:B------:R-:W-:-:S04]  /*1fa50*/  VIMNMX R4, R20, R0, PT ;  /* 0x0000000014047248 */ /* 0x000fc80003fe0100 */
[----:B------:R-:W-:Y:S01]  /*1fa60*/  ISETP.GT.AND P0, PT, R4, RZ, PT ;  /* 0x000000ff0400720c */ /* 0x000fe20003f04270 */
[----:B------:R1:W-:-:S12]  /*1fa70*/  STL [R1+0x34], R4 ;  /* 0x0000340401007387 */ /* 0x0003d80000100800 */
[----:B-1----:R-:W-:Y:S05]  /*1fa80*/  @P0 BRA `(.L_x_2977) ;  /* 0x0000000000440947 */ /* 0x002fea0003800000 */
[----:B------:R-:W1:Y:S02]  /*1fa90*/  S2R R4, SR_TID.X ;  /* 0x0000000000047919 */ /* 0x000e640000002100 */
[----:B-1----:R-:W-:-:S04]  /*1faa0*/  LOP3.LUT R4, R4, 0x7f, RZ, 0xc0, !PT ;  /* 0x0000007f04047812 */ /* 0x002fc800078ec0ff */
[----:B------:R-:W-:-:S13]  /*1fab0*/  ISETP.NE.AND P0, PT, R4, RZ, PT ;  /* 0x000000ff0400720c */ /* 0x000fda0003f05270 */
[----:B------:R-:W-:Y:S05]  /*1fac0*/  @P0 BRA `(.L_x_2978) ;  /* 0x0000004000940947 */ /* 0x000fea0003800000 */
[----:B------:R-:W1:Y:S01]  /*1fad0*/  S2R R3, SR_LANEID ;  /* 0x0000000000037919 */ /* 0x000e620000000000 */
[----:B------:R-:W-:Y:S02]  /*1fae0*/  VOTEU.ANY UR4, UPT, PT ;  /* 0x0000000000047886 */ /* 0x000fe400038e0100 */
[----:B------:R-:W1:Y:S08]  /*1faf0*/  FLO.U32 R0, UR4 ;  /* 0x0000000400007d00 */ /* 0x000e7000080e0000 */
[----:B------:R-:W2:Y:S01]  /*1fb00*/  POPC R4, UR4 ;  /* 0x0000000400047d09 */ /* 0x000ea20008000000 */
[----:B-1----:R-:W-:-:S02]  /*1fb10*/  ISETP.EQ.U32.AND P0, PT, R0, R3, PT ;  /* 0x000000030000720c */ /* 0x002fc40003f02070 */
[----:B------:R-:W2:Y:S11]  /*1fb20*/  LDC.64 R2, c[0x0][0xc60] ;  /* 0x00031800ff027b82 */ /* 0x000eb60000000a00 */
[----:B--2---:R-:W2:Y:S01]  /*1fb30*/  @P0 ATOMG.E.ADD.STRONG.GPU PT, R3, desc[UR60][R2.64], R4 ;  /* 0x00000004020309a8 */ /* 0x004ea200081ee1fc */
[----:B------:R-:W1:Y:S02]  /*1fb40*/  S2R R5, SR_LTMASK ;  /* 0x0000000000057919 */ /* 0x000e640000003900 */
[----:B-1----:R-:W-:-:S06]  /*1fb50*/  LOP3.LUT R5, R5, UR4, RZ, 0xc0, !PT ;  /* 0x0000000405057c12 */ /* 0x002fcc000f8ec0ff */
[----:B------:R-:W1:Y:S01]  /*1fb60*/  POPC R5, R5 ;  /* 0x0000000500057309 */ /* 0x000e620000000000 */
[----:B--2---:R-:W1:Y:S02]  /*1fb70*/  SHFL.IDX PT, R0, R3, R0, 0x1f ;  /* 0x00001f0003007589 */ /* 0x004e6400000e0000 */
[----:B-1----:R-:W-:Y:S01]  /*1fb80*/  IADD3 R16, R0, UR38, R5 ;  /* 0x0000002600107c10 */ /* 0x002fe2000fffe005 */
[----:B------:R-:W-:Y:S06]  /*1fb90*/  BRA `(.L_x_2978) ;  /* 0x0000004000607947 */ /* 0x000fec0003800000 */
.L_x_2977:
        /* <DEDUP_REMOVED lines=21> */
.L_x_2980:
[----:B------:R-:W-:Y:S05]  /*1fcf0*/  BSYNC B6 ;  /* 0x0000000000067941 */ /* 0x000fea0003800000 */
.L_x_2979:
        /* <DEDUP_REMOVED lines=18> */
[----:B01----:R-:W-:-:S07]  /*1fe20*/  IMAD.MOV.U32 R13, RZ, RZ, RZ ;  /* 0x000000ffff0d7224 */ /* 0x003fce00078e00ff */
[----:B------:R-:W-:-:S07]  /*1fe30*/  LEPC R20, `(.L_x_2983) ;  /* 0x000000001014794e */ /* 0x000fce0000000000 */
[----:B--2---:R-:W-:Y:S05]  /*1fe40*/  CALL.ABS.NOINC R2 ;  /* 0x0000000002007343 */ /* 0x004fea0003c00000 */
.L_x_2983:
        /* <DEDUP_REMOVED lines=16> */
.L_x_2982:
[----:B------:R-:W-:Y:S05]  /*1ff50*/  BSYNC B6 ;  /* 0x0000000000067941 */ /* 0x000fea0003800000 */
.L_x_2981:
        /* <DEDUP_REMOVED lines=10> */
[----:B----4-:R1:W2:Y:S02]  /*20000*/  @P0 LDG.E R7, desc[UR60][R2.64] ;  /* 0x0000003c02070981 */ /* 0x0102a4000c1e1900 */
[----:B-1----:R-:W1:Y:S01]  /*20010*/  LDC.64 R2, c[0x0][0x418] ;  /* 0x00010600ff027b82 */ /* 0x002e620000000a00 */
[----:B-----5:R-:W-:Y:S01]  /*20020*/  VIADD R4, R0, 0xffffffff ;  /* 0xffffffff00047836 */ /* 0x020fe20000000000 */
[----:B--2---:R-:W-:Y:S01]  /*20030*/  SHF.R.S32.HI R8, RZ, 0x1f, R7 ;  /* 0x0000001fff087819 */ /* 0x004fe20000011407 */
[----:B------:R2:W-:Y:S04]  /*20040*/  @P0 STL [R1+0x14], R7 ;  /* 0x0000140701000387 */ /* 0x0005e80000100800 */
        /* <DEDUP_REMOVED lines=10> */
.L_x_3127:
[----:B-1----:R-:W3:Y:S01]  /*200f0*/  LDL.LU R5, [R1+0x20] ;  /* 0x0000200001057983 */ /* 0x002ee20000300800 */
[----:B------:R-:W-:Y:S02]  /*20100*/  PLOP3.LUT P1, PT, PT, PT, PT, 0x8, 0x0 ;  /* 0x000000000000781c */ /* 0x000fe40003f2e170 */
[----:B--2---:R-:W-:Y:S01]  /*20110*/  ISETP.NE.AND P0, PT, R14, RZ, PT ;  /* 0x000000ff0e00720c */ /* 0x004fe20003f05270 */
[----:B------:R1:W-:Y:S04]  /*20120*/  STL [R1], R0 ;  /* 0x0000000001007387 */ /* 0x0003e80000100800 */
[----:B------:R1:W-:Y:S01]  /*20130*/  STL [R1+0x10], R4 ;  /* 0x0000100401007387 */ /* 0x0003e20000100800 */
[----:B---3--:R-:W-:-:S05]  /*20140*/  LOP3.LUT R5, R5, 0xfffffffe, RZ, 0xc0, !PT ;  /* 0xfffffffe05057812 */ /* 0x008fca00078ec0ff */
[----:B------:R-:W-:-:S05]  /*20150*/  @P1 LOP3.LUT R5, R5, 0x1, RZ, 0xfc, !PT ;  /* 0x0000000105051812 */ /* 0x000fca00078efcff */
[----:B------:R1:W-:Y:S01]  /*20160*/  STL [R1+0x20], R5 ;  /* 0x0000200501007387 */ /* 0x0003e20000100800 */
[----:B------:R-:W-:Y:S05]  /*20170*/  @P0 BRA `(.L_x_2985) ;  /* 0x0000000400500947 */ /* 0x000fea0003800000 */
[----:B------:R-:W-:-:S03]  /*20180*/  UMOV UR4, 0xffffffff ;  /* 0xffffffff00047882 */ /* 0x000fc60000000000 */
[----:B------:R-:W-:Y:S05]  /*20190*/  BRA.DIV UR4, `(.L_x_2986) ;  /* 0x0000005a04ac7947 */ /* 0x000fea000b800000 */
[----:B------:R-:W-:-:S13]  /*201a0*/  ELECT P6, URZ, PT ;  /* 0x00000000003f782f */ /* 0x000fda00038c0000 */
.L_x_3130:
[----:B------:R-:W-:Y:S05]  /*201b0*/  @!P6 BRA `(.L_x_2985) ;  /* 0x000000040040e947 */ /* 0x000fea0003800000 */
[----:B------:R-:W-:-:S04]  /*201c0*/  ISETP.NE.U32.AND P0, PT, R2, RZ, PT ;  /* 0x000000ff0200720c */ /* 0x000fc80003f05070 */
[----:B------:R-:W-:-:S13]  /*201d0*/  ISETP.NE.AND.EX P0, PT, R3, RZ, PT, P0 ;  /* 0x000000ff0300720c */ /* 0x000fda0003f05300 */
[----:B------:R-:W-:Y:S05]  /*201e0*/  @!P0 BRA `(.L_x_2987) ;  /* 0x0000000000548947 */ /* 0x000fea0003800000 */
[----:B------:R-:W2:Y:S01]  /*201f0*/  LDC R6, c[0x0][0x43c] ;  /* 0x00010f00ff067b82 */ /* 0x000ea20000000800 */
[----:B------:R-:W-:Y:S01]  /*20200*/  IMAD.MOV.U32 R9, RZ, RZ, R4 ;  /* 0x000000ffff097224 */ /* 0x000fe200078e0004 */
[----:B------:R-:W-:-:S03]  /*20210*/  ULDC.64 UR4, c[0x0][0x428] ;  /* 0x00010a0000047ab9 */ /* 0x000fc60000000a00 */
[----:B-1----:R-:W-:Y:S01]  /*20220*/  IMAD.MOV.U32 R0, RZ, RZ, R9 ;  /* 0x000000ffff007224 */ /* 0x002fe200078e0009 */
[----:B--2---:R-:W-:-:S13]  /*20230*/  ISETP.NE.AND P0, PT, R6, 0x1, PT ;  /* 0x000000010600780c */ /* 0x004fda0003f05270 */
[----:B------:R-:W1:Y:S02]  /*20240*/  @P0 LDC.64 R4, c[0x0][0x440] ;  /* 0x00011000ff040b82 */ /* 0x000e640000000a00 */
[----:B-1----:R-:W-:-:S05]  /*20250*/  @P0 IMAD.HI.U32 R4, R9, R4, RZ ;  /* 0x0000000409040227 */ /* 0x002fca00078e00ff */
        /* <DEDUP_REMOVED lines=12> */
[----:B------:R-:W3:Y:S04]  /*20320*/  LDG.E R0, desc[UR60][R2.64] ;  /* 0x0000003c02007981 */ /* 0x000ee8000c1e1900 */
[----:B---3--:R2:W-:Y:S02]  /*20330*/  STL [R1], R0 ;  /* 0x0000000001007387 */ /* 0x0085e40000100800 */
.L_x_2987:
[----:B------:R-:W3:Y:S04]  /*20340*/  LDL R7, [R1+0x4] ;  /* 0x0000040001077983 */ /* 0x000ee80000100800 */
[----:B-12---:R-:W3:Y:S04]  /*20350*/  LDL R0, [R1+0x8] ;  /* 0x0000080001007983 */ /* 0x006ee80000100800 */
[----:B------:R-:W2:Y:S01]  /*20360*/  LDL R2, [R1+0x18] ;  /* 0x0000180001027983 */ /* 0x000ea20000100800 */
[----:B---3--:R-:W-:Y:S01]  /*20370*/  IMAD R0, R0, 0x8, R7 ;  /* 0x0000000800007824 */ /* 0x008fe200078e0207 */
[----:B--2---:R-:W-:-:S04]  /*20380*/  SHF.L.U32 R2, R2, 0x1f, RZ ;  /* 0x0000001f02027819 */ /* 0x004fc800000006ff */
[----:B------:R-:W1:Y:S02]  /*20390*/  SYNCS.PHASECHK.TRANS64.TRYWAIT P0, [R0+URZ+0x34840], R2 ;  /* 0x03484002000075a7 */ /* 0x000e64000800017f */
[----:B-1----:R-:W-:Y:S05]  /*203a0*/  @!P0 BRA `(.L_x_2988) ;  /* 0x0000005800488947 */ /* 0x002fea0003800000 */
.L_x_3131:
        /* <DEDUP_REMOVED lines=11> */
.L_x_2989:
        /* <DEDUP_REMOVED lines=38> */
.L_x_2985:
[----:B------:R-:W2:Y:S04]  /*206c0*/  LDL R2, [R1+0x4] ;  /* 0x0000040001027983 */ /* 0x000ea80000100800 */
[----:B------:R-:W3:Y:S04]  /*206d0*/  LDL.LU R3, [R1+0x3c] ;  /* 0x00003c0001037983 */ /* 0x000ee80000300800 */
[----:B-1----:R-:W4:Y:S04]  /*206e0*/  LDL.LU R5, [R1+0x30] ;  /* 0x0000300001057983 */ /* 0x002f280000300800 */
[----:B------:R-:W5:Y:S01]  /*206f0*/  LDL.LU R4, [R1+0x44] ;  /* 0x0000440001047983 */ /* 0x000f620000300800 */
        /* <DEDUP_REMOVED lines=39> */
.L_x_2991:
[----:B------:R-:W-:Y:S05]  /*20970*/  BSYNC B6 ;  /* 0x0000000000067941 */ /* 0x000fea0003800000 */
.L_x_2990:
[----:B------:R-:W3:Y:S01]  /*20980*/  LDL.LU R6, [R1+0x3c] ;  /* 0x00003c0001067983 */ /* 0x000ee20000300800 */
[----:B------:R-:W-:Y:S01]  /*20990*/  ULDC.64 UR4, c[0x0][0x2d8] ;  /* 0x0000b60000047ab9 */ /* 0x000fe20000000a00 */
[----:B------:R-:W1:Y:S01]  /*209a0*/  LDC R7, c[0x0][0x448] ;  /* 0x00011200ff077b82 */ /* 0x000e620000000800 */
[----:B------:R-:W-:Y:S01]  /*209b0*/  ULDC.64 UR6, c[0x0][0x280] ;  /* 0x0000a00000067ab9 */ /* 0x000fe20000000a00 */
[----:B--2---:R-:W3:Y:S04]  /*209c0*/  LDL.LU.64 R2, [R1+0x48] ;  /* 0x0000480001027983 */ /* 0x004ee80000300a00 */
[----:B------:R-:W2:Y:S04]  /*209d0*/  LDL.LU R0, [R1+0x44] ;  /* 0x0000440001007983 */ /* 0x000ea80000300800 */
[----:B------:R-:W4:Y:S04]  /*209e0*/  LDL.LU R4, [R1+0x54] ;  /* 0x0000540001047983 */ /* 0x000f280000300800 */
[----:B------:R-:W4:Y:S01]  /*209f0*/  LDL.LU R5, [R1+0x30] ;  /* 0x0000300001057983 */ /* 0x000f220000300800 */
[----:B------:R-:W0:Y:S01]  /*20a00*/  S2R R8, SR_TID.X ;  /* 0x0000000000087919 */ /* 0x000e220000002100 */
[----:B------:R-:W0:Y:S01]  /*20a10*/  S2R R10, SR_TID.X ;  /* 0x00000000000a7919 */ /* 0x000e220000002100 */
[----:B-1----:R-:W-:Y:S01]  /*20a20*/  ISETP.NE.AND P0, PT, R7, 0x1, PT ;  /* 0x000000010700780c */ /* 0x002fe20003f05270 */
[----:B0-----:R-:W-:-:S02]  /*20a30*/  IMAD.SHL.U32 R8, R8, 0x8, RZ ;  /* 0x0000000808087824 */ /* 0x001fc400078e00ff */
[----:B------:R-:W-:-:S03]  /*20a40*/  IMAD.SHL.U32 R10, R10, 0x8, RZ ;  /* 0x000000080a0a7824 */ /* 0x000fc600078e00ff */
[----:B------:R-:W-:-:S04]  /*20a50*/  LOP3.LUT R8, R8, 0x38, RZ, 0xc0, !PT ;  /* 0x0000003808087812 */ /* 0x000fc800078ec0ff */
[----:B------:R-:W-:Y:S02]  /*20a60*/  LOP3.LUT R9, R8, 0x40, RZ, 0xfc, !PT ;  /* 0x0000004008097812 */ /* 0x000fe400078efcff */
[----:B------:R-:W-:Y:S02]  /*20a70*/  LOP3.LUT R10, R10, 0x38, RZ, 0xc0, !PT ;  /* 0x000000380a0a7812 */ /* 0x000fe400078ec0ff */
        /* <DEDUP_REMOVED lines=9> */
[----:B------:R-:W1:Y:S01]  /*20b10*/  S2R R4, SR_TID.X ;  /* 0x0000000000047919 */ /* 0x000e620000002100 */
[----:B------:R-:W-:-:S04]  /*20b20*/  IMAD.WIDE.U32 R2, R5, UR4, R2 ;  /* 0x0000000405027c25 */ /* 0x000fc8000f8e0002 */
[----:B------:R-:W-:Y:S01]  /*20b30*/  IMAD R0, R5, UR5, R0 ;  /* 0x0000000505007c24 */ /* 0x000fe2000f8e0200 */
[----:B------:R-:W-:-:S03]  /*20b40*/  ULDC.64 UR4, c[0x0][0x2d0] ;  /* 0x0000b40000047ab9 */ /* 0x000fc60000000a00 */
[----:B------:R-:W-:Y:S01]  /*20b50*/  IMAD.IADD R3, R3, 0x1, R0 ;  /* 0x0000000103037824 */ /* 0x000fe200078e0200 */
[----:B-1----:R-:W-:-:S04]  /*20b60*/  LOP3.LUT R4, R4, 0x7f, RZ, 0xc0, !PT ;  /* 0x0000007f04047812 */ /* 0x002fc800078ec0ff */
[----:B------:R-:W-:Y:S02]  /*20b70*/  SHF.R.U32.HI R5, RZ, 0x3, R4 ;  /* 0x00000003ff057819 */ /* 0x000fe40000011604 */
[----:B------:R-:W1:Y:S02]  /*20b80*/  S2R R4, SR_TID.X ;  /* 0x0000000000047919 */ /* 0x000e640000002100 */
[----:B-1----:R-:W-:-:S05]  /*20b90*/  IMAD.SHL.U32 R4, R4, 0x10, RZ ;  /* 0x0000001004047824 */ /* 0x002fca00078e00ff */
[----:B------:R-:W-:Y:S02]  /*20ba0*/  LOP3.LUT R4, R5, 0x70, R4, 0xf8, !PT ;  /* 0x0000007005047812 */ /* 0x000fe400078ef804 */
[----:B------:R-:W1:Y:S03]  /*20bb0*/  @P0 LDC R5, c[0x0][0x44c] ;  /* 0x00011300ff050b82 */ /* 0x000e660000000800 */
[----:B------:R-:W-:-:S04]  /*20bc0*/  IMAD R4, R17, 0x80, R4 ;  /* 0x0000008011047824 */ /* 0x000fc800078e0204 */
        /* <DEDUP_REMOVED lines=29> */
[----:B------:R-:W-:Y:S01]  /*20da0*/  IMAD R17, R17, 0x80, R6 ;  /* 0x0000008011117824 */ /* 0x000fe200078e0206 */
[----:B------:R-:W-:Y:S03]  /*20db0*/  SHFL.IDX PT, R8, R2, 0x1, 0x181f ;  /* 0x00381f0002087f89 */ /* 0x000fe600000e0000 */
[----:B------:R-:W-:Y:S01]  /*20dc0*/  VIADD R4, R17, 0x10 ;  /* 0x0000001011047836 */ /* 0x000fe20000000000 */
[----:B------:R-:W-:Y:S01]  /*20dd0*/  SHFL.IDX PT, R6, R3, 0x1, 0x181f ;  /* 0x00381f0003067f89 */ /* 0x000fe200000e0000 */
[----:B--2---:R-:W-:-:S03]  /*20de0*/  IMAD R0, R5, R7, RZ ;  /* 0x0000000705007224 */ /* 0x004fc600078e02ff */
[----:B------:R-:W0:Y:S02]  /*20df0*/  SHFL.IDX PT, R5, R3, RZ, 0x181f ;  /* 0x00181fff03057589 */ /* 0x000e2400000e0000 */
[-C--:B------:R-:W-:Y:S02]  /*20e00*/  ISETP.GE.AND P3, PT, R4, R0.reuse, PT ;  /* 0x000000000400720c */ /* 0x080fe40003f66270 */
[----:B------:R-:W1:Y:S01]  /*20e10*/  SHFL.IDX PT, R4, R2, RZ, 0x181f ;  /* 0x00181fff02047589 */ /* 0x000e6200000e0000 */
[----:B------:R-:W-:-:S13]  /*20e20*/  ISETP.GE.AND P4, PT, R17, R0, PT ;  /* 0x000000001100720c */ /* 0x000fda0003f86270 */
        /* <DEDUP_REMOVED lines=11> */
[----:B------:R-:W-:Y:S02]  /*20ee0*/  @!P3 IMAD.MOV.U32 R5, RZ, RZ, R6 ;  /* 0x000000ffff05b224 */ /* 0x000fe400078e0006 */
[----:B------:R-:W-:Y:S04]  /*20ef0*/  SHFL.IDX PT, R6, R2, 0x2, 0x181f ;  /* 0x00581f0002067f89 */ /* 0x000fe800000e0000 */
[----:B------:R-:W-:Y:S04]  /*20f00*/  @!P3 LDGSTS.E.BYPASS.LTC128B.128 [R9+0x10c00], desc[UR60][R4.64], !P2 ;  /* 0x10c000000409bfae */ /* 0x000fe8000d101d7c */
[----:B------:R-:W-:Y:S04]  /*20f10*/  @!P3 LDGSTS.E.BYPASS.LTC128B.128 [R9+0x14c00], desc[UR60][R4.64+0x80], !P1 ;  /* 0x14c000800409bfae */ /* 0x000fe8000c901d7c */
[----:B------:R0:W-:Y:S02]  /*20f20*/  @!P3 LDGSTS.E.BYPASS.LTC128B.128 [R9+0x18c00], desc[UR60][R4.64+0x100], !P0 ;  /* 0x18c001000409bfae */ /* 0x0001e4000c101d7c */
[----:B0-----:R-:W-:-:S05]  /*20f30*/  VIADD R4, R17, 0x20 ;  /* 0x0000002011047836 */ /* 0x001fca0000000000 */
[----:B------:R-:W-:Y:S02]  /*20f40*/  ISETP.GE.AND P3, PT, R4, R0, PT ;  /* 0x000000000400720c */ /* 0x000fe40003f66270 */
[----:B------:R-:W0:Y:S11]  /*20f50*/  SHFL.IDX PT, R4, R3, 0x2, 0x181f ;  /* 0x00581f0003047f89 */ /* 0x000e3600000e0000 */
[----:B0-----:R-:W-:-:S05]  /*20f60*/  @!P3 LEA R7, P4, R10, R4, 0x1 ;  /* 0x000000040a07b211 */ /* 0x001fca00078808ff */
[----:B------:R-:W-:Y:S02]  /*20f70*/  @!P3 IMAD.X R4, RZ, RZ, R6, P4 ;  /* 0x000000ffff04b224 */ /* 0x000fe400020e0606 */
[----:B------:R-:W-:Y:S02]  /*20f80*/  SHFL.IDX PT, R6, R2, 0x3, 0x181f ;  /* 0x00781f0002067f89 */ /* 0x000fe400000e0000 */
[----:B------:R-:W-:Y:S02]  /*20f90*/  @!P3 IMAD.MOV.U32 R5, RZ, RZ, R4 ;  /* 0x000000ffff05b224 */ /* 0x000fe400078e0004 */
[----:B------:R-:W-:-:S05]  /*20fa0*/  @!P3 IMAD.MOV.U32 R4, RZ, RZ, R7 ;  /* 0x000000ffff04b224 */ /* 0x000fca00078e0007 */
        /* <DEDUP_REMOVED lines=8> */
[----:B------:R-:W-:Y:S03]  /*21030*/  SHFL.IDX PT, R6, R2, 0x4, 0x181f ;  /* 0x00981f0002067f89 */ /* 0x000fe600000e0000 */
[----:B------:R-:W-:-:S04]  /*21040*/  @!P3 LOP3.LUT R5, R5, R4, RZ, 0x3c, !PT ;  /* 0x000000040505b212 */ /* 0x000fc800078e3cff */
[----:B------:R-:W-:-:S04]  /*21050*/  @!P3 LOP3.LUT R4, R5, R4, RZ, 0x3c, !PT ;  /* 0x000000040504b212 */ /* 0x000fc800078e3cff */
[----:B------:R-:W-:-:S05]  /*21060*/  @!P3 LOP3.LUT R5, R5, R4, RZ, 0x3c, !PT ;  /* 0x000000040505b212 */ /* 0x000fca00078e3cff */
        /* <DEDUP_REMOVED lines=29> */
[----:B------:R-:W0:Y:S04]  /*21240*/  SHFL.IDX PT, R4, R3, 0x6, 0x181f ;  /* 0x00d81f0003047f89 */ /* 0x000e2800000e0000 */
[----:B------:R-:W1:Y:S07]  /*21250*/  SHFL.IDX PT, R3, R3, 0x7, 0x181f ;  /* 0x00f81f0003037f89 */ /* 0x000e6e00000e0000 */
[----:B0-----:R-:W-:-:S05]  /*21260*/  @!P4 LEA R5, P3, R10, R4, 0x1 ;  /* 0x000000040a05c211 */ /* 0x001fca00078608ff */
[----:B------:R-:W-:-:S05]  /*21270*/  @!P4 IMAD.X R4, RZ, RZ, R6, P3 ;  /* 0x000000ffff04c224 */ /* 0x000fca00018e0606 */
[----:B------:R-:W-:-:S04]  /*21280*/  @!P4 LOP3.LUT R5, R5, R4, RZ, 0x3c, !PT ;  /* 0x000000040505c212 */ /* 0x000fc800078e3cff */
[----:B------:R-:W-:-:S04]  /*21290*/  @!P4 LOP3.LUT R4, R5, R4, RZ, 0x3c, !PT ;  /* 0x000000040504c212 */ /* 0x000fc800078e3cff */
[----:B------:R-:W-:-:S05]  /*212a0*/  @!P4 LOP3.LUT R5, R5, R4, RZ, 0x3c, !PT ;  /* 0x000000040505c212 */ /* 0x000fca00078e3cff */
[----:B------:R-:W-:Y:S04]  /*212b0*/  @!P4 LDGSTS.E.BYPASS.LTC128B.128 [R9+0x13400], desc[UR60][R4.64], !P2 ;  /* 0x134000000409cfae */ /* 0x000fe8000d101d7c */
[----:B------:R-:W-:Y:S04]  /*212c0*/  @!P4 LDGSTS.E.BYPASS.LTC128B.128 [R9+0x17400], desc[UR60][R4.64+0x80], !P1 ;  /* 0x174000800409cfae */ /* 0x000fe8000c901d7c */
[----:B------:R0:W-:Y:S04]  /*212d0*/  @!P4 LDGSTS.E.BYPASS.LTC128B.128 [R9+0x1b400], desc[UR60][R4.64+0x100], !P0 ;  /* 0x1b4001000409cfae */ /* 0x0001e8000c101d7c */
[----:B01----:R0:W2:Y:S02]  /*212e0*/  SHFL.IDX PT, R4, R2, 0x7, 0x181f ;  /* 0x00f81f0002047f89 */ /* 0x0030a400000e0000 */
.L_x_3148:
[----:B------:R-:W-:Y:S01]  /*212f0*/  VIADD R17, R17, 0x70 ;  /* 0x0000007011117836 */ /* 0x000fe20000000000 */
[----:B------:R-:W-:Y:S04]  /*21300*/  BSSY B0, `(.L_x_2993) ;  /* 0x000000b000007945 */ /* 0x000fe80003800000 */
[----:B------:R-:W-:-:S13]  /*21310*/  ISETP.GE.AND P3, PT, R17, R0, PT ;  /* 0x000000001100720c */ /* 0x000fda0003f66270 */
[----:B------:R-:W-:Y:S05]  /*21320*/  @P3 BRA `(.L_x_2994) ;  /* 0x0000000000203947 */ /* 0x000fea0003800000 */
[----:B0-----:R-:W-:-:S05]  /*21330*/  LEA R2, P3, R10, R3, 0x1 ;  /* 0x000000030a027211 */ /* 0x001fca00078608ff */
[----:B--2---:R-:W-:-:S05]  /*21340*/  IMAD.X R3, RZ, RZ, R4, P3 ;  /* 0x000000ffff037224 */ /* 0x004fca00018e0604 */
[----:B------:R-:W-:Y:S01]  /*21350*/  @!PT LDS RZ, [RZ] ;  /* 0x00000000fffff984 */ /* 0x000fe20000000800 */
[----:B------:R-:W-:Y:S01]  /*21360*/  @!PT LDS RZ, [RZ] ;  /* 0x00000000fffff984 */ /* 0x000fe20000000800 */
[----:B------:R-:W-:Y:S01]  /*21370*/  @!PT LDS RZ, [RZ] ;  /* 0x00000000fffff984 */ /* 0x000fe20000000800 */
[----:B------:R1:W-:Y:S04]  /*21380*/  LDGSTS.E.BYPASS.LTC128B.128 [R9+0x13c00], desc[UR60][R2.64], !P2 ;  /* 0x13c0000002097fae */ /* 0x0003e8000d101d7c */
[----:B------:R1:W-:Y:S04]  /*21390*/  LDGSTS.E.BYPASS.LTC128B.128 [R9+0x17c00], desc[UR60][R2.64+0x80], !P1 ;  /* 0x17c0008002097fae */ /* 0x0003e8000c901d7c */
[----:B------:R1:W-:Y:S02]  /*213a0*/  LDGSTS.E.BYPASS.LTC128B.128 [R9+0x1bc00], desc[UR60][R2.64+0x100], !P0 ;  /* 0x1bc0010002097fae */ /* 0x0003e4000c101d7c */
.L_x_2994:
[----:B------:R-:W-:Y:S05]  /*213b0*/  BSYNC B0 ;  /* 0x0000000000007941 */ /* 0x000fea0003800000 */
.L_x_2993:
[----:B-1----:R-:W3:Y:S01]  /*213c0*/  LDL R9, [R1+0x4] ;  /* 0x0000040001097983 */ /* 0x002ee20000100800 */
[----:B------:R-:W-:Y:S01]  /*213d0*/  PLOP3.LUT P0, PT, PT, PT, PT, 0x80, 0x0 ;  /* 0x000000000000781c */ /* 0x000fe20003f0f070 */
[----:B------:R-:W-:Y:S01]  /*213e0*/  NOP ;  /* 0x0000000000007918 */ /* 0x000fe20000000000 */
[----:B---3--:R-:W-:-:S11]  /*213f0*/  VIADD R10, R9, 0x34800 ;  /* 0x00034800090a7836 */ /* 0x008fd60000000000 */
.L_x_2995:
[----:B0-----:R-:W3:Y:S01]  /*21400*/  LDL R2, [R1+0x4] ;  /* 0x0000040001027983 */ /* 0x001ee20000100800 */
[----:B------:R-:W-:Y:S02]  /*21410*/  PLOP3.LUT P1, PT, P1, P0, PT, 0xa2, 0x0 ;  /* 0x000000000000781c */ /* 0x000fe40000f21472 */
[----:B---3--:R-:W-:-:S08]  /*21420*/  @P0 R2UR P1, UR4, R2 ;  /* 0x00000000020402ca */ /* 0x008fd00000020000 */
[----:B------:R-:W-:-:S05]  /*21430*/  @P0 PLOP3.LUT P0, PT, P1, PT, PT, 0x80, 0x0 ;  /* 0x000000000000081c */ /* 0x000fca0000f0f070 */
[----:B------:R-:W-:Y:S01]  /*21440*/  @!P1 SYNCS.ARRIVE.TRANS64.RED.A0T1 RZ, [UR4+0x34800], RZ ;  /* 0x034800ffffff99a7 */ /* 0x000fe20008200404 */
[----:B------:R-:W-:Y:S07]  /*21450*/  @!P1 ARRIVES.LDGSTSBAR.64.TRANSCNT [UR4+0x34800] ;  /* 0x03480000ff0099b0 */ /* 0x000fee0008000a84 */
[----:B------:R-:W-:Y:S05]  /*21460*/  @P0 BRA.U.ANY `(.L_x_2995) ;  /* 0xfffffffd00e40947 */ /* 0x000fea000393ffff */
[----:B------:R-:W3:Y:S02]  /*21470*/  LDL.LU R3, [R1+0x50] ;  /* 0x0000500001037983 */ /* 0x000ee40000300800 */
        /* <DEDUP_REMOVED lines=11> */
.L_x_3149:
[----:B------:R-:W-:Y:S05]  /*21530*/  BSYNC B0 ;  /* 0x0000000000007941 */ /* 0x000fea0003800000 */
.L_x_2996:
[----:B0-----:R-:W3:Y:S01]  /*21540*/  LDL R2, [R1+0x34] ;  /* 0x0000340001027983 */ /* 0x001ee20000100800 */
[----:B------:R-:W-:Y:S01]  /*21550*/  BSSY B0, `(.L_x_2998) ;  /* 0x000021f000007945 */ /* 0x000fe20003800000 */
[----:B---3--:R-:W-:-:S13]  /*21560*/  ISETP.GE.AND P0, PT, R2, 0x2, PT ;  /* 0x000000020200780c */ /* 0x008fda0003f06270 */
[----:B------:R-:W-:Y:S05]  /*21570*/  @!P0 BRA `(.L_x_2999) ;  /* 0x0000002000708947 */ /* 0x000fea0003800000 */
[C---:B------:R-:W-:Y:S01]  /*21580*/  LOP3.LUT R0, R2.reuse, 0x1, RZ, 0xc0, !PT ;  /* 0x0000000102007812 */ /* 0x040fe200078ec0ff */
[----:B------:R-:W-:Y:S01]  /*21590*/  VIADD R2, R2, 0xfffffffe ;  /* 0xfffffffe02027836 */ /* 0x000fe20000000000 */
[----:B------:R-:W-:Y:S02]  /*215a0*/  BSSY B2, `(.L_x_3000) ;  /* 0x00000b9000027945 */ /* 0x000fe40003800000 */
[----:B------:R-:W-:Y:S01]  /*215b0*/  ISETP.NE.U32.AND P0, PT, R0, 0x1, PT ;  /* 0x000000010000780c */ /* 0x000fe20003f05070 */
[----:B------:R-:W-:-:S12]  /*215c0*/  IMAD.MOV.U32 R0, RZ, RZ, R2 ;  /* 0x000000ffff007224 */ /* 0x000fd800078e0002 */
[----:B------:R-:W-:Y:S05]  /*215d0*/  @!P0 BRA `(.L_x_3001) ;  /* 0x0000000800d48947 */ /* 0x000fea0003800000 */
[----:B------:R-:W3:Y:S04]  /*215e0*/  LDL R5, [R1+0x20] ;  /* 0x0000200001057983 */ /* 0x000ee80000100800 */
[----:B--2---:R-:W2:Y:S04]  /*215f0*/  LDL R4, [R1+0x8] ;  /* 0x0000080001047983 */ /* 0x004ea80000100800 */
[----:B------:R-:W4:Y:S01]  /*21600*/  LDL R3, [R1+0x18] ;  /* 0x0000180001037983 */ /* 0x000f220000100800 */
[----:B------:R-:W-:Y:S01]  /*21610*/  BSSY B1, `(.L_x_3002) ;  /* 0x00000ad000017945 */ /* 0x000fe20003800000 */
[----:B---3--:R-:W-:Y:S01]  /*21620*/  LOP3.LUT P1, RZ, R5, 0x1, RZ, 0xc0, !PT ;  /* 0x0000000105ff7812 */ /* 0x008fe2000782c0ff */
[----:B--2---:R-:W-:-:S05]  /*21630*/  VIADD R8, R4, 0x1 ;  /* 0x0000000104087836 */ /* 0x004fca0000000000 */
        /* <DEDUP_REMOVED lines=21> */
[--C-:B------:R-:W-:Y:S02]  /*21790*/  IMAD.MOV R7, RZ, RZ, -R0.reuse ;  /* 0x000000ffff077224 */ /* 0x100fe400078e0a00 */
[----:B------:R-:W-:Y:S02]  /*217a0*/  IMAD.MOV.U32 R4, RZ, RZ, R0 ;  /* 0x000000ffff047224 */ /* 0x000fe400078e0000 */
        /* <DEDUP_REMOVED lines=8> */
.L_x_3004:
[----:B------:R-:W2:Y:S01]  /*21830*/  LDL R0, [R1+0x4] ;  /* 0x0000040001007983 */ /* 0x000ea20000100800 */
[----:B------:R-:W-:Y:S01]  /*21840*/  BSSY B3, `(.L_x_3005) ;  /* 0x0000005000037945 */ /* 0x000fe20003800000 */
[----:B--2---:R-:W-:Y:S01]  /*21850*/  IMAD R3, R8, 0x8, R0 ;  /* 0x0000000808037824 */ /* 0x004fe200078e0200 */
[----:B------:R-:W-:-:S04]  /*21860*/  SHF.L.U32 R0, R9, 0x1f, RZ ;  /* 0x0000001f09007819 */ /* 0x000fc800000006ff */
[----:B------:R-:W1:Y:S02]  /*21870*/  SYNCS.PHASECHK.TRANS64.TRYWAIT P0, [R3+URZ+0x34840], R0 ;  /* 0x03484000030075a7 */ /* 0x000e64000800017f */
[----:B-1----:R-:W-:Y:S05]  /*21880*/  @!P0 BRA `(.L_x_3006) ;  /* 0x0000005000208947 */ /* 0x002fea0003800000 */
.L_x_3150:
[----:B------:R-:W-:Y:S05]  /*21890*/  BSYNC B3 ;  /* 0x0000000000037941 */ /* 0x000fea0003800000 */
.L_x_3005:
        /* <DEDUP_REMOVED lines=12> */
.L_x_3008:
[----:B------:R-:W-:Y:S05]  /*21960*/  BSYNC B3 ;  /* 0x0000000000037941 */ /* 0x000fea0003800000 */
.L_x_3007:
        /* <DEDUP_REMOVED lines=13> */
.L_x_3009:
        /* <DEDUP_REMOVED lines=16> */
.L_x_3010:
        /* <DEDUP_REMOVED lines=15> */
.L_x_3011:
        /* <DEDUP_REMOVED lines=17> */
.L_x_3151:
[----:B------:R-:W-:Y:S05]  /*21d40*/  BSYNC B3 ;  /* 0x0000000000037941 */ /* 0x000fea0003800000 */
.L_x_3012:
        /* <DEDUP_REMOVED lines=14> */
.L_x_3015:
[----:B------:R-:W-:Y:S05]  /*21e30*/  BSYNC B3 ;  /* 0x0000000000037941 */ /* 0x000fea0003800000 */
.L_x_3014:
        /* <DEDUP_REMOVED lines=13> */
.L_x_3016:
        /* <DEDUP_REMOVED lines=16> */
.L_x_3017:
        /* <DEDUP_REMOVED lines=13> */
.L_x_3003:
[----:B------:R-:W-:Y:S05]  /*220e0*/  BSYNC B1 ;  /* 0x0000000000017941 */ /* 0x000fea0003800000 */
.L_x_3002:
[----:B------:R-:W2:Y:S04]  /*220f0*/  LDL.LU R0, [R1+0x34] ;  /* 0x0000340001007983 */ /* 0x000ea80000300800 */
[----:B------:R3:W-:Y:S04]  /*22100*/  STL [R1+0x8], R8 ;  /* 0x0000080801007387 */ /* 0x0007e80000100800 */
[----:B------:R3:W-:Y:S02]  /*22110*/  STL [R1+0x18], R9 ;  /* 0x0000180901007387 */ /* 0x0007e40000100800 */
[----:B--23--:R-:W-:-:S07]  /*22120*/  VIADD R0, R0, 0xfffffffd ;  /* 0xfffffffd00007836 */ /* 0x00cfce0000000000 */
.L_x_3001:
[----:B------:R-:W-:Y:S05]  /*22130*/  BSYNC B2 ;  /* 0x0000000000027941 */ /* 0x000fea0003800000 */
.L_x_3000:
[----:B------:R-:W-:-:S13]  /*22140*/  ISETP.NE.AND P0, PT, R2, RZ, PT ;  /* 0x000000ff0200720c */ /* 0x000fda0003f05270 */
[----:B------:R-:W-:Y:S05]  /*22150*/  @!P0 BRA `(.L_x_2999) ;  /* 0x0000001400788947 */ /* 0x000fea0003800000 */
[----:B------:R3:W5:Y:S02]  /*22160*/  LDL R8, [R1] ;  /* 0x0000000001087983 */ /* 0x0007640000100800 */
.L_x_3050:
[----:B0-2---:R-:W2:Y:S04]  /*22170*/  LDL R4, [R1+0x20] ;  /* 0x0000200001047983 */ /* 0x005ea80000100800 */
[----:B------:R-:W4:Y:S04]  /*22180*/  LDL R3, [R1+0x8] ;  /* 0x0000080001037983 */ /* 0x000f280000100800 */
[----:B---3--:R-:W3:Y:S01]  /*22190*/  LDL R2, [R1+0x18] ;  /* 0x0000180001027983 */ /* 0x008ee20000100800 */
[----:B------:R-:W-:Y:S05]  /*221a0*/  YIELD ;  /* 0x0000000000007946 */ /* 0x000fea0003800000 */
[----:B------:R-:W-:Y:S01]  /*221b0*/  BSSY B1, `(.L_x_3018) ;  /* 0x00000a9000017945 */ /* 0x000fe20003800000 */
[----:B--2---:R-:W-:Y:S01]  /*221c0*/  LOP3.LUT P1, RZ, R4, 0x1, RZ, 0xc0, !PT ;  /* 0x0000000104ff7812 */ /* 0x004fe2000782c0ff */
[----:B----4-:R-:W-:-:S05]  /*221d0*/  VIADD R4, R3, 0x1 ;  /* 0x0000000103047836 */ /* 0x010fca0000000000 */
[----:B------:R-:W-:-:S04]  /*221e0*/  ISETP.NE.AND P0, PT, R4, 0x2, PT ;  /* 0x000000020400780c */ /* 0x000fc80003f05270 */
[----:B------:R-:W-:Y:S02]  /*221f0*/  SEL R5, RZ, 0x1, P0 ;  /* 0x00000001ff057807 */ /* 0x000fe40000000000 */
[----:B------:R-:W-:Y:S02]  /*22200*/  SEL R4, R4, RZ, P0 ;  /* 0x000000ff04047207 */ /* 0x000fe40000000000 */
[----:B---3--:R-:W-:Y:S01]  /*22210*/  LOP3.LUT R5, R2, R5, RZ, 0x3c, !PT ;  /* 0x0000000502057212 */ /* 0x008fe200078e3cff */
        /* <DEDUP_REMOVED lines=22> */
[----:B-----5:R-:W-:-:S04]  /*22380*/  LEA R8, P0, R2, UR4, 0x2 ;  /* 0x0000000402087c11 */ /* 0x020fc8000f8010ff */
[----:B------:R-:W-:-:S05]  /*22390*/  LEA.HI.X R9, R2, UR5, R3, 0x2, P0 ;  /* 0x0000000502097c11 */ /* 0x000fca00080f1403 */
[----:B------:R0:W5:Y:S04]  /*223a0*/  LDG.E R8, desc[UR60][R8.64] ;  /* 0x0000003c08087981 */ /* 0x000168000c1e1900 */
.L_x_3020:
[----:B------:R-:W2:Y:S01]  /*223b0*/  LDL R2, [R1+0x4] ;  /* 0x0000040001027983 */ /* 0x000ea20000100800 */
[----:B------:R-:W-:Y:S01]  /*223c0*/  BSSY B2, `(.L_x_3021) ;  /* 0x0000005000027945 */ /* 0x000fe20003800000 */
[----:B--2---:R-:W-:Y:S01]  /*223d0*/  IMAD R3, R4, 0x8, R2 ;  /* 0x0000000804037824 */ /* 0x004fe200078e0202 */
[----:B------:R-:W-:-:S04]  /*223e0*/  SHF.L.U32 R2, R5, 0x1f, RZ ;  /* 0x0000001f05027819 */ /* 0x000fc800000006ff */
[----:B------:R-:W2:Y:S02]  /*223f0*/  SYNCS.PHASECHK.TRANS64.TRYWAIT P0, [R3+URZ+0x34840], R2 ;  /* 0x03484002030075a7 */ /* 0x000ea4000800017f */
[----:B--2---:R-:W-:Y:S05]  /*22400*/  @!P0 BRA `(.L_x_3022) ;  /* 0x0000004400688947 */ /* 0x004fea0003800000 */
.L_x_3152:
[----:B------:R-:W-:Y:S05]  /*22410*/  BSYNC B2 ;  /* 0x0000000000027941 */ /* 0x000fea0003800000 */
.L_x_3021:
[----:B------:R-:W3:Y:S01]  /*22420*/  S2R R7, SR_TID.X ;  /* 0x0000000000077919 */ /* 0x000ee20000002100 */
[----:B------:R-:W-:Y:S01]  /*22430*/  BSSY B2, `(.L_x_3023) ;  /* 0x000000b000027945 */ /* 0x000fe20003800000 */
        /* <DEDUP_REMOVED lines=10> */
.L_x_3024:
[----:B------:R-:W-:Y:S05]  /*224e0*/  BSYNC B2 ;  /* 0x0000000000027941 */ /* 0x000fea0003800000 */
.L_x_3023:
[----:B------:R-:W3:Y:S04]  /*224f0*/  LDL R7, [R1+0x4] ;  /* 0x0000040001077983 */ /* 0x000ee80000100800 */
        /* <DEDUP_REMOVED lines=11> */
[----:B0-----:R-:W-:-:S08]  /*225b0*/  VIADD R9, R7, 0x1c400 ;  /* 0x0001c40007097836 */ /* 0x001fd00000000000 */
.L_x_3025:
        /* <DEDUP_REMOVED lines=16> */
.L_x_3026:
        /* <DEDUP_REMOVED lines=15> */
.L_x_3027:
        /* <DEDUP_REMOVED lines=17> */
.L_x_3153:
[----:B------:R-:W-:Y:S05]  /*228c0*/  BSYNC B2 ;  /* 0x0000000000027941 */ /* 0x000fea0003800000 */
.L_x_3028:
        /* <DEDUP_REMOVED lines=11> */
.L_x_3031:
[----:B------:R-:W-:Y:S05]  /*22980*/  BSYNC B2 ;  /* 0x0000000000027941 */ /* 0x000fea0003800000 */
.L_x_3030:
[----:B------:R-:W2:Y:S04]  /*22990*/  LDL R15, [R1+0x4] ;  /* 0x00000400010f7983 */ /* 0x000ea80000100800 */
        /* <DEDUP_REMOVED lines=13> */
.L_x_3032:
        /* <DEDUP_REMOVED lines=16> */
.L_x_3033:
        /* <DEDUP_REMOVED lines=13> */
.L_x_3019:
[----:B------:R-:W-:Y:S05]  /*22c40*/  BSYNC B1 ;  /* 0x0000000000017941 */ /* 0x000fea0003800000 */
.L_x_3018:
[----:B------:R-:W2:Y:S01]  /*22c50*/  LDL R2, [R1+0x20] ;  /* 0x0000200001027983 */ /* 0x000ea20000100800 */
[----:B------:R-:W-:Y:S01]  /*22c60*/  VIADD R3, R4, 0x1 ;  /* 0x0000000104037836 */ /* 0x000fe20000000000 */
[----:B------:R-:W-:Y:S04]  /*22c70*/  BSSY B1, `(.L_x_3034) ;  /* 0x00000a9000017945 */ /* 0x000fe80003800000 */
        /* <DEDUP_REMOVED lines=9> */
[----:B0-----:R-:W-:Y:S01]  /*22d10*/  VIADD R6, R0, 0xffffffff ;  /* 0xffffffff00067836 */ /* 0x001fe20000000000 */
[----:B------:R-:W-:-:S04]  /*22d20*/  ISETP.NE.U32.AND P0, PT, RZ, UR4, PT ;  /* 0x00000004ff007c0c */ /* 0x000fc8000bf05070 */
[----:B------:R-:W-:-:S13]  /*22d30*/  ISETP.NE.AND.EX P0, PT, RZ, UR5, PT, P0 ;  /* 0x00000005ff007c0c */ /* 0x000fda000bf05300 */
[----:B------:R-:W-:Y:S05]  /*22d40*/  @!P0 BRA `(.L_x_3036) ;  /* 0x00000000004c8947 */ /* 0x000fea0003800000 */
[----:B------:R-:W3:Y:S01]  /*22d50*/  LDL R13, [R1+0x28] ;  /* 0x00002800010d7983 */ /* 0x000ee20000100800 */
[----:B-----5:R-:W0:Y:S01]  /*22d60*/  LDC R8, c[0x0][0x43c] ;  /* 0x00010f00ff087b82 */ /* 0x020e220000000800 */
[----:B------:R-:W-:Y:S02]  /*22d70*/  ULDC.64 UR6, c[0x0][0x428] ;  /* 0x00010a0000067ab9 */ /* 0x000fe40000000a00 */
[----:B------:R-:W4:Y:S01]  /*22d80*/  LDL R9, [R1+0x14] ;  /* 0x0000140001097983 */ /* 0x000f220000100800 */
        /* <DEDUP_REMOVED lines=8> */
[----:B---3--:R-:W-:-:S04]  /*22e10*/  IMAD R7, R13, UR6, RZ ;  /* 0x000000060d077c24 */ /* 0x008fc8000f8e02ff */
[C---:B----4-:R-:W-:Y:S02]  /*22e20*/  IMAD R7, R9.reuse, UR7, R7 ;  /* 0x0000000709077c24 */ /* 0x050fe4000f8e0207 */
[----:B------:R-:W-:-:S04]  /*22e30*/  IMAD.WIDE.U32 R2, R9, UR6, R2 ;  /* 0x0000000609027c25 */ /* 0x000fc8000f8e0002 */
[----:B------:R-:W-:Y:S01]  /*22e40*/  IMAD.IADD R3, R7, 0x1, R3 ;  /* 0x0000000107037824 */ /* 0x000fe200078e0203 */
[----:B------:R-:W-:-:S04]  /*22e50*/  LEA R8, P0, R2, UR4, 0x2 ;  /* 0x0000000402087c11 */ /* 0x000fc8000f8010ff */
[----:B------:R-:W-:-:S05]  /*22e60*/  LEA.HI.X R9, R2, UR5, R3, 0x2, P0 ;  /* 0x0000000502097c11 */ /* 0x000fca00080f1403 */
[----:B------:R0:W5:Y:S04]  /*22e70*/  LDG.E R8, desc[UR60][R8.64] ;  /* 0x0000003c08087981 */ /* 0x000168000c1e1900 */
.L_x_3036:
[----:B------:R-:W3:Y:S01]  /*22e80*/  LDL R2, [R1+0x4] ;  /* 0x0000040001027983 */ /* 0x000ee20000100800 */
[----:B------:R-:W-:Y:S01]  /*22e90*/  SHF.L.U32 R3, R11, 0x1f, RZ ;  /* 0x0000001f0b037819 */ /* 0x000fe200000006ff */
[----:B------:R-:W-:Y:S01]  /*22ea0*/  BSSY B2, `(.L_x_3037) ;  /* 0x0000004000027945 */ /* 0x000fe20003800000 */
[----:B---3--:R-:W-:-:S04]  /*22eb0*/  IMAD R2, R12, 0x8, R2 ;  /* 0x000000080c027824 */ /* 0x008fc800078e0202 */
[----:B------:R-:W3:Y:S02]  /*22ec0*/  SYNCS.PHASECHK.TRANS64.TRYWAIT P0, [R2+URZ+0x34840], R3 ;  /* 0x03484003020075a7 */ /* 0x000ee4000800017f */
[----:B---3--:R-:W-:Y:S05]  /*22ed0*/  @!P0 BRA `(.L_x_3038) ;  /* 0x0000003800dc8947 */ /* 0x008fea0003800000 */
.L_x_3154:
[----:B------:R-:W-:Y:S05]  /*22ee0*/  BSYNC B2 ;  /* 0x0000000000027941 */ /* 0x000fea0003800000 */
.L_x_3037:
        /* <DEDUP_REMOVED lines=12> */
.L_x_3040:
[----:B------:R-:W-:Y:S05]  /*22fb0*/  BSYNC B2 ;  /* 0x0000000000027941 */ /* 0x000fea0003800000 */
.L_x_3039:
[----:B------:R-:W4:Y:S04]  /*22fc0*/  LDL R7, [R1+0x8] ;  /* 0x0000080001077983 */ /* 0x000f280000100800 */
[----:B0-----:R-:W4:Y:S04]  /*22fd0*/  LDL R9, [R1+0x4] ;  /* 0x0000040001097983 */ /* 0x001f280000100800 */
[----:B---3--:R-:W3:Y:S01]  /*22fe0*/  LDL R2, [R1+0x1c] ;  /* 0x00001c0001027983 */ /* 0x008ee20000100800 */
[----:B--2---:R-:W-:-:S05]  /*22ff0*/  IMAD.MOV.U32 R11, RZ, RZ, RZ ;  /* 0x000000ffff0b7224 */ /* 0x004fca00078e00ff */
[----:B------:R-:W-:Y:S01]  /*23000*/  R2UR UR10, R11 ;  /* 0x000000000b0a72ca */ /* 0x000fe200000e0000 */
[----:B------:R-:W-:Y:S01]  /*23010*/  UIADD3 UR4, UP0, UR36, 0x370, URZ ;  /* 0x0000037024047890 */ /* 0x000fe2000ff1e03f */
[----:B------:R-:W-:Y:S01]  /*23020*/  PLOP3.LUT P0, PT, PT, PT, PT, 0x80, 0x0 ;  /* 0x000000000000781c */ /* 0x000fe20003f0f070 */
[----:B------:R-:W-:Y:S01]  /*23030*/  UMOV UR6, 0x0 ;  /* 0x0000000000067882 */ /* 0x000fe20000000000 */
[----:B------:R-:W-:Y:S01]  /*23040*/  UMOV UR7, 0x14f00000 ;  /* 0x14f0000000077882 */ /* 0x000fe20000000000 */
[----:B------:R-:W-:Y:S01]  /*23050*/  UIADD3.X UR5, URZ, UR37, URZ, UP0, !UPT ;  /* 0x000000253f057290 */ /* 0x000fe200087fe43f */
[C---:B----4-:R-:W-:Y:S02]  /*23060*/  IMAD R3, R7.reuse, 0x8, R10 ;  /* 0x0000000807037824 */ /* 0x050fe400078e020a */
[----:B------:R-:W-:Y:S02]  /*23070*/  IMAD R7, R7, 0xc000, R9 ;  /* 0x0000c00007077824 */ /* 0x000fe400078e0209 */
[----:B------:R-:W-:-:S02]  /*23080*/  VIADD R3, R3, 0x30 ;  /* 0x0000003003037836 */ /* 0x000fc40000000000 */
[----:B---3--:R-:W-:Y:S02]  /*23090*/  IMAD R2, R6, 0x80, R2 ;  /* 0x0000008006027824 */ /* 0x008fe400078e0202 */
[----:B------:R-:W-:-:S07]  /*230a0*/  VIADD R9, R7, 0x1c400 ;  /* 0x0001c40007097836 */ /* 0x000fce0000000000 */
.L_x_3041:
        /* <DEDUP_REMOVED lines=16> */
.L_x_3042:
        /* <DEDUP_REMOVED lines=15> */
.L_x_3043:
        /* <DEDUP_REMOVED lines=15> */
.L_x_3155:
[----:B------:R-:W-:Y:S05]  /*23390*/  BSYNC B2 ;  /* 0x0000000000027941 */ /* 0x000fea0003800000 */
.L_x_3044:
        /* <DEDUP_REMOVED lines=11> */
.L_x_3047:
[----:B------:R-:W-:Y:S05]  /*23450*/  BSYNC B2 ;  /* 0x0000000000027941 */ /* 0x000fea0003800000 */
.L_x_3046:
        /* <DEDUP_REMOVED lines=13> */
.L_x_3048:
        /* <DEDUP_REMOVED lines=16> */
.L_x_3049:
        /* <DEDUP_REMOVED lines=13> */
.L_x_3035:
[----:B------:R-:W-:Y:S05]  /*23700*/  BSYNC B1 ;  /* 0x0000000000017941 */ /* 0x000fea0003800000 */
.L_x_3034:
[C---:B------:R-:W-:Y:S01]  /*23710*/  ISETP.GT.AND P0, PT, R0.reuse, 0x1, PT ;  /* 0x000000010000780c */ /* 0x040fe20003f04270 */
[----:B------:R-:W-:-:S12]  /*23720*/  VIADD R0, R0, 0xfffffffe ;  /* 0xfffffffe00007836 */ /* 0x000fd80000000000 */
[----:B------:R-:W-:Y:S05]  /*23730*/  @P0 BRA `(.L_x_3050) ;  /* 0xffffffe8008c0947 */ /* 0x000fea000383ffff */
.L_x_2999:
[----:B------:R-:W-:Y:S05]  /*23740*/  BSYNC B0 ;  /* 0x0000000000007941 */ /* 0x000fea0003800000 */
.L_x_2998:
[----:B------:R-:W4:Y:S01]  /*23750*/  S2R R3, SR_TID.X ;  /* 0x0000000000037919 */ /* 0x000f220000002100 */
[----:B------:R-:W-:Y:S01]  /*23760*/  BSSY B0, `(.L_x_3051) ;  /* 0x0000010000007945 */ /* 0x000fe20003800000 */
[----:B----4-:R-:W-:-:S04]  /*23770*/  LOP3.LUT R3, R3, 0x7f, RZ, 0xc0, !PT ;  /* 0x0000007f03037812 */ /* 0x010fc800078ec0ff */
[----:B------:R-:W-:-:S13]  /*23780*/  ISETP.NE.AND P0, PT, R3, RZ, PT ;  /* 0x000000ff0300720c */ /* 0x000fda0003f05270 */
[----:B------:R-:W-:Y:S05]  /*23790*/  @P0 BRA `(.L_x_3052) ;  /* 0x0000000000300947 */ /* 0x000fea0003800000 */
[----:B------:R-:W4:Y:S01]  /*237a0*/  S2R R2, SR_LANEID ;  /* 0x0000000000027919 */ /* 0x000f220000000000 */
[----:B------:R-:W-:Y:S01]  /*237b0*/  VOTEU.ANY UR4, UPT, PT ;  /* 0x0000000000047886 */ /* 0x000fe200038e0100 */
[----:B0-2---:R-:W0:Y:S01]  /*237c0*/  LDC.64 R4, c[0x0][0xc60] ;  /* 0x00031800ff047b82 */ /* 0x005e220000000a00 */
[----:B------:R-:W4:Y:S02]  /*237d0*/  FLO.U32 R0, UR4 ;  /* 0x0000000400007d00 */ /* 0x000f2400080e0000 */
[----:B----4-:R-:W-:-:S06]  /*237e0*/  ISETP.EQ.U32.AND P0, PT, R0, R2, PT ;  /* 0x000000020000720c */ /* 0x010fcc0003f02070 */
[----:B------:R-:W0:Y:S07]  /*237f0*/  POPC R2, UR4 ;  /* 0x0000000400027d09 */ /* 0x000e2e0008000000 */
[----:B0-----:R-:W2:Y:S04]  /*23800*/  @P0 ATOMG.E.ADD.STRONG.GPU PT, R2, desc[UR60][R4.64], R2 ;  /* 0x00000002040209a8 */ /* 0x001ea800081ee1fc */
[----:B--2---:R0:W2:Y:S02]  /*23810*/  SHFL.IDX PT, R2, R2, R0, 0x1f ;  /* 0x00001f0002027589 */ /* 0x0040a400000e0000 */
[----:B0-----:R-:W0:Y:S02]  /*23820*/  S2R R0, SR_LTMASK ;  /* 0x0000000000007919 */ /* 0x001e240000003900 */
[----:B0-----:R-:W-:-:S06]  /*23830*/  LOP3.LUT R0, R0, UR4, RZ, 0xc0, !PT ;  /* 0x0000000400007c12 */ /* 0x001fcc000f8ec0ff */
[----:B------:R-:W2:Y:S02]  /*23840*/  POPC R0, R0 ;  /* 0x0000000000007309 */ /* 0x000ea40000000000 */
[----:B--2---:R-:W-:-:S07]  /*23850*/  IADD3 R16, R2, UR38, R0 ;  /* 0x0000002602107c10 */ /* 0x004fce000fffe000 */
.L_x_3052:
[----:B------:R-:W-:Y:S05]  /*23860*/  BSYNC B0 ;  /* 0x0000000000007941 */ /* 0x000fea0003800000 */
.L_x_3051:
[----:B------:R-:W4:Y:S01]  /*23870*/  LDL R0, [R1+0x20] ;  /* 0x0000200001007983 */ /* 0x000f220000100800 */
[----:B------:R-:W-:Y:S01]  /*23880*/  BSSY B0, `(.L_x_3053) ;  /* 0x0000040000007945 */ /* 0x000fe20003800000 */
[----:B----4-:R-:W-:-:S13]  /*23890*/  LOP3.LUT P0, RZ, R0, 0x1, RZ, 0xc0, !PT ;  /* 0x0000000100ff7812 */ /* 0x010fda000780c0ff */
[----:B------:R-:W-:Y:S05]  /*238a0*/  @!P0 BRA `(.L_x_3054) ;  /* 0x0000000000f48947 */ /* 0x000fea0003800000 */
[----:B0-2---:R-:W2:Y:S04]  /*238b0*/  LDL R4, [R1+0x4] ;  /* 0x0000040001047983 */ /* 0x005ea80000100800 */
[----:B------:R-:W2:Y:S04]  /*238c0*/  LDL R0, [R1+0x8] ;  /* 0x0000080001007983 */ /* 0x000ea80000100800 */
[----:B------:R-:W4:Y:S01]  /*238d0*/  LDL R2, [R1+0x18] ;  /* 0x0000180001027983 */ /* 0x000f220000100800 */
[----:B------:R-:W-:Y:S01]  /*238e0*/  BSSY B1, `(.L_x_3055) ;  /* 0x0000006000017945 */ /* 0x000fe20003800000 */
[----:B------:R-:W-:Y:S01]  /*238f0*/  ISETP.NE.AND P1, PT, R3, RZ, PT ;  /* 0x000000ff0300720c */ /* 0x000fe20003f25270 */
[----:B--2---:R-:W-:Y:S01]  /*23900*/  IMAD R0, R0, 0x8, R4 ;  /* 0x0000000800007824 */ /* 0x004fe200078e0204 */
[----:B----4-:R-:W-:-:S04]  /*23910*/  SHF.L.U32 R2, R2, 0x1f, RZ ;  /* 0x0000001f02027819 */ /* 0x010fc800000006ff */
[----:B------:R-:W0:Y:S02]  /*23920*/  SYNCS.PHASECHK.TRANS64.TRYWAIT P0, [R0+URZ+0x34860], R2 ;  /* 0x03486002000075a7 */ /* 0x000e24000800017f */
[----:B0-----:R-:W-:Y:S05]  /*23930*/  @!P0 BRA `(.L_x_3056) ;  /* 0x00000030006c8947 */ /* 0x001fea0003800000 */
.L_x_3156:
[----:B------:R-:W-:Y:S05]  /*23940*/  BSYNC B1 ;  /* 0x0000000000017941 */ /* 0x000fea0003800000 */
.L_x_3055:
[----:B------:R-:W-:Y:S04]  /*23950*/  BSSY B1, `(.L_x_3057) ;  /* 0x0000009000017945 */ /* 0x000fe80003800000 */
[----:B------:R-:W-:Y:S05]  /*23960*/  @P1 BRA `(.L_x_3058) ;  /* 0x00000000001c1947 */ /* 0x000fea0003800000 */
[----:B------:R-:W2:Y:S01]  /*23970*/  S2R R3, SR_TID.X ;  /* 0x0000000000037919 */ /* 0x000ea20000002100 */
[----:B0-----:R-:W-:-:S04]  /*23980*/  IMAD.MOV.U32 R2, RZ, RZ, 0x8000 ;  /* 0x00008000ff027424 */ /* 0x001fc800078e00ff */
[----:B------:R4:W-:Y:S01]  /*23990*/  SYNCS.ARRIVE.TRANS64 RZ, [R0+URZ+0x34850], R2 ;  /* 0x0348500200ff79a7 */ /* 0x0009e2000800003f */
[----:B--2---:R-:W-:-:S04]  /*239a0*/  LOP3.LUT R3, R3, 0x1f, RZ, 0xc0, !PT ;  /* 0x0000001f03037812 */ /* 0x004fc800078ec0ff */
[----:B------:R-:W-:-:S13]  /*239b0*/  ISETP.NE.AND P0, PT, R3, RZ, PT ;  /* 0x000000ff0300720c */ /* 0x000fda0003f05270 */
[----:B----4-:R-:W-:Y:S05]  /*239c0*/  @!P0 BRA `(.L_x_3058) ;  /* 0x0000000000048947 */ /* 0x010fea0003800000 */
[----:B------:R-:W-:Y:S01]  /*239d0*/  BPT.TRAP 0x1 ;  /* 0x000000040000795c */ /* 0x000fe20000300000 */
.L_x_3058:
[----:B------:R-:W-:Y:S05]  /*239e0*/  BSYNC B1 ;  /* 0x0000000000017941 */ /* 0x000fea0003800000 */
.L_x_3057:
[----:B------:R-:W2:Y:S04]  /*239f0*/  LDL.LU R5, [R1+0x1c] ;  /* 0x00001c0001057983 */ /* 0x000ea80000300800 */
[----:B------:R-:W2:Y:S04]  /*23a00*/  LDL.LU R3, [R1+0x10] ;  /* 0x0000100001037983 */ /* 0x000ea80000300800 */
[----:B------:R-:W4:Y:S04]  /*23a10*/  LDL R4, [R1+0x4] ;  /* 0x0000040001047983 */ /* 0x000f280000100800 */
[----:B0-----:R-:W4:Y:S01]  /*23a20*/  LDL R2, [R1+0x8] ;  /* 0x0000080001027983 */ /* 0x001f220000100800 */
        /* <DEDUP_REMOVED lines=8> */
[----:B----4-:R-:W-:-:S04]  /*23ab0*/  IMAD R2, R2, 0x8000, R4 ;  /* 0x0000800002027824 */ /* 0x010fc800078e0204 */
[----:B------:R-:W-:-:S07]  /*23ac0*/  VIADD R4, R2, 0x400 ;  /* 0x0000040002047836 */ /* 0x000fce0000000000 */
.L_x_3059:
        /* <DEDUP_REMOVED lines=16> */
.L_x_3060:
        /* <DEDUP_REMOVED lines=10> */
[----:B----4-:R-:W-:Y:S05]  /*23c70*/  @P0 BRA.U.ANY `(.L_x_3060) ;  /* 0xfffffffd00d40947 */ /* 0x010fea000393ffff */
.L_x_3054:
[----:B------:R-:W-:Y:S05]  /*23c80*/  BSYNC B0 ;  /* 0x0000000000007941 */ /* 0x000fea0003800000 */
.L_x_3053:
[----:B------:R-:W4:Y:S04]  /*23c90*/  LDL.LU R5, [R1+0x8] ;  /* 0x0000080001057983 */ /* 0x000f280000300800 */
[----:B0-2---:R-:W2:Y:S01]  /*23ca0*/  LDL.LU R4, [R1+0x18] ;  /* 0x0000180001047983 */ /* 0x005ea20000300800 */
[----:B----4-:R-:W-:-:S05]  /*23cb0*/  VIADD R0, R5, 0x1 ;  /* 0x0000000105007836 */ /* 0x010fca0000000000 */
[----:B------:R-:W-:-:S04]  /*23cc0*/  ISETP.NE.AND P0, PT, R0, 0x2, PT ;  /* 0x000000020000780c */ /* 0x000fc80003f05270 */
[----:B------:R-:W-:Y:S02]  /*23cd0*/  SEL R2, RZ, 0x1, P0 ;  /* 0x00000001ff027807 */ /* 0x000fe40000000000 */
[----:B------:R-:W-:Y:S02]  /*23ce0*/  SEL R0, R0, RZ, P0 ;  /* 0x000000ff00007207 */ /* 0x000fe40000000000 */
[----:B--2---:R-:W-:-:S03]  /*23cf0*/  LOP3.LUT R4, R4, R2, RZ, 0x3c, !PT ;  /* 0x0000000204047212 */ /* 0x004fc600078e3cff */
[----:B------:R2:W-:Y:S04]  /*23d00*/  STL [R1+0x8], R0 ;  /* 0x0000080001007387 */ /* 0x0005e80000100800 */
[----:B------:R2:W-:Y:S02]  /*23d10*/  STL [R1+0x18], R4 ;  /* 0x0000180401007387 */ /* 0x0005e40000100800 */
.L_x_2978:
[----:B------:R-:W-:Y:S05]  /*23d20*/  BSYNC B7 ;  /* 0x0000000000077941 */ /* 0x000fea0003800000 */
.L_x_2976:
[----:B--2---:R-:W2:Y:S02]  /*23d30*/  LDL R0, [R1+0x20] ;  /* 0x0000200001007983 */ /* 0x004ea40000100800 */
[----:B--2---:R-:W-:-:S13]  /*23d40*/  LOP3.LUT P0, RZ, R0, 0x2, RZ, 0xc0, !PT ;  /* 0x0000000200ff7812 */ /* 0x004fda000780c0ff */
[----:B------:R-:W-:Y:S05]  /*23d50*/  @!P0 BRA `(.L_x_3061) ;  /* 0x0000000000288947 */ /* 0x000fea0003800000 */
[----:B------:R-:W-:Y:S05]  /*23d60*/  WARPSYNC.ALL ;  /* 0x0000000000007948 */ /* 0x000fea0003800000 */
[----:B------:R-:W2:Y:S08]  /*23d70*/  S2UR UR5, SR_CgaCtaId ;  /* 0x00000000000579c3 */ /* 0x000eb00000008800 */
[----:B------:R-:W-:Y:S06]  /*23d80*/  BAR.SYNC.DEFER_BLOCKING 0x5, 0x180 ;  /* 0x0146000000007b1d */ /* 0x000fec0000010000 */
[----:B------:R-:W-:-:S02]  /*23d90*/  UMOV UR4, 0x400 ;  /* 0x0000040000047882 */ /* 0x000fc40000000000 */
[----:B--2---:R-:W-:-:S06]  /*23da0*/  ULEA UR4, UR5, UR4, 0x18 ;  /* 0x0000000405047291 */ /* 0x004fcc000f8ec03f */
[----:B------:R-:W-:-:S05]  /*23db0*/  IMAD.U32 R0, RZ, RZ, UR4 ;  /* 0x00000004ff007e24 */ /* 0x000fca000f8e00ff */
[----:B------:R4:W2:Y:S04]  /*23dc0*/  LDS.128 R16, [R0+0x348d0] ;  /* 0x0348d00000107984 */ /* 0x0008a80000000c00 */
[----:B------:R4:W-:Y:S01]  /*23dd0*/  STL [R1+0x4], R0 ;  /* 0x0000040001007387 */ /* 0x0009e20000100800 */
[----:B------:R-:W-:Y:S06]  /*23de0*/  BAR.ARV 0x4, 0x180 ;  /* 0x0106000000007b1d */ /* 0x000fec0000002000 */
[----:B------:R-:W-:Y:S05]  /*23df0*/  BRA `(.L_x_3062) ;  /* 0x0000000800d87947 */ /* 0x000fea0003800000 */
.L_x_3061:
[----:B---3--:R-:W2:Y:S01]  /*23e00*/  S2R R6, SR_TID.X ;  /* 0x0000000000067919 */ /* 0x008ea20000002100 */
[----:B------:R-:W-:Y:S01]  /*23e10*/  UMOV UR4, 0xffffffff ;  /* 0xffffffff00047882 */ /* 0x000fe20000000000 */
[----:B--2---:R-:W-:-:S04]  /*23e20*/  LOP3.LUT R6, R6, 0x1f, RZ, 0xc0, !PT ;  /* 0x0000001f06067812 */ /* 0x004fc800078ec0ff */
[----:B------:R-:W-:Y:S01]  /*23e30*/  ISETP.NE.AND P0, PT, R6, 0x1f, PT ;  /* 0x0000001f0600780c */ /* 0x000fe20003f05270 */
[----:B------:R-:W-:-:S12]  /*23e40*/  BRA.DIV UR4, `(.L_x_3063) ;  /* 0x0000002e043c7947 */ /* 0x000fd8000b800000 */
[----:B------:R-:W-:Y:S01]  /*23e50*/  IMAD.IADD R0, R19, 0x1, R6 ;  /* 0x0000000113007824 */ /* 0x000fe200078e0206 */
[----:B------:R-:W-:-:S04]  /*23e60*/  ULDC UR4, c[0x0][0xc3c] ;  /* 0x00030f0000047ab9 */ /* 0x000fc80000000800 */
[----:B------:R-:W-:-:S13]  /*23e70*/  ISETP.GE.OR P1, PT, R0, UR4, !P0 ;  /* 0x0000000400007c0c */ /* 0x000fda000c726670 */
[----:B------:R-:W2:Y:S02]  /*23e80*/  @!P1 LDC.64 R2, c[0x0][0xc80] ;  /* 0x00032000ff029b82 */ /* 0x000ea40000000a00 */
[----:B--2---:R-:W-:-:S06]  /*23e90*/  @!P1 IMAD.WIDE R2, R0, 0x4, R2 ;  /* 0x0000000400029825 */ /* 0x004fcc00078e0202 */
[----:B------:R2:W3:Y:S01]  /*23ea0*/  @!P1 LDG.E R2, desc[UR60][R2.64] ;  /* 0x0000003c02029981 */ /* 0x0004e2000c1e1900 */
[C---:B------:R-:W-:Y:S02]  /*23eb0*/  ISETP.GE.U32.AND P2, PT, R6.reuse, 0x2, PT ;  /* 0x000000020600780c */ /* 0x040fe40003f46070 */
[C---:B------:R-:W-:Y:S01]  /*23ec0*/  ISETP.GE.U32.AND P3, PT, R6.reuse, 0x4, PT ;  /* 0x000000040600780c */ /* 0x040fe20003f66070 */
[----:B------:R-:W-:Y:S01]  /*23ed0*/  SHFL.IDX PT, R5, R16, 0x1, 0x1f ;  /* 0x00201f0010057f89 */ /* 0x000fe200000e0000 */
[C---:B------:R-:W-:Y:S02]  /*23ee0*/  ISETP.GE.U32.AND P4, PT, R6.reuse, 0x8, PT ;  /* 0x000000080600780c */ /* 0x040fe40003f86070 */
[C---:B------:R-:W-:Y:S01]  /*23ef0*/  ISETP.GE.U32.AND P5, PT, R6.reuse, 0x10, PT ;  /* 0x000000100600780c */ /* 0x040fe20003fa6070 */
[----:B--2---:R-:W-:Y:S02]  /*23f00*/  IMAD.MOV.U32 R3, RZ, RZ, RZ ;  /* 0x000000ffff037224 */ /* 0x004fe400078e00ff */
[----:B---3--:R-:W-:Y:S01]  /*23f10*/  @!P1 IMAD.MOV.U32 R3, RZ, RZ, R2 ;  /* 0x000000ffff039224 */ /* 0x008fe200078e0002 */
[----:B------:R-:W-:-:S04]  /*23f20*/  ISETP.NE.AND P1, PT, R6, RZ, PT ;  /* 0x000000ff0600720c */ /* 0x000fc80003f25270 */
[----:B------:R-:W2:Y:S02]  /*23f30*/  SHFL.UP PT, R2, R3, 0x1, RZ ;  /* 0x0420000003027989 */ /* 0x000ea400000e00ff */
[----:B--2---:R-:W-:-:S05]  /*23f40*/  SEL R0, R2, RZ, P1 ;  /* 0x000000ff02007207 */ /* 0x004fca0000800000 */
[----:B------:R-:W-:Y:S02]  /*23f50*/  IMAD.IADD R2, R3, 0x1, R0 ;  /* 0x0000000103027824 */ /* 0x000fe400078e0200 */
[----:B------:R-:W-:Y:S04]  /*23f60*/  SHFL.IDX PT, R0, R16, RZ, 0x1f ;  /* 0x00001fff10007589 */ /* 0x000fe800000e0000 */
[----:B------:R-:W2:Y:S02]  /*23f70*/  SHFL.UP PT, R4, R2, 0x2, RZ ;  /* 0x0440000002047989 */ /* 0x000ea400000e00ff */
[----:B--2---:R-:W-:-:S05]  /*23f80*/  SEL R4, R4, RZ, P2 ;  /* 0x000000ff04047207 */ /* 0x004fca0001000000 */
[----:B------:R-:W-:-:S05]  /*23f90*/  IMAD.IADD R2, R2, 0x1, R4 ;  /* 0x0000000102027824 */ /* 0x000fca00078e0204 */
        /* <DEDUP_REMOVED lines=9> */
[----:B------:R2:W3:Y:S02]  /*24030*/  SHFL.IDX PT, R16, R2, 0x1f, 0x1f ;  /* 0x03e01f0002107f89 */ /* 0x0004e400000e0000 */
.L_x_3166:
[----:B------:R-:W-:Y:S02]  /*24040*/  ULDC UR4, c[0x0][0xc38] ;  /* 0x00030e0000047ab9 */ /* 0x000fe40000000800 */
[----:B------:R-:W-:-:S04]  /*24050*/  IMAD.U32 R4, RZ, RZ, UR4 ;  /* 0x00000004ff047e24 */ /* 0x000fc8000f8e00ff */
[----:B---3--:R-:W-:-:S04]  /*24060*/  IMAD R16, R16, R4, RZ ;  /* 0x0000000410107224 */ /* 0x008fc800078e02ff */
[----:B------:R-:W-:-:S05]  /*24070*/  IMAD.IADD R5, R5, 0x1, R16 ;  /* 0x0000000105057824 */ /* 0x000fca00078e0210 */
[----:B------:R-:W-:-:S13]  /*24080*/  ISETP.GT.AND P6, PT, R5, R0, PT ;  /* 0x000000000500720c */ /* 0x000fda0003fc4270 */
[----:B------:R-:W-:Y:S05]  /*24090*/  @P6 BRA `(.L_x_3064) ;  /* 0x00000000009c6947 */ /* 0x000fea0003800000 */
.L_x_3069:
[----:B--2---:R-:W2:Y:S01]  /*240a0*/  LDC R2, c[0x0][0xc3c] ;  /* 0x00030f00ff027b82 */ /* 0x004ea20000000800 */
[----:B------:R-:W-:-:S05]  /*240b0*/  VIADD R19, R19, 0x1f ;  /* 0x0000001f13137836 */ /* 0x000fca0000000000 */
[----:B--2---:R-:W-:-:S13]  /*240c0*/  ISETP.GE.AND P6, PT, R19, R2, PT ;  /* 0x000000021300720c */ /* 0x004fda0003fc6270 */
[----:B------:R-:W-:Y:S05]  /*240d0*/  @P6 BRA `(.L_x_3065) ;  /* 0x0000000400d46947 */ /* 0x000fea0003800000 */
[----:B------:R-:W2:Y:S01]  /*240e0*/  S2R R3, SR_TID.X ;  /* 0x0000000000037919 */ /* 0x000ea20000002100 */
[----:B------:R-:W-:Y:S01]  /*240f0*/  BSSY B0, `(.L_x_3066) ;  /* 0x0000009000007945 */ /* 0x000fe20003800000 */
[----:B--2---:R-:W-:-:S05]  /*24100*/  LOP3.LUT R3, R3, 0x1f, RZ, 0xc0, !PT ;  /* 0x0000001f03037812 */ /* 0x004fca00078ec0ff */
[----:B------:R-:W-:Y:S02]  /*24110*/  IMAD.IADD R4, R19, 0x1, R3 ;  /* 0x0000000113047824 */ /* 0x000fe400078e0203 */
[----:B------:R-:W-:-:S03]  /*24120*/  IMAD.MOV.U32 R3, RZ, RZ, RZ ;  /* 0x000000ffff037224 */ /* 0x000fc600078e00ff */
[----:B------:R-:W-:-:S13]  /*24130*/  ISETP.GE.OR P6, PT, R4, R2, !P0 ;  /* 0x000000020400720c */ /* 0x000fda00047c6670 */
[----:B------:R-:W-:Y:S05]  /*24140*/  @P6 BRA `(.L_x_3067) ;  /* 0x00000000000c6947 */ /* 0x000fea0003800000 */
[----:B------:R-:W2:Y:S02]  /*24150*/  LDC.64 R2, c[0x0][0xc80] ;  /* 0x00032000ff027b82 */ /* 0x000ea40000000a00 */
[----:B--2---:R-:W-:-:S06]  /*24160*/  IMAD.WIDE R2, R4, 0x4, R2 ;  /* 0x0000000404027825 */ /* 0x004fcc00078e0202 */
[----:B------:R2:W5:Y:S02]  /*24170*/  LDG.E R3, desc[UR60][R2.64] ;  /* 0x0000003c02037981 */ /* 0x000564000c1e1900 */
.L_x_3067:
[----:B------:R-:W-:Y:S05]  /*24180*/  BSYNC B0 ;  /* 0x0000000000007941 */ /* 0x000fea0003800000 */
.L_x_3066:
[----:B------:R-:W-:-:S03]  /*24190*/  UMOV UR4, 0xffffffff ;  /* 0xffffffff00047882 */ /* 0x000fc60000000000 */
[----:B------:R-:W-:Y:S05]  /*241a0*/  BRA.DIV UR4, `(.L_x_3068) ;  /* 0x0000002e04a07947 */ /* 0x000fea000b800000 */
[----:B--2--5:R-:W2:Y:S02]  /*241b0*/  SHFL.UP PT, R2, R3, 0x1, RZ ;  /* 0x0420000003027989 */ /* 0x024ea400000e00ff */
        /* <DEDUP_REMOVED lines=15> */
.L_x_3174:
[----:B------:R-:W-:Y:S02]  /*242b0*/  ULDC UR4, c[0x0][0xc38] ;  /* 0x00030e0000047ab9 */ /* 0x000fe40000000800 */
[----:B------:R-:W-:-:S04]  /*242c0*/  IMAD.U32 R4, RZ, RZ, UR4 ;  /* 0x00000004ff047e24 */ /* 0x000fc8000f8e00ff */
[----:B---3--:R-:W-:-:S04]  /*242d0*/  IMAD R16, R16, R4, RZ ;  /* 0x0000000410107224 */ /* 0x008fc800078e02ff */
[----:B------:R-:W-:-:S05]  /*242e0*/  IMAD.IADD R5, R16, 0x1, R5 ;  /* 0x0000000110057824 */ /* 0x000fca00078e0205 */
[----:B------:R-:W-:-:S13]  /*242f0*/  ISETP.GT.AND P6, PT, R5, R0, PT ;  /* 0x000000000500720c */ /* 0x000fda0003fc4270 */
[----:B------:R-:W-:Y:S05]  /*24300*/  @!P6 BRA `(.L_x_3069) ;  /* 0xfffffffc0064e947 */ /* 0x000fea000383ffff */
.L_x_3064:
[----:B------:R-:W-:Y:S01]  /*24310*/  IMAD.IADD R16, R5, 0x1, -R16 ;  /* 0x0000000105107824 */ /* 0x000fe200078e0a10 */
[----:B------:R-:W-:-:S03]  /*24320*/  UMOV UR4, 0xffffffff ;  /* 0xffffffff00047882 */ /* 0x000fc60000000000 */
[----:B------:R-:W-:-:S05]  /*24330*/  IMAD R5, R2, R4, R16 ;  /* 0x0000000402057224 */ /* 0x000fca00078e0210 */
[----:B------:R-:W-:Y:S01]  /*24340*/  ISETP.GT.AND P6, PT, R5, R0, PT ;  /* 0x000000000500720c */ /* 0x000fe20003fc4270 */
[----:B------:R-:W-:-:S12]  /*24350*/  BRA.DIV UR4, `(.L_x_3070) ;  /* 0x00000032040c7947 */ /* 0x000fd8000b800000 */
[----:B------:R-:W-:-:S04]  /*24360*/  VOTE.ANY R5, PT, !P6 ;  /* 0x0000000000057806 */ /* 0x000fc800070e0100 */
[----:B------:R-:W3:Y:S02]  /*24370*/  POPC R6, R5 ;  /* 0x0000000500067309 */ /* 0x000ee40000000000 */
[----:B---3--:R3:W4:Y:S02]  /*24380*/  SHFL.IDX PT, R17, R3, R6, 0x1f ;  /* 0x00001f0603117589 */ /* 0x00872400000e0000 */
.L_x_3178:
[----:B------:R-:W-:Y:S01]  /*24390*/  ISETP.NE.AND P0, PT, R5, RZ, PT ;  /* 0x000000ff0500720c */ /* 0x000fe20003f05270 */
[----:B------:R-:W-:-:S12]  /*243a0*/  IMAD.MOV.U32 R5, RZ, RZ, RZ ;  /* 0x000000ffff057224 */ /* 0x000fd800078e00ff */
[----:B------:R-:W-:Y:S05]  /*243b0*/  @!P0 BRA `(.L_x_3071) ;  /* 0x0000000000148947 */ /* 0x000fea0003800000 */
[----:B------:R-:W-:Y:S01]  /*243c0*/  UMOV UR4, 0xffffffff ;  /* 0xffffffff00047882 */ /* 0x000fe20000000000 */
[----:B------:R-:W-:Y:S02]  /*243d0*/  VIADD R12, R6, 0xffffffff ;  /* 0xffffffff060c7836 */ /* 0x000fe40000000000 */
[----:B------:R-:W-:Y:S05]  /*243e0*/  BRA.DIV UR4, `(.L_x_3072) ;  /* 0x0000003204307947 */ /* 0x000fea000b800000 */
[----:B--2---:R2:W0:Y:S02]  /*243f0*/  SHFL.IDX PT, R2, R2, R12, 0x1f ;  /* 0x00001f0c02027589 */ /* 0x00442400000e0000 */
.L_x_3181:
[----:B0-----:R-:W-:-:S07]  /*24400*/  IMAD.MOV.U32 R5, RZ, RZ, R2 ;  /* 0x000000ffff057224 */ /* 0x001fce00078e0002 */
.L_x_3071:
[----:B--23--:R-:W2:Y:S01]  /*24410*/  LDC.64 R2, c[0x0][0xc90] ;  /* 0x00032400ff027b82 */ /* 0x00cea20000000a00 */
[----:B------:R-:W-:-:S04]  /*24420*/  IMAD.IADD R19, R6, 0x1, R19 ;  /* 0x0000000106137824 */ /* 0x000fc800078e0213 */
[----:B--2---:R-:W-:-:S05]  /*24430*/  IMAD.WIDE R2, R19, 0x4, R2 ;  /* 0x0000000413027825 */ /* 0x004fca00078e0202 */
[----:B------:R-:W4:Y:S01]  /*24440*/  LDG.E R7, desc[UR60][R2.64] ;  /* 0x0000003c02077981 */ /* 0x000f22000c1e1900 */
[----:B------:R-:W-:-:S04]  /*24450*/  IMAD R16, R5, R4, R16 ;  /* 0x0000000405107224 */ /* 0x000fc800078e0210 */
[----:B------:R-:W-:Y:S02]  /*24460*/  IMAD.IADD R0, R0, 0x1, -R16 ;  /* 0x0000000100007824 */ /* 0x000fe400078e0a10 */
[----:B----4-:R-:W-:-:S05]  /*24470*/  IMAD R6, R17, R7, RZ ;  /* 0x0000000711067224 */ /* 0x010fca00078e02ff */
[----:B-----5:R-:W-:-:S04]  /*24480*/  IABS R8, R6 ;  /* 0x0000000600087213 */ /* 0x020fc80000000000 */
[----:B------:R-:W2:Y:S08]  /*24490*/  I2F.RP R2, R8 ;  /* 0x0000000800027306 */ /* 0x000eb00000209400 */
[----:B--2---:R-:W2:Y:S02]  /*244a0*/  MUFU.RCP R2, R2 ;  /* 0x0000000200027308 */ /* 0x004ea40000001000 */
[----:B--2---:R-:W-:-:S06]  /*244b0*/  VIADD R2, R2, 0xffffffe ;  /* 0x0ffffffe02027836 */ /* 0x004fcc0000000000 */
[----:B------:R-:W2:Y:S02]  /*244c0*/  F2I.FTZ.U32.TRUNC.NTZ R3, R2 ;  /* 0x0000000200037305 */ /* 0x000ea4000021f000 */
[----:B--2---:R-:W-:-:S04]  /*244d0*/  IMAD.MOV R2, RZ, RZ, -R3 ;  /* 0x000000ffff027224 */ /* 0x004fc800078e0a03 */
        /* <DEDUP_REMOVED lines=53> */
.L_x_3065:
[----:B------:R-:W-:Y:S01]  /*24830*/  UMOV UR4, URZ ;  /* 0x0000003f00047c82 */ /* 0x000fe20008000000 */
[----:B------:R-:W-:Y:S01]  /*24840*/  UMOV UR5, URZ ;  /* 0x0000003f00057c82 */ /* 0x000fe20008000000 */
[----:B------:R-:W-:Y:S01]  /*24850*/  ULDC UR6, c[0x0][0xc3c] ;  /* 0x00030f0000067ab9 */ /* 0x000fe20000000800 */
[----:B------:R-:W-:Y:S02]  /*24860*/  IMAD.MOV.U32 R16, RZ, RZ, R0 ;  /* 0x000000ffff107224 */ /* 0x000fe400078e0000 */
[----:B------:R-:W-:Y:S02]  /*24870*/  IMAD.U32 R17, RZ, RZ, UR4 ;  /* 0x00000004ff117e24 */ /* 0x000fe4000f8e00ff */
[----:B------:R-:W-:Y:S02]  /*24880*/  IMAD.U32 R18, RZ, RZ, UR5 ;  /* 0x00000005ff127e24 */ /* 0x000fe4000f8e00ff */
[----:B------:R-:W-:-:S07]  /*24890*/  IMAD.U32 R19, RZ, RZ, UR6 ;  /* 0x00000006ff137e24 */ /* 0x000fce000f8e00ff */
.L_x_3073:
        /* <DEDUP_REMOVED lines=12> */
.L_x_3062:
[----:B------:R-:W-:Y:S02]  /*24960*/  ULDC UR4, c[0x0][0xc3c] ;  /* 0x00030f0000047ab9 */ /* 0x000fe40000000800 */
[----:B--2---:R-:W-:-:S13]  /*24970*/  ISETP.GE.AND P0, PT, R19, UR4, PT ;  /* 0x0000000413007c0c */ /* 0x004fda000bf06270 */
[----:B------:R-:W-:Y:S05]  /*24980*/  @!P0 BRA `(.L_x_3074) ;  /* 0xffffff9400208947 */ /* 0x000fea000383ffff */
[----:B------:R-:W-:Y:S05]  /*24990*/  BSYNC B8 ;  /* 0x0000000000087941 */ /* 0x000fea0003800000 */
.L_x_2934:
[----:B----4-:R-:W2:Y:S01]  /*249a0*/  LDL.LU R0, [R1+0x50] ;  /* 0x0000500001007983 */ /* 0x010ea20000300800 */
[----:B------:R-:W-:Y:S01]  /*249b0*/  BSSY B0, `(.L_x_3075) ;  /* 0x000000b000007945 */ /* 0x000fe20003800000 */
[----:B------:R-:W4:Y:S01]  /*249c0*/  S2R R5, SR_CgaCtaId ;  /* 0x0000000000057919 */ /* 0x000f220000008800 */
[----:B--2---:R-:W-:-:S05]  /*249d0*/  VIADD R0, R0, 0x1 ;  /* 0x0000000100007836 */ /* 0x004fca0000000000 */
[----:B0-----:R-:W-:-:S04]  /*249e0*/  LEA.HI R2, R0, R0, RZ, 0x1 ;  /* 0x0000000000027211 */ /* 0x001fc800078f08ff */
[----:B------:R-:W-:-:S05]  /*249f0*/  LOP3.LUT R3, R2, 0xfffffffe, RZ, 0xc0, !PT ;  /* 0xfffffffe02037812 */ /* 0x000fca00078ec0ff */
[----:B------:R-:W-:Y:S01]  /*24a00*/  IMAD.IADD R3, R0, 0x1, -R3 ;  /* 0x0000000100037824 */ /* 0x000fe200078e0a03 */
[----:B------:R-:W-:-:S04]  /*24a10*/  MOV R0, 0x400 ;  /* 0x0000040000007802 */ /* 0x000fc80000000f00 */
[----:B----4-:R-:W-:Y:S02]  /*24a20*/  LEA R0, R5, R0, 0x18 ;  /* 0x0000000005007211 */ /* 0x010fe400078ec0ff */
[----:B------:R-:W-:-:S04]  /*24a30*/  SHF.L.U32 R3, R3, 0x1f, RZ ;  /* 0x0000001f03037819 */ /* 0x000fc800000006ff */
[----:B------:R-:W0:Y:S02]  /*24a40*/  SYNCS.PHASECHK.TRANS64.TRYWAIT P0, [R0+URZ+0x34820], R3 ;  /* 0x03482003000075a7 */ /* 0x000e24000800017f */
[----:B0-----:R-:W-:Y:S05]  /*24a50*/  @!P0 BRA `(.L_x_3076) ;  /* 0x0000002800bc8947 */ /* 0x001fea0003800000 */
.L_x_3182:
[----:B------:R-:W-:Y:S05]  /*24a60*/  BSYNC B0 ;  /* 0x0000000000007941 */ /* 0x000fea0003800000 */
.L_x_3075:
[----:B------:R-:W-:-:S03]  /*24a70*/  UMOV UR4, 0xffffffff ;  /* 0xffffffff00047882 */ /* 0x000fc60000000000 */
[----:B------:R-:W-:Y:S05]  /*24a80*/  BRA.DIV UR4, `(.L_x_3077) ;  /* 0x0000002a04c47947 */ /* 0x000fea000b800000 */
[----:B------:R-:W2:Y:S02]  /*24a90*/  S2R R2, SR_TID.X ;  /* 0x0000000000027919 */ /* 0x000ea40000002100 */
[----:B--2---:R-:W-:-:S04]  /*24aa0*/  SHF.R.U32.HI R2, RZ, 0x5, R2 ;  /* 0x00000005ff027819 */ /* 0x004fc80000011602 */
[----:B------:R-:W-:-:S05]  /*24ab0*/  LOP3.LUT R2, R2, 0x3, RZ, 0xc0, !PT ;  /* 0x0000000302027812 */ /* 0x000fca00078ec0ff */
[----:B------:R2:W4:Y:S02]  /*24ac0*/  SHFL.IDX PT, R14, R2, RZ, 0x1f ;  /* 0x00001fff020e7589 */ /* 0x00052400000e0000 */
.L_x_3185:
[----:B----4-:R-:W-:-:S13]  /*24ad0*/  ISETP.NE.AND P0, PT, R14, RZ, PT ;  /* 0x000000ff0e00720c */ /* 0x010fda0003f05270 */
[----:B------:R-:W-:Y:S05]  /*24ae0*/  @P0 BRA `(.L_x_2700) ;  /* 0x00000000009c0947 */ /* 0x000fea0003800000 */
[----:B------:R-:W-:-:S03]  /*24af0*/  UMOV UR4, 0xffffffff ;  /* 0xffffffff00047882 */ /* 0x000fc60000000000 */
[----:B------:R-:W-:Y:S05]  /*24b00*/  BRA.DIV UR4, `(.L_x_3078) ;  /* 0x0000002a04d87947 */ /* 0x000fea000b800000 */
[----:B------:R-:W-:-:S13]  /*24b10*/  ELECT P6, URZ, PT ;  /* 0x00000000003f782f */ /* 0x000fda00038c0000 */
.L_x_3188:
        /* <DEDUP_REMOVED lines=8> */
.L_x_3079:
[----:B0-----:R-:W3:Y:S04]  /*24ba0*/  LDL R3, [R1+0x8] ;  /* 0x0000080001037983 */ /* 0x001ee80000100800 */
[----:B------:R-:W2:Y:S01]  /*24bb0*/  LDL.LU R7, [R1+0x18] ;  /* 0x0000180001077983 */ /* 0x000ea20000300800 */
        /* <DEDUP_REMOVED lines=12> */
.L_x_3189:
[----:B------:R-:W2:Y:S02]  /*24c80*/  SYNCS.PHASECHK.TRANS64.TRYWAIT P0, [R7+URZ], R2 ;  /* 0x00000002070075a7 */ /* 0x000ea4000800017f */
[----:B--2---:R-:W-:Y:S05]  /*24c90*/  @!P0 BRA `(.L_x_3081) ;  /* 0x0000002800a88947 */ /* 0x004fea0003800000 */
.L_x_3190:
[----:B------:R-:W-:Y:S05]  /*24ca0*/  @!P2 BRA `(.L_x_3082) ;  /* 0x000000000004a947 */ /* 0x000fea0003800000 */
[----:B------:R-:W-:Y:S01]  /*24cb0*/  BPT.TRAP 0x1 ;  /* 0x000000040000795c */ /* 0x000fe20000300000 */
.L_x_3082:
[----:B------:R-:W3:Y:S01]  /*24cc0*/  LDL.LU R4, [R1+0x8] ;  /* 0x0000080001047983 */ /* 0x000ee20000300800 */
[----:B------:R-:W-:-:S04]  /*24cd0*/  VIADD R0, R0, 0x34860 ;  /* 0x0003486000007836 */ /* 0x000fc80000000000 */
[----:B---3--:R-:W-:-:S04]  /*24ce0*/  IMAD R4, R4, 0x8, R0 ;  /* 0x0000000804047824 */ /* 0x008fc800078e0200 */
[----:B------:R-:W3:Y:S02]  /*24cf0*/  SYNCS.PHASECHK.TRANS64.TRYWAIT P0, [R4+URZ], R5 ;  /* 0x00000005040075a7 */ /* 0x000ee4000800017f */
[----:B---3--:R-:W-:Y:S05]  /*24d00*/  @!P0 BRA `(.L_x_3083) ;  /* 0x0000002800a08947 */ /* 0x008fea0003800000 */
.L_x_3191:
[----:B------:R-:W-:-:S07]  /*24d10*/  IMAD R3, R3, 0x8, R0 ;  /* 0x0000000803037824 */ /* 0x000fce00078e0200 */
.L_x_3084:
[----:B----4-:R4:W0:Y:S02]  /*24d20*/  SYNCS.PHASECHK.TRANS64.TRYWAIT P0, [R3+URZ], R2 ;  /* 0x00000002030075a7 */ /* 0x010824000800017f */
[----:B0-----:R-:W-:Y:S05]  /*24d30*/  @!P0 NANOSLEEP.SYNCS 0x989680 ;  /* 0x009896800000895d */ /* 0x001fea0003900000 */
[----:B------:R-:W0:Y:S02]  /*24d40*/  @!P0 SYNCS.PHASECHK.TRANS64 P0, [R3+URZ], R2 ;  /* 0x00000002030085a7 */ /* 0x000e24000800007f */
[----:B0-----:R-:W-:Y:S05]  /*24d50*/  @!P0 BRA `(.L_x_3084) ;  /* 0xfffffffc00f08947 */ /* 0x001fea000383ffff */
.L_x_2700:
[----:B------:R-:W-:Y:S05]  /*24d60*/  BSYNC B9 ;  /* 0x0000000000097941 */ /* 0x000fea0003800000 */
.L_x_2697:
[----:B------:R-:W-:Y:S05]  /*24d70*/  EXIT ;  /* 0x000000000000794d */ /* 0x000fea0003800000 */
.L_x_2718:
[----:B-1----:R1:W2:Y:S02]  /*24d80*/  SYNCS.PHASECHK.TRANS64.TRYWAIT P5, [R3+URZ+0x34890], R0 ;  /* 0x03489000030075a7 */ /* 0x0022a400080a017f */
[----:B--2---:R-:W-:Y:S05]  /*24d90*/  @!P5 NANOSLEEP.SYNCS 0x989680 ;  /* 0x009896800000d95d */ /* 0x004fea0003900000 */
[----:B------:R-:W2:Y:S02]  /*24da0*/  @!P5 SYNCS.PHASECHK.TRANS64 P5, [R3+URZ+0x34890], R0 ;  /* 0x034890000300d5a7 */ /* 0x000ea400080a007f */
[----:B--2---:R-:W-:Y:S05]  /*24db0*/  @!P5 BRA `(.L_x_2718) ;  /* 0xfffffffc00f0d947 */ /* 0x004fea000383ffff */
[----:B------:R-:W-:Y:S05]  /*24dc0*/  BRA `(.L_x_3085) ;  /* 0xfffffde800a07947 */ /* 0x000fea000383ffff */
.L_x_2772:
[----:B-1----:R1:W3:Y:S02]  /*24dd0*/  SYNCS.PHASECHK.TRANS64.TRYWAIT P5, [R3+URZ+0x34890], R0 ;  /* 0x03489000030075a7 */ /* 0x0022e400080a017f */
[----:B---3--:R-:W-:Y:S05]  /*24de0*/  @!P5 NANOSLEEP.SYNCS 0x989680 ;  /* 0x009896800000d95d */ /* 0x008fea0003900000 */
[----:B------:R-:W3:Y:S02]  /*24df0*/  @!P5 SYNCS.PHASECHK.TRANS64 P5, [R3+URZ+0x34890], R0 ;  /* 0x034890000300d5a7 */ /* 0x000ee400080a007f */
[----:B---3--:R-:W-:Y:S05]  /*24e00*/  @!P5 BRA `(.L_x_2772) ;  /* 0xfffffffc00f0d947 */ /* 0x008fea000383ffff */
[----:B------:R-:W-:Y:S05]  /*24e10*/  BRA `(.L_x_3086) ;  /* 0xfffffe2000007947 */ /* 0x000fea000383ffff */
.L_x_2797:
[----:B-1----:R1:W2:Y:S02]  /*24e20*/  SYNCS.PHASECHK.TRANS64.TRYWAIT P4, [R3+URZ+0x34890], R0 ;  /* 0x03489000030075a7 */ /* 0x0022a4000808017f */
[----:B--2---:R-:W-:Y:S05]  /*24e30*/  @!P4 NANOSLEEP.SYNCS 0x989680 ;  /* 0x009896800000c95d */ /* 0x004fea0003900000 */
[----:B------:R-:W2:Y:S02]  /*24e40*/  @!P4 SYNCS.PHASECHK.TRANS64 P4, [R3+URZ+0x34890], R0 ;  /* 0x034890000300c5a7 */ /* 0x000ea4000808007f */
[----:B--2---:R-:W-:Y:S05]  /*24e50*/  @!P4 BRA `(.L_x_2797) ;  /* 0xfffffffc00f0c947 */ /* 0x004fea000383ffff */
[----:B------:R-:W-:Y:S05]  /*24e60*/  BRA `(.L_x_3087) ;  /* 0xfffffe5000b87947 */ /* 0x000fea000383ffff */
.L_x_2803:
[----:B0-----:R0:W2:Y:S02]  /*24e70*/  SYNCS.PHASECHK.TRANS64.TRYWAIT P4, [R3+URZ+0x348b0], R0 ;  /* 0x0348b000030075a7 */ /* 0x0010a4000808017f */
[----:B--2---:R-:W-:Y:S05]  /*24e80*/  @!P4 NANOSLEEP.SYNCS 0x989680 ;  /* 0x009896800000c95d */ /* 0x004fea0003900000 */
[----:B------:R-:W2:Y:S02]  /*24e90*/  @!P4 SYNCS.PHASECHK.TRANS64 P4, [R3+URZ+0x348b0], R0 ;  /* 0x0348b0000300c5a7 */ /* 0x000ea4000808007f */
[----:B--2---:R-:W-:Y:S05]  /*24ea0*/  @!P4 BRA `(.L_x_2803) ;  /* 0xfffffffc00f0c947 */ /* 0x004fea000383ffff */
[----:B------:R-:W-:Y:S05]  /*24eb0*/  BRA `(.L_x_3088) ;  /* 0xfffffe5400b87947 */ /* 0x000fea000383ffff */
.L_x_2821:
        /* <DEDUP_REMOVED lines=8> */
.L_x_3090:
[----:B------:R-:W-:Y:S05]  /*24f40*/  BSYNC B1 ;  /* 0x0000000000017941 */ /* 0x000fea0003800000 */
.L_x_3089:
        /* <DEDUP_REMOVED lines=8> */
.L_x_3091:
[----:B------:R-:W-:Y:S02]  /*24fd0*/  IMAD.MOV.U32 R13, RZ, RZ, R8 ;  /* 0x000000ffff0d7224 */ /* 0x000fe400078e0008 */
[----:B------:R-:W-:-:S07]  /*24fe0*/  IMAD.MOV.U32 R0, RZ, RZ, R14 ;  /* 0x000000ffff007224 */ /* 0x000fce00078e000e */
[----:B------:R-:W-:Y:S05]  /*24ff0*/  WARPSYNC.COLLECTIVE R15, `(.L_x_3092) ;  /* 0x000000000f087348 */ /* 0x000fea0003c00000 */
[----:B------:R0:W1:Y:S02]  /*25000*/  SHFL.IDX P6, R14, R13, R12, R11 ;  /* 0x0000000c0d0e7389 */ /* 0x00006400000c000b */
[----:B01----:R-:W-:Y:S01]  /*25010*/  ENDCOLLECTIVE ;  /* 0x000000000000791b */ /* 0x003fe20003800000 */
.L_x_3092:
[----:B------:R-:W-:Y:S02]  /*25020*/  IMAD.MOV.U32 R13, RZ, RZ, R4 ;  /* 0x000000ffff0d7224 */ /* 0x000fe400078e0004 */
[----:B------:R-:W-:-:S07]  /*25030*/  IMAD.MOV.U32 R5, RZ, RZ, R14 ;  /* 0x000000ffff057224 */ /* 0x000fce00078e000e */
[----:B------:R-:W-:Y:S05]  /*25040*/  WARPSYNC.COLLECTIVE R15, `(.L_x_3093) ;  /* 0x000000000f087348 */ /* 0x000fea0003c00000 */
[----:B------:R0:W1:Y:S02]  /*25050*/  SHFL.IDX P6, R14, R13, R12, R11 ;  /* 0x0000000c0d0e7389 */ /* 0x00006400000c000b */
[----:B01----:R-:W-:Y:S01]  /*25060*/  ENDCOLLECTIVE ;  /* 0x000000000000791b */ /* 0x003fe20003800000 */
.L_x_3093:
[----:B------:R-:W-:Y:S05]  /*25070*/  BRA `(.L_x_3094) ;  /* 0xfffffe6400247947 */ /* 0x000fea000383ffff */
.L_x_2824:
        /* <DEDUP_REMOVED lines=8> */
.L_x_3096:
[----:B------:R-:W-:Y:S05]  /*25100*/  BSYNC B1 ;  /* 0x0000000000017941 */ /* 0x000fea0003800000 */
.L_x_3095:
        /* <DEDUP_REMOVED lines=8> */
.L_x_3097:
[----:B------:R-:W-:Y:S02]  /*25190*/  IMAD.MOV.U32 R13, RZ, RZ, R8 ;  /* 0x000000ffff0d7224 */ /* 0x000fe400078e0008 */
[----:B------:R-:W-:-:S07]  /*251a0*/  IMAD.MOV.U32 R0, RZ, RZ, R14 ;  /* 0x000000ffff007224 */ /* 0x000fce00078e000e */
[----:B------:R-:W-:Y:S05]  /*251b0*/  WARPSYNC.COLLECTIVE R15, `(.L_x_3098) ;  /* 0x000000000f087348 */ /* 0x000fea0003c00000 */
[----:B------:R0:W1:Y:S02]  /*251c0*/  SHFL.IDX P6, R14, R13, R12, R11 ;  /* 0x0000000c0d0e7389 */ /* 0x00006400000c000b */
[----:B01----:R-:W-:Y:S01]  /*251d0*/  ENDCOLLECTIVE ;  /* 0x000000000000791b */ /* 0x003fe20003800000 */
.L_x_3098:
[----:B------:R-:W-:Y:S02]  /*251e0*/  IMAD.MOV.U32 R13, RZ, RZ, R4 ;  /* 0x000000ffff0d7224 */ /* 0x000fe400078e0004 */
[----:B------:R-:W-:-:S07]  /*251f0*/  IMAD.MOV.U32 R5, RZ, RZ, R14 ;  /* 0x000000ffff057224 */ /* 0x000fce00078e000e */
[----:B------:R-:W-:Y:S05]  /*25200*/  WARPSYNC.COLLECTIVE R15, `(.L_x_3099) ;  /* 0x000000000f087348 */ /* 0x000fea0003c00000 */
[----:B------:R0:W1:Y:S02]  /*25210*/  SHFL.IDX P6, R14, R13, R12, R11 ;  /* 0x0000000c0d0e7389 */ /* 0x00006400000c000b */
[----:B01----:R-:W-:Y:S01]  /*25220*/  ENDCOLLECTIVE ;  /* 0x000000000000791b */ /* 0x003fe20003800000 */
.L_x_3099:
[----:B------:R-:W-:Y:S01]  /*25230*/  IMAD.MOV.U32 R4, RZ, RZ, R14 ;  /* 0x000000ffff047224 */ /* 0x000fe200078e000e */
[----:B------:R-:W-:Y:S06]  /*25240*/  BRA `(.L_x_3100) ;  /* 0xfffffe6800d87947 */ /* 0x000fec000383ffff */
.L_x_2828:
[----:B0-----:R0:W1:Y:S02]  /*25250*/  SYNCS.PHASECHK.TRANS64.TRYWAIT P0, [R16+URZ+0x34800], R5 ;  /* 0x03480005100075a7 */ /* 0x001064000800017f */
[----:B-1----:R-:W-:Y:S05]  /*25260*/  @!P0 NANOSLEEP.SYNCS 0x989680 ;  /* 0x009896800000895d */ /* 0x002fea0003900000 */
[----:B------:R-:W1:Y:S02]  /*25270*/  @!P0 SYNCS.PHASECHK.TRANS64 P0, [R16+URZ+0x34800], R5 ;  /* 0x03480005100085a7 */ /* 0x000e64000800007f */
[----:B-1----:R-:W-:Y:S05]  /*25280*/  @!P0 BRA `(.L_x_2828) ;  /* 0xfffffffc00f08947 */ /* 0x002fea000383ffff */
[----:B------:R-:W-:Y:S05]  /*25290*/  BRA `(.L_x_3101) ;  /* 0xfffffe7400047947 */ /* 0x000fea000383ffff */
.L_x_2852:
        /* <DEDUP_REMOVED lines=8> */
.L_x_3103:
[----:B------:R-:W-:Y:S05]  /*25320*/  BSYNC B1 ;  /* 0x0000000000017941 */ /* 0x000fea0003800000 */
.L_x_3102:
        /* <DEDUP_REMOVED lines=8> */
.L_x_3104:
[----:B------:R-:W-:Y:S02]  /*253b0*/  IMAD.MOV.U32 R13, RZ, RZ, R7 ;  /* 0x000000ffff0d7224 */ /* 0x000fe400078e0007 */
[----:B------:R-:W-:-:S07]  /*253c0*/  IMAD.MOV.U32 R0, RZ, RZ, R14 ;  /* 0x000000ffff007224 */ /* 0x000fce00078e000e */
[----:B------:R-:W-:Y:S05]  /*253d0*/  WARPSYNC.COLLECTIVE R15, `(.L_x_3105) ;  /* 0x000000000f087348 */ /* 0x000fea0003c00000 */
[----:B------:R0:W1:Y:S02]  /*253e0*/  SHFL.IDX P6, R14, R13, R12, R11 ;  /* 0x0000000c0d0e7389 */ /* 0x00006400000c000b */
[----:B01----:R-:W-:Y:S01]  /*253f0*/  ENDCOLLECTIVE ;  /* 0x000000000000791b */ /* 0x003fe20003800000 */
.L_x_3105:
[----:B------:R-:W-:Y:S02]  /*25400*/  IMAD.MOV.U32 R13, RZ, RZ, R9 ;  /* 0x000000ffff0d7224 */ /* 0x000fe400078e0009 */
[----:B------:R-:W-:-:S07]  /*25410*/  IMAD.MOV.U32 R5, RZ, RZ, R14 ;  /* 0x000000ffff057224 */ /* 0x000fce00078e000e */
[----:B------:R-:W-:Y:S05]  /*25420*/  WARPSYNC.COLLECTIVE R15, `(.L_x_3106) ;  /* 0x000000000f087348 */ /* 0x000fea0003c00000 */
[----:B------:R0:W1:Y:S02]  /*25430*/  SHFL.IDX P6, R14, R13, R12, R11 ;  /* 0x0000000c0d0e7389 */ /* 0x00006400000c000b */
[----:B01----:R-:W-:Y:S01]  /*25440*/  ENDCOLLECTIVE ;  /* 0x000000000000791b */ /* 0x003fe20003800000 */
.L_x_3106:
[----:B------:R-:W-:Y:S02]  /*25450*/  IMAD.MOV.U32 R12, RZ, RZ, R0 ;  /* 0x000000ffff0c7224 */ /* 0x000fe400078e0000 */
[----:B------:R-:W-:Y:S01]  /*25460*/  IMAD.MOV.U32 R13, RZ, RZ, R3 ;  /* 0x000000ffff0d7224 */ /* 0x000fe200078e0003 */
[----:B------:R-:W-:Y:S06]  /*25470*/  BRA `(.L_x_3107) ;  /* 0xfffffe9800987947 */ /* 0x000fec000383ffff */
.L_x_2855:
        /* <DEDUP_REMOVED lines=8> */
.L_x_3109:
[----:B------:R-:W-:Y:S05]  /*25500*/  BSYNC B1 ;  /* 0x0000000000017941 */ /* 0x000fea0003800000 */
.L_x_3108:
        /* <DEDUP_REMOVED lines=8> */
.L_x_3110:
[----:B------:R-:W-:Y:S02]  /*25590*/  IMAD.MOV.U32 R61, RZ, RZ, R3 ;  /* 0x000000ffff3d7224 */ /* 0x000fe400078e0003 */
[----:B------:R-:W-:Y:S02]  /*255a0*/  IMAD.MOV.U32 R13, RZ, RZ, R7 ;  /* 0x000000ffff0d7224 */ /* 0x000fe400078e0007 */
[----:B------:R-:W-:-:S07]  /*255b0*/  IMAD.MOV.U32 R0, RZ, RZ, R14 ;  /* 0x000000ffff007224 */ /* 0x000fce00078e000e */
[----:B------:R-:W-:Y:S05]  /*255c0*/  WARPSYNC.COLLECTIVE R15, `(.L_x_3111) ;  /* 0x000000000f087348 */ /* 0x000fea0003c00000 */
[----:B------:R0:W1:Y:S02]  /*255d0*/  SHFL.IDX P6, R14, R13, R12, R11 ;  /* 0x0000000c0d0e7389 */ /* 0x00006400000c000b */
[----:B01----:R-:W-:Y:S01]  /*255e0*/  ENDCOLLECTIVE ;  /* 0x000000000000791b */ /* 0x003fe20003800000 */
.L_x_3111:
[----:B------:R-:W-:Y:S02]  /*255f0*/  IMAD.MOV.U32 R60, RZ, RZ, R0 ;  /* 0x000000ffff3c7224 */ /* 0x000fe400078e0000 */
[----:B------:R-:W-:Y:S02]  /*25600*/  IMAD.MOV.U32 R13, RZ, RZ, R9 ;  /* 0x000000ffff0d7224 */ /* 0x000fe400078e0009 */
[----:B------:R-:W-:-:S07]  /*25610*/  IMAD.MOV.U32 R7, RZ, RZ, R14 ;  /* 0x000000ffff077224 */ /* 0x000fce00078e000e */
[----:B------:R-:W-:Y:S05]  /*25620*/  WARPSYNC.COLLECTIVE R15, `(.L_x_3112) ;  /* 0x000000000f087348 */ /* 0x000fea0003c00000 */
[----:B------:R0:W1:Y:S02]  /*25630*/  SHFL.IDX P6, R14, R13, R12, R11 ;  /* 0x0000000c0d0e7389 */ /* 0x00006400000c000b */
[----:B01----:R-:W-:Y:S01]  /*25640*/  ENDCOLLECTIVE ;  /* 0x000000000000791b */ /* 0x003fe20003800000 */
.L_x_3112:
[----:B------:R-:W-:Y:S05]  /*25650*/  BRA `(.L_x_3113) ;  /* 0xfffffe9c00c87947 */ /* 0x000fea000383ffff */
.L_x_2859:
[----:B0-----:R0:W1:Y:S02]  /*25660*/  SYNCS.PHASECHK.TRANS64.TRYWAIT P0, [R16+URZ+0x34800], R61 ;  /* 0x0348003d100075a7 */ /* 0x001064000800017f */
[----:B-1----:R-:W-:Y:S05]  /*25670*/  @!P0 NANOSLEEP.SYNCS 0x989680 ;  /* 0x009896800000895d */ /* 0x002fea0003900000 */
[----:B------:R-:W1:Y:S02]  /*25680*/  @!P0 SYNCS.PHASECHK.TRANS64 P0, [R16+URZ+0x34800], R61 ;  /* 0x0348003d100085a7 */ /* 0x000e64000800007f */
[----:B-1----:R-:W-:Y:S05]  /*25690*/  @!P0 BRA `(.L_x_2859) ;  /* 0xfffffffc00f08947 */ /* 0x002fea000383ffff */
[----:B------:R-:W-:Y:S05]  /*256a0*/  BRA `(.L_x_3114) ;  /* 0xfffffea4004c7947 */ /* 0x000fea000383ffff */
.L_x_2873:
[----:B-1----:R1:W2:Y:S02]  /*256b0*/  SYNCS.PHASECHK.TRANS64.TRYWAIT P2, [R3+URZ+0x34830], R0 ;  /* 0x03483000030075a7 */ /* 0x0022a4000804017f */
[----:B--2---:R-:W-:Y:S05]  /*256c0*/  @!P2 NANOSLEEP.SYNCS 0x989680 ;  /* 0x009896800000a95d */ /* 0x004fea0003900000 */
[----:B------:R-:W2:Y:S02]  /*256d0*/  @!P2 SYNCS.PHASECHK.TRANS64 P2, [R3+URZ+0x34830], R0 ;  /* 0x034830000300a5a7 */ /* 0x000ea4000804007f */
[----:B--2---:R-:W-:Y:S05]  /*256e0*/  @!P2 BRA `(.L_x_2873) ;  /* 0xfffffffc00f0a947 */ /* 0x004fea000383ffff */
[----:B------:R-:W-:Y:S05]  /*256f0*/  BRA `(.L_x_2872) ;  /* 0xfffffecc00c47947 */ /* 0x000fea000383ffff */
.L_x_2880:
[----:B-1----:R1:W2:Y:S02]  /*25700*/  SYNCS.PHASECHK.TRANS64.TRYWAIT P3, [R15+URZ+0x34830], R0 ;  /* 0x034830000f0075a7 */ /* 0x0022a4000806017f */
[----:B--2---:R-:W-:Y:S05]  /*25710*/  @!P3 NANOSLEEP.SYNCS 0x989680 ;  /* 0x009896800000b95d */ /* 0x004fea0003900000 */
[----:B------:R-:W2:Y:S02]  /*25720*/  @!P3 SYNCS.PHASECHK.TRANS64 P3, [R15+URZ+0x34830], R0 ;  /* 0x034830000f00b5a7 */ /* 0x000ea4000806007f */
[----:B--2---:R-:W-:Y:S05]  /*25730*/  @!P3 BRA `(.L_x_2880) ;  /* 0xfffffffc00f0b947 */ /* 0x004fea000383ffff */
[----:B------:R-:W-:Y:S05]  /*25740*/  BRA `(.L_x_2879) ;  /* 0xfffffef800187947 */ /* 0x000fea000383ffff */
.L_x_2885:
[----:B-1----:R1:W2:Y:S02]  /*25750*/  SYNCS.PHASECHK.TRANS64.TRYWAIT P3, [R12+URZ+0x34850], R0 ;  /* 0x034850000c0075a7 */ /* 0x0022a4000806017f */
[----:B--2---:R-:W-:Y:S05]  /*25760*/  @!P3 NANOSLEEP.SYNCS 0x989680 ;  /* 0x009896800000b95d */ /* 0x004fea0003900000 */
[----:B------:R-:W2:Y:S02]  /*25770*/  @!P3 SYNCS.PHASECHK.TRANS64 P3, [R12+URZ+0x34850], R0 ;  /* 0x034850000c00b5a7 */ /* 0x000ea4000806007f */
[----:B--2---:R-:W-:Y:S05]  /*25780*/  @!P3 BRA `(.L_x_2885) ;  /* 0xfffffffc00f0b947 */ /* 0x004fea000383ffff */
[----:B------:R-:W-:Y:S05]  /*25790*/  BRA `(.L_x_2884) ;  /* 0xffffff0400107947 */ /* 0x000fea000383ffff */
.L_x_2893:
[----:B-1----:R1:W2:Y:S02]  /*257a0*/  SYNCS.PHASECHK.TRANS64.TRYWAIT P2, [R0+URZ+0x34830], R11 ;  /* 0x0348300b000075a7 */ /* 0x0022a4000804017f */
[----:B--2---:R-:W-:Y:S05]  /*257b0*/  @!P2 NANOSLEEP.SYNCS 0x989680 ;  /* 0x009896800000a95d */ /* 0x004fea0003900000 */
[----:B------:R-:W2:Y:S02]  /*257c0*/  @!P2 SYNCS.PHASECHK.TRANS64 P2, [R0+URZ+0x34830], R11 ;  /* 0x0348300b0000a5a7 */ /* 0x000ea4000804007f */
[----:B--2---:R-:W-:Y:S05]  /*257d0*/  @!P2 BRA `(.L_x_2893) ;  /* 0xfffffffc00f0a947 */ /* 0x004fea000383ffff */
[----:B------:R-:W-:Y:S05]  /*257e0*/  BRA `(.L_x_2892) ;  /* 0xffffff2400a47947 */ /* 0x000fea000383ffff */
.L_x_2898:
[----:B-1----:R1:W2:Y:S02]  /*257f0*/  SYNCS.PHASECHK.TRANS64.TRYWAIT P2, [R15+URZ+0x34850], R0 ;  /* 0x034850000f0075a7 */ /* 0x0022a4000804017f */
[----:B--2---:R-:W-:Y:S05]  /*25800*/  @!P2 NANOSLEEP.SYNCS 0x989680 ;  /* 0x009896800000a95d */ /* 0x004fea0003900000 */
[----:B------:R-:W2:Y:S02]  /*25810*/  @!P2 SYNCS.PHASECHK.TRANS64 P2, [R15+URZ+0x34850], R0 ;  /* 0x034850000f00a5a7 */ /* 0x000ea4000804007f */
[----:B--2---:R-:W-:Y:S05]  /*25820*/  @!P2 BRA `(.L_x_2898) ;  /* 0xfffffffc00f0a947 */ /* 0x004fea000383ffff */
[----:B------:R-:W-:Y:S05]  /*25830*/  BRA `(.L_x_2897) ;  /* 0xffffff30009c7947 */ /* 0x000fea000383ffff */
.L_x_2904:
[----:B-1----:R1:W2:Y:S02]  /*25840*/  SYNCS.PHASECHK.TRANS64.TRYWAIT P0, [R11+URZ+0x34850], R2 ;  /* 0x034850020b0075a7 */ /* 0x0022a4000800017f */
[----:B--2---:R-:W-:Y:S05]  /*25850*/  @!P0 NANOSLEEP.SYNCS 0x989680 ;  /* 0x009896800000895d */ /* 0x004fea0003900000 */
[----:B------:R-:W2:Y:S02]  /*25860*/  @!P0 SYNCS.PHASECHK.TRANS64 P0, [R11+URZ+0x34850], R2 ;  /* 0x034850020b0085a7 */ /* 0x000ea4000800007f */
[----:B--2---:R-:W-:Y:S05]  /*25870*/  @!P0 BRA `(.L_x_2904) ;  /* 0xfffffffc00f08947 */ /* 0x004fea000383ffff */
[----:B------:R-:W-:Y:S05]  /*25880*/  BRA `(.L_x_2903) ;  /* 0xffffff4c00c07947 */ /* 0x000fea000383ffff */
.L_x_2940:
[----:B------:R-:W1:Y:S01]  /*25890*/  S2R R6, SR_TID.X ;  /* 0x0000000000067919 */ /* 0x000e620000002100 */
[----:B------:R-:W-:Y:S01]  /*258a0*/  BSSY B1, `(.L_x_3115) ;  /* 0x000000a000017945 */ /* 0x000fe20003800000 */
[----:B------:R-:W-:Y:S02]  /*258b0*/  IMAD.MOV.U32 R12, RZ, RZ, RZ ;  /* 0x000000ffff0c7224 */ /* 0x000fe400078e00ff */
[----:B------:R-:W-:Y:S02]  /*258c0*/  IMAD.MOV.U32 R11, RZ, RZ, 0x1f ;  /* 0x0000001fff0b7424 */ /* 0x000fe400078e00ff */
[----:B------:R-:W-:Y:S01]  /*258d0*/  IMAD.MOV.U32 R15, RZ, RZ, -0x1 ;  /* 0xffffffffff0f7424 */ /* 0x000fe200078e00ff */
[----:B-1----:R-:W-:-:S04]  /*258e0*/  SHF.R.U32.HI R6, RZ, 0x5, R6 ;  /* 0x00000005ff067819 */ /* 0x002fc80000011606 */
[----:B------:R-:W-:-:S05]  /*258f0*/  LOP3.LUT R6, R6, 0x3, RZ, 0xc0, !PT ;  /* 0x0000000306067812 */ /* 0x000fca00078ec0ff */
[----:B0-----:R-:W-:-:S07]  /*25900*/  IMAD.MOV.U32 R13, RZ, RZ, R6 ;  /* 0x000000ffff0d7224 */ /* 0x001fce00078e0006 */
[----:B------:R-:W-:Y:S05]  /*25910*/  WARPSYNC.COLLECTIVE R15, `(.L_x_3116) ;  /* 0x000000000f087348 */ /* 0x000fea0003c00000 */
[----:B------:R0:W1:Y:S02]  /*25920*/  SHFL.IDX P6, R14, R13, R12, R11 ;  /* 0x0000000c0d0e7389 */ /* 0x00006400000c000b */
[----:B01----:R-:W-:Y:S01]  /*25930*/  ENDCOLLECTIVE ;  /* 0x000000000000791b */ /* 0x003fe20003800000 */
.L_x_3116:
[----:B------:R-:W-:Y:S05]  /*25940*/  BSYNC B1 ;  /* 0x0000000000017941 */ /* 0x000fea0003800000 */
.L_x_3115:
[----:B------:R-:W-:Y:S05]  /*25950*/  BRA `(.L_x_3117) ;  /* 0xffffff8c00287947 */ /* 0x000fea000383ffff */
.L_x_2942:
[----:B------:R-:W-:Y:S01]  /*25960*/  BSSY B1, `(.L_x_3118) ;  /* 0x0000006000017945 */ /* 0x000fe20003800000 */
[----:B------:R-:W-:-:S07]  /*25970*/  IMAD.MOV.U32 R15, RZ, RZ, -0x1 ;  /* 0xffffffffff0f7424 */ /* 0x000fce00078e00ff */
[----:B01----:R-:W-:Y:S05]  /*25980*/  WARPSYNC.COLLECTIVE R15, `(.L_x_3119) ;  /* 0x000000000f0c7348 */ /* 0x003fea0003c00000 */
[----:B------:R-:W-:Y:S02]  /*25990*/  ELECT P6, UR62, PT ;  /* 0x00000000003e782f */ /* 0x000fe400038c0000 */
[----:B------:R-:W-:Y:S01]  /*259a0*/  MOV R14, UR62 ;  /* 0x0000003e000e7c02 */ /* 0x000fe20008000f00 */
[----:B01----:R-:W-:Y:S10]  /*259b0*/  ENDCOLLECTIVE ;  /* 0x000000000000791b */ /* 0x003ff40003800000 */
.L_x_3119:
[----:B------:R-:W-:Y:S05]  /*259c0*/  BSYNC B1 ;  /* 0x0000000000017941 */ /* 0x000fea0003800000 */
.L_x_3118:
[----:B------:R-:W-:Y:S05]  /*259d0*/  BRA `(.L_x_2941) ;  /* 0xffffff8c00207947 */ /* 0x000fea000383ffff */
.L_x_2944:
[----:B-1----:R-:W2:Y:S02]  /*259e0*/  LDL R4, [R1+0x4] ;  /* 0x0000040001047983 */ /* 0x002ea40000100800 */
[----:B--2---:R1:W2:Y:S02]  /*259f0*/  SYNCS.PHASECHK.TRANS64.TRYWAIT P0, [R4+URZ+0x34820], R3 ;  /* 0x03482003040075a7 */ /* 0x0042a4000800017f */
[----:B--2---:R-:W-:Y:S05]  /*25a00*/  @!P0 NANOSLEEP.SYNCS 0x989680 ;  /* 0x009896800000895d */ /* 0x004fea0003900000 */
[----:B------:R-:W2:Y:S02]  /*25a10*/  @!P0 SYNCS.PHASECHK.TRANS64 P0, [R4+URZ+0x34820], R3 ;  /* 0x03482003040085a7 */ /* 0x000ea4000800007f */
[----:B--2---:R-:W-:Y:S05]  /*25a20*/  @!P0 BRA `(.L_x_2944) ;  /* 0xfffffffc00ec8947 */ /* 0x004fea000383ffff */
[----:B------:R-:W-:Y:S05]  /*25a30*/  BRA `(.L_x_3120) ;  /* 0xffffff8c00307947 */ /* 0x000fea000383ffff */
.L_x_2948:
[----:B-1----:R1:W2:Y:S02]  /*25a40*/  SYNCS.PHASECHK.TRANS64.TRYWAIT P0, [R5+URZ+0x348a0], R9 ;  /* 0x0348a009050075a7 */ /* 0x0022a4000800017f */
[----:B--2---:R-:W-:Y:S05]  /*25a50*/  @!P0 NANOSLEEP.SYNCS 0x989680 ;  /* 0x009896800000895d */ /* 0x004fea0003900000 */
[----:B------:R-:W2:Y:S02]  /*25a60*/  @!P0 SYNCS.PHASECHK.TRANS64 P0, [R5+URZ+0x348a0], R9 ;  /* 0x0348a009050085a7 */ /* 0x000ea4000800007f */
[----:B--2---:R-:W-:Y:S05]  /*25a70*/  @!P0 BRA `(.L_x_2948) ;  /* 0xfffffffc00f08947 */ /* 0x004fea000383ffff */
[----:B------:R-:W-:Y:S05]  /*25a80*/  BRA `(.L_x_3121) ;  /* 0xffffff8c00547947 */ /* 0x000fea000383ffff */
.L_x_2955:
[----:B--2---:R2:W3:Y:S02]  /*25a90*/  SYNCS.PHASECHK.TRANS64.TRYWAIT P0, [R5+URZ+0x348c0], R9 ;  /* 0x0348c009050075a7 */ /* 0x0044e4000800017f */
[----:B---3--:R-:W-:Y:S05]  /*25aa0*/  @!P0 NANOSLEEP.SYNCS 0x989680 ;  /* 0x009896800000895d */ /* 0x008fea0003900000 */
[----:B------:R-:W3:Y:S02]  /*25ab0*/  @!P0 SYNCS.PHASECHK.TRANS64 P0, [R5+URZ+0x348c0], R9 ;  /* 0x0348c009050085a7 */ /* 0x000ee4000800007f */
[----:B---3--:R-:W-:Y:S05]  /*25ac0*/  @!P0 BRA `(.L_x_2955) ;  /* 0xfffffffc00f08947 */ /* 0x008fea000383ffff */
[----:B------:R-:W-:Y:S05]  /*25ad0*/  BRA `(.L_x_3122) ;  /* 0xffffff9000547947 */ /* 0x000fea000383ffff */
.L_x_2963:
[----:B-1----:R1:W2:Y:S02]  /*25ae0*/  SYNCS.PHASECHK.TRANS64.TRYWAIT P1, [R7+URZ+0x348a0], R6 ;  /* 0x0348a006070075a7 */ /* 0x0022a4000802017f */
[----:B--2---:R-:W-:Y:S05]  /*25af0*/  @!P1 NANOSLEEP.SYNCS 0x989680 ;  /* 0x009896800000995d */ /* 0x004fea0003900000 */
[----:B------:R-:W2:Y:S02]  /*25b00*/  @!P1 SYNCS.PHASECHK.TRANS64 P1, [R7+URZ+0x348a0], R6 ;  /* 0x0348a006070095a7 */ /* 0x000ea4000802007f */
[----:B--2---:R-:W-:Y:S05]  /*25b10*/  @!P1 BRA `(.L_x_2963) ;  /* 0xfffffffc00f09947 */ /* 0x004fea000383ffff */
[----:B------:R-:W-:Y:S05]  /*25b20*/  BRA `(.L_x_3123) ;  /* 0xffffff9400847947 */ /* 0x000fea000383ffff */
.L_x_2970:
[----:B--2---:R2:W3:Y:S02]  /*25b30*/  SYNCS.PHASECHK.TRANS64.TRYWAIT P1, [R7+URZ+0x348c0], R6 ;  /* 0x0348c006070075a7 */ /* 0x0044e4000802017f */
[----:B---3--:R-:W-:Y:S05]  /*25b40*/  @!P1 NANOSLEEP.SYNCS 0x989680 ;  /* 0x009896800000995d */ /* 0x008fea0003900000 */
[----:B------:R-:W3:Y:S02]  /*25b50*/  @!P1 SYNCS.PHASECHK.TRANS64 P1, [R7+URZ+0x348c0], R6 ;  /* 0x0348c006070095a7 */ /* 0x000ee4000802007f */
[----:B---3--:R-:W-:Y:S05]  /*25b60*/  @!P1 BRA `(.L_x_2970) ;  /* 0xfffffffc00f09947 */ /* 0x008fea000383ffff */
[----:B------:R-:W-:Y:S05]  /*25b70*/  BRA `(.L_x_3124) ;  /* 0xffffff9800807947 */ /* 0x000fea000383ffff */
.L_x_2984:
        /* <DEDUP_REMOVED lines=11> */
.L_x_3126:
[----:B------:R-:W-:Y:S05]  /*25c30*/  BSYNC B0 ;  /* 0x0000000000007941 */ /* 0x000fea0003800000 */
.L_x_3125:
[----:B------:R-:W-:Y:S05]  /*25c40*/  BRA `(.L_x_3127) ;  /* 0xffffffa400287947 */ /* 0x000fea000383ffff */
.L_x_2986:
[----:B------:R-:W-:Y:S01]  /*25c50*/  BSSY B0, `(.L_x_3128) ;  /* 0x0000006000007945 */ /* 0x000fe20003800000 */
[----:B------:R-:W-:-:S07]  /*25c60*/  IMAD.MOV.U32 R15, RZ, RZ, -0x1 ;  /* 0xffffffffff0f7424 */ /* 0x000fce00078e00ff */
[----:B01----:R-:W-:Y:S05]  /*25c70*/  WARPSYNC.COLLECTIVE R15, `(.L_x_3129) ;  /* 0x000000000f0c7348 */ /* 0x003fea0003c00000 */
[----:B------:R-:W-:Y:S02]  /*25c80*/  ELECT P6, UR62, PT ;  /* 0x00000000003e782f */ /* 0x000fe400038c0000 */
[----:B------:R-:W-:Y:S01]  /*25c90*/  MOV R14, UR62 ;  /* 0x0000003e000e7c02 */ /* 0x000fe20008000f00 */
[----:B01----:R-:W-:Y:S10]  /*25ca0*/  ENDCOLLECTIVE ;  /* 0x000000000000791b */ /* 0x003ff40003800000 */
.L_x_3129:
[----:B------:R-:W-:Y:S05]  /*25cb0*/  BSYNC B0 ;  /* 0x0000000000007941 */ /* 0x000fea0003800000 */
.L_x_3128:
[----:B------:R-:W-:Y:S05]  /*25cc0*/  BRA `(.L_x_3130) ;  /* 0xffffffa400387947 */ /* 0x000fea000383ffff */
.L_x_2988:
[----:B-1----:R1:W2:Y:S02]  /*25cd0*/  SYNCS.PHASECHK.TRANS64.TRYWAIT P0, [R0+URZ+0x34840], R2 ;  /* 0x03484002000075a7 */ /* 0x0022a4000800017f */
[----:B--2---:R-:W-:Y:S05]  /*25ce0*/  @!P0 NANOSLEEP.SYNCS 0x989680 ;  /* 0x009896800000895d */ /* 0x004fea0003900000 */
[----:B------:R-:W2:Y:S02]  /*25cf0*/  @!P0 SYNCS.PHASECHK.TRANS64 P0, [R0+URZ+0x34840], R2 ;  /* 0x03484002000085a7 */ /* 0x000ea4000800007f */
[----:B--2---:R-:W-:Y:S05]  /*25d00*/  @!P0 BRA `(.L_x_2988) ;  /* 0xfffffffc00f08947 */ /* 0x004fea000383ffff */
[----:B------:R-:W-:Y:S05]  /*25d10*/  BRA `(.L_x_3131) ;  /* 0xffffffa400a47947 */ /* 0x000fea000383ffff */
.L_x_2992:
        /* <DEDUP_REMOVED lines=8> */
.L_x_3132:
[----:B------:R-:W-:Y:S02]  /*25da0*/  IMAD.MOV.U32 R13, RZ, RZ, R3 ;  /* 0x000000ffff0d7224 */ /* 0x000fe400078e0003 */
[----:B------:R-:W-:-:S07]  /*25db0*/  IMAD.MOV.U32 R4, RZ, RZ, R14 ;  /* 0x000000ffff047224 */ /* 0x000fce00078e000e */
[----:B------:R-:W-:Y:S05]  /*25dc0*/  WARPSYNC.COLLECTIVE R15, `(.L_x_3133) ;  /* 0x000000000f087348 */ /* 0x000fea0003c00000 */
[----:B------:R0:W1:Y:S02]  /*25dd0*/  SHFL.IDX P6, R14, R13, R12, R11 ;  /* 0x0000000c0d0e7389 */ /* 0x00006400000c000b */
[----:B01----:R-:W-:Y:S01]  /*25de0*/  ENDCOLLECTIVE ;  /* 0x000000000000791b */ /* 0x003fe20003800000 */
.L_x_3133:
[----:B------:R-:W-:Y:S02]  /*25df0*/  IMAD.MOV.U32 R13, RZ, RZ, R2 ;  /* 0x000000ffff0d7224 */ /* 0x000fe400078e0002 */
[----:B------:R-:W-:Y:S02]  /*25e00*/  IMAD.MOV.U32 R12, RZ, RZ, 0x1 ;  /* 0x00000001ff0c7424 */ /* 0x000fe400078e00ff */
[----:B------:R-:W-:-:S07]  /*25e10*/  IMAD.MOV.U32 R5, RZ, RZ, R14 ;  /* 0x000000ffff057224 */ /* 0x000fce00078e000e */
[----:B------:R-:W-:Y:S05]  /*25e20*/  WARPSYNC.COLLECTIVE R15, `(.L_x_3134) ;  /* 0x000000000f087348 */ /* 0x000fea0003c00000 */
[----:B------:R0:W1:Y:S02]  /*25e30*/  SHFL.IDX P6, R14, R13, R12, R11 ;  /* 0x0000000c0d0e7389 */ /* 0x00006400000c000b */
[----:B01----:R-:W-:Y:S01]  /*25e40*/  ENDCOLLECTIVE ;  /* 0x000000000000791b */ /* 0x003fe20003800000 */
.L_x_3134:
[----:B------:R-:W-:Y:S02]  /*25e50*/  IMAD.MOV.U32 R13, RZ, RZ, R3 ;  /* 0x000000ffff0d7224 */ /* 0x000fe400078e0003 */
[----:B------:R-:W-:Y:S02]  /*25e60*/  IMAD R0, R8, R7, RZ ;  /* 0x0000000708007224 */ /* 0x000fe400078e02ff */
[----:B------:R-:W0:Y:S02]  /*25e70*/  S2R R8, SR_TID.X ;  /* 0x0000000000087919 */ /* 0x000e240000002100 */
[----:B0-----:R-:W-:-:S04]  /*25e80*/  LOP3.LUT R8, R8, 0x7f, RZ, 0xc0, !PT ;  /* 0x0000007f08087812 */ /* 0x001fc800078ec0ff */
[----:B------:R-:W-:-:S05]  /*25e90*/  SHF.R.U32.HI R8, RZ, 0x3, R8 ;  /* 0x00000003ff087819 */ /* 0x000fca0000011608 */
[----:B------:R-:W-:Y:S02]  /*25ea0*/  IMAD R17, R17, 0x80, R8 ;  /* 0x0000008011117824 */ /* 0x000fe400078e0208 */
[----:B------:R-:W-:-:S07]  /*25eb0*/  IMAD.MOV.U32 R8, RZ, RZ, R14 ;  /* 0x000000ffff087224 */ /* 0x000fce00078e000e */
[----:B------:R-:W-:Y:S05]  /*25ec0*/  WARPSYNC.COLLECTIVE R15, `(.L_x_3135) ;  /* 0x000000000f087348 */ /* 0x000fea0003c00000 */
[----:B------:R0:W1:Y:S02]  /*25ed0*/  SHFL.IDX P6, R14, R13, R12, R11 ;  /* 0x0000000c0d0e7389 */ /* 0x00006400000c000b */
[----:B01----:R-:W-:Y:S01]  /*25ee0*/  ENDCOLLECTIVE ;  /* 0x000000000000791b */ /* 0x003fe20003800000 */
.L_x_3135:
[----:B------:R-:W-:-:S13]  /*25ef0*/  ISETP.GE.AND P3, PT, R17, R0, PT ;  /* 0x000000001100720c */ /* 0x000fda0003f66270 */
[----:B------:R-:W-:Y:S01]  /*25f00*/  @!P3 LEA R5, P5, R10, R5, 0x1 ;  /* 0x000000050a05b211 */ /* 0x000fe200078a08ff */
[----:B------:R-:W-:Y:S02]  /*25f10*/  IMAD.MOV.U32 R13, RZ, RZ, R2 ;  /* 0x000000ffff0d7224 */ /* 0x000fe400078e0002 */
[----:B------:R-:W-:Y:S02]  /*25f20*/  IMAD.MOV.U32 R12, RZ, RZ, 0x2 ;  /* 0x00000002ff0c7424 */ /* 0x000fe400078e00ff */
[----:B------:R-:W-:-:S05]  /*25f30*/  @!P3 IMAD.X R4, RZ, RZ, R4, P5 ;  /* 0x000000ffff04b224 */ /* 0x000fca00028e0604 */
[----:B------:R-:W-:Y:S01]  /*25f40*/  @!P3 LOP3.LUT R5, R5, R4, RZ, 0x3c, !PT ;  /* 0x000000040505b212 */ /* 0x000fe200078e3cff */
[----:B------:R-:W-:-:S07]  /*25f50*/  IMAD.MOV.U32 R6, RZ, RZ, R14 ;  /* 0x000000ffff067224 */ /* 0x000fce00078e000e */
[----:B------:R-:W-:Y:S05]  /*25f60*/  WARPSYNC.COLLECTIVE R15, `(.L_x_3136) ;  /* 0x000000000f087348 */ /* 0x000fea0003c00000 */
[----:B------:R0:W1:Y:S02]  /*25f70*/  SHFL.IDX P6, R14, R13, R12, R11 ;  /* 0x0000000c0d0e7389 */ /* 0x00006400000c000b */
[----:B01----:R-:W-:Y:S01]  /*25f80*/  ENDCOLLECTIVE ;  /* 0x000000000000791b */ /* 0x003fe20003800000 */
.L_x_3136:
[----:B------:R-:W-:-:S04]  /*25f90*/  @!P3 LOP3.LUT R4, R5, R4, RZ, 0x3c, !PT ;  /* 0x000000040504b212 */ /* 0x000fc800078e3cff */
[----:B------:R-:W-:-:S05]  /*25fa0*/  @!P3 LOP3.LUT R5, R5, R4, RZ, 0x3c, !PT ;  /* 0x000000040505b212 */ /* 0x000fca00078e3cff */
[----:B------:R-:W-:Y:S01]  /*25fb0*/  @!PT LDS RZ, [RZ] ;  /* 0x00000000fffff984 */ /* 0x000fe20000000800 */
[----:B------:R-:W-:Y:S01]  /*25fc0*/  @!PT LDS RZ, [RZ] ;  /* 0x00000000fffff984 */ /* 0x000fe20000000800 */
[----:B------:R-:W-:Y:S01]  /*25fd0*/  @!PT LDS RZ, [RZ] ;  /* 0x00000000fffff984 */ /* 0x000fe20000000800 */
[----:B------:R-:W-:Y:S04]  /*25fe0*/  @!P3 LDGSTS.E.BYPASS.LTC128B.128 [R9+0x10400], desc[UR60][R4.64], !P2 ;  /* 0x104000000409bfae */ /* 0x000fe8000d101d7c */
[----:B------:R-:W-:Y:S01]  /*25ff0*/  @!P3 LDGSTS.E.BYPASS.LTC128B.128 [R9+0x14400], desc[UR60][R4.64+0x80], !P1 ;  /* 0x144000800409bfae */ /* 0x000fe2000c901d7c */
[----:B------:R-:W-:-:S03]  /*26000*/  IMAD.MOV.U32 R13, RZ, RZ, R3 ;  /* 0x000000ffff0d7224 */ /* 0x000fc600078e0003 */
[----:B------:R0:W-:Y:S02]  /*26010*/  @!P3 LDGSTS.E.BYPASS.LTC128B.128 [R9+0x18400], desc[UR60][R4.64+0x100], !P0 ;  /* 0x184001000409bfae */ /* 0x0001e4000c101d7c */
[----:B0-----:R-:W-:-:S05]  /*26020*/  VIADD R4, R17, 0x10 ;  /* 0x0000001011047836 */ /* 0x001fca0000000000 */
[----:B------:R-:W-:-:S13]  /*26030*/  ISETP.GE.AND P3, PT, R4, R0, PT ;  /* 0x000000000400720c */ /* 0x000fda0003f66270 */
[----:B------:R-:W-:-:S05]  /*26040*/  @!P3 LEA R7, P5, R10, R6, 0x1 ;  /* 0x000000060a07b211 */ /* 0x000fca00078a08ff */
[----:B------:R-:W-:Y:S02]  /*26050*/  @!P3 IMAD.X R6, RZ, RZ, R8, P5 ;  /* 0x000000ffff06b224 */ /* 0x000fe400028e0608 */
[----:B------:R-:W-:Y:S02]  /*26060*/  @!P3 IMAD.MOV.U32 R4, RZ, RZ, R7 ;  /* 0x000000ffff04b224 */ /* 0x000fe400078e0007 */
[----:B------:R-:W-:Y:S02]  /*26070*/  @!P3 IMAD.MOV.U32 R5, RZ, RZ, R6 ;  /* 0x000000ffff05b224 */ /* 0x000fe400078e0006 */
[----:B------:R-:W-:-:S07]  /*26080*/  IMAD.MOV.U32 R6, RZ, RZ, R14 ;  /* 0x000000ffff067224 */ /* 0x000fce00078e000e */
[----:B------:R-:W-:Y:S05]  /*26090*/  WARPSYNC.COLLECTIVE R15, `(.L_x_3137) ;  /* 0x000000000f087348 */ /* 0x000fea0003c00000 */
[----:B------:R0:W1:Y:S02]  /*260a0*/  SHFL.IDX P6, R14, R13, R12, R11 ;  /* 0x0000000c0d0e7389 */ /* 0x00006400000c000b */
[----:B01----:R-:W-:Y:S01]  /*260b0*/  ENDCOLLECTIVE ;  /* 0x000000000000791b */ /* 0x003fe20003800000 */
.L_x_3137:
        /* <DEDUP_REMOVED lines=8> */
[----:B0-----:R-:W-:-:S05]  /*26140*/  VIADD R4, R17, 0x20 ;  /* 0x0000002011047836 */ /* 0x001fca0000000000 */
[----:B------:R-:W-:Y:S01]  /*26150*/  ISETP.GE.AND P3, PT, R4, R0, PT ;  /* 0x000000000400720c */ /* 0x000fe20003f66270 */
[----:B------:R-:W-:-:S12]  /*26160*/  IMAD.MOV.U32 R4, RZ, RZ, R14 ;  /* 0x000000ffff047224 */ /* 0x000fd800078e000e */
[----:B------:R-:W-:Y:S05]  /*26170*/  WARPSYNC.COLLECTIVE R15, `(.L_x_3138) ;  /* 0x000000000f087348 */ /* 0x000fea0003c00000 */
[----:B------:R0:W1:Y:S02]  /*26180*/  SHFL.IDX P6, R14, R13, R12, R11 ;  /* 0x0000000c0d0e7389 */ /* 0x00006400000c000b */
[----:B01----:R-:W-:Y:S01]  /*26190*/  ENDCOLLECTIVE ;  /* 0x000000000000791b */ /* 0x003fe20003800000 */
.L_x_3138:
[----:B------:R-:W-:Y:S01]  /*261a0*/  @!P3 LEA R7, P4, R10, R4, 0x1 ;  /* 0x000000040a07b211 */ /* 0x000fe200078808ff */
[----:B------:R-:W-:-:S04]  /*261b0*/  IMAD.MOV.U32 R13, RZ, RZ, R3 ;  /* 0x000000ffff0d7224 */ /* 0x000fc800078e0003 */
[----:B------:R-:W-:-:S04]  /*261c0*/  @!P3 IMAD.X R4, RZ, RZ, R6, P4 ;  /* 0x000000ffff04b224 */ /* 0x000fc800020e0606 */
[----:B------:R-:W-:Y:S02]  /*261d0*/  @!P3 IMAD.MOV.U32 R5, RZ, RZ, R4 ;  /* 0x000000ffff05b224 */ /* 0x000fe400078e0004 */
[----:B------:R-:W-:Y:S02]  /*261e0*/  @!P3 IMAD.MOV.U32 R4, RZ, RZ, R7 ;  /* 0x000000ffff04b224 */ /* 0x000fe400078e0007 */
[----:B------:R-:W-:-:S07]  /*261f0*/  IMAD.MOV.U32 R6, RZ, RZ, R14 ;  /* 0x000000ffff067224 */ /* 0x000fce00078e000e */
[----:B------:R-:W-:Y:S05]  /*26200*/  WARPSYNC.COLLECTIVE R15, `(.L_x_3139) ;  /* 0x000000000f087348 */ /* 0x000fea0003c00000 */
[----:B------:R0:W1:Y:S02]  /*26210*/  SHFL.IDX P6, R14, R13, R12, R11 ;  /* 0x0000000c0d0e7389 */ /* 0x00006400000c000b */
[----:B01----:R-:W-:Y:S01]  /*26220*/  ENDCOLLECTIVE ;  /* 0x000000000000791b */ /* 0x003fe20003800000 */
.L_x_3139:
        /* <DEDUP_REMOVED lines=14> */
.L_x_3140:
[----:B------:R-:W-:Y:S01]  /*26310*/  @!P3 LEA R5, P4, R10, R4, 0x1 ;  /* 0x000000040a05b211 */ /* 0x000fe200078808ff */
[----:B------:R-:W-:-:S04]  /*26320*/  IMAD.MOV.U32 R13, RZ, RZ, R3 ;  /* 0x000000ffff0d7224 */ /* 0x000fc800078e0003 */
[----:B------:R-:W-:-:S05]  /*26330*/  @!P3 IMAD.X R4, RZ, RZ, R6, P4 ;  /* 0x000000ffff04b224 */ /* 0x000fca00020e0606 */
[----:B------:R-:W-:Y:S01]  /*26340*/  @!P3 LOP3.LUT R5, R5, R4, RZ, 0x3c, !PT ;  /* 0x000000040505b212 */ /* 0x000fe200078e3cff */
[----:B------:R-:W-:-:S03]  /*26350*/  IMAD.MOV.U32 R6, RZ, RZ, R14 ;  /* 0x000000ffff067224 */ /* 0x000fc600078e000e */
[----:B------:R-:W-:-:S07]  /*26360*/  @!P3 LOP3.LUT R4, R5, R4, RZ, 0x3c, !PT ;  /* 0x000000040504b212 */ /* 0x000fce00078e3cff */
[----:B------:R-:W-:Y:S05]  /*26370*/  WARPSYNC.COLLECTIVE R15, `(.L_x_3141) ;  /* 0x000000000f087348 */ /* 0x000fea0003c00000 */
[----:B------:R0:W1:Y:S02]  /*26380*/  SHFL.IDX P6, R14, R13, R12, R11 ;  /* 0x0000000c0d0e7389 */ /* 0x00006400000c000b */
[----:B01----:R-:W-:Y:S01]  /*26390*/  ENDCOLLECTIVE ;  /* 0x000000000000791b */ /* 0x003fe20003800000 */
.L_x_3141:
[----:B------:R-:W-:-:S05]  /*263a0*/  @!P3 LOP3.LUT R5, R5, R4, RZ, 0x3c, !PT ;  /* 0x000000040505b212 */ /* 0x000fca00078e3cff */
[----:B------:R-:W-:Y:S01]  /*263b0*/  @!PT LDS RZ, [RZ] ;  /* 0x00000000fffff984 */ /* 0x000fe20000000800 */
[----:B------:R-:W-:Y:S01]  /*263c0*/  @!PT LDS RZ, [RZ] ;  /* 0x00000000fffff984 */ /* 0x000fe20000000800 */
[----:B------:R-:W-:Y:S01]  /*263d0*/  @!PT LDS RZ, [RZ] ;  /* 0x00000000fffff984 */ /* 0x000fe20000000800 */
[----:B------:R-:W-:Y:S04]  /*263e0*/  @!P3 LDGSTS.E.BYPASS.LTC128B.128 [R9+0x11c00], desc[UR60][R4.64], !P2 ;  /* 0x11c000000409bfae */ /* 0x000fe8000d101d7c */
[----:B------:R-:W-:Y:S01]  /*263f0*/  @!P3 LDGSTS.E.BYPASS.LTC128B.128 [R9+0x15c00], desc[UR60][R4.64+0x80], !P1 ;  /* 0x15c000800409bfae */ /* 0x000fe2000c901d7c */
[----:B------:R-:W-:-:S03]  /*26400*/  IMAD.MOV.U32 R13, RZ, RZ, R2 ;  /* 0x000000ffff0d7224 */ /* 0x000fc600078e0002 */
[----:B------:R0:W-:Y:S01]  /*26410*/  @!P3 LDGSTS.E.BYPASS.LTC128B.128 [R9+0x19c00], desc[UR60][R4.64+0x100], !P0 ;  /* 0x19c001000409bfae */ /* 0x0001e2000c101d7c */
[----:B------:R-:W-:Y:S02]  /*26420*/  IMAD.MOV.U32 R12, RZ, RZ, 0x5 ;  /* 0x00000005ff0c7424 */ /* 0x000fe400078e00ff */
[----:B0-----:R-:W-:-:S05]  /*26430*/  VIADD R4, R17, 0x40 ;  /* 0x0000004011047836 */ /* 0x001fca0000000000 */
[----:B------:R-:W-:Y:S01]  /*26440*/  ISETP.GE.AND P3, PT, R4, R0, PT ;  /* 0x000000000400720c */ /* 0x000fe20003f66270 */
[----:B------:R-:W-:-:S12]  /*26450*/  IMAD.MOV.U32 R4, RZ, RZ, R14 ;  /* 0x000000ffff047224 */ /* 0x000fd800078e000e */
[----:B------:R-:W-:Y:S05]  /*26460*/  WARPSYNC.COLLECTIVE R15, `(.L_x_3142) ;  /* 0x000000000f087348 */ /* 0x000fea0003c00000 */
[----:B------:R0:W1:Y:S02]  /*26470*/  SHFL.IDX P6, R14, R13, R12, R11 ;  /* 0x0000000c0d0e7389 */ /* 0x00006400000c000b */
[----:B01----:R-:W-:Y:S01]  /*26480*/  ENDCOLLECTIVE ;  /* 0x000000000000791b */ /* 0x003fe20003800000 */
.L_x_3142:
        /* <DEDUP_REMOVED lines=9> */
.L_x_3143:
        /* <DEDUP_REMOVED lines=15> */
.L_x_3144:
        /* <DEDUP_REMOVED lines=9> */
.L_x_3145:
        /* <DEDUP_REMOVED lines=9> */
[----:B0-----:R-:W-:Y:S02]  /*26730*/  VIADD R5, R17, 0x60 ;  /* 0x0000006011057836 */ /* 0x001fe40000000000 */
[----:B------:R-:W-:-:S07]  /*26740*/  IMAD.MOV.U32 R4, RZ, RZ, R14 ;  /* 0x000000ffff047224 */ /* 0x000fce00078e000e */
[----:B------:R-:W-:Y:S05]  /*26750*/  WARPSYNC.COLLECTIVE R15, `(.L_x_3146) ;  /* 0x000000000f087348 */ /* 0x000fea0003c00000 */
[----:B------:R0:W1:Y:S02]  /*26760*/  SHFL.IDX P6, R14, R13, R12, R11 ;  /* 0x0000000c0d0e7389 */ /* 0x00006400000c000b */
[----:B01----:R-:W-:Y:S01]  /*26770*/  ENDCOLLECTIVE ;  /* 0x000000000000791b */ /* 0x003fe20003800000 */
.L_x_3146:
[----:B------:R-:W-:-:S13]  /*26780*/  ISETP.GE.AND P4, PT, R5, R0, PT ;  /* 0x000000000500720c */ /* 0x000fda0003f86270 */
[----:B------:R-:W-:Y:S01]  /*26790*/  @!P4 LEA R5, P3, R10, R4, 0x1 ;  /* 0x000000040a05c211 */ /* 0x000fe200078608ff */
[----:B------:R-:W-:-:S04]  /*267a0*/  IMAD.MOV.U32 R13, RZ, RZ, R3 ;  /* 0x000000ffff0d7224 */ /* 0x000fc800078e0003 */
[----:B------:R-:W-:-:S05]  /*267b0*/  @!P4 IMAD.X R4, RZ, RZ, R6, P3 ;  /* 0x000000ffff04c224 */ /* 0x000fca00018e0606 */
[----:B------:R-:W-:-:S04]  /*267c0*/  @!P4 LOP3.LUT R5, R5, R4, RZ, 0x3c, !PT ;  /* 0x000000040505c212 */ /* 0x000fc800078e3cff */
        /* <DEDUP_REMOVED lines=12> */
.L_x_3147:
[----:B------:R-:W-:Y:S01]  /*26890*/  IMAD.MOV.U32 R3, RZ, RZ, R14 ;  /* 0x000000ffff037224 */ /* 0x000fe200078e000e */
[----:B------:R-:W-:Y:S06]  /*268a0*/  BRA `(.L_x_3148) ;  /* 0xffffffa800907947 */ /* 0x000fec000383ffff */
.L_x_2997:
[----:B0-----:R-:W3:Y:S02]  /*268b0*/  LDL R2, [R1+0x4] ;  /* 0x0000040001027983 */ /* 0x001ee40000100800 */
[----:B---3--:R0:W1:Y:S02]  /*268c0*/  SYNCS.PHASECHK.TRANS64.TRYWAIT P0, [R2+URZ+0x34820], R0 ;  /* 0x03482000020075a7 */ /* 0x008064000800017f */
[----:B-1----:R-:W-:Y:S05]  /*268d0*/  @!P0 NANOSLEEP.SYNCS 0x989680 ;  /* 0x009896800000895d */ /* 0x002fea0003900000 */
[----:B------:R-:W1:Y:S02]  /*268e0*/  @!P0 SYNCS.PHASECHK.TRANS64 P0, [R2+URZ+0x34820], R0 ;  /* 0x03482000020085a7 */ /* 0x000e64000800007f */
[----:B-1----:R-:W-:Y:S05]  /*268f0*/  @!P0 BRA `(.L_x_2997) ;  /* 0xfffffffc00ec8947 */ /* 0x002fea000383ffff */
[----:B------:R-:W-:Y:S05]  /*26900*/  BRA `(.L_x_3149) ;  /* 0xffffffac00087947 */ /* 0x000fea000383ffff */
.L_x_3006:
[----:B-1----:R1:W2:Y:S02]  /*26910*/  SYNCS.PHASECHK.TRANS64.TRYWAIT P0, [R3+URZ+0x34840], R0 ;  /* 0x03484000030075a7 */ /* 0x0022a4000800017f */
[----:B--2---:R-:W-:Y:S05]  /*26920*/  @!P0 NANOSLEEP.SYNCS 0x989680 ;  /* 0x009896800000895d */ /* 0x004fea0003900000 */
[----:B------:R-:W2:Y:S02]  /*26930*/  @!P0 SYNCS.PHASECHK.TRANS64 P0, [R3+URZ+0x34840], R0 ;  /* 0x03484000030085a7 */ /* 0x000ea4000800007f */
[----:B--2---:R-:W-:Y:S05]  /*26940*/  @!P0 BRA `(.L_x_3006) ;  /* 0xfffffffc00f08947 */ /* 0x004fea000383ffff */
[----:B------:R-:W-:Y:S05]  /*26950*/  BRA `(.L_x_3150) ;  /* 0xffffffac00cc7947 */ /* 0x000fea000383ffff */
.L_x_3013:
[----:B0-----:R0:W1:Y:S02]  /*26960*/  SYNCS.PHASECHK.TRANS64.TRYWAIT P0, [R3+URZ+0x60], R0 ;  /* 0x00006000030075a7 */ /* 0x001064000800017f */
[----:B-1----:R-:W-:Y:S05]  /*26970*/  @!P0 NANOSLEEP.SYNCS 0x989680 ;  /* 0x009896800000895d */ /* 0x002fea0003900000 */
[----:B------:R-:W1:Y:S02]  /*26980*/  @!P0 SYNCS.PHASECHK.TRANS64 P0, [R3+URZ+0x60], R0 ;  /* 0x00006000030085a7 */ /* 0x000e64000800007f */
[----:B-1----:R-:W-:Y:S05]  /*26990*/  @!P0 BRA `(.L_x_3013) ;  /* 0xfffffffc00f08947 */ /* 0x002fea000383ffff */
[----:B------:R-:W-:Y:S05]  /*269a0*/  BRA `(.L_x_3151) ;  /* 0xffffffb000e47947 */ /* 0x000fea000383ffff */
.L_x_3022:
[----:B--2---:R2:W3:Y:S02]  /*269b0*/  SYNCS.PHASECHK.TRANS64.TRYWAIT P0, [R3+URZ+0x34840], R2 ;  /* 0x03484002030075a7 */ /* 0x0044e4000800017f */
[----:B---3--:R-:W-:Y:S05]  /*269c0*/  @!P0 NANOSLEEP.SYNCS 0x989680 ;  /* 0x009896800000895d */ /* 0x008fea0003900000 */
[----:B------:R-:W3:Y:S02]  /*269d0*/  @!P0 SYNCS.PHASECHK.TRANS64 P0, [R3+URZ+0x34840], R2 ;  /* 0x03484002030085a7 */ /* 0x000ee4000800007f */
[----:B---3--:R-:W-:Y:S05]  /*269e0*/  @!P0 BRA `(.L_x_3022) ;  /* 0xfffffffc00f08947 */ /* 0x008fea000383ffff */
[----:B------:R-:W-:Y:S05]  /*269f0*/  BRA `(.L_x_3152) ;  /* 0xffffffb800847947 */ /* 0x000fea000383ffff */
.L_x_3029:
[----:B0-----:R0:W2:Y:S02]  /*26a00*/  SYNCS.PHASECHK.TRANS64.TRYWAIT P0, [R2+URZ+0x60], R3 ;  /* 0x00006003020075a7 */ /* 0x0010a4000800017f */
[----:B--2---:R-:W-:Y:S05]  /*26a10*/  @!P0 NANOSLEEP.SYNCS 0x989680 ;  /* 0x009896800000895d */ /* 0x004fea0003900000 */
[----:B------:R-:W2:Y:S02]  /*26a20*/  @!P0 SYNCS.PHASECHK.TRANS64 P0, [R2+URZ+0x60], R3 ;  /* 0x00006003020085a7 */ /* 0x000ea4000800007f */
[----:B--2---:R-:W-:Y:S05]  /*26a30*/  @!P0 BRA `(.L_x_3029) ;  /* 0xfffffffc00f08947 */ /* 0x004fea000383ffff */
[----:B------:R-:W-:Y:S05]  /*26a40*/  BRA `(.L_x_3153) ;  /* 0xffffffbc009c7947 */ /* 0x000fea000383ffff */
.L_x_3038:
[----:B---3--:R3:W4:Y:S02]  /*26a50*/  SYNCS.PHASECHK.TRANS64.TRYWAIT P0, [R2+URZ+0x34840], R3 ;  /* 0x03484003020075a7 */ /* 0x008724000800017f */
[----:B----4-:R-:W-:Y:S05]  /*26a60*/  @!P0 NANOSLEEP.SYNCS 0x989680 ;  /* 0x009896800000895d */ /* 0x010fea0003900000 */
[----:B------:R-:W4:Y:S02]  /*26a70*/  @!P0 SYNCS.PHASECHK.TRANS64 P0, [R2+URZ+0x34840], R3 ;  /* 0x03484003020085a7 */ /* 0x000f24000800007f */
[----:B----4-:R-:W-:Y:S05]  /*26a80*/  @!P0 BRA `(.L_x_3038) ;  /* 0xfffffffc00f08947 */ /* 0x010fea000383ffff */
[----:B------:R-:W-:Y:S05]  /*26a90*/  BRA `(.L_x_3154) ;  /* 0xffffffc400107947 */ /* 0x000fea000383ffff */
.L_x_3045:
[----:B0-----:R0:W2:Y:S02]  /*26aa0*/  SYNCS.PHASECHK.TRANS64.TRYWAIT P0, [R2+URZ+0x60], R5 ;  /* 0x00006005020075a7 */ /* 0x0010a4000800017f */
[----:B--2---:R-:W-:Y:S05]  /*26ab0*/  @!P0 NANOSLEEP.SYNCS 0x989680 ;  /* 0x009896800000895d */ /* 0x004fea0003900000 */
[----:B------:R-:W2:Y:S02]  /*26ac0*/  @!P0 SYNCS.PHASECHK.TRANS64 P0, [R2+URZ+0x60], R5 ;  /* 0x00006005020085a7 */ /* 0x000ea4000800007f */
[----:B--2---:R-:W-:Y:S05]  /*26ad0*/  @!P0 BRA `(.L_x_3045) ;  /* 0xfffffffc00f08947 */ /* 0x004fea000383ffff */
[----:B------:R-:W-:Y:S05]  /*26ae0*/  BRA `(.L_x_3155) ;  /* 0xffffffc800287947 */ /* 0x000fea000383ffff */
.L_x_3056:
[----:B0-----:R0:W2:Y:S02]  /*26af0*/  SYNCS.PHASECHK.TRANS64.TRYWAIT P0, [R0+URZ+0x34860], R2 ;  /* 0x03486002000075a7 */ /* 0x0010a4000800017f */
[----:B--2---:R-:W-:Y:S05]  /*26b00*/  @!P0 NANOSLEEP.SYNCS 0x989680 ;  /* 0x009896800000895d */ /* 0x004fea0003900000 */
[----:B------:R-:W2:Y:S02]  /*26b10*/  @!P0 SYNCS.PHASECHK.TRANS64 P0, [R0+URZ+0x34860], R2 ;  /* 0x03486002000085a7 */ /* 0x000ea4000800007f */
[----:B--2---:R-:W-:Y:S05]  /*26b20*/  @!P0 BRA `(.L_x_3056) ;  /* 0xfffffffc00f08947 */ /* 0x004fea000383ffff */
[----:B------:R-:W-:Y:S05]  /*26b30*/  BRA `(.L_x_3156) ;  /* 0xffffffcc00807947 */ /* 0x000fea000383ffff */
.L_x_3063:
[----:B------:R-:W-:Y:S01]  /*26b40*/  BSSY B0, `(.L_x_3157) ;  /* 0x0000008000007945 */ /* 0x000fe20003800000 */
[----:B0-----:R-:W-:Y:S02]  /*26b50*/  IMAD.MOV.U32 R13, RZ, RZ, R16 ;  /* 0x000000ffff0d7224 */ /* 0x001fe400078e0010 */
[----:B------:R-:W-:Y:S02]  /*26b60*/  IMAD.MOV.U32 R12, RZ, RZ, RZ ;  /* 0x000000ffff0c7224 */ /* 0x000fe400078e00ff */
[----:B------:R-:W-:Y:S02]  /*26b70*/  IMAD.MOV.U32 R11, RZ, RZ, 0x1f ;  /* 0x0000001fff0b7424 */ /* 0x000fe400078e00ff */
[----:B------:R-:W-:-:S07]  /*26b80*/  IMAD.MOV.U32 R15, RZ, RZ, -0x1 ;  /* 0xffffffffff0f7424 */ /* 0x000fce00078e00ff */
[----:B-1---5:R-:W-:Y:S05]  /*26b90*/  WARPSYNC.COLLECTIVE R15, `(.L_x_3158) ;  /* 0x000000000f087348 */ /* 0x022fea0003c00000 */
[----:B------:R0:W2:Y:S02]  /*26ba0*/  SHFL.IDX P6, R14, R13, R12, R11 ;  /* 0x0000000c0d0e7389 */ /* 0x0000a400000c000b */
[----:B012--5:R-:W-:Y:S01]  /*26bb0*/  ENDCOLLECTIVE ;  /* 0x000000000000791b */ /* 0x027fe20003800000 */
.L_x_3158:
[----:B------:R-:W-:Y:S05]  /*26bc0*/  BSYNC B0 ;  /* 0x0000000000007941 */ /* 0x000fea0003800000 */
.L_x_3157:
        /* <DEDUP_REMOVED lines=9> */
.L_x_3159:
        /* <DEDUP_REMOVED lines=18> */
.L_x_3160:
        /* <DEDUP_REMOVED lines=8> */
.L_x_3161:
        /* <DEDUP_REMOVED lines=8> */
.L_x_3162:
        /* <DEDUP_REMOVED lines=8> */
.L_x_3163:
        /* <DEDUP_REMOVED lines=8> */
.L_x_3164:
        /* <DEDUP_REMOVED lines=9> */
.L_x_3165:
[----:B------:R-:W-:Y:S01]  /*27010*/  IMAD.MOV.U32 R16, RZ, RZ, R14 ;  /* 0x000000ffff107224 */ /* 0x000fe200078e000e */
[----:B------:R-:W-:Y:S06]  /*27020*/  BRA `(.L_x_3166) ;  /* 0xffffffd000047947 */ /* 0x000fec000383ffff */
.L_x_3068:
[----:B------:R-:W-:Y:S01]  /*27030*/  BSSY B0, `(.L_x_3167) ;  /* 0x0000008000007945 */ /* 0x000fe20003800000 */
[----:B0----5:R-:W-:Y:S02]  /*27040*/  IMAD.MOV.U32 R13, RZ, RZ, R3 ;  /* 0x000000ffff0d7224 */ /* 0x021fe400078e0003 */
[----:B------:R-:W-:Y:S02]  /*27050*/  IMAD.MOV.U32 R12, RZ, RZ, 0x1 ;  /* 0x00000001ff0c7424 */ /* 0x000fe400078e00ff */
[----:B------:R-:W-:Y:S02]  /*27060*/  IMAD.MOV.U32 R11, RZ, RZ, RZ ;  /* 0x000000ffff0b7224 */ /* 0x000fe400078e00ff */
[----:B------:R-:W-:-:S07]  /*27070*/  IMAD.MOV.U32 R15, RZ, RZ, -0x1 ;  /* 0xffffffffff0f7424 */ /* 0x000fce00078e00ff */
[----:B-12---:R-:W-:Y:S05]  /*27080*/  WARPSYNC.COLLECTIVE R15, `(.L_x_3168) ;  /* 0x000000000f087348 */ /* 0x006fea0003c00000 */
[----:B------:R0:W3:Y:S02]  /*27090*/  SHFL.UP P6, R14, R13, R12, R11 ;  /* 0x0400000c0d0e7389 */ /* 0x0000e400000c000b */
[----:B0123--:R-:W-:Y:S01]  /*270a0*/  ENDCOLLECTIVE ;  /* 0x000000000000791b */ /* 0x00ffe20003800000 */
.L_x_3168:
[----:B------:R-:W-:Y:S05]  /*270b0*/  BSYNC B0 ;  /* 0x0000000000007941 */ /* 0x000fea0003800000 */
.L_x_3167:
        /* <DEDUP_REMOVED lines=10> */
.L_x_3169:
        /* <DEDUP_REMOVED lines=8> */
.L_x_3170:
        /* <DEDUP_REMOVED lines=8> */
.L_x_3171:
        /* <DEDUP_REMOVED lines=8> */
.L_x_3172:
        /* <DEDUP_REMOVED lines=9> */
.L_x_3173:
[----:B------:R-:W-:Y:S01]  /*27370*/  IMAD.MOV.U32 R16, RZ, RZ, R14 ;  /* 0x000000ffff107224 */ /* 0x000fe200078e000e */
[----:B------:R-:W-:Y:S06]  /*27380*/  BRA `(.L_x_3174) ;  /* 0xffffffcc00c87947 */ /* 0x000fec000383ffff */
.L_x_3070:
[----:B------:R-:W-:Y:S01]  /*27390*/  BSSY B0, `(.L_x_3175) ;  /* 0x0000006000007945 */ /* 0x000fe20003800000 */
[----:B------:R-:W-:Y:S01]  /*273a0*/  PLOP3.LUT P6, PT, P6, PT, PT, 0x8, 0x0 ;  /* 0x000000000000781c */ /* 0x000fe200037ce170 */
[----:B------:R-:W-:-:S12]  /*273b0*/  IMAD.MOV.U32 R15, RZ, RZ, -0x1 ;  /* 0xffffffffff0f7424 */ /* 0x000fd800078e00ff */
[----:B012--5:R-:W-:Y:S05]  /*273c0*/  WARPSYNC.COLLECTIVE R15, `(.L_x_3176) ;  /* 0x000000000f087348 */ /* 0x027fea0003c00000 */
[----:B------:R-:W-:Y:S01]  /*273d0*/  VOTE.ANY R14, PT, P6 ;  /* 0x00000000000e7806 */ /* 0x000fe200030e0100 */
[----:B012--5:R-:W-:Y:S06]  /*273e0*/  ENDCOLLECTIVE ;  /* 0x000000000000791b */ /* 0x027fec0003800000 */
.L_x_3176:
[----:B------:R-:W-:Y:S05]  /*273f0*/  BSYNC B0 ;  /* 0x0000000000007941 */ /* 0x000fea0003800000 */
.L_x_3175:
        /* <DEDUP_REMOVED lines=9> */
.L_x_3177:
[----:B------:R-:W-:Y:S01]  /*27490*/  IMAD.MOV.U32 R17, RZ, RZ, R14 ;  /* 0x000000ffff117224 */ /* 0x000fe200078e000e */
[----:B------:R-:W-:Y:S06]  /*274a0*/  BRA `(.L_x_3178) ;  /* 0xffffffcc00b87947 */ /* 0x000fec000383ffff */
.L_x_3072:
[----:B------:R-:W-:Y:S01]  /*274b0*/  BSSY B0, `(.L_x_3179) ;  /* 0x0000007000007945 */ /* 0x000fe20003800000 */
[----:B0-----:R-:W-:Y:S02]  /*274c0*/  IMAD.MOV.U32 R13, RZ, RZ, R2 ;  /* 0x000000ffff0d7224 */ /* 0x001fe400078e0002 */
[----:B------:R-:W-:Y:S02]  /*274d0*/  IMAD.MOV.U32 R11, RZ, RZ, 0x1f ;  /* 0x0000001fff0b7424 */ /* 0x000fe400078e00ff */
[----:B------:R-:W-:-:S07]  /*274e0*/  IMAD.MOV.U32 R15, RZ, RZ, -0x1 ;  /* 0xffffffffff0f7424 */ /* 0x000fce00078e00ff */
[----:B-12345:R-:W-:Y:S05]  /*274f0*/  WARPSYNC.COLLECTIVE R15, `(.L_x_3180) ;  /* 0x000000000f087348 */ /* 0x03efea0003c00000 */
[----:B------:R0:W0:Y:S02]  /*27500*/  SHFL.IDX P6, R14, R13, R12, R11 ;  /* 0x0000000c0d0e7389 */ /* 0x00002400000c000b */
[----:B012345:R-:W-:Y:S01]  /*27510*/  ENDCOLLECTIVE ;  /* 0x000000000000791b */ /* 0x03ffe20003800000 */
.L_x_3180:
[----:B------:R-:W-:Y:S05]  /*27520*/  BSYNC B0 ;  /* 0x0000000000007941 */ /* 0x000fea0003800000 */
.L_x_3179:
[----:B------:R-:W-:Y:S01]  /*27530*/  IMAD.MOV.U32 R2, RZ, RZ, R14 ;  /* 0x000000ffff027224 */ /* 0x000fe200078e000e */
[----:B------:R-:W-:Y:S06]  /*27540*/  BRA `(.L_x_3181) ;  /* 0xffffffcc00ac7947 */ /* 0x000fec000383ffff */
.L_x_3076:
[----:B0-----:R0:W2:Y:S02]  /*27550*/  SYNCS.PHASECHK.TRANS64.TRYWAIT P0, [R0+URZ+0x34820], R3 ;  /* 0x03482003000075a7 */ /* 0x0010a4000800017f */
[----:B--2---:R-:W-:Y:S05]  /*27560*/  @!P0 NANOSLEEP.SYNCS 0x989680 ;  /* 0x009896800000895d */ /* 0x004fea0003900000 */
[----:B------:R-:W2:Y:S02]  /*27570*/  @!P0 SYNCS.PHASECHK.TRANS64 P0, [R0+URZ+0x34820], R3 ;  /* 0x03482003000085a7 */ /* 0x000ea4000800007f */
[----:B--2---:R-:W-:Y:S05]  /*27580*/  @!P0 BRA `(.L_x_3076) ;  /* 0xfffffffc00f08947 */ /* 0x004fea000383ffff */
[----:B------:R-:W-:Y:S05]  /*27590*/  BRA `(.L_x_3182) ;  /* 0xffffffd400307947 */ /* 0x000fea000383ffff */
.L_x_3077:
        /* <DEDUP_REMOVED lines=8> */
[----:B01-3-5:R-:W-:Y:S05]  /*27620*/  WARPSYNC.COLLECTIVE R15, `(.L_x_3184) ;  /* 0x000000000f087348 */ /* 0x02bfea0003c00000 */
[----:B------:R2:W4:Y:S02]  /*27630*/  SHFL.IDX P6, R14, R13, R12, R11 ;  /* 0x0000000c0d0e7389 */ /* 0x00052400000c000b */
[----:B012345:R-:W-:Y:S01]  /*27640*/  ENDCOLLECTIVE ;  /* 0x000000000000791b */ /* 0x03ffe20003800000 */
.L_x_3184:
[----:B------:R-:W-:Y:S05]  /*27650*/  BSYNC B0 ;  /* 0x0000000000007941 */ /* 0x000fea0003800000 */
.L_x_3183:
[----:B------:R-:W-:Y:S05]  /*27660*/  BRA `(.L_x_3185) ;  /* 0xffffffd400187947 */ /* 0x000fea000383ffff */
.L_x_3078:
[----:B------:R-:W-:Y:S01]  /*27670*/  BSSY B0, `(.L_x_3186) ;  /* 0x0000006000007945 */ /* 0x000fe20003800000 */
[----:B------:R-:W-:-:S07]  /*27680*/  IMAD.MOV.U32 R15, RZ, RZ, -0x1 ;  /* 0xffffffffff0f7424 */ /* 0x000fce00078e00ff */
[----:B0123-5:R-:W-:Y:S05]  /*27690*/  WARPSYNC.COLLECTIVE R15, `(.L_x_3187) ;  /* 0x000000000f0c7348 */ /* 0x02ffea0003c00000 */
[----:B------:R-:W-:Y:S02]  /*276a0*/  ELECT P6, UR62, PT ;  /* 0x00000000003e782f */ /* 0x000fe400038c0000 */
[----:B------:R-:W-:Y:S01]  /*276b0*/  MOV R14, UR62 ;  /* 0x0000003e000e7c02 */ /* 0x000fe20008000f00 */
[----:B0123-5:R-:W-:Y:S10]  /*276c0*/  ENDCOLLECTIVE ;  /* 0x000000000000791b */ /* 0x02fff40003800000 */
.L_x_3187:
[----:B------:R-:W-:Y:S05]  /*276d0*/  BSYNC B0 ;  /* 0x0000000000007941 */ /* 0x000fea0003800000 */
.L_x_3186:
[----:B------:R-:W-:Y:S05]  /*276e0*/  BRA `(.L_x_3188) ;  /* 0xffffffd4000c7947 */ /* 0x000fea000383ffff */
.L_x_3080:
[----:B0-----:R0:W2:Y:S02]  /*276f0*/  SYNCS.PHASECHK.TRANS64.TRYWAIT P0, [R6+URZ], R5 ;  /* 0x00000005060075a7 */ /* 0x0010a4000800017f */
[----:B--2---:R-:W-:Y:S05]  /*27700*/  @!P0 NANOSLEEP.SYNCS 0x989680 ;  /* 0x009896800000895d */ /* 0x004fea0003900000 */
[----:B------:R-:W2:Y:S02]  /*27710*/  @!P0 SYNCS.PHASECHK.TRANS64 P0, [R6+URZ], R5 ;  /* 0x00000005060085a7 */ /* 0x000ea4000800007f */
[----:B--2---:R-:W-:Y:S05]  /*27720*/  @!P0 BRA `(.L_x_3080) ;  /* 0xfffffffc00f08947 */ /* 0x004fea000383ffff */
[----:B------:R-:W-:Y:S05]  /*27730*/  BRA `(.L_x_3189) ;  /* 0xffffffd400507947 */ /* 0x000fea000383ffff */
.L_x_3081:
[----:B--2---:R2:W3:Y:S02]  /*27740*/  SYNCS.PHASECHK.TRANS64.TRYWAIT P0, [R7+URZ], R2 ;  /* 0x00000002070075a7 */ /* 0x0044e4000800017f */
[----:B---3--:R-:W-:Y:S05]  /*27750*/  @!P0 NANOSLEEP.SYNCS 0x989680 ;  /* 0x009896800000895d */ /* 0x008fea0003900000 */
[----:B------:R-:W3:Y:S02]  /*27760*/  @!P0 SYNCS.PHASECHK.TRANS64 P0, [R7+URZ], R2 ;  /* 0x00000002070085a7 */ /* 0x000ee4000800007f */
[----:B---3--:R-:W-:Y:S05]  /*27770*/  @!P0 BRA `(.L_x_3081) ;  /* 0xfffffffc00f08947 */ /* 0x008fea000383ffff */
[----:B------:R-:W-:Y:S05]  /*27780*/  BRA `(.L_x_3190) ;  /* 0xffffffd400447947 */ /* 0x000fea000383ffff */
.L_x_3083:
[----:B---3--:R3:W4:Y:S02]  /*27790*/  SYNCS.PHASECHK.TRANS64.TRYWAIT P0, [R4+URZ], R5 ;  /* 0x00000005040075a7 */ /* 0x008724000800017f */
[----:B----4-:R-:W-:Y:S05]  /*277a0*/  @!P0 NANOSLEEP.SYNCS 0x989680 ;  /* 0x009896800000895d */ /* 0x010fea0003900000 */
[----:B------:R-:W4:Y:S02]  /*277b0*/  @!P0 SYNCS.PHASECHK.TRANS64 P0, [R4+URZ], R5 ;  /* 0x00000005040085a7 */ /* 0x000f24000800007f */
[----:B----4-:R-:W-:Y:S05]  /*277c0*/  @!P0 BRA `(.L_x_3083) ;  /* 0xfffffffc00f08947 */ /* 0x010fea000383ffff */
[----:B------:R-:W-:Y:S05]  /*277d0*/  BRA `(.L_x_3191) ;  /* 0xffffffd4004c7947 */ /* 0x000fea000383ffff */
.L_x_3192:
        /* <DEDUP_REMOVED lines=10> */
.L_x_3202:


//--------------------- .nv.global.init           --------------------------
	.section	.nv.global.init,"aw",@progbits
.nv.global.init:
	.type		$str$23,@object
	.size		$str$23,($str$24 - $str$23)
$str$23:
        /*0000*/ 	.byte	0x28, 0x61, 0x64, 0x64, 0x72, 0x65, 0x73, 0x73, 0x20, 0x26, 0x20, 0x6d, 0x61, 0x73, 0x6b, 0x29
        /*0010*/ 	.byte	0x20, 0x3d, 0x3d, 0x20, 0x30, 0x00
	.type		$str$24,@object
	.size		$str$24,(__unnamed_11 - $str$24)
$str$24:
        /*0016*/ 	.byte	0x2f, 0x74, 0x6d, 0x70, 0x2f, 0x6f, 0x73, 0x73, 0x5f, 0x6b, 0x65, 0x72, 0x6e, 0x65, 0x6c, 0x73
        /*0026*/ 	.byte	0x5f, 0x73, 0x72, 0x63, 0x2f, 0x66, 0x6c, 0x61, 0x73, 0x68, 0x5f, 0x61, 0x74, 0x74, 0x65, 0x6e
        /*0036*/ 	.byte	0x74, 0x69, 0x6f, 0x6e, 0x2f, 0x63, 0x73, 0x72, 0x63, 0x2f, 0x63, 0x75, 0x74, 0x6c, 0x61, 0x73
        /*0046*/ 	.byte	0x73, 0x2f, 0x69, 0x6e, 0x63, 0x6c, 0x75, 0x64, 0x65, 0x2f, 0x63, 0x75, 0x74, 0x65, 0x2f, 0x70
        /*0056*/ 	.byte	0x6f, 0x69, 0x6e, 0x74, 0x65, 0x72, 0x5f, 0x66, 0x6c, 0x61, 0x67, 0x67, 0x65, 0x64, 0x2e, 0x68
        /*0066*/ 	.byte	0x70, 0x70, 0x00
	.type		__unnamed_11,@object
	.size		__unnamed_11,(__unnamed_4 - __unnamed_11)
__unnamed_11:
        /* <DEDUP_REMOVED lines=25> */
	.type		__unnamed_4,@object
	.size		__unnamed_4,(__unnamed_6 - __unnamed_4)
__unnamed_4:
        /* <DEDUP_REMOVED lines=25> */
	.type		__unnamed_6,@object
	.size		__unnamed_6,(__unnamed_9 - __unnamed_6)
__unnamed_6:
        /* <DEDUP_REMOVED lines=25> */
	.type		__unnamed_9,@object
	.size		__unnamed_9,(__unnamed_5 - __unnamed_9)
__unnamed_9:
        /* <DEDUP_REMOVED lines=29> */
	.type		__unnamed_5,@object
	.size		__unnamed_5,(__unnamed_3 - __unnamed_5)
__unnamed_5:
        /* <DEDUP_REMOVED lines=29> */
	.type		__unnamed_3,@object
	.size		__unnamed_3,(__unnamed_8 - __unnamed_3)
__unnamed_3:
        /* <DEDUP_REMOVED lines=29> */
	.type		__unnamed_8,@object
	.size		__unnamed_8,(__unnamed_10 - __unnamed_8)
__unnamed_8:
        /* <DEDUP_REMOVED lines=29> */
	.type		__unnamed_10,@object
	.size		__unnamed_10,(__unnamed_2 - __unnamed_10)
__unnamed_10:
        /* <DEDUP_REMOVED lines=29> */
	.type		__unnamed_2,@object
	.size		__unnamed_2,(__unnamed_1 - __unnamed_2)
__unnamed_2:
        /* <DEDUP_REMOVED lines=29> */
	.type		__unnamed_1,@object
	.size		__unnamed_1,(__unnamed_7 - __unnamed_1)
__unnamed_1:
        /* <DEDUP_REMOVED lines=29> */
        /*11a5*/ 	.byte	0x5d, 0x00
	.type		__unnamed_7,@object
	.size		__unnamed_7,(.L_6 - __unnamed_7)
__unnamed_7:
        /* <DEDUP_REMOVED lines=30> */
.L_6:


//--------------------- .nv.shared._ZN7cutlass13device_kernelIN5flash11enable_sm90INS1_16FlashAttnFwdSm90INS1_25CollectiveMainloopFwdSm90ILi2EN4cute5tupleIJNS5_1CILi1EEES8_S8_EEENS6_IJNS7_ILi128EEESA_NS7_ILi192EEEEEELi128ENS_10bfloat16_tEfNS_4arch4Sm90ELb0ELb0ELb0ELb0ELb0ELb0ELb0ELb1ELb1ELb1ELb0ELb0EEENS1_21CollectiveEpilogueFwdINS6_IJSA_SA_SA_EEES9_SD_SF_Li256ELb0ELb1ELb0ELb0EEENS1_29StaticPersistentTileSchedulerILb0EEEEEEEEEvNT_6ParamsE --------------------------
	.section	.nv.shared._ZN7cutlass13device_kernelIN5flash11enable_sm90INS1_16FlashAttnFwdSm90INS1_25CollectiveMainloopFwdSm90ILi2EN4cute5tupleIJNS5_1CILi1EEES8_S8_EEENS6_IJNS7_ILi128EEESA_NS7_ILi192EEEEEELi128ENS_10bfloat16_tEfNS_4arch4Sm90ELb0ELb0ELb0ELb0ELb0ELb0ELb0ELb1ELb1ELb1ELb0ELb0EEENS1_21CollectiveEpilogueFwdINS6_IJSA_SA_SA_EEES9_SD_SF_Li256ELb0ELb1ELb0ELb0EEENS1_29StaticPersistentTileSchedulerILb0EEEEEEEEEvNT_6ParamsE,"aw",@nobits
	.sectionflags	@""
	.align	16
	.zero		1024


//--------------------- .nv.shared.reserved.0     --------------------------
	.section	.nv.shared.reserved.0,"aw",@nobits
	.weak		__nv_reservedSMEM_offset_0_alias
	.size		__nv_reservedSMEM_offset_0_alias, 0, 0
	.other		__nv_reservedSMEM_offset_0_alias,@"STO_CUDA_RESERVED_SHARED STV_DEFAULT"
__nv_reservedSMEM_offset_0_alias:
	.zero		0


//--------------------- .nv.global                --------------------------
	.section	.nv.global,"aw",@nobits
.nv.global:
	.type		_ZN78_INTERNAL_375e23a3_42_flash_fwd_hdim192_128_bf16_packgqa_sm90_cu_a7f3af4d_30774cute1_E,@object
	.size		_ZN78_INTERNAL_375e23a3_42_flash_fwd_hdim192_128_bf16_packgqa_sm90_cu_a7f3af4d_30774cute1_E,(_ZN78_INTERNAL_375e23a3_42_flash_fwd_hdim192_128_bf16_packgqa_sm90_cu_a7f3af4d_30774cuda3std3__45__cpo6cbeginE - _ZN78_INTERNAL_375e23a3_42_flash_fwd_hdim192_128_bf16_packgqa_sm90_cu_a7f3af4d_30774cute1_E)
_ZN78_INTERNAL_375e23a3_42_flash_fwd_hdim192_128_bf16_packgqa_sm90_cu_a7f3af4d_30774cute1_E:
	.zero		1
	.type		_ZN78_INTERNAL_375e23a3_42_flash_fwd_hdim192_128_bf16_packgqa_sm90_cu_a7f3af4d_30774cuda3std3__45__cpo6cbeginE,@object
	.size		_ZN78_INTERNAL_375e23a3_42_flash_fwd_hdim192_128_bf16_packgqa_sm90_cu_a7f3af4d_30774cuda3std3__45__cpo6cbeginE,(_ZN78_INTERNAL_375e23a3_42_flash_fwd_hdim192_128_bf16_packgqa_sm90_cu_a7f3af4d_30774cuda3std3__48in_placeE - _ZN78_INTERNAL_375e23a3_42_flash_fwd_hdim192_128_bf16_packgqa_sm90_cu_a7f3af4d_30774cuda3std3__45__cpo6cbeginE)
_ZN78_INTERNAL_375e23a3_42_flash_fwd_hdim192_128_bf16_packgqa_sm90_cu_a7f3af4d_30774cuda3std3__45__cpo6cbeginE:
	.zero		1
	.type		_ZN78_INTERNAL_375e23a3_42_flash_fwd_hdim192_128_bf16_packgqa_sm90_cu_a7f3af4d_30774cuda3std3__48in_placeE,@object
	.size		_ZN78_INTERNAL_375e23a3_42_flash_fwd_hdim192_128_bf16_packgqa_sm90_cu_a7f3af4d_30774cuda3std3__48in_placeE,(_ZN78_INTERNAL_375e23a3_42_flash_fwd_hdim192_128_bf16_packgqa_sm90_cu_a7f3af4d_30774cuda3std6ranges3__45__cpo9iter_moveE - _ZN78_INTERNAL_375e23a3_42_flash_fwd_hdim192_128_bf16_packgqa_sm90_cu_a7f3af4d_30774cuda3std3__48in_placeE)
_ZN78_INTERNAL_375e23a3_42_flash_fwd_hdim192_128_bf16_packgqa_sm90_cu_a7f3af4d_30774cuda3std3__48in_placeE:
	.zero		1
	.type		_ZN78_INTERNAL_375e23a3_42_flash_fwd_hdim192_128_bf16_packgqa_sm90_cu_a7f3af4d_30774cuda3std6ranges3__45__cpo9iter_moveE,@object
	.size		_ZN78_INTERNAL_375e23a3_42_flash_fwd_hdim192_128_bf16_packgqa_sm90_cu_a7f3af4d_30774cuda3std6ranges3__45__cpo9iter_moveE,(_ZN78_INTERNAL_375e23a3_42_flash_fwd_hdim192_128_bf16_packgqa_sm90_cu_a7f3af4d_30774cuda3std3__45__cpo5beginE - _ZN78_INTERNAL_375e23a3_42_flash_fwd_hdim192_128_bf16_packgqa_sm90_cu_a7f3af4d_30774cuda3std6ranges3__45__cpo9iter_moveE)
_ZN78_INTERNAL_375e23a3_42_flash_fwd_hdim192_128_bf16_packgqa_sm90_cu_a7f3af4d_30774cuda3std6ranges3__45__cpo9iter_moveE:
	.zero		1
	.type		_ZN78_INTERNAL_375e23a3_42_flash_fwd_hdim192_128_bf16_packgqa_sm90_cu_a7f3af4d_30774cuda3std3__45__cpo5beginE,@object
	.size		_ZN78_INTERNAL_375e23a3_42_flash_fwd_hdim192_128_bf16_packgqa_sm90_cu_a7f3af4d_30774cuda3std3__45__cpo5beginE,(_ZN78_INTERNAL_375e23a3_42_flash_fwd_hdim192_128_bf16_packgqa_sm90_cu_a7f3af4d_30774cuda3std3__480_GLOBAL__N__375e23a3_42_flash_fwd_hdim192_128_bf16_packgqa_sm90_cu_a7f3af4d_30776ignoreE - _ZN78_INTERNAL_375e23a3_42_flash_fwd_hdim192_128_bf16_packgqa_sm90_cu_a7f3af4d_30774cuda3std3__45__cpo5beginE)
_ZN78_INTERNAL_375e23a3_42_flash_fwd_hdim192_128_bf16_packgqa_sm90_cu_a7f3af4d_30774cuda3std3__45__cpo5beginE:
	.zero		1
	.type		_ZN78_INTERNAL_375e23a3_42_flash_fwd_hdim192_128_bf16_packgqa_sm90_cu_a7f3af4d_30774cuda3std3__480_GLOBAL__N__375e23a3_42_flash_fwd_hdim192_128_bf16_packgqa_sm90_cu_a7f3af4d_30776ignoreE,@object
	.size		_ZN78_INTERNAL_375e23a3_42_flash_fwd_hdim192_128_bf16_packgqa_sm90_cu_a7f3af4d_30774cuda3std3__480_GLOBAL__N__375e23a3_42_flash_fwd_hdim192_128_bf16_packgqa_sm90_cu_a7f3af4d_30776ignoreE,(_ZN78_INTERNAL_375e23a3_42_flash_fwd_hdim192_128_bf16_packgqa_sm90_cu_a7f3af4d_30774cute7productE - _ZN78_INTERNAL_375e23a3_42_flash_fwd_hdim192_128_bf16_packgqa_sm90_cu_a7f3af4d_30774cuda3std3__480_GLOBAL__N__375e23a3_42_flash_fwd_hdim192_128_bf16_packgqa_sm90_cu_a7f3af4d_30776ignoreE)
_ZN78_INTERNAL_375e23a3_42_flash_fwd_hdim192_128_bf16_packgqa_sm90_cu_a7f3af4d_30774cuda3std3__480_GLOBAL__N__375e23a3_42_flash_fwd_hdim192_128_bf16_packgqa_sm90_cu_a7f3af4d_30776ignoreE:
	.zero		1
	.type		_ZN78_INTERNAL_375e23a3_42_flash_fwd_hdim192_128_bf16_packgqa_sm90_cu_a7f3af4d_30774cute7productE,@object
	.size		_ZN78_INTERNAL_375e23a3_42_flash_fwd_hdim192_128_bf16_packgqa_sm90_cu_a7f3af4d_30774cute7productE,(_ZN78_INTERNAL_375e23a3_42_flash_fwd_hdim192_128_bf16_packgqa_sm90_cu_a7f3af4d_30774cuda3std3__45__cpo3endE - _ZN78_INTERNAL_375e23a3_42_flash_fwd_hdim192_128_bf16_packgqa_sm90_cu_a7f3af4d_30774cute7productE)
_ZN78_INTERNAL_375e23a3_42_flash_fwd_hdim192_128_bf16_packgqa_sm90_cu_a7f3af4d_30774cute7productE:
	.zero		1
	.type		_ZN78_INTERNAL_375e23a3_42_flash_fwd_hdim192_128_bf16_packgqa_sm90_cu_a7f3af4d_30774cuda3std3__45__cpo3endE,@object
	.size		_ZN78_INTERNAL_375e23a3_42_flash_fwd_hdim192_128_bf16_packgqa_sm90_cu_a7f3af4d_30774cuda3std3__45__cpo3endE,(_ZN78_INTERNAL_375e23a3_42_flash_fwd_hdim192_128_bf16_packgqa_sm90_cu_a7f3af4d_30774cuda3std3__419piecewise_constructE - _ZN78_INTERNAL_375e23a3_42_flash_fwd_hdim192_128_bf16_packgqa_sm90_cu_a7f3af4d_30774cuda3std3__45__cpo3endE)
_ZN78_INTERNAL_375e23a3_42_flash_fwd_hdim192_128_bf16_packgqa_sm90_cu_a7f3af4d_30774cuda3std3__45__cpo3endE:
	.zero		1
	.type		_ZN78_INTERNAL_375e23a3_42_flash_fwd_hdim192_128_bf16_packgqa_sm90_cu_a7f3af4d_30774cuda3std3__419piecewise_constructE,@object
	.size		_ZN78_INTERNAL_375e23a3_42_flash_fwd_hdim192_128_bf16_packgqa_sm90_cu_a7f3af4d_30774cuda3std3__419piecewise_constructE,(_ZN78_INTERNAL_375e23a3_42_flash_fwd_hdim192_128_bf16_packgqa_sm90_cu_a7f3af4d_30774cuda3std3__45__cpo4cendE - _ZN78_INTERNAL_375e23a3_42_flash_fwd_hdim192_128_bf16_packgqa_sm90_cu_a7f3af4d_30774cuda3std3__419piecewise_constructE)
_ZN78_INTERNAL_375e23a3_42_flash_fwd_hdim192_128_bf16_packgqa_sm90_cu_a7f3af4d_30774cuda3std3__419piecewise_constructE:
	.zero		1
	.type		_ZN78_INTERNAL_375e23a3_42_flash_fwd_hdim192_128_bf16_packgqa_sm90_cu_a7f3af4d_30774cuda3std3__45__cpo4cendE,@object
	.size		_ZN78_INTERNAL_375e23a3_42_flash_fwd_hdim192_128_bf16_packgqa_sm90_cu_a7f3af4d_30774cuda3std3__45__cpo4cendE,(_ZN78_INTERNAL_375e23a3_42_flash_fwd_hdim192_128_bf16_packgqa_sm90_cu_a7f3af4d_30774cuda3std6ranges3__45__cpo4swapE - _ZN78_INTERNAL_375e23a3_42_flash_fwd_hdim192_128_bf16_packgqa_sm90_cu_a7f3af4d_30774cuda3std3__45__cpo4cendE)
_ZN78_INTERNAL_375e23a3_42_flash_fwd_hdim192_128_bf16_packgqa_sm90_cu_a7f3af4d_30774cuda3std3__45__cpo4cendE:
	.zero		1
	.type		_ZN78_INTERNAL_375e23a3_42_flash_fwd_hdim192_128_bf16_packgqa_sm90_cu_a7f3af4d_30774cuda3std6ranges3__45__cpo4swapE,@object
	.size		_ZN78_INTERNAL_375e23a3_42_flash_fwd_hdim192_128_bf16_packgqa_sm90_cu_a7f3af4d_30774cuda3std6ranges3__45__cpo4swapE,(.L_18 - _ZN78_INTERNAL_375e23a3_42_flash_fwd_hdim192_128_bf16_packgqa_sm90_cu_a7f3af4d_30774cuda3std6ranges3__45__cpo4swapE)
_ZN78_INTERNAL_375e23a3_42_flash_fwd_hdim192_128_bf16_packgqa_sm90_cu_a7f3af4d_30774cuda3std6ranges3__45__cpo4swapE:
	.zero		1
.L_18:


//--------------------- .nv.shared._ZN7cutlass13device_kernelIN5flash11enable_sm90INS1_16FlashAttnFwdSm90INS1_25CollectiveMainloopFwdSm90ILi2EN4cute5tupleIJNS5_1CILi2EEENS7_ILi1EEES9_EEENS6_IJNS7_ILi128EEESB_NS7_ILi192EEEEEELi128ENS_10bfloat16_tEfNS_4arch4Sm90ELb0ELb0ELb0ELb0ELb0ELb0ELb0ELb1ELb1ELb1ELb0ELb0EEENS1_21CollectiveEpilogueFwdINS6_IJSB_SB_SB_EEESA_SE_SG_Li256ELb0ELb1ELb0ELb0EEENS1_29StaticPersistentTileSchedulerILb0EEEEEEEEEvNT_6ParamsE --------------------------
	.section	.nv.shared._ZN7cutlass13device_kernelIN5flash11enable_sm90INS1_16FlashAttnFwdSm90INS1_25CollectiveMainloopFwdSm90ILi2EN4cute5tupleIJNS5_1CILi2EEENS7_ILi1EEES9_EEENS6_IJNS7_ILi128EEESB_NS7_ILi192EEEEEELi128ENS_10bfloat16_tEfNS_4arch4Sm90ELb0ELb0ELb0ELb0ELb0ELb0ELb0ELb1ELb1ELb1ELb0ELb0EEENS1_21CollectiveEpilogueFwdINS6_IJSB_SB_SB_EEESA_SE_SG_Li256ELb0ELb1ELb0ELb0EEENS1_29StaticPersistentTileSchedulerILb0EEEEEEEEEvNT_6ParamsE,"aw",@nobits
	.sectionflags	@""
	.align	16
	.zero		1024


//--------------------- .nv.shared._ZN7cutlass13device_kernelIN5flash11enable_sm90INS1_16FlashAttnFwdSm90INS1_25CollectiveMainloopFwdSm90ILi2EN4cute5tupleIJNS5_1CILi1EEES8_S8_EEENS6_IJNS7_ILi128EEESA_NS7_ILi192EEEEEELi128ENS_10bfloat16_tEfNS_4arch4Sm90ELb0ELb0ELb0ELb1ELb0ELb0ELb0ELb1ELb1ELb1ELb0ELb0EEENS1_21CollectiveEpilogueFwdINS6_IJSA_SA_SA_EEES9_SD_SF_Li256ELb1ELb1ELb0ELb0EEENS1_36VarlenDynamicPersistentTileSchedulerILi128ELi128ELi256ELi128ELb0ELb1ELb1ELb0ELb1ELb1EEEEEEEEEvNT_6ParamsE --------------------------
	.section	.nv.shared._ZN7cutlass13device_kernelIN5flash11enable_sm90INS1_16FlashAttnFwdSm90INS1_25CollectiveMainloopFwdSm90ILi2EN4cute5tupleIJNS5_1CILi1EEES8_S8_EEENS6_IJNS7_ILi128EEESA_NS7_ILi192EEEEEELi128ENS_10bfloat16_tEfNS_4arch4Sm90ELb0ELb0ELb0ELb1ELb0ELb0ELb0ELb1ELb1ELb1ELb0ELb0EEENS1_21CollectiveEpilogueFwdINS6_IJSA_SA_SA_EEES9_SD_SF_Li256ELb1ELb1ELb0ELb0EEENS1_36VarlenDynamicPersistentTileSchedulerILi128ELi128ELi256ELi128ELb0ELb1ELb1ELb0ELb1ELb1EEEEEEEEEvNT_6ParamsE,"aw",@nobits
	.sectionflags	@""
	.align	16
	.zero		1024


//--------------------- .nv.shared._ZN7cutlass13device_kernelIN5flash11enable_sm90INS1_16FlashAttnFwdSm90INS1_25CollectiveMainloopFwdSm90ILi2EN4cute5tupleIJNS5_1CILi1EEES8_S8_EEENS6_IJNS7_ILi128EEESA_NS7_ILi192EEEEEELi128ENS_10bfloat16_tEfNS_4arch4Sm90ELb0ELb0ELb0ELb1ELb0ELb1ELb0ELb1ELb1ELb1ELb0ELb0EEENS1_21CollectiveEpilogueFwdINS6_IJSA_SA_SA_EEES9_SD_SF_Li256ELb1ELb1ELb0ELb0EEENS1_36VarlenDynamicPersistentTileSchedulerILi128ELi128ELi256ELi128ELb0ELb1ELb1ELb0ELb1ELb1EEEEEEEEEvNT_6ParamsE --------------------------
	.section	.nv.shared._ZN7cutlass13device_kernelIN5flash11enable_sm90INS1_16FlashAttnFwdSm90INS1_25CollectiveMainloopFwdSm90ILi2EN4cute5tupleIJNS5_1CILi1EEES8_S8_EEENS6_IJNS7_ILi128EEESA_NS7_ILi192EEEEEELi128ENS_10bfloat16_tEfNS_4arch4Sm90ELb0ELb0ELb0ELb1ELb0ELb1ELb0ELb1ELb1ELb1ELb0ELb0EEENS1_21CollectiveEpilogueFwdINS6_IJSA_SA_SA_EEES9_SD_SF_Li256ELb1ELb1ELb0ELb0EEENS1_36VarlenDynamicPersistentTileSchedulerILi128ELi128ELi256ELi128ELb0ELb1ELb1ELb0ELb1ELb1EEEEEEEEEvNT_6ParamsE,"aw",@nobits
	.sectionflags	@""
	.align	16
	.zero		1024


//--------------------- .nv.shared._ZN7cutlass13device_kernelIN5flash11enable_sm90INS1_16FlashAttnFwdSm90INS1_25CollectiveMainloopFwdSm90ILi2EN4cute5tupleIJNS5_1CILi1EEES8_S8_EEENS6_IJNS7_ILi128EEENS7_ILi96EEENS7_ILi192EEEEEELi128ENS_10bfloat16_tEfNS_4arch4Sm90ELb0ELb1ELb0ELb0ELb0ELb0ELb0ELb1ELb1ELb1ELb0ELb0EEENS1_21CollectiveEpilogueFwdINS6_IJSA_SA_SB_EEES9_SE_SG_Li256ELb0ELb1ELb0ELb0EEENS1_30DynamicPersistentTileSchedulerILi256ELi128ELb0ELb1ELb1EEEEEEEEEvNT_6ParamsE --------------------------
	.section	.nv.shared._ZN7cutlass13device_kernelIN5flash11enable_sm90INS1_16FlashAttnFwdSm90INS1_25CollectiveMainloopFwdSm90ILi2EN4cute5tupleIJNS5_1CILi1EEES8_S8_EEENS6_IJNS7_ILi128EEENS7_ILi96EEENS7_ILi192EEEEEELi128ENS_10bfloat16_tEfNS_4arch4Sm90ELb0ELb1ELb0ELb0ELb0ELb0ELb0ELb1ELb1ELb1ELb0ELb0EEENS1_21CollectiveEpilogueFwdINS6_IJSA_SA_SB_EEES9_SE_SG_Li256ELb0ELb1ELb0ELb0EEENS1_30DynamicPersistentTileSchedulerILi256ELi128ELb0ELb1ELb1EEEEEEEEEvNT_6ParamsE,"aw",@nobits
	.sectionflags	@""
	.align	16
	.zero		1024


//--------------------- .nv.shared._ZN7cutlass13device_kernelIN5flash11enable_sm90INS1_16FlashAttnFwdSm90INS1_25CollectiveMainloopFwdSm90ILi2EN4cute5tupleIJNS5_1CILi1EEES8_S8_EEENS6_IJNS7_ILi128EEENS7_ILi96EEENS7_ILi192EEEEEELi128ENS_10bfloat16_tEfNS_4arch4Sm90ELb0ELb1ELb0ELb1ELb0ELb0ELb0ELb1ELb1ELb1ELb0ELb0EEENS1_21CollectiveEpilogueFwdINS6_IJSA_SA_SB_EEES9_SE_SG_Li256ELb1ELb1ELb0ELb0EEENS1_36VarlenDynamicPersistentTileSchedulerILi128ELi96ELi256ELi128ELb0ELb1ELb1ELb1ELb0ELb1EEEEEEEEEvNT_6ParamsE --------------------------
	.section	.nv.shared._ZN7cutlass13device_kernelIN5flash11enable_sm90INS1_16FlashAttnFwdSm90INS1_25CollectiveMainloopFwdSm90ILi2EN4cute5tupleIJNS5_1CILi1EEES8_S8_EEENS6_IJNS7_ILi128EEENS7_ILi96EEENS7_ILi192EEEEEELi128ENS_10bfloat16_tEfNS_4arch4Sm90ELb0ELb1ELb0ELb1ELb0ELb0ELb0ELb1ELb1ELb1ELb0ELb0EEENS1_21CollectiveEpilogueFwdINS6_IJSA_SA_SB_EEES9_SE_SG_Li256ELb1ELb1ELb0ELb0EEENS1_36VarlenDynamicPersistentTileSchedulerILi128ELi96ELi256ELi128ELb0ELb1ELb1ELb1ELb0ELb1EEEEEEEEEvNT_6ParamsE,"aw",@nobits
	.sectionflags	@""
	.align	16
	.zero		1024


//--------------------- .nv.shared._ZN7cutlass13device_kernelIN5flash11enable_sm90INS1_16FlashAttnFwdSm90INS1_25CollectiveMainloopFwdSm90ILi2EN4cute5tupleIJNS5_1CILi1EEES8_S8_EEENS6_IJNS7_ILi128EEENS7_ILi96EEENS7_ILi192EEEEEELi128ENS_10bfloat16_tEfNS_4arch4Sm90ELb0ELb1ELb0ELb1ELb0ELb1ELb0ELb1ELb1ELb1ELb0ELb0EEENS1_21CollectiveEpilogueFwdINS6_IJSA_SA_SB_EEES9_SE_SG_Li256ELb1ELb1ELb0ELb0EEENS1_36VarlenDynamicPersistentTileSchedulerILi128ELi96ELi256ELi128ELb0ELb1ELb1ELb1ELb0ELb1EEEEEEEEEvNT_6ParamsE --------------------------
	.section	.nv.shared._ZN7cutlass13device_kernelIN5flash11enable_sm90INS1_16FlashAttnFwdSm90INS1_25CollectiveMainloopFwdSm90ILi2EN4cute5tupleIJNS5_1CILi1EEES8_S8_EEENS6_IJNS7_ILi128EEENS7_ILi96EEENS7_ILi192EEEEEELi128ENS_10bfloat16_tEfNS_4arch4Sm90ELb0ELb1ELb0ELb1ELb0ELb1ELb0ELb1ELb1ELb1ELb0ELb0EEENS1_21CollectiveEpilogueFwdINS6_IJSA_SA_SB_EEES9_SE_SG_Li256ELb1ELb1ELb0ELb0EEENS1_36VarlenDynamicPersistentTileSchedulerILi128ELi96ELi256ELi128ELb0ELb1ELb1ELb1ELb0ELb1EEEEEEEEEvNT_6ParamsE,"aw",@nobits
	.sectionflags	@""
	.align	16
	.zero		1024


//--------------------- .nv.shared._ZN7cutlass13device_kernelIN5flash11enable_sm90INS1_16FlashAttnFwdSm90INS1_25CollectiveMainloopFwdSm90ILi2EN4cute5tupleIJNS5_1CILi1EEES8_S8_EEENS6_IJNS7_ILi128EEESA_NS7_ILi192EEEEEELi128ENS_10bfloat16_tEfNS_4arch4Sm90ELb1ELb0ELb0ELb0ELb0ELb0ELb0ELb1ELb1ELb1ELb0ELb0EEENS1_21CollectiveEpilogueFwdINS6_IJSA_SA_SA_EEES9_SD_SF_Li256ELb0ELb1ELb0ELb0EEENS1_30DynamicPersistentTileSchedulerILi256ELi128ELb0ELb1ELb1EEEEEEEEEvNT_6ParamsE --------------------------
	.section	.nv.shared._ZN7cutlass13device_kernelIN5flash11enable_sm90INS1_16FlashAttnFwdSm90INS1_25CollectiveMainloopFwdSm90ILi2EN4cute5tupleIJNS5_1CILi1EEES8_S8_EEENS6_IJNS7_ILi128EEESA_NS7_ILi192EEEEEELi128ENS_10bfloat16_tEfNS_4arch4Sm90ELb1ELb0ELb0ELb0ELb0ELb0ELb0ELb1ELb1ELb1ELb0ELb0EEENS1_21CollectiveEpilogueFwdINS6_IJSA_SA_SA_EEES9_SD_SF_Li256ELb0ELb1ELb0ELb0EEENS1_30DynamicPersistentTileSchedulerILi256ELi128ELb0ELb1ELb1EEEEEEEEEvNT_6ParamsE,"aw",@nobits
	.sectionflags	@""
	.align	16
	.zero		1024


//--------------------- .nv.shared._ZN7cutlass13device_kernelIN5flash11enable_sm90INS1_16FlashAttnFwdSm90INS1_25CollectiveMainloopFwdSm90ILi2EN4cute5tupleIJNS5_1CILi1EEES8_S8_EEENS6_IJNS7_ILi128EEESA_NS7_ILi192EEEEEELi128ENS_10bfloat16_tEfNS_4arch4Sm90ELb1ELb0ELb0ELb1ELb0ELb0ELb0ELb1ELb1ELb1ELb0ELb0EEENS1_21CollectiveEpilogueFwdINS6_IJSA_SA_SA_EEES9_SD_SF_Li256ELb1ELb1ELb0ELb0EEENS1_36VarlenDynamicPersistentTileSchedulerILi128ELi128ELi256ELi128ELb0ELb1ELb1ELb1ELb1ELb1EEEEEEEEEvNT_6ParamsE --------------------------
	.section	.nv.shared._ZN7cutlass13device_kernelIN5flash11enable_sm90INS1_16FlashAttnFwdSm90INS1_25CollectiveMainloopFwdSm90ILi2EN4cute5tupleIJNS5_1CILi1EEES8_S8_EEENS6_IJNS7_ILi128EEESA_NS7_ILi192EEEEEELi128ENS_10bfloat16_tEfNS_4arch4Sm90ELb1ELb0ELb0ELb1ELb0ELb0ELb0ELb1ELb1ELb1ELb0ELb0EEENS1_21CollectiveEpilogueFwdINS6_IJSA_SA_SA_EEES9_SD_SF_Li256ELb1ELb1ELb0ELb0EEENS1_36VarlenDynamicPersistentTileSchedulerILi128ELi128ELi256ELi128ELb0ELb1ELb1ELb1ELb1ELb1EEEEEEEEEvNT_6ParamsE,"aw",@nobits
	.sectionflags	@""
	.align	16
	.zero		1024


//--------------------- .nv.shared._ZN7cutlass13device_kernelIN5flash11enable_sm90INS1_16FlashAttnFwdSm90INS1_25CollectiveMainloopFwdSm90ILi2EN4cute5tupleIJNS5_1CILi1EEES8_S8_EEENS6_IJNS7_ILi128EEESA_NS7_ILi192EEEEEELi128ENS_10bfloat16_tEfNS_4arch4Sm90ELb1ELb0ELb0ELb1ELb0ELb1ELb0ELb1ELb1ELb1ELb0ELb0EEENS1_21CollectiveEpilogueFwdINS6_IJSA_SA_SA_EEES9_SD_SF_Li256ELb1ELb1ELb0ELb0EEENS1_36VarlenDynamicPersistentTileSchedulerILi128ELi128ELi256ELi128ELb0ELb1ELb1ELb1ELb1ELb1EEEEEEEEEvNT_6ParamsE --------------------------
	.section	.nv.shared._ZN7cutlass13device_kernelIN5flash11enable_sm90INS1_16FlashAttnFwdSm90INS1_25CollectiveMainloopFwdSm90ILi2EN4cute5tupleIJNS5_1CILi1EEES8_S8_EEENS6_IJNS7_ILi128EEESA_NS7_ILi192EEEEEELi128ENS_10bfloat16_tEfNS_4arch4Sm90ELb1ELb0ELb0ELb1ELb0ELb1ELb0ELb1ELb1ELb1ELb0ELb0EEENS1_21CollectiveEpilogueFwdINS6_IJSA_SA_SA_EEES9_SD_SF_Li256ELb1ELb1ELb0ELb0EEENS1_36VarlenDynamicPersistentTileSchedulerILi128ELi128ELi256ELi128ELb0ELb1ELb1ELb1ELb1ELb1EEEEEEEEEvNT_6ParamsE,"aw",@nobits
	.sectionflags	@""
	.align	16
	.zero		1024


//--------------------- .nv.constant0._ZN7cutlass13device_kernelIN5flash11enable_sm90INS1_16FlashAttnFwdSm90INS1_25CollectiveMainloopFwdSm90ILi2EN4cute5tupleIJNS5_1CILi1EEES8_S8_EEENS6_IJNS7_ILi128EEESA_NS7_ILi192EEEEEELi128ENS_10bfloat16_tEfNS_4arch4Sm90ELb0ELb0ELb0ELb0ELb0ELb0ELb0ELb1ELb1ELb1ELb0ELb0EEENS1_21CollectiveEpilogueFwdINS6_IJSA_SA_SA_EEES9_SD_SF_Li256ELb0ELb1ELb0ELb0EEENS1_29StaticPersistentTileSchedulerILb0EEEEEEEEEvNT_6ParamsE --------------------------
	.section	.nv.constant0._ZN7cutlass13device_kernelIN5flash11enable_sm90INS1_16FlashAttnFwdSm90INS1_25CollectiveMainloopFwdSm90ILi2EN4cute5tupleIJNS5_1CILi1EEES8_S8_EEENS6_IJNS7_ILi128EEESA_NS7_ILi192EEEEEELi128ENS_10bfloat16_tEfNS_4arch4Sm90ELb0ELb0ELb0ELb0ELb0ELb0ELb0ELb1ELb1ELb1ELb0ELb0EEENS1_21CollectiveEpilogueFwdINS6_IJSA_SA_SA_EEES9_SD_SF_Li256ELb0ELb1ELb0ELb0EEENS1_29StaticPersistentTileSchedulerILb0EEEEEEEEEvNT_6ParamsE,"a",@progbits
	.sectionflags	@""
	.align	4
.nv.constant0._ZN7cutlass13device_kernelIN5flash11enable_sm90INS1_16FlashAttnFwdSm90INS1_25CollectiveMainloopFwdSm90ILi2EN4cute5tupleIJNS5_1CILi1EEES8_S8_EEENS6_IJNS7_ILi128EEESA_NS7_ILi192EEEEEELi128ENS_10bfloat16_tEfNS_4arch4Sm90ELb0ELb0ELb0ELb0ELb0ELb0ELb0ELb1ELb1ELb1ELb0ELb0EEENS1_21CollectiveEpilogueFwdINS6_IJSA_SA_SA_EEES9_SD_SF_Li256ELb0ELb1ELb0ELb0EEENS1_29StaticPersistentTileSchedulerILb0EEEEEEEEEvNT_6ParamsE:
	.zero		3200


//--------------------- .nv.constant0._ZN7cutlass13device_kernelIN5flash11enable_sm90INS1_16FlashAttnFwdSm90INS1_25CollectiveMainloopFwdSm90ILi2EN4cute5tupleIJNS5_1CILi2EEENS7_ILi1EEES9_EEENS6_IJNS7_ILi128EEESB_NS7_ILi192EEEEEELi128ENS_10bfloat16_tEfNS_4arch4Sm90ELb0ELb0ELb0ELb0ELb0ELb0ELb0ELb1ELb1ELb1ELb0ELb0EEENS1_21CollectiveEpilogueFwdINS6_IJSB_SB_SB_EEESA_SE_SG_Li256ELb0ELb1ELb0ELb0EEENS1_29StaticPersistentTileSchedulerILb0EEEEEEEEEvNT_6ParamsE --------------------------
	.section	.nv.constant0._ZN7cutlass13device_kernelIN5flash11enable_sm90INS1_16FlashAttnFwdSm90INS1_25CollectiveMainloopFwdSm90ILi2EN4cute5tupleIJNS5_1CILi2EEENS7_ILi1EEES9_EEENS6_IJNS7_ILi128EEESB_NS7_ILi192EEEEEELi128ENS_10bfloat16_tEfNS_4arch4Sm90ELb0ELb0ELb0ELb0ELb0ELb0ELb0ELb1ELb1ELb1ELb0ELb0EEENS1_21CollectiveEpilogueFwdINS6_IJSB_SB_SB_EEESA_SE_SG_Li256ELb0ELb1ELb0ELb0EEENS1_29StaticPersistentTileSchedulerILb0EEEEEEEEEvNT_6ParamsE,"a",@progbits
	.sectionflags	@""
	.align	4
.nv.constant0._ZN7cutlass13device_kernelIN5flash11enable_sm90INS1_16FlashAttnFwdSm90INS1_25CollectiveMainloopFwdSm90ILi2EN4cute5tupleIJNS5_1CILi2EEENS7_ILi1EEES9_EEENS6_IJNS7_ILi128EEESB_NS7_ILi192EEEEEELi128ENS_10bfloat16_tEfNS_4arch4Sm90ELb0ELb0ELb0ELb0ELb0ELb0ELb0ELb1ELb1ELb1ELb0ELb0EEENS1_21CollectiveEpilogueFwdINS6_IJSB_SB_SB_EEESA_SE_SG_Li256ELb0ELb1ELb0ELb0EEENS1_29StaticPersistentTileSchedulerILb0EEEEEEEEEvNT_6ParamsE:
	.zero		3200


//--------------------- .nv.constant0._ZN7cutlass13device_kernelIN5flash11enable_sm90INS1_16FlashAttnFwdSm90INS1_25CollectiveMainloopFwdSm90ILi2EN4cute5tupleIJNS5_1CILi1EEES8_S8_EEENS6_IJNS7_ILi128EEESA_NS7_ILi192EEEEEELi128ENS_10bfloat16_tEfNS_4arch4Sm90ELb0ELb0ELb0ELb1ELb0ELb0ELb0ELb1ELb1ELb1ELb0ELb0EEENS1_21CollectiveEpilogueFwdINS6_IJSA_SA_SA_EEES9_SD_SF_Li256ELb1ELb1ELb0ELb0EEENS1_36VarlenDynamicPersistentTileSchedulerILi128ELi128ELi256ELi128ELb0ELb1ELb1ELb0ELb1ELb1EEEEEEEEEvNT_6ParamsE --------------------------
	.section	.nv.constant0._ZN7cutlass13device_kernelIN5flash11enable_sm90INS1_16FlashAttnFwdSm90INS1_25CollectiveMainloopFwdSm90ILi2EN4cute5tupleIJNS5_1CILi1EEES8_S8_EEENS6_IJNS7_ILi128EEESA_NS7_ILi192EEEEEELi128ENS_10bfloat16_tEfNS_4arch4Sm90ELb0ELb0ELb0ELb1ELb0ELb0ELb0ELb1ELb1ELb1ELb0ELb0EEENS1_21CollectiveEpilogueFwdINS6_IJSA_SA_SA_EEES9_SD_SF_Li256ELb1ELb1ELb0ELb0EEENS1_36VarlenDynamicPersistentTileSchedulerILi128ELi128ELi256ELi128ELb0ELb1ELb1ELb0ELb1ELb1EEEEEEEEEvNT_6ParamsE,"a",@progbits
	.sectionflags	@""
	.align	4
.nv.constant0._ZN7cutlass13device_kernelIN5flash11enable_sm90INS1_16FlashAttnFwdSm90INS1_25CollectiveMainloopFwdSm90ILi2EN4cute5tupleIJNS5_1CILi1EEES8_S8_EEENS6_IJNS7_ILi128EEESA_NS7_ILi192EEEEEELi128ENS_10bfloat16_tEfNS_4arch4Sm90ELb0ELb0ELb0ELb1ELb0ELb0ELb0ELb1ELb1ELb1ELb0ELb0EEENS1_21CollectiveEpilogueFwdINS6_IJSA_SA_SA_EEES9_SD_SF_Li256ELb1ELb1ELb0ELb0EEENS1_36VarlenDynamicPersistentTileSchedulerILi128ELi128ELi256ELi128ELb0ELb1ELb1ELb0ELb1ELb1EEEEEEEEEvNT_6ParamsE:
	.zero		3328


//--------------------- .nv.constant0._ZN7cutlass13device_kernelIN5flash11enable_sm90INS1_16FlashAttnFwdSm90INS1_25CollectiveMainloopFwdSm90ILi2EN4cute5tupleIJNS5_1CILi1EEES8_S8_EEENS6_IJNS7_ILi128EEESA_NS7_ILi192EEEEEELi128ENS_10bfloat16_tEfNS_4arch4Sm90ELb0ELb0ELb0ELb1ELb0ELb1ELb0ELb1ELb1ELb1ELb0ELb0EEENS1_21CollectiveEpilogueFwdINS6_IJSA_SA_SA_EEES9_SD_SF_Li256ELb1ELb1ELb0ELb0EEENS1_36VarlenDynamicPersistentTileSchedulerILi128ELi128ELi256ELi128ELb0ELb1ELb1ELb0ELb1ELb1EEEEEEEEEvNT_6ParamsE --------------------------
	.section	.nv.constant0._ZN7cutlass13device_kernelIN5flash11enable_sm90INS1_16FlashAttnFwdSm90INS1_25CollectiveMainloopFwdSm90ILi2EN4cute5tupleIJNS5_1CILi1EEES8_S8_EEENS6_IJNS7_ILi128EEESA_NS7_ILi192EEEEEELi128ENS_10bfloat16_tEfNS_4arch4Sm90ELb0ELb0ELb0ELb1ELb0ELb1ELb0ELb1ELb1ELb1ELb0ELb0EEENS1_21CollectiveEpilogueFwdINS6_IJSA_SA_SA_EEES9_SD_SF_Li256ELb1ELb1ELb0ELb0EEENS1_36VarlenDynamicPersistentTileSchedulerILi128ELi128ELi256ELi128ELb0ELb1ELb1ELb0ELb1ELb1EEEEEEEEEvNT_6ParamsE,"a",@progbits
	.sectionflags	@""
	.align	4
.nv.constant0._ZN7cutlass13device_kernelIN5flash11enable_sm90INS1_16FlashAttnFwdSm90INS1_25CollectiveMainloopFwdSm90ILi2EN4cute5tupleIJNS5_1CILi1EEES8_S8_EEENS6_IJNS7_ILi128EEESA_NS7_ILi192EEEEEELi128ENS_10bfloat16_tEfNS_4arch4Sm90ELb0ELb0ELb0ELb1ELb0ELb1ELb0ELb1ELb1ELb1ELb0ELb0EEENS1_21CollectiveEpilogueFwdINS6_IJSA_SA_SA_EEES9_SD_SF_Li256ELb1ELb1ELb0ELb0EEENS1_36VarlenDynamicPersistentTileSchedulerILi128ELi128ELi256ELi128ELb0ELb1ELb1ELb0ELb1ELb1EEEEEEEEEvNT_6ParamsE:
	.zero		3328


//--------------------- .nv.constant0._ZN7cutlass13device_kernelIN5flash11enable_sm90INS1_16FlashAttnFwdSm90INS1_25CollectiveMainloopFwdSm90ILi2EN4cute5tupleIJNS5_1CILi1EEES8_S8_EEENS6_IJNS7_ILi128EEENS7_ILi96EEENS7_ILi192EEEEEELi128ENS_10bfloat16_tEfNS_4arch4Sm90ELb0ELb1ELb0ELb0ELb0ELb0ELb0ELb1ELb1ELb1ELb0ELb0EEENS1_21CollectiveEpilogueFwdINS6_IJSA_SA_SB_EEES9_SE_SG_Li256ELb0ELb1ELb0ELb0EEENS1_30DynamicPersistentTileSchedulerILi256ELi128ELb0ELb1ELb1EEEEEEEEEvNT_6ParamsE --------------------------
	.section	.nv.constant0._ZN7cutlass13device_kernelIN5flash11enable_sm90INS1_16FlashAttnFwdSm90INS1_25CollectiveMainloopFwdSm90ILi2EN4cute5tupleIJNS5_1CILi1EEES8_S8_EEENS6_IJNS7_ILi128EEENS7_ILi96EEENS7_ILi192EEEEEELi128ENS_10bfloat16_tEfNS_4arch4Sm90ELb0ELb1ELb0ELb0ELb0ELb0ELb0ELb1ELb1ELb1ELb0ELb0EEENS1_21CollectiveEpilogueFwdINS6_IJSA_SA_SB_EEES9_SE_SG_Li256ELb0ELb1ELb0ELb0EEENS1_30DynamicPersistentTileSchedulerILi256ELi128ELb0ELb1ELb1EEEEEEEEEvNT_6ParamsE,"a",@progbits
	.sectionflags	@""
	.align	4
.nv.constant0._ZN7cutlass13device_kernelIN5flash11enable_sm90INS1_16FlashAttnFwdSm90INS1_25CollectiveMainloopFwdSm90ILi2EN4cute5tupleIJNS5_1CILi1EEES8_S8_EEENS6_IJNS7_ILi128EEENS7_ILi96EEENS7_ILi192EEEEEELi128ENS_10bfloat16_tEfNS_4arch4Sm90ELb0ELb1ELb0ELb0ELb0ELb0ELb0ELb1ELb1ELb1ELb0ELb0EEENS1_21CollectiveEpilogueFwdINS6_IJSA_SA_SB_EEES9_SE_SG_Li256ELb0ELb1ELb0ELb0EEENS1_30DynamicPersistentTileSchedulerILi256ELi128ELb0ELb1ELb1EEEEEEEEEvNT_6ParamsE:
	.zero		3328


//--------------------- .nv.constant0._ZN7cutlass13device_kernelIN5flash11enable_sm90INS1_16FlashAttnFwdSm90INS1_25CollectiveMainloopFwdSm90ILi2EN4cute5tupleIJNS5_1CILi1EEES8_S8_EEENS6_IJNS7_ILi128EEENS7_ILi96EEENS7_ILi192EEEEEELi128ENS_10bfloat16_tEfNS_4arch4Sm90ELb0ELb1ELb0ELb1ELb0ELb0ELb0ELb1ELb1ELb1ELb0ELb0EEENS1_21CollectiveEpilogueFwdINS6_IJSA_SA_SB_EEES9_SE_SG_Li256ELb1ELb1ELb0ELb0EEENS1_36VarlenDynamicPersistentTileSchedulerILi128ELi96ELi256ELi128ELb0ELb1ELb1ELb1ELb0ELb1EEEEEEEEEvNT_6ParamsE --------------------------
	.section	.nv.constant0._ZN7cutlass13device_kernelIN5flash11enable_sm90INS1_16FlashAttnFwdSm90INS1_25CollectiveMainloopFwdSm90ILi2EN4cute5tupleIJNS5_1CILi1EEES8_S8_EEENS6_IJNS7_ILi128EEENS7_ILi96EEENS7_ILi192EEEEEELi128ENS_10bfloat16_tEfNS_4arch4Sm90ELb0ELb1ELb0ELb1ELb0ELb0ELb0ELb1ELb1ELb1ELb0ELb0EEENS1_21CollectiveEpilogueFwdINS6_IJSA_SA_SB_EEES9_SE_SG_Li256ELb1ELb1ELb0ELb0EEENS1_36VarlenDynamicPersistentTileSchedulerILi128ELi96ELi256ELi128ELb0ELb1ELb1ELb1ELb0ELb1EEEEEEEEEvNT_6ParamsE,"a",@progbits
	.sectionflags	@""
	.align	4
.nv.constant0._ZN7cutlass13device_kernelIN5flash11enable_sm90INS1_16FlashAttnFwdSm90INS1_25CollectiveMainloopFwdSm90ILi2EN4cute5tupleIJNS5_1CILi1EEES8_S8_EEENS6_IJNS7_ILi128EEENS7_ILi96EEENS7_ILi192EEEEEELi128ENS_10bfloat16_tEfNS_4arch4Sm90ELb0ELb1ELb0ELb1ELb0ELb0ELb0ELb1ELb1ELb1ELb0ELb0EEENS1_21CollectiveEpilogueFwdINS6_IJSA_SA_SB_EEES9_SE_SG_Li256ELb1ELb1ELb0ELb0EEENS1_36VarlenDynamicPersistentTileSchedulerILi128ELi96ELi256ELi128ELb0ELb1ELb1ELb1ELb0ELb1EEEEEEEEEvNT_6ParamsE:
	.zero		3328


//--------------------- .nv.constant0._ZN7cutlass13device_kernelIN5flash11enable_sm90INS1_16FlashAttnFwdSm90INS1_25CollectiveMainloopFwdSm90ILi2EN4cute5tupleIJNS5_1CILi1EEES8_S8_EEENS6_IJNS7_ILi128EEENS7_ILi96EEENS7_ILi192EEEEEELi128ENS_10bfloat16_tEfNS_4arch4Sm90ELb0ELb1ELb0ELb1ELb0ELb1ELb0ELb1ELb1ELb1ELb0ELb0EEENS1_21CollectiveEpilogueFwdINS6_IJSA_SA_SB_EEES9_SE_SG_Li256ELb1ELb1ELb0ELb0EEENS1_36VarlenDynamicPersistentTileSchedulerILi128ELi96ELi256ELi128ELb0ELb1ELb1ELb1ELb0ELb1EEEEEEEEEvNT_6ParamsE --------------------------
	.section	.nv.constant0._ZN7cutlass13device_kernelIN5flash11enable_sm90INS1_16FlashAttnFwdSm90INS1_25CollectiveMainloopFwdSm90ILi2EN4cute5tupleIJNS5_1CILi1EEES8_S8_EEENS6_IJNS7_ILi128EEENS7_ILi96EEENS7_ILi192EEEEEELi128ENS_10bfloat16_tEfNS_4arch4Sm90ELb0ELb1ELb0ELb1ELb0ELb1ELb0ELb1ELb1ELb1ELb0ELb0EEENS1_21CollectiveEpilogueFwdINS6_IJSA_SA_SB_EEES9_SE_SG_Li256ELb1ELb1ELb0ELb0EEENS1_36VarlenDynamicPersistentTileSchedulerILi128ELi96ELi256ELi128ELb0ELb1ELb1ELb1ELb0ELb1EEEEEEEEEvNT_6ParamsE,"a",@progbits
	.sectionflags	@""
	.align	4
.nv.constant0._ZN7cutlass13device_kernelIN5flash11enable_sm90INS1_16FlashAttnFwdSm90INS1_25CollectiveMainloopFwdSm90ILi2EN4cute5tupleIJNS5_1CILi1EEES8_S8_EEENS6_IJNS7_ILi128EEENS7_ILi96EEENS7_ILi192EEEEEELi128ENS_10bfloat16_tEfNS_4arch4Sm90ELb0ELb1ELb0ELb1ELb0ELb1ELb0ELb1ELb1ELb1ELb0ELb0EEENS1_21CollectiveEpilogueFwdINS6_IJSA_SA_SB_EEES9_SE_SG_Li256ELb1ELb1ELb0ELb0EEENS1_36VarlenDynamicPersistentTileSchedulerILi128ELi96ELi256ELi128ELb0ELb1ELb1ELb1ELb0ELb1EEEEEEEEEvNT_6ParamsE:
	.zero		3328


//--------------------- .nv.constant0._ZN7cutlass13device_kernelIN5flash11enable_sm90INS1_16FlashAttnFwdSm90INS1_25CollectiveMainloopFwdSm90ILi2EN4cute5tupleIJNS5_1CILi1EEES8_S8_EEENS6_IJNS7_ILi128EEESA_NS7_ILi192EEEEEELi128ENS_10bfloat16_tEfNS_4arch4Sm90ELb1ELb0ELb0ELb0ELb0ELb0ELb0ELb1ELb1ELb1ELb0ELb0EEENS1_21CollectiveEpilogueFwdINS6_IJSA_SA_SA_EEES9_SD_SF_Li256ELb0ELb1ELb0ELb0EEENS1_30DynamicPersistentTileSchedulerILi256ELi128ELb0ELb1ELb1EEEEEEEEEvNT_6ParamsE --------------------------
	.section	.nv.constant0._ZN7cutlass13device_kernelIN5flash11enable_sm90INS1_16FlashAttnFwdSm90INS1_25CollectiveMainloopFwdSm90ILi2EN4cute5tupleIJNS5_1CILi1EEES8_S8_EEENS6_IJNS7_ILi128EEESA_NS7_ILi192EEEEEELi128ENS_10bfloat16_tEfNS_4arch4Sm90ELb1ELb0ELb0ELb0ELb0ELb0ELb0ELb1ELb1ELb1ELb0ELb0EEENS1_21CollectiveEpilogueFwdINS6_IJSA_SA_SA_EEES9_SD_SF_Li256ELb0ELb1ELb0ELb0EEENS1_30DynamicPersistentTileSchedulerILi256ELi128ELb0ELb1ELb1EEEEEEEEEvNT_6ParamsE,"a",@progbits
	.sectionflags	@""
	.align	4
.nv.constant0._ZN7cutlass13device_kernelIN5flash11enable_sm90INS1_16FlashAttnFwdSm90INS1_25CollectiveMainloopFwdSm90ILi2EN4cute5tupleIJNS5_1CILi1EEES8_S8_EEENS6_IJNS7_ILi128EEESA_NS7_ILi192EEEEEELi128ENS_10bfloat16_tEfNS_4arch4Sm90ELb1ELb0ELb0ELb0ELb0ELb0ELb0ELb1ELb1ELb1ELb0ELb0EEENS1_21CollectiveEpilogueFwdINS6_IJSA_SA_SA_EEES9_SD_SF_Li256ELb0ELb1ELb0ELb0EEENS1_30DynamicPersistentTileSchedulerILi256ELi128ELb0ELb1ELb1EEEEEEEEEvNT_6ParamsE:
	.zero		3328


//--------------------- .nv.constant0._ZN7cutlass13device_kernelIN5flash11enable_sm90INS1_16FlashAttnFwdSm90INS1_25CollectiveMainloopFwdSm90ILi2EN4cute5tupleIJNS5_1CILi1EEES8_S8_EEENS6_IJNS7_ILi128EEESA_NS7_ILi192EEEEEELi128ENS_10bfloat16_tEfNS_4arch4Sm90ELb1ELb0ELb0ELb1ELb0ELb0ELb0ELb1ELb1ELb1ELb0ELb0EEENS1_21CollectiveEpilogueFwdINS6_IJSA_SA_SA_EEES9_SD_SF_Li256ELb1ELb1ELb0ELb0EEENS1_36VarlenDynamicPersistentTileSchedulerILi128ELi128ELi256ELi128ELb0ELb1ELb1ELb1ELb1ELb1EEEEEEEEEvNT_6ParamsE --------------------------
	.section	.nv.constant0._ZN7cutlass13device_kernelIN5flash11enable_sm90INS1_16FlashAttnFwdSm90INS1_25CollectiveMainloopFwdSm90ILi2EN4cute5tupleIJNS5_1CILi1EEES8_S8_EEENS6_IJNS7_ILi128EEESA_NS7_ILi192EEEEEELi128ENS_10bfloat16_tEfNS_4arch4Sm90ELb1ELb0ELb0ELb1ELb0ELb0ELb0ELb1ELb1ELb1ELb0ELb0EEENS1_21CollectiveEpilogueFwdINS6_IJSA_SA_SA_EEES9_SD_SF_Li256ELb1ELb1ELb0ELb0EEENS1_36VarlenDynamicPersistentTileSchedulerILi128ELi128ELi256ELi128ELb0ELb1ELb1ELb1ELb1ELb1EEEEEEEEEvNT_6ParamsE,"a",@progbits
	.sectionflags	@""
	.align	4
.nv.constant0._ZN7cutlass13device_kernelIN5flash11enable_sm90INS1_16FlashAttnFwdSm90INS1_25CollectiveMainloopFwdSm90ILi2EN4cute5tupleIJNS5_1CILi1EEES8_S8_EEENS6_IJNS7_ILi128EEESA_NS7_ILi192EEEEEELi128ENS_10bfloat16_tEfNS_4arch4Sm90ELb1ELb0ELb0ELb1ELb0ELb0ELb0ELb1ELb1ELb1ELb0ELb0EEENS1_21CollectiveEpilogueFwdINS6_IJSA_SA_SA_EEES9_SD_SF_Li256ELb1ELb1ELb0ELb0EEENS1_36VarlenDynamicPersistentTileSchedulerILi128ELi128ELi256ELi128ELb0ELb1ELb1ELb1ELb1ELb1EEEEEEEEEvNT_6ParamsE:
	.zero		3328


//--------------------- .nv.constant0._ZN7cutlass13device_kernelIN5flash11enable_sm90INS1_16FlashAttnFwdSm90INS1_25CollectiveMainloopFwdSm90ILi2EN4cute5tupleIJNS5_1CILi1EEES8_S8_EEENS6_IJNS7_ILi128EEESA_NS7_ILi192EEEEEELi128ENS_10bfloat16_tEfNS_4arch4Sm90ELb1ELb0ELb0ELb1ELb0ELb1ELb0ELb1ELb1ELb1ELb0ELb0EEENS1_21CollectiveEpilogueFwdINS6_IJSA_SA_SA_EEES9_SD_SF_Li256ELb1ELb1ELb0ELb0EEENS1_36VarlenDynamicPersistentTileSchedulerILi128ELi128ELi256ELi128ELb0ELb1ELb1ELb1ELb1ELb1EEEEEEEEEvNT_6ParamsE --------------------------
	.section	.nv.constant0._ZN7cutlass13device_kernelIN5flash11enable_sm90INS1_16FlashAttnFwdSm90INS1_25CollectiveMainloopFwdSm90ILi2EN4cute5tupleIJNS5_1CILi1EEES8_S8_EEENS6_IJNS7_ILi128EEESA_NS7_ILi192EEEEEELi128ENS_10bfloat16_tEfNS_4arch4Sm90ELb1ELb0ELb0ELb1ELb0ELb1ELb0ELb1ELb1ELb1ELb0ELb0EEENS1_21CollectiveEpilogueFwdINS6_IJSA_SA_SA_EEES9_SD_SF_Li256ELb1ELb1ELb0ELb0EEENS1_36VarlenDynamicPersistentTileSchedulerILi128ELi128ELi256ELi128ELb0ELb1ELb1ELb1ELb1ELb1EEEEEEEEEvNT_6ParamsE,"a",@progbits
	.sectionflags	@""
	.align	4
.nv.constant0._ZN7cutlass13device_kernelIN5flash11enable_sm90INS1_16FlashAttnFwdSm90INS1_25CollectiveMainloopFwdSm90ILi2EN4cute5tupleIJNS5_1CILi1EEES8_S8_EEENS6_IJNS7_ILi128EEESA_NS7_ILi192EEEEEELi128ENS_10bfloat16_tEfNS_4arch4Sm90ELb1ELb0ELb0ELb1ELb0ELb1ELb0ELb1ELb1ELb1ELb0ELb0EEENS1_21CollectiveEpilogueFwdINS6_IJSA_SA_SA_EEES9_SD_SF_Li256ELb1ELb1ELb0ELb0EEENS1_36VarlenDynamicPersistentTileSchedulerILi128ELi128ELi256ELi128ELb0ELb1ELb1ELb1ELb1ELb1EEEEEEEEEvNT_6ParamsE:
	.zero		3328


//--------------------- SYMBOLS --------------------------

	.type		.nv.reservedSmem.offset0,@object
	.size		.nv.reservedSmem.offset0,0x4
	.type		__assertfail,@function
